	.target	sm_100a

	.elftype	@"ET_EXEC"


//--------------------- .note.nv.tkinfo           --------------------------
	.section	.note.nv.tkinfo,"",@"SHT_NOTE"
	.sectionflags	@"SHF_NOTE_NV_TKINFO"
	.tkinfo
        /*0018*/ 	.word	0x00000002
        /*0030*/ 	.string	""
        /*0030*/ 	.string	"ptxas"
        /*0030*/ 	.string	"Cuda compilation tools, release 13.0, V13.0.88"
        /*0030*/ 	.string	"Build cuda_13.0.r13.0/compiler.36424714_0"
        /*0030*/ 	.string	"-arch sm_100a -m 64 "



//--------------------- .note.nv.cuinfo           --------------------------
	.section	.note.nv.cuinfo,"",@"SHT_NOTE"
	.sectionflags	@"SHF_NOTE_NV_CUINFO"
        /*0018*/ 	.short	0x0002
        /*001a*/ 	.short	0x0064
        /*001c*/ 	.short	0x0082
	.zero		2


//--------------------- .nv.info                  --------------------------
	.section	.nv.info,"",@"SHT_CUDA_INFO"
	.align	4


	//----- nvinfo : EIATTR_REGCOUNT
	.align		4
        /*0000*/ 	.byte	0x04, 0x2f
        /*0002*/ 	.short	(.L_29 - .L_28)
	.align		4
.L_28:
        /*0004*/ 	.word	index@(_Z23gemm_half_q_half_kernelILi1ELi2ELb1ELb1ELi32EEvPK6__halfPKjS4_S2_PS0_iiiiPKtS7_iiiiiibS2_i)
        /*0008*/ 	.word	0x00000022


	//----- nvinfo : EIATTR_FRAME_SIZE
	.align		4
.L_29:
        /*000c*/ 	.byte	0x04, 0x11
        /*000e*/ 	.short	(.L_31 - .L_30)
	.align		4
.L_30:
        /*0010*/ 	.word	index@(_Z23gemm_half_q_half_kernelILi1ELi2ELb1ELb1ELi32EEvPK6__halfPKjS4_S2_PS0_iiiiPKtS7_iiiiiibS2_i)
        /*0014*/ 	.word	0x00000000


	//----- nvinfo : EIATTR_REGCOUNT
	.align		4
.L_31:
        /*0018*/ 	.byte	0x04, 0x2f
        /*001a*/ 	.short	(.L_33 - .L_32)
	.align		4
.L_32:
        /*001c*/ 	.word	index@(_Z23gemm_half_q_half_kernelILi1ELi6ELb1ELb1ELi32EEvPK6__halfPKjS4_S2_PS0_iiiiPKtS7_iiiiiibS2_i)
        /*0020*/ 	.word	0x00000028


	//----- nvinfo : EIATTR_FRAME_SIZE
	.align		4
.L_33:
        /*0024*/ 	.byte	0x04, 0x11
        /*0026*/ 	.short	(.L_35 - .L_34)
	.align		4
.L_34:
        /*0028*/ 	.word	index@(_Z23gemm_half_q_half_kernelILi1ELi6ELb1ELb1ELi32EEvPK6__halfPKjS4_S2_PS0_iiiiPKtS7_iiiiiibS2_i)
        /*002c*/ 	.word	0x00000000


	//----- nvinfo : EIATTR_REGCOUNT
	.align		4
.L_35:
        /*0030*/ 	.byte	0x04, 0x2f
        /*0032*/ 	.short	(.L_37 - .L_36)
	.align		4
.L_36:
        /*0034*/ 	.word	index@(_Z23gemm_half_q_half_kernelILi1ELi4ELb1ELb1ELi32EEvPK6__halfPKjS4_S2_PS0_iiiiPKtS7_iiiiiibS2_i)
        /*0038*/ 	.word	0x00000028


	//----- nvinfo : EIATTR_FRAME_SIZE
	.align		4
.L_37:
        /*003c*/ 	.byte	0x04, 0x11
        /*003e*/ 	.short	(.L_39 - .L_38)
	.align		4
.L_38:
        /*0040*/ 	.word	index@(_Z23gemm_half_q_half_kernelILi1ELi4ELb1ELb1ELi32EEvPK6__halfPKjS4_S2_PS0_iiiiPKtS7_iiiiiibS2_i)
        /*0044*/ 	.word	0x00000000


	//----- nvinfo : EIATTR_REGCOUNT
	.align		4
.L_39:
        /*0048*/ 	.byte	0x04, 0x2f
        /*004a*/ 	.short	(.L_41 - .L_40)
	.align		4
.L_40:
        /*004c*/ 	.word	index@(_Z23gemm_half_q_half_kernelILi1ELi14ELb1ELb1ELi32EEvPK6__halfPKjS4_S2_PS0_iiiiPKtS7_iiiiiibS2_i)
        /*0050*/ 	.word	0x0000002c


	//----- nvinfo : EIATTR_FRAME_SIZE
	.align		4
.L_41:
        /*0054*/ 	.byte	0x04, 0x11
        /*0056*/ 	.short	(.L_43 - .L_42)
	.align		4
.L_42:
        /*0058*/ 	.word	index@(_Z23gemm_half_q_half_kernelILi1ELi14ELb1ELb1ELi32EEvPK6__halfPKjS4_S2_PS0_iiiiPKtS7_iiiiiibS2_i)
        /*005c*/ 	.word	0x00000000


	//----- nvinfo : EIATTR_REGCOUNT
	.align		4
.L_43:
        /*0060*/ 	.byte	0x04, 0x2f
        /*0062*/ 	.short	(.L_45 - .L_44)
	.align		4
.L_44:
        /*0064*/ 	.word	index@(_Z23gemm_half_q_half_kernelILi1ELi12ELb1ELb1ELi32EEvPK6__halfPKjS4_S2_PS0_iiiiPKtS7_iiiiiibS2_i)
        /*0068*/ 	.word	0x0000002b


	//----- nvinfo : EIATTR_FRAME_SIZE
	.align		4
.L_45:
        /*006c*/ 	.byte	0x04, 0x11
        /*006e*/ 	.short	(.L_47 - .L_46)
	.align		4
.L_46:
        /*0070*/ 	.word	index@(_Z23gemm_half_q_half_kernelILi1ELi12ELb1ELb1ELi32EEvPK6__halfPKjS4_S2_PS0_iiiiPKtS7_iiiiiibS2_i)
        /*0074*/ 	.word	0x00000000


	//----- nvinfo : EIATTR_REGCOUNT
	.align		4
.L_47:
        /*0078*/ 	.byte	0x04, 0x2f
        /*007a*/ 	.short	(.L_49 - .L_48)
	.align		4
.L_48:
        /*007c*/ 	.word	index@(_Z23gemm_half_q_half_kernelILi1ELi8ELb1ELb1ELi32EEvPK6__halfPKjS4_S2_PS0_iiiiPKtS7_iiiiiibS2_i)
        /*0080*/ 	.word	0x00000026


	//----- nvinfo : EIATTR_FRAME_SIZE
	.align		4
.L_49:
        /*0084*/ 	.byte	0x04, 0x11
        /*0086*/ 	.short	(.L_51 - .L_50)
	.align		4
.L_50:
        /*0088*/ 	.word	index@(_Z23gemm_half_q_half_kernelILi1ELi8ELb1ELb1ELi32EEvPK6__halfPKjS4_S2_PS0_iiiiPKtS7_iiiiiibS2_i)
        /*008c*/ 	.word	0x00000000


	//----- nvinfo : EIATTR_REGCOUNT
	.align		4
.L_51:
        /*0090*/ 	.byte	0x04, 0x2f
        /*0092*/ 	.short	(.L_53 - .L_52)
	.align		4
.L_52:
        /*0094*/ 	.word	index@(_Z23gemm_half_q_half_kernelILi1ELi24ELb1ELb1ELi32EEvPK6__halfPKjS4_S2_PS0_iiiiPKtS7_iiiiiibS2_i)
        /*0098*/ 	.word	0x0000002c


	//----- nvinfo : EIATTR_FRAME_SIZE
	.align		4
.L_53:
        /*009c*/ 	.byte	0x04, 0x11
        /*009e*/ 	.short	(.L_55 - .L_54)
	.align		4
.L_54:
        /*00a0*/ 	.word	index@(_Z23gemm_half_q_half_kernelILi1ELi24ELb1ELb1ELi32EEvPK6__halfPKjS4_S2_PS0_iiiiPKtS7_iiiiiibS2_i)
        /*00a4*/ 	.word	0x00000000


	//----- nvinfo : EIATTR_REGCOUNT
	.align		4
.L_55:
        /*00a8*/ 	.byte	0x04, 0x2f
        /*00aa*/ 	.short	(.L_57 - .L_56)
	.align		4
.L_56:
        /*00ac*/ 	.word	index@(_Z23gemm_half_q_half_kernelILi1ELi16ELb1ELb1ELi32EEvPK6__halfPKjS4_S2_PS0_iiiiPKtS7_iiiiiibS2_i)
        /*00b0*/ 	.word	0x00000024


	//----- nvinfo : EIATTR_FRAME_SIZE
	.align		4
.L_57:
        /*00b4*/ 	.byte	0x04, 0x11
        /*00b6*/ 	.short	(.L_59 - .L_58)
	.align		4
.L_58:
        /*00b8*/ 	.word	index@(_Z23gemm_half_q_half_kernelILi1ELi16ELb1ELb1ELi32EEvPK6__halfPKjS4_S2_PS0_iiiiPKtS7_iiiiiibS2_i)
        /*00bc*/ 	.word	0x00000000


	//----- nvinfo : EIATTR_REGCOUNT
	.align		4
.L_59:
        /*00c0*/ 	.byte	0x04, 0x2f
        /*00c2*/ 	.short	(.L_61 - .L_60)
	.align		4
.L_60:
        /*00c4*/ 	.word	index@(_Z23gemm_half_q_half_kernelILi1ELi48ELb1ELb1ELi32EEvPK6__halfPKjS4_S2_PS0_iiiiPKtS7_iiiiiibS2_i)
        /*00c8*/ 	.word	0x0000002c


	//----- nvinfo : EIATTR_FRAME_SIZE
	.align		4
.L_61:
        /*00cc*/ 	.byte	0x04, 0x11
        /*00ce*/ 	.short	(.L_63 - .L_62)
	.align		4
.L_62:
        /*00d0*/ 	.word	index@(_Z23gemm_half_q_half_kernelILi1ELi48ELb1ELb1ELi32EEvPK6__halfPKjS4_S2_PS0_iiiiPKtS7_iiiiiibS2_i)
        /*00d4*/ 	.word	0x00000000


	//----- nvinfo : EIATTR_REGCOUNT
	.align		4
.L_63:
        /*00d8*/ 	.byte	0x04, 0x2f
        /*00da*/ 	.short	(.L_65 - .L_64)
	.align		4
.L_64:
        /*00dc*/ 	.word	index@(_Z23gemm_half_q_half_kernelILi1ELi32ELb1ELb1ELi32EEvPK6__halfPKjS4_S2_PS0_iiiiPKtS7_iiiiiibS2_i)
        /*00e0*/ 	.word	0x00000026


	//----- nvinfo : EIATTR_FRAME_SIZE
	.align		4
.L_65:
        /*00e4*/ 	.byte	0x04, 0x11
        /*00e6*/ 	.short	(.L_67 - .L_66)
	.align		4
.L_66:
        /*00e8*/ 	.word	index@(_Z23gemm_half_q_half_kernelILi1ELi32ELb1ELb1ELi32EEvPK6__halfPKjS4_S2_PS0_iiiiPKtS7_iiiiiibS2_i)
        /*00ec*/ 	.word	0x00000000


	//----- nvinfo : EIATTR_REGCOUNT
	.align		4
.L_67:
        /*00f0*/ 	.byte	0x04, 0x2f
        /*00f2*/ 	.short	(.L_69 - .L_68)
	.align		4
.L_68:
        /*00f4*/ 	.word	index@(_Z23gemm_half_q_half_kernelILi1ELi2ELb1ELb1ELi64EEvPK6__halfPKjS4_S2_PS0_iiiiPKtS7_iiiiiibS2_i)
        /*00f8*/ 	.word	0x0000001f


	//----- nvinfo : EIATTR_FRAME_SIZE
	.align		4
.L_69:
        /*00fc*/ 	.byte	0x04, 0x11
        /*00fe*/ 	.short	(.L_71 - .L_70)
	.align		4
.L_70:
        /*0100*/ 	.word	index@(_Z23gemm_half_q_half_kernelILi1ELi2ELb1ELb1ELi64EEvPK6__halfPKjS4_S2_PS0_iiiiPKtS7_iiiiiibS2_i)
        /*0104*/ 	.word	0x00000010


	//----- nvinfo : EIATTR_REGCOUNT
	.align		4
.L_71:
        /*0108*/ 	.byte	0x04, 0x2f
        /*010a*/ 	.short	(.L_73 - .L_72)
	.align		4
.L_72:
        /*010c*/ 	.word	index@(_Z23gemm_half_q_half_kernelILi1ELi6ELb1ELb1ELi64EEvPK6__halfPKjS4_S2_PS0_iiiiPKtS7_iiiiiibS2_i)
        /*0110*/ 	.word	0x00000030


	//----- nvinfo : EIATTR_FRAME_SIZE
	.align		4
.L_73:
        /*0114*/ 	.byte	0x04, 0x11
        /*0116*/ 	.short	(.L_75 - .L_74)
	.align		4
.L_74:
        /*0118*/ 	.word	index@(_Z23gemm_half_q_half_kernelILi1ELi6ELb1ELb1ELi64EEvPK6__halfPKjS4_S2_PS0_iiiiPKtS7_iiiiiibS2_i)
        /*011c*/ 	.word	0x00000010


	//----- nvinfo : EIATTR_REGCOUNT
	.align		4
.L_75:
        /*0120*/ 	.byte	0x04, 0x2f
        /*0122*/ 	.short	(.L_77 - .L_76)
	.align		4
.L_76:
        /*0124*/ 	.word	index@(_Z23gemm_half_q_half_kernelILi1ELi4ELb1ELb1ELi64EEvPK6__halfPKjS4_S2_PS0_iiiiPKtS7_iiiiiibS2_i)
        /*0128*/ 	.word	0x00000030


	//----- nvinfo : EIATTR_FRAME_SIZE
	.align		4
.L_77:
        /*012c*/ 	.byte	0x04, 0x11
        /*012e*/ 	.short	(.L_79 - .L_78)
	.align		4
.L_78:
        /*0130*/ 	.word	index@(_Z23gemm_half_q_half_kernelILi1ELi4ELb1ELb1ELi64EEvPK6__halfPKjS4_S2_PS0_iiiiPKtS7_iiiiiibS2_i)
        /*0134*/ 	.word	0x00000010


	//----- nvinfo : EIATTR_REGCOUNT
	.align		4
.L_79:
        /*0138*/ 	.byte	0x04, 0x2f
        /*013a*/ 	.short	(.L_81 - .L_80)
	.align		4
.L_80:
        /*013c*/ 	.word	index@(_Z23gemm_half_q_half_kernelILi1ELi14ELb1ELb1ELi64EEvPK6__halfPKjS4_S2_PS0_iiiiPKtS7_iiiiiibS2_i)
        /*0140*/ 	.word	0x00000034


	//----- nvinfo : EIATTR_FRAME_SIZE
	.align		4
.L_81:
        /*0144*/ 	.byte	0x04, 0x11
        /*0146*/ 	.short	(.L_83 - .L_82)
	.align		4
.L_82:
        /*0148*/ 	.word	index@(_Z23gemm_half_q_half_kernelILi1ELi14ELb1ELb1ELi64EEvPK6__halfPKjS4_S2_PS0_iiiiPKtS7_iiiiiibS2_i)
        /*014c*/ 	.word	0x00000010


	//----- nvinfo : EIATTR_REGCOUNT
	.align		4
.L_83:
        /*0150*/ 	.byte	0x04, 0x2f
        /*0152*/ 	.short	(.L_85 - .L_84)
	.align		4
.L_84:
        /*0154*/ 	.word	index@(_Z23gemm_half_q_half_kernelILi1ELi12ELb1ELb1ELi64EEvPK6__halfPKjS4_S2_PS0_iiiiPKtS7_iiiiiibS2_i)
        /*0158*/ 	.word	0x00000034


	//----- nvinfo : EIATTR_FRAME_SIZE
	.align		4
.L_85:
        /*015c*/ 	.byte	0x04, 0x11
        /*015e*/ 	.short	(.L_87 - .L_86)
	.align		4
.L_86:
        /*0160*/ 	.word	index@(_Z23gemm_half_q_half_kernelILi1ELi12ELb1ELb1ELi64EEvPK6__halfPKjS4_S2_PS0_iiiiPKtS7_iiiiiibS2_i)
        /*0164*/ 	.word	0x00000010


	//----- nvinfo : EIATTR_REGCOUNT
	.align		4
.L_87:
        /*0168*/ 	.byte	0x04, 0x2f
        /*016a*/ 	.short	(.L_89 - .L_88)
	.align		4
.L_88:
        /*016c*/ 	.word	index@(_Z23gemm_half_q_half_kernelILi1ELi8ELb1ELb1ELi64EEvPK6__halfPKjS4_S2_PS0_iiiiPKtS7_iiiiiibS2_i)
        /*0170*/ 	.word	0x00000022


	//----- nvinfo : EIATTR_FRAME_SIZE
	.align		4
.L_89:
        /*0174*/ 	.byte	0x04, 0x11
        /*0176*/ 	.short	(.L_91 - .L_90)
	.align		4
.L_90:
        /*0178*/ 	.word	index@(_Z23gemm_half_q_half_kernelILi1ELi8ELb1ELb1ELi64EEvPK6__halfPKjS4_S2_PS0_iiiiPKtS7_iiiiiibS2_i)
        /*017c*/ 	.word	0x00000010


	//----- nvinfo : EIATTR_REGCOUNT
	.align		4
.L_91:
        /*0180*/ 	.byte	0x04, 0x2f
        /*0182*/ 	.short	(.L_93 - .L_92)
	.align		4
.L_92:
        /*0184*/ 	.word	index@(_Z23gemm_half_q_half_kernelILi1ELi24ELb1ELb1ELi64EEvPK6__halfPKjS4_S2_PS0_iiiiPKtS7_iiiiiibS2_i)
        /*0188*/ 	.word	0x00000034


	//----- nvinfo : EIATTR_FRAME_SIZE
	.align		4
.L_93:
        /*018c*/ 	.byte	0x04, 0x11
        /*018e*/ 	.short	(.L_95 - .L_94)
	.align		4
.L_94:
        /*0190*/ 	.word	index@(_Z23gemm_half_q_half_kernelILi1ELi24ELb1ELb1ELi64EEvPK6__halfPKjS4_S2_PS0_iiiiPKtS7_iiiiiibS2_i)
        /*0194*/ 	.word	0x00000010


	//----- nvinfo : EIATTR_REGCOUNT
	.align		4
.L_95:
        /*0198*/ 	.byte	0x04, 0x2f
        /*019a*/ 	.short	(.L_97 - .L_96)
	.align		4
.L_96:
        /*019c*/ 	.word	index@(_Z23gemm_half_q_half_kernelILi1ELi16ELb1ELb1ELi64EEvPK6__halfPKjS4_S2_PS0_iiiiPKtS7_iiiiiibS2_i)
        /*01a0*/ 	.word	0x0000002e


	//----- nvinfo : EIATTR_FRAME_SIZE
	.align		4
.L_97:
        /*01a4*/ 	.byte	0x04, 0x11
        /*01a6*/ 	.short	(.L_99 - .L_98)
	.align		4
.L_98:
        /*01a8*/ 	.word	index@(_Z23gemm_half_q_half_kernelILi1ELi16ELb1ELb1ELi64EEvPK6__halfPKjS4_S2_PS0_iiiiPKtS7_iiiiiibS2_i)
        /*01ac*/ 	.word	0x00000010


	//----- nvinfo : EIATTR_REGCOUNT
	.align		4
.L_99:
        /*01b0*/ 	.byte	0x04, 0x2f
        /*01b2*/ 	.short	(.L_101 - .L_100)
	.align		4
.L_100:
        /*01b4*/ 	.word	index@(_Z23gemm_half_q_half_kernelILi1ELi48ELb1ELb1ELi64EEvPK6__halfPKjS4_S2_PS0_iiiiPKtS7_iiiiiibS2_i)
        /*01b8*/ 	.word	0x00000037


	//----- nvinfo : EIATTR_FRAME_SIZE
	.align		4
.L_101:
        /*01bc*/ 	.byte	0x04, 0x11
        /*01be*/ 	.short	(.L_103 - .L_102)
	.align		4
.L_102:
        /*01c0*/ 	.word	index@(_Z23gemm_half_q_half_kernelILi1ELi48ELb1ELb1ELi64EEvPK6__halfPKjS4_S2_PS0_iiiiPKtS7_iiiiiibS2_i)
        /*01c4*/ 	.word	0x00000010


	//----- nvinfo : EIATTR_REGCOUNT
	.align		4
.L_103:
        /*01c8*/ 	.byte	0x04, 0x2f
        /*01ca*/ 	.short	(.L_105 - .L_104)
	.align		4
.L_104:
        /*01cc*/ 	.word	index@(_Z23gemm_half_q_half_kernelILi1ELi32ELb1ELb1ELi64EEvPK6__halfPKjS4_S2_PS0_iiiiPKtS7_iiiiiibS2_i)
        /*01d0*/ 	.word	0x00000028


	//----- nvinfo : EIATTR_FRAME_SIZE
	.align		4
.L_105:
        /*01d4*/ 	.byte	0x04, 0x11
        /*01d6*/ 	.short	(.L_107 - .L_106)
	.align		4
.L_106:
        /*01d8*/ 	.word	index@(_Z23gemm_half_q_half_kernelILi1ELi32ELb1ELb1ELi64EEvPK6__halfPKjS4_S2_PS0_iiiiPKtS7_iiiiiibS2_i)
        /*01dc*/ 	.word	0x00000010


	//----- nvinfo : EIATTR_REGCOUNT
	.align		4
.L_107:
        /*01e0*/ 	.byte	0x04, 0x2f
        /*01e2*/ 	.short	(.L_109 - .L_108)
	.align		4
.L_108:
        /*01e4*/ 	.word	index@(_Z23gemm_half_q_half_kernelILi2ELi2ELb1ELb1ELi32EEvPK6__halfPKjS4_S2_PS0_iiiiPKtS7_iiiiiibS2_i)
        /*01e8*/ 	.word	0x0000003d


	//----- nvinfo : EIATTR_FRAME_SIZE
	.align		4
.L_109:
        /*01ec*/ 	.byte	0x04, 0x11
        /*01ee*/ 	.short	(.L_111 - .L_110)
	.align		4
.L_110:
        /*01f0*/ 	.word	index@(_Z23gemm_half_q_half_kernelILi2ELi2ELb1ELb1ELi32EEvPK6__halfPKjS4_S2_PS0_iiiiPKtS7_iiiiiibS2_i)
        /*01f4*/ 	.word	0x00000000


	//----- nvinfo : EIATTR_REGCOUNT
	.align		4
.L_111:
        /*01f8*/ 	.byte	0x04, 0x2f
        /*01fa*/ 	.short	(.L_113 - .L_112)
	.align		4
.L_112:
        /*01fc*/ 	.word	index@(_Z23gemm_half_q_half_kernelILi2ELi6ELb1ELb1ELi32EEvPK6__halfPKjS4_S2_PS0_iiiiPKtS7_iiiiiibS2_i)
        /*0200*/ 	.word	0x0000005d


	//----- nvinfo : EIATTR_FRAME_SIZE
	.align		4
.L_113:
        /*0204*/ 	.byte	0x04, 0x11
        /*0206*/ 	.short	(.L_115 - .L_114)
	.align		4
.L_114:
        /*0208*/ 	.word	index@(_Z23gemm_half_q_half_kernelILi2ELi6ELb1ELb1ELi32EEvPK6__halfPKjS4_S2_PS0_iiiiPKtS7_iiiiiibS2_i)
        /*020c*/ 	.word	0x00000000


	//----- nvinfo : EIATTR_REGCOUNT
	.align		4
.L_115:
        /*0210*/ 	.byte	0x04, 0x2f
        /*0212*/ 	.short	(.L_117 - .L_116)
	.align		4
.L_116:
        /*0214*/ 	.word	index@(_Z23gemm_half_q_half_kernelILi2ELi4ELb1ELb1ELi32EEvPK6__halfPKjS4_S2_PS0_iiiiPKtS7_iiiiiibS2_i)
        /*0218*/ 	.word	0x00000062


	//----- nvinfo : EIATTR_FRAME_SIZE
	.align		4
.L_117:
        /*021c*/ 	.byte	0x04, 0x11
        /*021e*/ 	.short	(.L_119 - .L_118)
	.align		4
.L_118:
        /*0220*/ 	.word	index@(_Z23gemm_half_q_half_kernelILi2ELi4ELb1ELb1ELi32EEvPK6__halfPKjS4_S2_PS0_iiiiPKtS7_iiiiiibS2_i)
        /*0224*/ 	.word	0x00000000


	//----- nvinfo : EIATTR_REGCOUNT
	.align		4
.L_119:
        /*0228*/ 	.byte	0x04, 0x2f
        /*022a*/ 	.short	(.L_121 - .L_120)
	.align		4
.L_120:
        /*022c*/ 	.word	index@(_Z23gemm_half_q_half_kernelILi2ELi14ELb1ELb1ELi32EEvPK6__halfPKjS4_S2_PS0_iiiiPKtS7_iiiiiibS2_i)
        /*0230*/ 	.word	0x0000005e


	//----- nvinfo : EIATTR_FRAME_SIZE
	.align		4
.L_121:
        /*0234*/ 	.byte	0x04, 0x11
        /*0236*/ 	.short	(.L_123 - .L_122)
	.align		4
.L_122:
        /*0238*/ 	.word	index@(_Z23gemm_half_q_half_kernelILi2ELi14ELb1ELb1ELi32EEvPK6__halfPKjS4_S2_PS0_iiiiPKtS7_iiiiiibS2_i)
        /*023c*/ 	.word	0x00000000


	//----- nvinfo : EIATTR_REGCOUNT
	.align		4
.L_123:
        /*0240*/ 	.byte	0x04, 0x2f
        /*0242*/ 	.short	(.L_125 - .L_124)
	.align		4
.L_124:
        /*0244*/ 	.word	index@(_Z23gemm_half_q_half_kernelILi2ELi12ELb1ELb1ELi32EEvPK6__halfPKjS4_S2_PS0_iiiiPKtS7_iiiiiibS2_i)
        /*0248*/ 	.word	0x0000005f


	//----- nvinfo : EIATTR_FRAME_SIZE
	.align		4
.L_125:
        /*024c*/ 	.byte	0x04, 0x11
        /*024e*/ 	.short	(.L_127 - .L_126)
	.align		4
.L_126:
        /*0250*/ 	.word	index@(_Z23gemm_half_q_half_kernelILi2ELi12ELb1ELb1ELi32EEvPK6__halfPKjS4_S2_PS0_iiiiPKtS7_iiiiiibS2_i)
        /*0254*/ 	.word	0x00000000


	//----- nvinfo : EIATTR_REGCOUNT
	.align		4
.L_127:
        /*0258*/ 	.byte	0x04, 0x2f
        /*025a*/ 	.short	(.L_129 - .L_128)
	.align		4
.L_128:
        /*025c*/ 	.word	index@(_Z23gemm_half_q_half_kernelILi2ELi8ELb1ELb1ELi32EEvPK6__halfPKjS4_S2_PS0_iiiiPKtS7_iiiiiibS2_i)
        /*0260*/ 	.word	0x00000030


	//----- nvinfo : EIATTR_FRAME_SIZE
	.align		4
.L_129:
        /*0264*/ 	.byte	0x04, 0x11
        /*0266*/ 	.short	(.L_131 - .L_130)
	.align		4
.L_130:
        /*0268*/ 	.word	index@(_Z23gemm_half_q_half_kernelILi2ELi8ELb1ELb1ELi32EEvPK6__halfPKjS4_S2_PS0_iiiiPKtS7_iiiiiibS2_i)
        /*026c*/ 	.word	0x00000000


	//----- nvinfo : EIATTR_REGCOUNT
	.align		4
.L_131:
        /*0270*/ 	.byte	0x04, 0x2f
        /*0272*/ 	.short	(.L_133 - .L_132)
	.align		4
.L_132:
        /*0274*/ 	.word	index@(_Z23gemm_half_q_half_kernelILi2ELi24ELb1ELb1ELi32EEvPK6__halfPKjS4_S2_PS0_iiiiPKtS7_iiiiiibS2_i)
        /*0278*/ 	.word	0x0000005d


	//----- nvinfo : EIATTR_FRAME_SIZE
	.align		4
.L_133:
        /*027c*/ 	.byte	0x04, 0x11
        /*027e*/ 	.short	(.L_135 - .L_134)
	.align		4
.L_134:
        /*0280*/ 	.word	index@(_Z23gemm_half_q_half_kernelILi2ELi24ELb1ELb1ELi32EEvPK6__halfPKjS4_S2_PS0_iiiiPKtS7_iiiiiibS2_i)
        /*0284*/ 	.word	0x00000000


	//----- nvinfo : EIATTR_REGCOUNT
	.align		4
.L_135:
        /*0288*/ 	.byte	0x04, 0x2f
        /*028a*/ 	.short	(.L_137 - .L_136)
	.align		4
.L_136:
        /*028c*/ 	.word	index@(_Z23gemm_half_q_half_kernelILi2ELi16ELb1ELb1ELi32EEvPK6__halfPKjS4_S2_PS0_iiiiPKtS7_iiiiiibS2_i)
        /*0290*/ 	.word	0x00000062


	//----- nvinfo : EIATTR_FRAME_SIZE
	.align		4
.L_137:
        /*0294*/ 	.byte	0x04, 0x11
        /*0296*/ 	.short	(.L_139 - .L_138)
	.align		4
.L_138:
        /*0298*/ 	.word	index@(_Z23gemm_half_q_half_kernelILi2ELi16ELb1ELb1ELi32EEvPK6__halfPKjS4_S2_PS0_iiiiPKtS7_iiiiiibS2_i)
        /*029c*/ 	.word	0x00000000


	//----- nvinfo : EIATTR_REGCOUNT
	.align		4
.L_139:
        /*02a0*/ 	.byte	0x04, 0x2f
        /*02a2*/ 	.short	(.L_141 - .L_140)
	.align		4
.L_140:
        /*02a4*/ 	.word	index@(_Z23gemm_half_q_half_kernelILi2ELi48ELb1ELb1ELi32EEvPK6__halfPKjS4_S2_PS0_iiiiPKtS7_iiiiiibS2_i)
        /*02a8*/ 	.word	0x0000005f


	//----- nvinfo : EIATTR_FRAME_SIZE
	.align		4
.L_141:
        /*02ac*/ 	.byte	0x04, 0x11
        /*02ae*/ 	.short	(.L_143 - .L_142)
	.align		4
.L_142:
        /*02b0*/ 	.word	index@(_Z23gemm_half_q_half_kernelILi2ELi48ELb1ELb1ELi32EEvPK6__halfPKjS4_S2_PS0_iiiiPKtS7_iiiiiibS2_i)
        /*02b4*/ 	.word	0x00000000


	//----- nvinfo : EIATTR_REGCOUNT
	.align		4
.L_143:
        /*02b8*/ 	.byte	0x04, 0x2f
        /*02ba*/ 	.short	(.L_145 - .L_144)
	.align		4
.L_144:
        /*02bc*/ 	.word	index@(_Z23gemm_half_q_half_kernelILi2ELi32ELb1ELb1ELi32EEvPK6__halfPKjS4_S2_PS0_iiiiPKtS7_iiiiiibS2_i)
        /*02c0*/ 	.word	0x00000038


	//----- nvinfo : EIATTR_FRAME_SIZE
	.align		4
.L_145:
        /*02c4*/ 	.byte	0x04, 0x11
        /*02c6*/ 	.short	(.L_147 - .L_146)
	.align		4
.L_146:
        /*02c8*/ 	.word	index@(_Z23gemm_half_q_half_kernelILi2ELi32ELb1ELb1ELi32EEvPK6__halfPKjS4_S2_PS0_iiiiPKtS7_iiiiiibS2_i)
        /*02cc*/ 	.word	0x00000000


	//----- nvinfo : EIATTR_REGCOUNT
	.align		4
.L_147:
        /*02d0*/ 	.byte	0x04, 0x2f
        /*02d2*/ 	.short	(.L_149 - .L_148)
	.align		4
.L_148:
        /*02d4*/ 	.word	index@(_Z23gemm_half_q_half_kernelILi2ELi2ELb1ELb1ELi64EEvPK6__halfPKjS4_S2_PS0_iiiiPKtS7_iiiiiibS2_i)
        /*02d8*/ 	.word	0x0000003a


	//----- nvinfo : EIATTR_FRAME_SIZE
	.align		4
.L_149:
        /*02dc*/ 	.byte	0x04, 0x11
        /*02de*/ 	.short	(.L_151 - .L_150)
	.align		4
.L_150:
        /*02e0*/ 	.word	index@(_Z23gemm_half_q_half_kernelILi2ELi2ELb1ELb1ELi64EEvPK6__halfPKjS4_S2_PS0_iiiiPKtS7_iiiiiibS2_i)
        /*02e4*/ 	.word	0x00000010


	//----- nvinfo : EIATTR_REGCOUNT
	.align		4
.L_151:
        /*02e8*/ 	.byte	0x04, 0x2f
        /*02ea*/ 	.short	(.L_153 - .L_152)
	.align		4
.L_152:
        /*02ec*/ 	.word	index@(_Z23gemm_half_q_half_kernelILi2ELi6ELb1ELb1ELi64EEvPK6__halfPKjS4_S2_PS0_iiiiPKtS7_iiiiiibS2_i)
        /*02f0*/ 	.word	0x00000061


	//----- nvinfo : EIATTR_FRAME_SIZE
	.align		4
.L_153:
        /*02f4*/ 	.byte	0x04, 0x11
        /*02f6*/ 	.short	(.L_155 - .L_154)
	.align		4
.L_154:
        /*02f8*/ 	.word	index@(_Z23gemm_half_q_half_kernelILi2ELi6ELb1ELb1ELi64EEvPK6__halfPKjS4_S2_PS0_iiiiPKtS7_iiiiiibS2_i)
        /*02fc*/ 	.word	0x00000010


	//----- nvinfo : EIATTR_REGCOUNT
	.align		4
.L_155:
        /*0300*/ 	.byte	0x04, 0x2f
        /*0302*/ 	.short	(.L_157 - .L_156)
	.align		4
.L_156:
        /*0304*/ 	.word	index@(_Z23gemm_half_q_half_kernelILi2ELi4ELb1ELb1ELi64EEvPK6__halfPKjS4_S2_PS0_iiiiPKtS7_iiiiiibS2_i)
        /*0308*/ 	.word	0x0000005e


	//----- nvinfo : EIATTR_FRAME_SIZE
	.align		4
.L_157:
        /*030c*/ 	.byte	0x04, 0x11
        /*030e*/ 	.short	(.L_159 - .L_158)
	.align		4
.L_158:
        /*0310*/ 	.word	index@(_Z23gemm_half_q_half_kernelILi2ELi4ELb1ELb1ELi64EEvPK6__halfPKjS4_S2_PS0_iiiiPKtS7_iiiiiibS2_i)
        /*0314*/ 	.word	0x00000010


	//----- nvinfo : EIATTR_REGCOUNT
	.align		4
.L_159:
        /*0318*/ 	.byte	0x04, 0x2f
        /*031a*/ 	.short	(.L_161 - .L_160)
	.align		4
.L_160:
        /*031c*/ 	.word	index@(_Z23gemm_half_q_half_kernelILi2ELi14ELb1ELb1ELi64EEvPK6__halfPKjS4_S2_PS0_iiiiPKtS7_iiiiiibS2_i)
        /*0320*/ 	.word	0x00000060


	//----- nvinfo : EIATTR_FRAME_SIZE
	.align		4
.L_161:
        /*0324*/ 	.byte	0x04, 0x11
        /*0326*/ 	.short	(.L_163 - .L_162)
	.align		4
.L_162:
        /*0328*/ 	.word	index@(_Z23gemm_half_q_half_kernelILi2ELi14ELb1ELb1ELi64EEvPK6__halfPKjS4_S2_PS0_iiiiPKtS7_iiiiiibS2_i)
        /*032c*/ 	.word	0x00000010


	//----- nvinfo : EIATTR_REGCOUNT
	.align		4
.L_163:
        /*0330*/ 	.byte	0x04, 0x2f
        /*0332*/ 	.short	(.L_165 - .L_164)
	.align		4
.L_164:
        /*0334*/ 	.word	index@(_Z23gemm_half_q_half_kernelILi2ELi12ELb1ELb1ELi64EEvPK6__halfPKjS4_S2_PS0_iiiiPKtS7_iiiiiibS2_i)
        /*0338*/ 	.word	0x0000005e


	//----- nvinfo : EIATTR_FRAME_SIZE
	.align		4
.L_165:
        /*033c*/ 	.byte	0x04, 0x11
        /*033e*/ 	.short	(.L_167 - .L_166)
	.align		4
.L_166:
        /*0340*/ 	.word	index@(_Z23gemm_half_q_half_kernelILi2ELi12ELb1ELb1ELi64EEvPK6__halfPKjS4_S2_PS0_iiiiPKtS7_iiiiiibS2_i)
        /*0344*/ 	.word	0x00000010


	//----- nvinfo : EIATTR_REGCOUNT
	.align		4
.L_167:
        /*0348*/ 	.byte	0x04, 0x2f
        /*034a*/ 	.short	(.L_169 - .L_168)
	.align		4
.L_168:
        /*034c*/ 	.word	index@(_Z23gemm_half_q_half_kernelILi2ELi8ELb1ELb1ELi64EEvPK6__halfPKjS4_S2_PS0_iiiiPKtS7_iiiiiibS2_i)
        /*0350*/ 	.word	0x00000028


	//----- nvinfo : EIATTR_FRAME_SIZE
	.align		4
.L_169:
        /*0354*/ 	.byte	0x04, 0x11
        /*0356*/ 	.short	(.L_171 - .L_170)
	.align		4
.L_170:
        /*0358*/ 	.word	index@(_Z23gemm_half_q_half_kernelILi2ELi8ELb1ELb1ELi64EEvPK6__halfPKjS4_S2_PS0_iiiiPKtS7_iiiiiibS2_i)
        /*035c*/ 	.word	0x00000010


	//----- nvinfo : EIATTR_REGCOUNT
	.align		4
.L_171:
        /*0360*/ 	.byte	0x04, 0x2f
        /*0362*/ 	.short	(.L_173 - .L_172)
	.align		4
.L_172:
        /*0364*/ 	.word	index@(_Z23gemm_half_q_half_kernelILi2ELi24ELb1ELb1ELi64EEvPK6__halfPKjS4_S2_PS0_iiiiPKtS7_iiiiiibS2_i)
        /*0368*/ 	.word	0x00000061


	//----- nvinfo : EIATTR_FRAME_SIZE
	.align		4
.L_173:
        /*036c*/ 	.byte	0x04, 0x11
        /*036e*/ 	.short	(.L_175 - .L_174)
	.align		4
.L_174:
        /*0370*/ 	.word	index@(_Z23gemm_half_q_half_kernelILi2ELi24ELb1ELb1ELi64EEvPK6__halfPKjS4_S2_PS0_iiiiPKtS7_iiiiiibS2_i)
        /*0374*/ 	.word	0x00000010


	//----- nvinfo : EIATTR_REGCOUNT
	.align		4
.L_175:
        /*0378*/ 	.byte	0x04, 0x2f
        /*037a*/ 	.short	(.L_177 - .L_176)
	.align		4
.L_176:
        /*037c*/ 	.word	index@(_Z23gemm_half_q_half_kernelILi2ELi16ELb1ELb1ELi64EEvPK6__halfPKjS4_S2_PS0_iiiiPKtS7_iiiiiibS2_i)
        /*0380*/ 	.word	0x0000005e


	//----- nvinfo : EIATTR_FRAME_SIZE
	.align		4
.L_177:
        /*0384*/ 	.byte	0x04, 0x11
        /*0386*/ 	.short	(.L_179 - .L_178)
	.align		4
.L_178:
        /*0388*/ 	.word	index@(_Z23gemm_half_q_half_kernelILi2ELi16ELb1ELb1ELi64EEvPK6__halfPKjS4_S2_PS0_iiiiPKtS7_iiiiiibS2_i)
        /*038c*/ 	.word	0x00000010


	//----- nvinfo : EIATTR_REGCOUNT
	.align		4
.L_179:
        /*0390*/ 	.byte	0x04, 0x2f
        /*0392*/ 	.short	(.L_181 - .L_180)
	.align		4
.L_180:
        /*0394*/ 	.word	index@(_Z23gemm_half_q_half_kernelILi2ELi48ELb1ELb1ELi64EEvPK6__halfPKjS4_S2_PS0_iiiiPKtS7_iiiiiibS2_i)
        /*0398*/ 	.word	0x0000005d


	//----- nvinfo : EIATTR_FRAME_SIZE
	.align		4
.L_181:
        /*039c*/ 	.byte	0x04, 0x11
        /*039e*/ 	.short	(.L_183 - .L_182)
	.align		4
.L_182:
        /*03a0*/ 	.word	index@(_Z23gemm_half_q_half_kernelILi2ELi48ELb1ELb1ELi64EEvPK6__halfPKjS4_S2_PS0_iiiiPKtS7_iiiiiibS2_i)
        /*03a4*/ 	.word	0x00000010


	//----- nvinfo : EIATTR_REGCOUNT
	.align		4
.L_183:
        /*03a8*/ 	.byte	0x04, 0x2f
        /*03aa*/ 	.short	(.L_185 - .L_184)
	.align		4
.L_184:
        /*03ac*/ 	.word	index@(_Z23gemm_half_q_half_kernelILi2ELi32ELb1ELb1ELi64EEvPK6__halfPKjS4_S2_PS0_iiiiPKtS7_iiiiiibS2_i)
        /*03b0*/ 	.word	0x00000036


	//----- nvinfo : EIATTR_FRAME_SIZE
	.align		4
.L_185:
        /*03b4*/ 	.byte	0x04, 0x11
        /*03b6*/ 	.short	(.L_187 - .L_186)
	.align		4
.L_186:
        /*03b8*/ 	.word	index@(_Z23gemm_half_q_half_kernelILi2ELi32ELb1ELb1ELi64EEvPK6__halfPKjS4_S2_PS0_iiiiPKtS7_iiiiiibS2_i)
        /*03bc*/ 	.word	0x00000010


	//----- nvinfo : EIATTR_REGCOUNT
	.align		4
.L_187:
        /*03c0*/ 	.byte	0x04, 0x2f
        /*03c2*/ 	.short	(.L_189 - .L_188)
	.align		4
.L_188:
        /*03c4*/ 	.word	index@(_Z23gemm_half_q_half_kernelILi3ELi2ELb1ELb1ELi32EEvPK6__halfPKjS4_S2_PS0_iiiiPKtS7_iiiiiibS2_i)
        /*03c8*/ 	.word	0x00000040


	//----- nvinfo : EIATTR_FRAME_SIZE
	.align		4
.L_189:
        /*03cc*/ 	.byte	0x04, 0x11
        /*03ce*/ 	.short	(.L_191 - .L_190)
	.align		4
.L_190:
        /*03d0*/ 	.word	index@(_Z23gemm_half_q_half_kernelILi3ELi2ELb1ELb1ELi32EEvPK6__halfPKjS4_S2_PS0_iiiiPKtS7_iiiiiibS2_i)
        /*03d4*/ 	.word	0x00000000


	//----- nvinfo : EIATTR_REGCOUNT
	.align		4
.L_191:
        /*03d8*/ 	.byte	0x04, 0x2f
        /*03da*/ 	.short	(.L_193 - .L_192)
	.align		4
.L_192:
        /*03dc*/ 	.word	index@(_Z23gemm_half_q_half_kernelILi3ELi6ELb1ELb1ELi32EEvPK6__halfPKjS4_S2_PS0_iiiiPKtS7_iiiiiibS2_i)
        /*03e0*/ 	.word	0x00000060


	//----- nvinfo : EIATTR_FRAME_SIZE
	.align		4
.L_193:
        /*03e4*/ 	.byte	0x04, 0x11
        /*03e6*/ 	.short	(.L_195 - .L_194)
	.align		4
.L_194:
        /*03e8*/ 	.word	index@(_Z23gemm_half_q_half_kernelILi3ELi6ELb1ELb1ELi32EEvPK6__halfPKjS4_S2_PS0_iiiiPKtS7_iiiiiibS2_i)
        /*03ec*/ 	.word	0x00000000


	//----- nvinfo : EIATTR_REGCOUNT
	.align		4
.L_195:
        /*03f0*/ 	.byte	0x04, 0x2f
        /*03f2*/ 	.short	(.L_197 - .L_196)
	.align		4
.L_196:
        /*03f4*/ 	.word	index@(_Z23gemm_half_q_half_kernelILi3ELi4ELb1ELb1ELi32EEvPK6__halfPKjS4_S2_PS0_iiiiPKtS7_iiiiiibS2_i)
        /*03f8*/ 	.word	0x00000062


	//----- nvinfo : EIATTR_FRAME_SIZE
	.align		4
.L_197:
        /*03fc*/ 	.byte	0x04, 0x11
        /*03fe*/ 	.short	(.L_199 - .L_198)
	.align		4
.L_198:
        /*0400*/ 	.word	index@(_Z23gemm_half_q_half_kernelILi3ELi4ELb1ELb1ELi32EEvPK6__halfPKjS4_S2_PS0_iiiiPKtS7_iiiiiibS2_i)
        /*0404*/ 	.word	0x00000000


	//----- nvinfo : EIATTR_REGCOUNT
	.align		4
.L_199:
        /*0408*/ 	.byte	0x04, 0x2f
        /*040a*/ 	.short	(.L_201 - .L_200)
	.align		4
.L_200:
        /*040c*/ 	.word	index@(_Z23gemm_half_q_half_kernelILi3ELi14ELb1ELb1ELi32EEvPK6__halfPKjS4_S2_PS0_iiiiPKtS7_iiiiiibS2_i)
        /*0410*/ 	.word	0x00000062


	//----- nvinfo : EIATTR_FRAME_SIZE
	.align		4
.L_201:
        /*0414*/ 	.byte	0x04, 0x11
        /*0416*/ 	.short	(.L_203 - .L_202)
	.align		4
.L_202:
        /*0418*/ 	.word	index@(_Z23gemm_half_q_half_kernelILi3ELi14ELb1ELb1ELi32EEvPK6__halfPKjS4_S2_PS0_iiiiPKtS7_iiiiiibS2_i)
        /*041c*/ 	.word	0x00000000


	//----- nvinfo : EIATTR_REGCOUNT
	.align		4
.L_203:
        /*0420*/ 	.byte	0x04, 0x2f
        /*0422*/ 	.short	(.L_205 - .L_204)
	.align		4
.L_204:
        /*0424*/ 	.word	index@(_Z23gemm_half_q_half_kernelILi3ELi12ELb1ELb1ELi32EEvPK6__halfPKjS4_S2_PS0_iiiiPKtS7_iiiiiibS2_i)
        /*0428*/ 	.word	0x00000064


	//----- nvinfo : EIATTR_FRAME_SIZE
	.align		4
.L_205:
        /*042c*/ 	.byte	0x04, 0x11
        /*042e*/ 	.short	(.L_207 - .L_206)
	.align		4
.L_206:
        /*0430*/ 	.word	index@(_Z23gemm_half_q_half_kernelILi3ELi12ELb1ELb1ELi32EEvPK6__halfPKjS4_S2_PS0_iiiiPKtS7_iiiiiibS2_i)
        /*0434*/ 	.word	0x00000000


	//----- nvinfo : EIATTR_REGCOUNT
	.align		4
.L_207:
        /*0438*/ 	.byte	0x04, 0x2f
        /*043a*/ 	.short	(.L_209 - .L_208)
	.align		4
.L_208:
        /*043c*/ 	.word	index@(_Z23gemm_half_q_half_kernelILi3ELi8ELb1ELb1ELi32EEvPK6__halfPKjS4_S2_PS0_iiiiPKtS7_iiiiiibS2_i)
        /*0440*/ 	.word	0x00000030


	//----- nvinfo : EIATTR_FRAME_SIZE
	.align		4
.L_209:
        /*0444*/ 	.byte	0x04, 0x11
        /*0446*/ 	.short	(.L_211 - .L_210)
	.align		4
.L_210:
        /*0448*/ 	.word	index@(_Z23gemm_half_q_half_kernelILi3ELi8ELb1ELb1ELi32EEvPK6__halfPKjS4_S2_PS0_iiiiPKtS7_iiiiiibS2_i)
        /*044c*/ 	.word	0x00000000


	//----- nvinfo : EIATTR_REGCOUNT
	.align		4
.L_211:
        /*0450*/ 	.byte	0x04, 0x2f
        /*0452*/ 	.short	(.L_213 - .L_212)
	.align		4
.L_212:
        /*0454*/ 	.word	index@(_Z23gemm_half_q_half_kernelILi3ELi24ELb1ELb1ELi32EEvPK6__halfPKjS4_S2_PS0_iiiiPKtS7_iiiiiibS2_i)
        /*0458*/ 	.word	0x00000060


	//----- nvinfo : EIATTR_FRAME_SIZE
	.align		4
.L_213:
        /*045c*/ 	.byte	0x04, 0x11
        /*045e*/ 	.short	(.L_215 - .L_214)
	.align		4
.L_214:
        /*0460*/ 	.word	index@(_Z23gemm_half_q_half_kernelILi3ELi24ELb1ELb1ELi32EEvPK6__halfPKjS4_S2_PS0_iiiiPKtS7_iiiiiibS2_i)
        /*0464*/ 	.word	0x00000000


	//----- nvinfo : EIATTR_REGCOUNT
	.align		4
.L_215:
        /*0468*/ 	.byte	0x04, 0x2f
        /*046a*/ 	.short	(.L_217 - .L_216)
	.align		4
.L_216:
        /*046c*/ 	.word	index@(_Z23gemm_half_q_half_kernelILi3ELi16ELb1ELb1ELi32EEvPK6__halfPKjS4_S2_PS0_iiiiPKtS7_iiiiiibS2_i)
        /*0470*/ 	.word	0x00000062


	//----- nvinfo : EIATTR_FRAME_SIZE
	.align		4
.L_217:
        /*0474*/ 	.byte	0x04, 0x11
        /*0476*/ 	.short	(.L_219 - .L_218)
	.align		4
.L_218:
        /*0478*/ 	.word	index@(_Z23gemm_half_q_half_kernelILi3ELi16ELb1ELb1ELi32EEvPK6__halfPKjS4_S2_PS0_iiiiPKtS7_iiiiiibS2_i)
        /*047c*/ 	.word	0x00000000


	//----- nvinfo : EIATTR_REGCOUNT
	.align		4
.L_219:
        /*0480*/ 	.byte	0x04, 0x2f
        /*0482*/ 	.short	(.L_221 - .L_220)
	.align		4
.L_220:
        /*0484*/ 	.word	index@(_Z23gemm_half_q_half_kernelILi3ELi48ELb1ELb1ELi32EEvPK6__halfPKjS4_S2_PS0_iiiiPKtS7_iiiiiibS2_i)
        /*0488*/ 	.word	0x00000064


	//----- nvinfo : EIATTR_FRAME_SIZE
	.align		4
.L_221:
        /*048c*/ 	.byte	0x04, 0x11
        /*048e*/ 	.short	(.L_223 - .L_222)
	.align		4
.L_222:
        /*0490*/ 	.word	index@(_Z23gemm_half_q_half_kernelILi3ELi48ELb1ELb1ELi32EEvPK6__halfPKjS4_S2_PS0_iiiiPKtS7_iiiiiibS2_i)
        /*0494*/ 	.word	0x00000000


	//----- nvinfo : EIATTR_REGCOUNT
	.align		4
.L_223:
        /*0498*/ 	.byte	0x04, 0x2f
        /*049a*/ 	.short	(.L_225 - .L_224)
	.align		4
.L_224:
        /*049c*/ 	.word	index@(_Z23gemm_half_q_half_kernelILi3ELi32ELb1ELb1ELi32EEvPK6__halfPKjS4_S2_PS0_iiiiPKtS7_iiiiiibS2_i)
        /*04a0*/ 	.word	0x00000039


	//----- nvinfo : EIATTR_FRAME_SIZE
	.align		4
.L_225:
        /*04a4*/ 	.byte	0x04, 0x11
        /*04a6*/ 	.short	(.L_227 - .L_226)
	.align		4
.L_226:
        /*04a8*/ 	.word	index@(_Z23gemm_half_q_half_kernelILi3ELi32ELb1ELb1ELi32EEvPK6__halfPKjS4_S2_PS0_iiiiPKtS7_iiiiiibS2_i)
        /*04ac*/ 	.word	0x00000000


	//----- nvinfo : EIATTR_REGCOUNT
	.align		4
.L_227:
        /*04b0*/ 	.byte	0x04, 0x2f
        /*04b2*/ 	.short	(.L_229 - .L_228)
	.align		4
.L_228:
        /*04b4*/ 	.word	index@(_Z23gemm_half_q_half_kernelILi3ELi2ELb1ELb1ELi64EEvPK6__halfPKjS4_S2_PS0_iiiiPKtS7_iiiiiibS2_i)
        /*04b8*/ 	.word	0x0000003b


	//----- nvinfo : EIATTR_FRAME_SIZE
	.align		4
.L_229:
        /*04bc*/ 	.byte	0x04, 0x11
        /*04be*/ 	.short	(.L_231 - .L_230)
	.align		4
.L_230:
        /*04c0*/ 	.word	index@(_Z23gemm_half_q_half_kernelILi3ELi2ELb1ELb1ELi64EEvPK6__halfPKjS4_S2_PS0_iiiiPKtS7_iiiiiibS2_i)
        /*04c4*/ 	.word	0x00000010


	//----- nvinfo : EIATTR_REGCOUNT
	.align		4
.L_231:
        /*04c8*/ 	.byte	0x04, 0x2f
        /*04ca*/ 	.short	(.L_233 - .L_232)
	.align		4
.L_232:
        /*04cc*/ 	.word	index@(_Z23gemm_half_q_half_kernelILi3ELi6ELb1ELb1ELi64EEvPK6__halfPKjS4_S2_PS0_iiiiPKtS7_iiiiiibS2_i)
        /*04d0*/ 	.word	0x0000006a


	//----- nvinfo : EIATTR_FRAME_SIZE
	.align		4
.L_233:
        /*04d4*/ 	.byte	0x04, 0x11
        /*04d6*/ 	.short	(.L_235 - .L_234)
	.align		4
.L_234:
        /*04d8*/ 	.word	index@(_Z23gemm_half_q_half_kernelILi3ELi6ELb1ELb1ELi64EEvPK6__halfPKjS4_S2_PS0_iiiiPKtS7_iiiiiibS2_i)
        /*04dc*/ 	.word	0x00000010


	//----- nvinfo : EIATTR_REGCOUNT
	.align		4
.L_235:
        /*04e0*/ 	.byte	0x04, 0x2f
        /*04e2*/ 	.short	(.L_237 - .L_236)
	.align		4
.L_236:
        /*04e4*/ 	.word	index@(_Z23gemm_half_q_half_kernelILi3ELi4ELb1ELb1ELi64EEvPK6__halfPKjS4_S2_PS0_iiiiPKtS7_iiiiiibS2_i)
        /*04e8*/ 	.word	0x0000005d


	//----- nvinfo : EIATTR_FRAME_SIZE
	.align		4
.L_237:
        /*04ec*/ 	.byte	0x04, 0x11
        /*04ee*/ 	.short	(.L_239 - .L_238)
	.align		4
.L_238:
        /*04f0*/ 	.word	index@(_Z23gemm_half_q_half_kernelILi3ELi4ELb1ELb1ELi64EEvPK6__halfPKjS4_S2_PS0_iiiiPKtS7_iiiiiibS2_i)
        /*04f4*/ 	.word	0x00000010


	//----- nvinfo : EIATTR_REGCOUNT
	.align		4
.L_239:
        /*04f8*/ 	.byte	0x04, 0x2f
        /*04fa*/ 	.short	(.L_241 - .L_240)
	.align		4
.L_240:
        /*04fc*/ 	.word	index@(_Z23gemm_half_q_half_kernelILi3ELi14ELb1ELb1ELi64EEvPK6__halfPKjS4_S2_PS0_iiiiPKtS7_iiiiiibS2_i)
        /*0500*/ 	.word	0x0000006a


	//----- nvinfo : EIATTR_FRAME_SIZE
	.align		4
.L_241:
        /*0504*/ 	.byte	0x04, 0x11
        /*0506*/ 	.short	(.L_243 - .L_242)
	.align		4
.L_242:
        /*0508*/ 	.word	index@(_Z23gemm_half_q_half_kernelILi3ELi14ELb1ELb1ELi64EEvPK6__halfPKjS4_S2_PS0_iiiiPKtS7_iiiiiibS2_i)
        /*050c*/ 	.word	0x00000010


	//----- nvinfo : EIATTR_REGCOUNT
	.align		4
.L_243:
        /*0510*/ 	.byte	0x04, 0x2f
        /*0512*/ 	.short	(.L_245 - .L_244)
	.align		4
.L_244:
        /*0514*/ 	.word	index@(_Z23gemm_half_q_half_kernelILi3ELi12ELb1ELb1ELi64EEvPK6__halfPKjS4_S2_PS0_iiiiPKtS7_iiiiiibS2_i)
        /*0518*/ 	.word	0x00000066


	//----- nvinfo : EIATTR_FRAME_SIZE
	.align		4
.L_245:
        /*051c*/ 	.byte	0x04, 0x11
        /*051e*/ 	.short	(.L_247 - .L_246)
	.align		4
.L_246:
        /*0520*/ 	.word	index@(_Z23gemm_half_q_half_kernelILi3ELi12ELb1ELb1ELi64EEvPK6__halfPKjS4_S2_PS0_iiiiPKtS7_iiiiiibS2_i)
        /*0524*/ 	.word	0x00000010


	//----- nvinfo : EIATTR_REGCOUNT
	.align		4
.L_247:
        /*0528*/ 	.byte	0x04, 0x2f
        /*052a*/ 	.short	(.L_249 - .L_248)
	.align		4
.L_248:
        /*052c*/ 	.word	index@(_Z23gemm_half_q_half_kernelILi3ELi8ELb1ELb1ELi64EEvPK6__halfPKjS4_S2_PS0_iiiiPKtS7_iiiiiibS2_i)
        /*0530*/ 	.word	0x00000030


	//----- nvinfo : EIATTR_FRAME_SIZE
	.align		4
.L_249:
        /*0534*/ 	.byte	0x04, 0x11
        /*0536*/ 	.short	(.L_251 - .L_250)
	.align		4
.L_250:
        /*0538*/ 	.word	index@(_Z23gemm_half_q_half_kernelILi3ELi8ELb1ELb1ELi64EEvPK6__halfPKjS4_S2_PS0_iiiiPKtS7_iiiiiibS2_i)
        /*053c*/ 	.word	0x00000010


	//----- nvinfo : EIATTR_REGCOUNT
	.align		4
.L_251:
        /*0540*/ 	.byte	0x04, 0x2f
        /*0542*/ 	.short	(.L_253 - .L_252)
	.align		4
.L_252:
        /*0544*/ 	.word	index@(_Z23gemm_half_q_half_kernelILi3ELi24ELb1ELb1ELi64EEvPK6__halfPKjS4_S2_PS0_iiiiPKtS7_iiiiiibS2_i)
        /*0548*/ 	.word	0x0000006a


	//----- nvinfo : EIATTR_FRAME_SIZE
	.align		4
.L_253:
        /*054c*/ 	.byte	0x04, 0x11
        /*054e*/ 	.short	(.L_255 - .L_254)
	.align		4
.L_254:
        /*0550*/ 	.word	index@(_Z23gemm_half_q_half_kernelILi3ELi24ELb1ELb1ELi64EEvPK6__halfPKjS4_S2_PS0_iiiiPKtS7_iiiiiibS2_i)
        /*0554*/ 	.word	0x00000010


	//----- nvinfo : EIATTR_REGCOUNT
	.align		4
.L_255:
        /*0558*/ 	.byte	0x04, 0x2f
        /*055a*/ 	.short	(.L_257 - .L_256)
	.align		4
.L_256:
        /*055c*/ 	.word	index@(_Z23gemm_half_q_half_kernelILi3ELi16ELb1ELb1ELi64EEvPK6__halfPKjS4_S2_PS0_iiiiPKtS7_iiiiiibS2_i)
        /*0560*/ 	.word	0x0000005d


	//----- nvinfo : EIATTR_FRAME_SIZE
	.align		4
.L_257:
        /*0564*/ 	.byte	0x04, 0x11
        /*0566*/ 	.short	(.L_259 - .L_258)
	.align		4
.L_258:
        /*0568*/ 	.word	index@(_Z23gemm_half_q_half_kernelILi3ELi16ELb1ELb1ELi64EEvPK6__halfPKjS4_S2_PS0_iiiiPKtS7_iiiiiibS2_i)
        /*056c*/ 	.word	0x00000010


	//----- nvinfo : EIATTR_REGCOUNT
	.align		4
.L_259:
        /*0570*/ 	.byte	0x04, 0x2f
        /*0572*/ 	.short	(.L_261 - .L_260)
	.align		4
.L_260:
        /*0574*/ 	.word	index@(_Z23gemm_half_q_half_kernelILi3ELi48ELb1ELb1ELi64EEvPK6__halfPKjS4_S2_PS0_iiiiPKtS7_iiiiiibS2_i)
        /*0578*/ 	.word	0x00000066


	//----- nvinfo : EIATTR_FRAME_SIZE
	.align		4
.L_261:
        /*057c*/ 	.byte	0x04, 0x11
        /*057e*/ 	.short	(.L_263 - .L_262)
	.align		4
.L_262:
        /*0580*/ 	.word	index@(_Z23gemm_half_q_half_kernelILi3ELi48ELb1ELb1ELi64EEvPK6__halfPKjS4_S2_PS0_iiiiPKtS7_iiiiiibS2_i)
        /*0584*/ 	.word	0x00000010


	//----- nvinfo : EIATTR_REGCOUNT
	.align		4
.L_263:
        /*0588*/ 	.byte	0x04, 0x2f
        /*058a*/ 	.short	(.L_265 - .L_264)
	.align		4
.L_264:
        /*058c*/ 	.word	index@(_Z23gemm_half_q_half_kernelILi3ELi32ELb1ELb1ELi64EEvPK6__halfPKjS4_S2_PS0_iiiiPKtS7_iiiiiibS2_i)
        /*0590*/ 	.word	0x0000003c


	//----- nvinfo : EIATTR_FRAME_SIZE
	.align		4
.L_265:
        /*0594*/ 	.byte	0x04, 0x11
        /*0596*/ 	.short	(.L_267 - .L_266)
	.align		4
.L_266:
        /*0598*/ 	.word	index@(_Z23gemm_half_q_half_kernelILi3ELi32ELb1ELb1ELi64EEvPK6__halfPKjS4_S2_PS0_iiiiPKtS7_iiiiiibS2_i)
        /*059c*/ 	.word	0x00000010


	//----- nvinfo : EIATTR_REGCOUNT
	.align		4
.L_267:
        /*05a0*/ 	.byte	0x04, 0x2f
        /*05a2*/ 	.short	(.L_269 - .L_268)
	.align		4
.L_268:
        /*05a4*/ 	.word	index@(_Z23gemm_half_q_half_kernelILi4ELi2ELb1ELb1ELi32EEvPK6__halfPKjS4_S2_PS0_iiiiPKtS7_iiiiiibS2_i)
        /*05a8*/ 	.word	0x00000044


	//----- nvinfo : EIATTR_FRAME_SIZE
	.align		4
.L_269:
        /*05ac*/ 	.byte	0x04, 0x11
        /*05ae*/ 	.short	(.L_271 - .L_270)
	.align		4
.L_270:
        /*05b0*/ 	.word	index@(_Z23gemm_half_q_half_kernelILi4ELi2ELb1ELb1ELi32EEvPK6__halfPKjS4_S2_PS0_iiiiPKtS7_iiiiiibS2_i)
        /*05b4*/ 	.word	0x00000000


	//----- nvinfo : EIATTR_REGCOUNT
	.align		4
.L_271:
        /*05b8*/ 	.byte	0x04, 0x2f
        /*05ba*/ 	.short	(.L_273 - .L_272)
	.align		4
.L_272:
        /*05bc*/ 	.word	index@(_Z23gemm_half_q_half_kernelILi4ELi6ELb1ELb1ELi32EEvPK6__halfPKjS4_S2_PS0_iiiiPKtS7_iiiiiibS2_i)
        /*05c0*/ 	.word	0x00000060


	//----- nvinfo : EIATTR_FRAME_SIZE
	.align		4
.L_273:
        /*05c4*/ 	.byte	0x04, 0x11
        /*05c6*/ 	.short	(.L_275 - .L_274)
	.align		4
.L_274:
        /*05c8*/ 	.word	index@(_Z23gemm_half_q_half_kernelILi4ELi6ELb1ELb1ELi32EEvPK6__halfPKjS4_S2_PS0_iiiiPKtS7_iiiiiibS2_i)
        /*05cc*/ 	.word	0x00000000


	//----- nvinfo : EIATTR_REGCOUNT
	.align		4
.L_275:
        /*05d0*/ 	.byte	0x04, 0x2f
        /*05d2*/ 	.short	(.L_277 - .L_276)
	.align		4
.L_276:
        /*05d4*/ 	.word	index@(_Z23gemm_half_q_half_kernelILi4ELi4ELb1ELb1ELi32EEvPK6__halfPKjS4_S2_PS0_iiiiPKtS7_iiiiiibS2_i)
        /*05d8*/ 	.word	0x00000061


	//----- nvinfo : EIATTR_FRAME_SIZE
	.align		4
.L_277:
        /*05dc*/ 	.byte	0x04, 0x11
        /*05de*/ 	.short	(.L_279 - .L_278)
	.align		4
.L_278:
        /*05e0*/ 	.word	index@(_Z23gemm_half_q_half_kernelILi4ELi4ELb1ELb1ELi32EEvPK6__halfPKjS4_S2_PS0_iiiiPKtS7_iiiiiibS2_i)
        /*05e4*/ 	.word	0x00000000


	//----- nvinfo : EIATTR_REGCOUNT
	.align		4
.L_279:
        /*05e8*/ 	.byte	0x04, 0x2f
        /*05ea*/ 	.short	(.L_281 - .L_280)
	.align		4
.L_280:
        /*05ec*/ 	.word	index@(_Z23gemm_half_q_half_kernelILi4ELi14ELb1ELb1ELi32EEvPK6__halfPKjS4_S2_PS0_iiiiPKtS7_iiiiiibS2_i)
        /*05f0*/ 	.word	0x0000006c


	//----- nvinfo : EIATTR_FRAME_SIZE
	.align		4
.L_281:
        /*05f4*/ 	.byte	0x04, 0x11
        /*05f6*/ 	.short	(.L_283 - .L_282)
	.align		4
.L_282:
        /*05f8*/ 	.word	index@(_Z23gemm_half_q_half_kernelILi4ELi14ELb1ELb1ELi32EEvPK6__halfPKjS4_S2_PS0_iiiiPKtS7_iiiiiibS2_i)
        /*05fc*/ 	.word	0x00000000


	//----- nvinfo : EIATTR_REGCOUNT
	.align		4
.L_283:
        /*0600*/ 	.byte	0x04, 0x2f
        /*0602*/ 	.short	(.L_285 - .L_284)
	.align		4
.L_284:
        /*0604*/ 	.word	index@(_Z23gemm_half_q_half_kernelILi4ELi12ELb1ELb1ELi32EEvPK6__halfPKjS4_S2_PS0_iiiiPKtS7_iiiiiibS2_i)
        /*0608*/ 	.word	0x0000006a


	//----- nvinfo : EIATTR_FRAME_SIZE
	.align		4
.L_285:
        /*060c*/ 	.byte	0x04, 0x11
        /*060e*/ 	.short	(.L_287 - .L_286)
	.align		4
.L_286:
        /*0610*/ 	.word	index@(_Z23gemm_half_q_half_kernelILi4ELi12ELb1ELb1ELi32EEvPK6__halfPKjS4_S2_PS0_iiiiPKtS7_iiiiiibS2_i)
        /*0614*/ 	.word	0x00000000


	//----- nvinfo : EIATTR_REGCOUNT
	.align		4
.L_287:
        /*0618*/ 	.byte	0x04, 0x2f
        /*061a*/ 	.short	(.L_289 - .L_288)
	.align		4
.L_288:
        /*061c*/ 	.word	index@(_Z23gemm_half_q_half_kernelILi4ELi8ELb1ELb1ELi32EEvPK6__halfPKjS4_S2_PS0_iiiiPKtS7_iiiiiibS2_i)
        /*0620*/ 	.word	0x00000035


	//----- nvinfo : EIATTR_FRAME_SIZE
	.align		4
.L_289:
        /*0624*/ 	.byte	0x04, 0x11
        /*0626*/ 	.short	(.L_291 - .L_290)
	.align		4
.L_290:
        /*0628*/ 	.word	index@(_Z23gemm_half_q_half_kernelILi4ELi8ELb1ELb1ELi32EEvPK6__halfPKjS4_S2_PS0_iiiiPKtS7_iiiiiibS2_i)
        /*062c*/ 	.word	0x00000000


	//----- nvinfo : EIATTR_REGCOUNT
	.align		4
.L_291:
        /*0630*/ 	.byte	0x04, 0x2f
        /*0632*/ 	.short	(.L_293 - .L_292)
	.align		4
.L_292:
        /*0634*/ 	.word	index@(_Z23gemm_half_q_half_kernelILi4ELi24ELb1ELb1ELi32EEvPK6__halfPKjS4_S2_PS0_iiiiPKtS7_iiiiiibS2_i)
        /*0638*/ 	.word	0x00000060


	//----- nvinfo : EIATTR_FRAME_SIZE
	.align		4
.L_293:
        /*063c*/ 	.byte	0x04, 0x11
        /*063e*/ 	.short	(.L_295 - .L_294)
	.align		4
.L_294:
        /*0640*/ 	.word	index@(_Z23gemm_half_q_half_kernelILi4ELi24ELb1ELb1ELi32EEvPK6__halfPKjS4_S2_PS0_iiiiPKtS7_iiiiiibS2_i)
        /*0644*/ 	.word	0x00000000


	//----- nvinfo : EIATTR_REGCOUNT
	.align		4
.L_295:
        /*0648*/ 	.byte	0x04, 0x2f
        /*064a*/ 	.short	(.L_297 - .L_296)
	.align		4
.L_296:
        /*064c*/ 	.word	index@(_Z23gemm_half_q_half_kernelILi4ELi16ELb1ELb1ELi32EEvPK6__halfPKjS4_S2_PS0_iiiiPKtS7_iiiiiibS2_i)
        /*0650*/ 	.word	0x00000061


	//----- nvinfo : EIATTR_FRAME_SIZE
	.align		4
.L_297:
        /*0654*/ 	.byte	0x04, 0x11
        /*0656*/ 	.short	(.L_299 - .L_298)
	.align		4
.L_298:
        /*0658*/ 	.word	index@(_Z23gemm_half_q_half_kernelILi4ELi16ELb1ELb1ELi32EEvPK6__halfPKjS4_S2_PS0_iiiiPKtS7_iiiiiibS2_i)
        /*065c*/ 	.word	0x00000000


	//----- nvinfo : EIATTR_REGCOUNT
	.align		4
.L_299:
        /*0660*/ 	.byte	0x04, 0x2f
        /*0662*/ 	.short	(.L_301 - .L_300)
	.align		4
.L_300:
        /*0664*/ 	.word	index@(_Z23gemm_half_q_half_kernelILi4ELi48ELb1ELb1ELi32EEvPK6__halfPKjS4_S2_PS0_iiiiPKtS7_iiiiiibS2_i)
        /*0668*/ 	.word	0x0000006a


	//----- nvinfo : EIATTR_FRAME_SIZE
	.align		4
.L_301:
        /*066c*/ 	.byte	0x04, 0x11
        /*066e*/ 	.short	(.L_303 - .L_302)
	.align		4
.L_302:
        /*0670*/ 	.word	index@(_Z23gemm_half_q_half_kernelILi4ELi48ELb1ELb1ELi32EEvPK6__halfPKjS4_S2_PS0_iiiiPKtS7_iiiiiibS2_i)
        /*0674*/ 	.word	0x00000000


	//----- nvinfo : EIATTR_REGCOUNT
	.align		4
.L_303:
        /*0678*/ 	.byte	0x04, 0x2f
        /*067a*/ 	.short	(.L_305 - .L_304)
	.align		4
.L_304:
        /*067c*/ 	.word	index@(_Z23gemm_half_q_half_kernelILi4ELi32ELb1ELb1ELi32EEvPK6__halfPKjS4_S2_PS0_iiiiPKtS7_iiiiiibS2_i)
        /*0680*/ 	.word	0x00000044


	//----- nvinfo : EIATTR_FRAME_SIZE
	.align		4
.L_305:
        /*0684*/ 	.byte	0x04, 0x11
        /*0686*/ 	.short	(.L_307 - .L_306)
	.align		4
.L_306:
        /*0688*/ 	.word	index@(_Z23gemm_half_q_half_kernelILi4ELi32ELb1ELb1ELi32EEvPK6__halfPKjS4_S2_PS0_iiiiPKtS7_iiiiiibS2_i)
        /*068c*/ 	.word	0x00000000


	//----- nvinfo : EIATTR_REGCOUNT
	.align		4
.L_307:
        /*0690*/ 	.byte	0x04, 0x2f
        /*0692*/ 	.short	(.L_309 - .L_308)
	.align		4
.L_308:
        /*0694*/ 	.word	index@(_Z23gemm_half_q_half_kernelILi4ELi2ELb1ELb1ELi64EEvPK6__halfPKjS4_S2_PS0_iiiiPKtS7_iiiiiibS2_i)
        /*0698*/ 	.word	0x00000045


	//----- nvinfo : EIATTR_FRAME_SIZE
	.align		4
.L_309:
        /*069c*/ 	.byte	0x04, 0x11
        /*069e*/ 	.short	(.L_311 - .L_310)
	.align		4
.L_310:
        /*06a0*/ 	.word	index@(_Z23gemm_half_q_half_kernelILi4ELi2ELb1ELb1ELi64EEvPK6__halfPKjS4_S2_PS0_iiiiPKtS7_iiiiiibS2_i)
        /*06a4*/ 	.word	0x00000010


	//----- nvinfo : EIATTR_REGCOUNT
	.align		4
.L_311:
        /*06a8*/ 	.byte	0x04, 0x2f
        /*06aa*/ 	.short	(.L_313 - .L_312)
	.align		4
.L_312:
        /*06ac*/ 	.word	index@(_Z23gemm_half_q_half_kernelILi4ELi6ELb1ELb1ELi64EEvPK6__halfPKjS4_S2_PS0_iiiiPKtS7_iiiiiibS2_i)
        /*06b0*/ 	.word	0x0000006d


	//----- nvinfo : EIATTR_FRAME_SIZE
	.align		4
.L_313:
        /*06b4*/ 	.byte	0x04, 0x11
        /*06b6*/ 	.short	(.L_315 - .L_314)
	.align		4
.L_314:
        /*06b8*/ 	.word	index@(_Z23gemm_half_q_half_kernelILi4ELi6ELb1ELb1ELi64EEvPK6__halfPKjS4_S2_PS0_iiiiPKtS7_iiiiiibS2_i)
        /*06bc*/ 	.word	0x00000010


	//----- nvinfo : EIATTR_REGCOUNT
	.align		4
.L_315:
        /*06c0*/ 	.byte	0x04, 0x2f
        /*06c2*/ 	.short	(.L_317 - .L_316)
	.align		4
.L_316:
        /*06c4*/ 	.word	index@(_Z23gemm_half_q_half_kernelILi4ELi4ELb1ELb1ELi64EEvPK6__halfPKjS4_S2_PS0_iiiiPKtS7_iiiiiibS2_i)
        /*06c8*/ 	.word	0x0000006a


	//----- nvinfo : EIATTR_FRAME_SIZE
	.align		4
.L_317:
        /*06cc*/ 	.byte	0x04, 0x11
        /*06ce*/ 	.short	(.L_319 - .L_318)
	.align		4
.L_318:
        /*06d0*/ 	.word	index@(_Z23gemm_half_q_half_kernelILi4ELi4ELb1ELb1ELi64EEvPK6__halfPKjS4_S2_PS0_iiiiPKtS7_iiiiiibS2_i)
        /*06d4*/ 	.word	0x00000010


	//----- nvinfo : EIATTR_REGCOUNT
	.align		4
.L_319:
        /*06d8*/ 	.byte	0x04, 0x2f
        /*06da*/ 	.short	(.L_321 - .L_320)
	.align		4
.L_320:
        /*06dc*/ 	.word	index@(_Z23gemm_half_q_half_kernelILi4ELi14ELb1ELb1ELi64EEvPK6__halfPKjS4_S2_PS0_iiiiPKtS7_iiiiiibS2_i)
        /*06e0*/ 	.word	0x0000006d


	//----- nvinfo : EIATTR_FRAME_SIZE
	.align		4
.L_321:
        /*06e4*/ 	.byte	0x04, 0x11
        /*06e6*/ 	.short	(.L_323 - .L_322)
	.align		4
.L_322:
        /*06e8*/ 	.word	index@(_Z23gemm_half_q_half_kernelILi4ELi14ELb1ELb1ELi64EEvPK6__halfPKjS4_S2_PS0_iiiiPKtS7_iiiiiibS2_i)
        /*06ec*/ 	.word	0x00000010


	//----- nvinfo : EIATTR_REGCOUNT
	.align		4
.L_323:
        /*06f0*/ 	.byte	0x04, 0x2f
        /*06f2*/ 	.short	(.L_325 - .L_324)
	.align		4
.L_324:
        /*06f4*/ 	.word	index@(_Z23gemm_half_q_half_kernelILi4ELi12ELb1ELb1ELi64EEvPK6__halfPKjS4_S2_PS0_iiiiPKtS7_iiiiiibS2_i)
        /*06f8*/ 	.word	0x0000006a


	//----- nvinfo : EIATTR_FRAME_SIZE
	.align		4
.L_325:
        /*06fc*/ 	.byte	0x04, 0x11
        /*06fe*/ 	.short	(.L_327 - .L_326)
	.align		4
.L_326:
        /*0700*/ 	.word	index@(_Z23gemm_half_q_half_kernelILi4ELi12ELb1ELb1ELi64EEvPK6__halfPKjS4_S2_PS0_iiiiPKtS7_iiiiiibS2_i)
        /*0704*/ 	.word	0x00000010


	//----- nvinfo : EIATTR_REGCOUNT
	.align		4
.L_327:
        /*0708*/ 	.byte	0x04, 0x2f
        /*070a*/ 	.short	(.L_329 - .L_328)
	.align		4
.L_328:
        /*070c*/ 	.word	index@(_Z23gemm_half_q_half_kernelILi4ELi8ELb1ELb1ELi64EEvPK6__halfPKjS4_S2_PS0_iiiiPKtS7_iiiiiibS2_i)
        /*0710*/ 	.word	0x00000030


	//----- nvinfo : EIATTR_FRAME_SIZE
	.align		4
.L_329:
        /*0714*/ 	.byte	0x04, 0x11
        /*0716*/ 	.short	(.L_331 - .L_330)
	.align		4
.L_330:
        /*0718*/ 	.word	index@(_Z23gemm_half_q_half_kernelILi4ELi8ELb1ELb1ELi64EEvPK6__halfPKjS4_S2_PS0_iiiiPKtS7_iiiiiibS2_i)
        /*071c*/ 	.word	0x00000010


	//----- nvinfo : EIATTR_REGCOUNT
	.align		4
.L_331:
        /*0720*/ 	.byte	0x04, 0x2f
        /*0722*/ 	.short	(.L_333 - .L_332)
	.align		4
.L_332:
        /*0724*/ 	.word	index@(_Z23gemm_half_q_half_kernelILi4ELi24ELb1ELb1ELi64EEvPK6__halfPKjS4_S2_PS0_iiiiPKtS7_iiiiiibS2_i)
        /*0728*/ 	.word	0x0000006d


	//----- nvinfo : EIATTR_FRAME_SIZE
	.align		4
.L_333:
        /*072c*/ 	.byte	0x04, 0x11
        /*072e*/ 	.short	(.L_335 - .L_334)
	.align		4
.L_334:
        /*0730*/ 	.word	index@(_Z23gemm_half_q_half_kernelILi4ELi24ELb1ELb1ELi64EEvPK6__halfPKjS4_S2_PS0_iiiiPKtS7_iiiiiibS2_i)
        /*0734*/ 	.word	0x00000010


	//----- nvinfo : EIATTR_REGCOUNT
	.align		4
.L_335:
        /*0738*/ 	.byte	0x04, 0x2f
        /*073a*/ 	.short	(.L_337 - .L_336)
	.align		4
.L_336:
        /*073c*/ 	.word	index@(_Z23gemm_half_q_half_kernelILi4ELi16ELb1ELb1ELi64EEvPK6__halfPKjS4_S2_PS0_iiiiPKtS7_iiiiiibS2_i)
        /*0740*/ 	.word	0x0000006a


	//----- nvinfo : EIATTR_FRAME_SIZE
	.align		4
.L_337:
        /*0744*/ 	.byte	0x04, 0x11
        /*0746*/ 	.short	(.L_339 - .L_338)
	.align		4
.L_338:
        /*0748*/ 	.word	index@(_Z23gemm_half_q_half_kernelILi4ELi16ELb1ELb1ELi64EEvPK6__halfPKjS4_S2_PS0_iiiiPKtS7_iiiiiibS2_i)
        /*074c*/ 	.word	0x00000010


	//----- nvinfo : EIATTR_REGCOUNT
	.align		4
.L_339:
        /*0750*/ 	.byte	0x04, 0x2f
        /*0752*/ 	.short	(.L_341 - .L_340)
	.align		4
.L_340:
        /*0754*/ 	.word	index@(_Z23gemm_half_q_half_kernelILi4ELi48ELb1ELb1ELi64EEvPK6__halfPKjS4_S2_PS0_iiiiPKtS7_iiiiiibS2_i)
        /*0758*/ 	.word	0x0000006a


	//----- nvinfo : EIATTR_FRAME_SIZE
	.align		4
.L_341:
        /*075c*/ 	.byte	0x04, 0x11
        /*075e*/ 	.short	(.L_343 - .L_342)
	.align		4
.L_342:
        /*0760*/ 	.word	index@(_Z23gemm_half_q_half_kernelILi4ELi48ELb1ELb1ELi64EEvPK6__halfPKjS4_S2_PS0_iiiiPKtS7_iiiiiibS2_i)
        /*0764*/ 	.word	0x00000010


	//----- nvinfo : EIATTR_REGCOUNT
	.align		4
.L_343:
        /*0768*/ 	.byte	0x04, 0x2f
        /*076a*/ 	.short	(.L_345 - .L_344)
	.align		4
.L_344:
        /*076c*/ 	.word	index@(_Z23gemm_half_q_half_kernelILi4ELi32ELb1ELb1ELi64EEvPK6__halfPKjS4_S2_PS0_iiiiPKtS7_iiiiiibS2_i)
        /*0770*/ 	.word	0x00000045


	//----- nvinfo : EIATTR_FRAME_SIZE
	.align		4
.L_345:
        /*0774*/ 	.byte	0x04, 0x11
        /*0776*/ 	.short	(.L_347 - .L_346)
	.align		4
.L_346:
        /*0778*/ 	.word	index@(_Z23gemm_half_q_half_kernelILi4ELi32ELb1ELb1ELi64EEvPK6__halfPKjS4_S2_PS0_iiiiPKtS7_iiiiiibS2_i)
        /*077c*/ 	.word	0x00000010


	//----- nvinfo : EIATTR_MIN_STACK_SIZE
	.align		4
.L_347:
        /*0780*/ 	.byte	0x04, 0x12
        /*0782*/ 	.short	(.L_349 - .L_348)
	.align		4
.L_348:
        /*0784*/ 	.word	index@(_Z23gemm_half_q_half_kernelILi4ELi32ELb1ELb1ELi64EEvPK6__halfPKjS4_S2_PS0_iiiiPKtS7_iiiiiibS2_i)
        /*0788*/ 	.word	0x00000010


	//----- nvinfo : EIATTR_MIN_STACK_SIZE
	.align		4
.L_349:
        /*078c*/ 	.byte	0x04, 0x12
        /*078e*/ 	.short	(.L_351 - .L_350)
	.align		4
.L_350:
        /*0790*/ 	.word	index@(_Z23gemm_half_q_half_kernelILi4ELi48ELb1ELb1ELi64EEvPK6__halfPKjS4_S2_PS0_iiiiPKtS7_iiiiiibS2_i)
        /*0794*/ 	.word	0x00000010


	//----- nvinfo : EIATTR_MIN_STACK_SIZE
	.align		4
.L_351:
        /*0798*/ 	.byte	0x04, 0x12
        /*079a*/ 	.short	(.L_353 - .L_352)
	.align		4
.L_352:
        /*079c*/ 	.word	index@(_Z23gemm_half_q_half_kernelILi4ELi16ELb1ELb1ELi64EEvPK6__halfPKjS4_S2_PS0_iiiiPKtS7_iiiiiibS2_i)
        /*07a0*/ 	.word	0x00000010


	//----- nvinfo : EIATTR_MIN_STACK_SIZE
	.align		4
.L_353:
        /*07a4*/ 	.byte	0x04, 0x12
        /*07a6*/ 	.short	(.L_355 - .L_354)
	.align		4
.L_354:
        /*07a8*/ 	.word	index@(_Z23gemm_half_q_half_kernelILi4ELi24ELb1ELb1ELi64EEvPK6__halfPKjS4_S2_PS0_iiiiPKtS7_iiiiiibS2_i)
        /*07ac*/ 	.word	0x00000010


	//----- nvinfo : EIATTR_MIN_STACK_SIZE
	.align		4
.L_355:
        /*07b0*/ 	.byte	0x04, 0x12
        /*07b2*/ 	.short	(.L_357 - .L_356)
	.align		4
.L_356:
        /*07b4*/ 	.word	index@(_Z23gemm_half_q_half_kernelILi4ELi8ELb1ELb1ELi64EEvPK6__halfPKjS4_S2_PS0_iiiiPKtS7_iiiiiibS2_i)
        /*07b8*/ 	.word	0x00000010


	//----- nvinfo : EIATTR_MIN_STACK_SIZE
	.align		4
.L_357:
        /*07bc*/ 	.byte	0x04, 0x12
        /*07be*/ 	.short	(.L_359 - .L_358)
	.align		4
.L_358:
        /*07c0*/ 	.word	index@(_Z23gemm_half_q_half_kernelILi4ELi12ELb1ELb1ELi64EEvPK6__halfPKjS4_S2_PS0_iiiiPKtS7_iiiiiibS2_i)
        /*07c4*/ 	.word	0x00000010


	//----- nvinfo : EIATTR_MIN_STACK_SIZE
	.align		4
.L_359:
        /*07c8*/ 	.byte	0x04, 0x12
        /*07ca*/ 	.short	(.L_361 - .L_360)
	.align		4
.L_360:
        /*07cc*/ 	.word	index@(_Z23gemm_half_q_half_kernelILi4ELi14ELb1ELb1ELi64EEvPK6__halfPKjS4_S2_PS0_iiiiPKtS7_iiiiiibS2_i)
        /*07d0*/ 	.word	0x00000010


	//----- nvinfo : EIATTR_MIN_STACK_SIZE
	.align		4
.L_361:
        /*07d4*/ 	.byte	0x04, 0x12
        /*07d6*/ 	.short	(.L_363 - .L_362)
	.align		4
.L_362:
        /*07d8*/ 	.word	index@(_Z23gemm_half_q_half_kernelILi4ELi4ELb1ELb1ELi64EEvPK6__halfPKjS4_S2_PS0_iiiiPKtS7_iiiiiibS2_i)
        /*07dc*/ 	.word	0x00000010


	//----- nvinfo : EIATTR_MIN_STACK_SIZE
	.align		4
.L_363:
        /*07e0*/ 	.byte	0x04, 0x12
        /*07e2*/ 	.short	(.L_365 - .L_364)
	.align		4
.L_364:
        /*07e4*/ 	.word	index@(_Z23gemm_half_q_half_kernelILi4ELi6ELb1ELb1ELi64EEvPK6__halfPKjS4_S2_PS0_iiiiPKtS7_iiiiiibS2_i)
        /*07e8*/ 	.word	0x00000010


	//----- nvinfo : EIATTR_MIN_STACK_SIZE
	.align		4
.L_365:
        /*07ec*/ 	.byte	0x04, 0x12
        /*07ee*/ 	.short	(.L_367 - .L_366)
	.align		4
.L_366:
        /*07f0*/ 	.word	index@(_Z23gemm_half_q_half_kernelILi4ELi2ELb1ELb1ELi64EEvPK6__halfPKjS4_S2_PS0_iiiiPKtS7_iiiiiibS2_i)
        /*07f4*/ 	.word	0x00000010


	//----- nvinfo : EIATTR_MIN_STACK_SIZE
	.align		4
.L_367:
        /*07f8*/ 	.byte	0x04, 0x12
        /*07fa*/ 	.short	(.L_369 - .L_368)
	.align		4
.L_368:
        /*07fc*/ 	.word	index@(_Z23gemm_half_q_half_kernelILi4ELi32ELb1ELb1ELi32EEvPK6__halfPKjS4_S2_PS0_iiiiPKtS7_iiiiiibS2_i)
        /*0800*/ 	.word	0x00000000


	//----- nvinfo : EIATTR_MIN_STACK_SIZE
	.align		4
.L_369:
        /*0804*/ 	.byte	0x04, 0x12
        /*0806*/ 	.short	(.L_371 - .L_370)
	.align		4
.L_370:
        /*0808*/ 	.word	index@(_Z23gemm_half_q_half_kernelILi4ELi48ELb1ELb1ELi32EEvPK6__halfPKjS4_S2_PS0_iiiiPKtS7_iiiiiibS2_i)
        /*080c*/ 	.word	0x00000000


	//----- nvinfo : EIATTR_MIN_STACK_SIZE
	.align		4
.L_371:
        /*0810*/ 	.byte	0x04, 0x12
        /*0812*/ 	.short	(.L_373 - .L_372)
	.align		4
.L_372:
        /*0814*/ 	.word	index@(_Z23gemm_half_q_half_kernelILi4ELi16ELb1ELb1ELi32EEvPK6__halfPKjS4_S2_PS0_iiiiPKtS7_iiiiiibS2_i)
        /*0818*/ 	.word	0x00000000


	//----- nvinfo : EIATTR_MIN_STACK_SIZE
	.align		4
.L_373:
        /*081c*/ 	.byte	0x04, 0x12
        /*081e*/ 	.short	(.L_375 - .L_374)
	.align		4
.L_374:
        /*0820*/ 	.word	index@(_Z23gemm_half_q_half_kernelILi4ELi24ELb1ELb1ELi32EEvPK6__halfPKjS4_S2_PS0_iiiiPKtS7_iiiiiibS2_i)
        /*0824*/ 	.word	0x00000000


	//----- nvinfo : EIATTR_MIN_STACK_SIZE
	.align		4
.L_375:
        /*0828*/ 	.byte	0x04, 0x12
        /*082a*/ 	.short	(.L_377 - .L_376)
	.align		4
.L_376:
        /*082c*/ 	.word	index@(_Z23gemm_half_q_half_kernelILi4ELi8ELb1ELb1ELi32EEvPK6__halfPKjS4_S2_PS0_iiiiPKtS7_iiiiiibS2_i)
        /*0830*/ 	.word	0x00000000


	//----- nvinfo : EIATTR_MIN_STACK_SIZE
	.align		4
.L_377:
        /*0834*/ 	.byte	0x04, 0x12
        /*0836*/ 	.short	(.L_379 - .L_378)
	.align		4
.L_378:
        /*0838*/ 	.word	index@(_Z23gemm_half_q_half_kernelILi4ELi12ELb1ELb1ELi32EEvPK6__halfPKjS4_S2_PS0_iiiiPKtS7_iiiiiibS2_i)
        /*083c*/ 	.word	0x00000000


	//----- nvinfo : EIATTR_MIN_STACK_SIZE
	.align		4
.L_379:
        /*0840*/ 	.byte	0x04, 0x12
        /*0842*/ 	.short	(.L_381 - .L_380)
	.align		4
.L_380:
        /*0844*/ 	.word	index@(_Z23gemm_half_q_half_kernelILi4ELi14ELb1ELb1ELi32EEvPK6__halfPKjS4_S2_PS0_iiiiPKtS7_iiiiiibS2_i)
        /*0848*/ 	.word	0x00000000


	//----- nvinfo : EIATTR_MIN_STACK_SIZE
	.align		4
.L_381:
        /*084c*/ 	.byte	0x04, 0x12
        /*084e*/ 	.short	(.L_383 - .L_382)
	.align		4
.L_382:
        /*0850*/ 	.word	index@(_Z23gemm_half_q_half_kernelILi4ELi4ELb1ELb1ELi32EEvPK6__halfPKjS4_S2_PS0_iiiiPKtS7_iiiiiibS2_i)
        /*0854*/ 	.word	0x00000000


	//----- nvinfo : EIATTR_MIN_STACK_SIZE
	.align		4
.L_383:
        /*0858*/ 	.byte	0x04, 0x12
        /*085a*/ 	.short	(.L_385 - .L_384)
	.align		4
.L_384:
        /*085c*/ 	.word	index@(_Z23gemm_half_q_half_kernelILi4ELi6ELb1ELb1ELi32EEvPK6__halfPKjS4_S2_PS0_iiiiPKtS7_iiiiiibS2_i)
        /*0860*/ 	.word	0x00000000


	//----- nvinfo : EIATTR_MIN_STACK_SIZE
	.align		4
.L_385:
        /*0864*/ 	.byte	0x04, 0x12
        /*0866*/ 	.short	(.L_387 - .L_386)
	.align		4
.L_386:
        /*0868*/ 	.word	index@(_Z23gemm_half_q_half_kernelILi4ELi2ELb1ELb1ELi32EEvPK6__halfPKjS4_S2_PS0_iiiiPKtS7_iiiiiibS2_i)
        /*086c*/ 	.word	0x00000000


	//----- nvinfo : EIATTR_MIN_STACK_SIZE
	.align		4
.L_387:
        /*0870*/ 	.byte	0x04, 0x12
        /*0872*/ 	.short	(.L_389 - .L_388)
	.align		4
.L_388:
        /*0874*/ 	.word	index@(_Z23gemm_half_q_half_kernelILi3ELi32ELb1ELb1ELi64EEvPK6__halfPKjS4_S2_PS0_iiiiPKtS7_iiiiiibS2_i)
        /*0878*/ 	.word	0x00000010


	//----- nvinfo : EIATTR_MIN_STACK_SIZE
	.align		4
.L_389:
        /*087c*/ 	.byte	0x04, 0x12
        /*087e*/ 	.short	(.L_391 - .L_390)
	.align		4
.L_390:
        /*0880*/ 	.word	index@(_Z23gemm_half_q_half_kernelILi3ELi48ELb1ELb1ELi64EEvPK6__halfPKjS4_S2_PS0_iiiiPKtS7_iiiiiibS2_i)
        /*0884*/ 	.word	0x00000010


	//----- nvinfo : EIATTR_MIN_STACK_SIZE
	.align		4
.L_391:
        /*0888*/ 	.byte	0x04, 0x12
        /*088a*/ 	.short	(.L_393 - .L_392)
	.align		4
.L_392:
        /*088c*/ 	.word	index@(_Z23gemm_half_q_half_kernelILi3ELi16ELb1ELb1ELi64EEvPK6__halfPKjS4_S2_PS0_iiiiPKtS7_iiiiiibS2_i)
        /*0890*/ 	.word	0x00000010


	//----- nvinfo : EIATTR_MIN_STACK_SIZE
	.align		4
.L_393:
        /*0894*/ 	.byte	0x04, 0x12
        /*0896*/ 	.short	(.L_395 - .L_394)
	.align		4
.L_394:
        /*0898*/ 	.word	index@(_Z23gemm_half_q_half_kernelILi3ELi24ELb1ELb1ELi64EEvPK6__halfPKjS4_S2_PS0_iiiiPKtS7_iiiiiibS2_i)
        /*089c*/ 	.word	0x00000010


	//----- nvinfo : EIATTR_MIN_STACK_SIZE
	.align		4
.L_395:
        /*08a0*/ 	.byte	0x04, 0x12
        /*08a2*/ 	.short	(.L_397 - .L_396)
	.align		4
.L_396:
        /*08a4*/ 	.word	index@(_Z23gemm_half_q_half_kernelILi3ELi8ELb1ELb1ELi64EEvPK6__halfPKjS4_S2_PS0_iiiiPKtS7_iiiiiibS2_i)
        /*08a8*/ 	.word	0x00000010


	//----- nvinfo : EIATTR_MIN_STACK_SIZE
	.align		4
.L_397:
        /*08ac*/ 	.byte	0x04, 0x12
        /*08ae*/ 	.short	(.L_399 - .L_398)
	.align		4
.L_398:
        /*08b0*/ 	.word	index@(_Z23gemm_half_q_half_kernelILi3ELi12ELb1ELb1ELi64EEvPK6__halfPKjS4_S2_PS0_iiiiPKtS7_iiiiiibS2_i)
        /*08b4*/ 	.word	0x00000010


	//----- nvinfo : EIATTR_MIN_STACK_SIZE
	.align		4
.L_399:
        /*08b8*/ 	.byte	0x04, 0x12
        /*08ba*/ 	.short	(.L_401 - .L_400)
	.align		4
.L_400:
        /*08bc*/ 	.word	index@(_Z23gemm_half_q_half_kernelILi3ELi14ELb1ELb1ELi64EEvPK6__halfPKjS4_S2_PS0_iiiiPKtS7_iiiiiibS2_i)
        /*08c0*/ 	.word	0x00000010


	//----- nvinfo : EIATTR_MIN_STACK_SIZE
	.align		4
.L_401:
        /*08c4*/ 	.byte	0x04, 0x12
        /*08c6*/ 	.short	(.L_403 - .L_402)
	.align		4
.L_402:
        /*08c8*/ 	.word	index@(_Z23gemm_half_q_half_kernelILi3ELi4ELb1ELb1ELi64EEvPK6__halfPKjS4_S2_PS0_iiiiPKtS7_iiiiiibS2_i)
        /*08cc*/ 	.word	0x00000010


	//----- nvinfo : EIATTR_MIN_STACK_SIZE
	.align		4
.L_403:
        /*08d0*/ 	.byte	0x04, 0x12
        /*08d2*/ 	.short	(.L_405 - .L_404)
	.align		4
.L_404:
        /*08d4*/ 	.word	index@(_Z23gemm_half_q_half_kernelILi3ELi6ELb1ELb1ELi64EEvPK6__halfPKjS4_S2_PS0_iiiiPKtS7_iiiiiibS2_i)
        /*08d8*/ 	.word	0x00000010


	//----- nvinfo : EIATTR_MIN_STACK_SIZE
	.align		4
.L_405:
        /*08dc*/ 	.byte	0x04, 0x12
        /*08de*/ 	.short	(.L_407 - .L_406)
	.align		4
.L_406:
        /*08e0*/ 	.word	index@(_Z23gemm_half_q_half_kernelILi3ELi2ELb1ELb1ELi64EEvPK6__halfPKjS4_S2_PS0_iiiiPKtS7_iiiiiibS2_i)
        /*08e4*/ 	.word	0x00000010


	//----- nvinfo : EIATTR_MIN_STACK_SIZE
	.align		4
.L_407:
        /*08e8*/ 	.byte	0x04, 0x12
        /*08ea*/ 	.short	(.L_409 - .L_408)
	.align		4
.L_408:
        /*08ec*/ 	.word	index@(_Z23gemm_half_q_half_kernelILi3ELi32ELb1ELb1ELi32EEvPK6__halfPKjS4_S2_PS0_iiiiPKtS7_iiiiiibS2_i)
        /*08f0*/ 	.word	0x00000000


	//----- nvinfo : EIATTR_MIN_STACK_SIZE
	.align		4
.L_409:
        /*08f4*/ 	.byte	0x04, 0x12
        /*08f6*/ 	.short	(.L_411 - .L_410)
	.align		4
.L_410:
        /*08f8*/ 	.word	index@(_Z23gemm_half_q_half_kernelILi3ELi48ELb1ELb1ELi32EEvPK6__halfPKjS4_S2_PS0_iiiiPKtS7_iiiiiibS2_i)
        /*08fc*/ 	.word	0x00000000


	//----- nvinfo : EIATTR_MIN_STACK_SIZE
	.align		4
.L_411:
        /*0900*/ 	.byte	0x04, 0x12
        /*0902*/ 	.short	(.L_413 - .L_412)
	.align		4
.L_412:
        /*0904*/ 	.word	index@(_Z23gemm_half_q_half_kernelILi3ELi16ELb1ELb1ELi32EEvPK6__halfPKjS4_S2_PS0_iiiiPKtS7_iiiiiibS2_i)
        /*0908*/ 	.word	0x00000000


	//----- nvinfo : EIATTR_MIN_STACK_SIZE
	.align		4
.L_413:
        /*090c*/ 	.byte	0x04, 0x12
        /*090e*/ 	.short	(.L_415 - .L_414)
	.align		4
.L_414:
        /*0910*/ 	.word	index@(_Z23gemm_half_q_half_kernelILi3ELi24ELb1ELb1ELi32EEvPK6__halfPKjS4_S2_PS0_iiiiPKtS7_iiiiiibS2_i)
        /*0914*/ 	.word	0x00000000


	//----- nvinfo : EIATTR_MIN_STACK_SIZE
	.align		4
.L_415:
        /*0918*/ 	.byte	0x04, 0x12
        /*091a*/ 	.short	(.L_417 - .L_416)
	.align		4
.L_416:
        /*091c*/ 	.word	index@(_Z23gemm_half_q_half_kernelILi3ELi8ELb1ELb1ELi32EEvPK6__halfPKjS4_S2_PS0_iiiiPKtS7_iiiiiibS2_i)
        /*0920*/ 	.word	0x00000000


	//----- nvinfo : EIATTR_MIN_STACK_SIZE
	.align		4
.L_417:
        /*0924*/ 	.byte	0x04, 0x12
        /*0926*/ 	.short	(.L_419 - .L_418)
	.align		4
.L_418:
        /*0928*/ 	.word	index@(_Z23gemm_half_q_half_kernelILi3ELi12ELb1ELb1ELi32EEvPK6__halfPKjS4_S2_PS0_iiiiPKtS7_iiiiiibS2_i)
        /*092c*/ 	.word	0x00000000


	//----- nvinfo : EIATTR_MIN_STACK_SIZE
	.align		4
.L_419:
        /*0930*/ 	.byte	0x04, 0x12
        /*0932*/ 	.short	(.L_421 - .L_420)
	.align		4
.L_420:
        /*0934*/ 	.word	index@(_Z23gemm_half_q_half_kernelILi3ELi14ELb1ELb1ELi32EEvPK6__halfPKjS4_S2_PS0_iiiiPKtS7_iiiiiibS2_i)
        /*0938*/ 	.word	0x00000000


	//----- nvinfo : EIATTR_MIN_STACK_SIZE
	.align		4
.L_421:
        /*093c*/ 	.byte	0x04, 0x12
        /*093e*/ 	.short	(.L_423 - .L_422)
	.align		4
.L_422:
        /*0940*/ 	.word	index@(_Z23gemm_half_q_half_kernelILi3ELi4ELb1ELb1ELi32EEvPK6__halfPKjS4_S2_PS0_iiiiPKtS7_iiiiiibS2_i)
        /*0944*/ 	.word	0x00000000


	//----- nvinfo : EIATTR_MIN_STACK_SIZE
	.align		4
.L_423:
        /*0948*/ 	.byte	0x04, 0x12
        /*094a*/ 	.short	(.L_425 - .L_424)
	.align		4
.L_424:
        /*094c*/ 	.word	index@(_Z23gemm_half_q_half_kernelILi3ELi6ELb1ELb1ELi32EEvPK6__halfPKjS4_S2_PS0_iiiiPKtS7_iiiiiibS2_i)
        /*0950*/ 	.word	0x00000000


	//----- nvinfo : EIATTR_MIN_STACK_SIZE
	.align		4
.L_425:
        /*0954*/ 	.byte	0x04, 0x12
        /*0956*/ 	.short	(.L_427 - .L_426)
	.align		4
.L_426:
        /*0958*/ 	.word	index@(_Z23gemm_half_q_half_kernelILi3ELi2ELb1ELb1ELi32EEvPK6__halfPKjS4_S2_PS0_iiiiPKtS7_iiiiiibS2_i)
        /*095c*/ 	.word	0x00000000


	//----- nvinfo : EIATTR_MIN_STACK_SIZE
	.align		4
.L_427:
        /*0960*/ 	.byte	0x04, 0x12
        /*0962*/ 	.short	(.L_429 - .L_428)
	.align		4
.L_428:
        /*0964*/ 	.word	index@(_Z23gemm_half_q_half_kernelILi2ELi32ELb1ELb1ELi64EEvPK6__halfPKjS4_S2_PS0_iiiiPKtS7_iiiiiibS2_i)
        /*0968*/ 	.word	0x00000010


	//----- nvinfo : EIATTR_MIN_STACK_SIZE
	.align		4
.L_429:
        /*096c*/ 	.byte	0x04, 0x12
        /*096e*/ 	.short	(.L_431 - .L_430)
	.align		4
.L_430:
        /*0970*/ 	.word	index@(_Z23gemm_half_q_half_kernelILi2ELi48ELb1ELb1ELi64EEvPK6__halfPKjS4_S2_PS0_iiiiPKtS7_iiiiiibS2_i)
        /*0974*/ 	.word	0x00000010


	//----- nvinfo : EIATTR_MIN_STACK_SIZE
	.align		4
.L_431:
        /*0978*/ 	.byte	0x04, 0x12
        /*097a*/ 	.short	(.L_433 - .L_432)
	.align		4
.L_432:
        /*097c*/ 	.word	index@(_Z23gemm_half_q_half_kernelILi2ELi16ELb1ELb1ELi64EEvPK6__halfPKjS4_S2_PS0_iiiiPKtS7_iiiiiibS2_i)
        /*0980*/ 	.word	0x00000010


	//----- nvinfo : EIATTR_MIN_STACK_SIZE
	.align		4
.L_433:
        /*0984*/ 	.byte	0x04, 0x12
        /*0986*/ 	.short	(.L_435 - .L_434)
	.align		4
.L_434:
        /*0988*/ 	.word	index@(_Z23gemm_half_q_half_kernelILi2ELi24ELb1ELb1ELi64EEvPK6__halfPKjS4_S2_PS0_iiiiPKtS7_iiiiiibS2_i)
        /*098c*/ 	.word	0x00000010


	//----- nvinfo : EIATTR_MIN_STACK_SIZE
	.align		4
.L_435:
        /*0990*/ 	.byte	0x04, 0x12
        /*0992*/ 	.short	(.L_437 - .L_436)
	.align		4
.L_436:
        /*0994*/ 	.word	index@(_Z23gemm_half_q_half_kernelILi2ELi8ELb1ELb1ELi64EEvPK6__halfPKjS4_S2_PS0_iiiiPKtS7_iiiiiibS2_i)
        /*0998*/ 	.word	0x00000010


	//----- nvinfo : EIATTR_MIN_STACK_SIZE
	.align		4
.L_437:
        /*099c*/ 	.byte	0x04, 0x12
        /*099e*/ 	.short	(.L_439 - .L_438)
	.align		4
.L_438:
        /*09a0*/ 	.word	index@(_Z23gemm_half_q_half_kernelILi2ELi12ELb1ELb1ELi64EEvPK6__halfPKjS4_S2_PS0_iiiiPKtS7_iiiiiibS2_i)
        /*09a4*/ 	.word	0x00000010


	//----- nvinfo : EIATTR_MIN_STACK_SIZE
	.align		4
.L_439:
        /*09a8*/ 	.byte	0x04, 0x12
        /*09aa*/ 	.short	(.L_441 - .L_440)
	.align		4
.L_440:
        /*09ac*/ 	.word	index@(_Z23gemm_half_q_half_kernelILi2ELi14ELb1ELb1ELi64EEvPK6__halfPKjS4_S2_PS0_iiiiPKtS7_iiiiiibS2_i)
        /*09b0*/ 	.word	0x00000010


	//----- nvinfo : EIATTR_MIN_STACK_SIZE
	.align		4
.L_441:
        /*09b4*/ 	.byte	0x04, 0x12
        /*09b6*/ 	.short	(.L_443 - .L_442)
	.align		4
.L_442:
        /*09b8*/ 	.word	index@(_Z23gemm_half_q_half_kernelILi2ELi4ELb1ELb1ELi64EEvPK6__halfPKjS4_S2_PS0_iiiiPKtS7_iiiiiibS2_i)
        /*09bc*/ 	.word	0x00000010


	//----- nvinfo : EIATTR_MIN_STACK_SIZE
	.align		4
.L_443:
        /*09c0*/ 	.byte	0x04, 0x12
        /*09c2*/ 	.short	(.L_445 - .L_444)
	.align		4
.L_444:
        /*09c4*/ 	.word	index@(_Z23gemm_half_q_half_kernelILi2ELi6ELb1ELb1ELi64EEvPK6__halfPKjS4_S2_PS0_iiiiPKtS7_iiiiiibS2_i)
        /*09c8*/ 	.word	0x00000010


	//----- nvinfo : EIATTR_MIN_STACK_SIZE
	.align		4
.L_445:
        /*09cc*/ 	.byte	0x04, 0x12
        /*09ce*/ 	.short	(.L_447 - .L_446)
	.align		4
.L_446:
        /*09d0*/ 	.word	index@(_Z23gemm_half_q_half_kernelILi2ELi2ELb1ELb1ELi64EEvPK6__halfPKjS4_S2_PS0_iiiiPKtS7_iiiiiibS2_i)
        /*09d4*/ 	.word	0x00000010


	//----- nvinfo : EIATTR_MIN_STACK_SIZE
	.align		4
.L_447:
        /*09d8*/ 	.byte	0x04, 0x12
        /*09da*/ 	.short	(.L_449 - .L_448)
	.align		4
.L_448:
        /*09dc*/ 	.word	index@(_Z23gemm_half_q_half_kernelILi2ELi32ELb1ELb1ELi32EEvPK6__halfPKjS4_S2_PS0_iiiiPKtS7_iiiiiibS2_i)
        /*09e0*/ 	.word	0x00000000


	//----- nvinfo : EIATTR_MIN_STACK_SIZE
	.align		4
.L_449:
        /*09e4*/ 	.byte	0x04, 0x12
        /*09e6*/ 	.short	(.L_451 - .L_450)
	.align		4
.L_450:
        /*09e8*/ 	.word	index@(_Z23gemm_half_q_half_kernelILi2ELi48ELb1ELb1ELi32EEvPK6__halfPKjS4_S2_PS0_iiiiPKtS7_iiiiiibS2_i)
        /*09ec*/ 	.word	0x00000000


	//----- nvinfo : EIATTR_MIN_STACK_SIZE
	.align		4
.L_451:
        /*09f0*/ 	.byte	0x04, 0x12
        /*09f2*/ 	.short	(.L_453 - .L_452)
	.align		4
.L_452:
        /*09f4*/ 	.word	index@(_Z23gemm_half_q_half_kernelILi2ELi16ELb1ELb1ELi32EEvPK6__halfPKjS4_S2_PS0_iiiiPKtS7_iiiiiibS2_i)
        /*09f8*/ 	.word	0x00000000


	//----- nvinfo : EIATTR_MIN_STACK_SIZE
	.align		4
.L_453:
        /*09fc*/ 	.byte	0x04, 0x12
        /*09fe*/ 	.short	(.L_455 - .L_454)
	.align		4
.L_454:
        /*0a00*/ 	.word	index@(_Z23gemm_half_q_half_kernelILi2ELi24ELb1ELb1ELi32EEvPK6__halfPKjS4_S2_PS0_iiiiPKtS7_iiiiiibS2_i)
        /*0a04*/ 	.word	0x00000000


	//----- nvinfo : EIATTR_MIN_STACK_SIZE
	.align		4
.L_455:
        /*0a08*/ 	.byte	0x04, 0x12
        /*0a0a*/ 	.short	(.L_457 - .L_456)
	.align		4
.L_456:
        /*0a0c*/ 	.word	index@(_Z23gemm_half_q_half_kernelILi2ELi8ELb1ELb1ELi32EEvPK6__halfPKjS4_S2_PS0_iiiiPKtS7_iiiiiibS2_i)
        /*0a10*/ 	.word	0x00000000


	//----- nvinfo : EIATTR_MIN_STACK_SIZE
	.align		4
.L_457:
        /*0a14*/ 	.byte	0x04, 0x12
        /*0a16*/ 	.short	(.L_459 - .L_458)
	.align		4
.L_458:
        /*0a18*/ 	.word	index@(_Z23gemm_half_q_half_kernelILi2ELi12ELb1ELb1ELi32EEvPK6__halfPKjS4_S2_PS0_iiiiPKtS7_iiiiiibS2_i)
        /*0a1c*/ 	.word	0x00000000


	//----- nvinfo : EIATTR_MIN_STACK_SIZE
	.align		4
.L_459:
        /*0a20*/ 	.byte	0x04, 0x12
        /*0a22*/ 	.short	(.L_461 - .L_460)
	.align		4
.L_460:
        /*0a24*/ 	.word	index@(_Z23gemm_half_q_half_kernelILi2ELi14ELb1ELb1ELi32EEvPK6__halfPKjS4_S2_PS0_iiiiPKtS7_iiiiiibS2_i)
        /*0a28*/ 	.word	0x00000000


	//----- nvinfo : EIATTR_MIN_STACK_SIZE
	.align		4
.L_461:
        /*0a2c*/ 	.byte	0x04, 0x12
        /*0a2e*/ 	.short	(.L_463 - .L_462)
	.align		4
.L_462:
        /*0a30*/ 	.word	index@(_Z23gemm_half_q_half_kernelILi2ELi4ELb1ELb1ELi32EEvPK6__halfPKjS4_S2_PS0_iiiiPKtS7_iiiiiibS2_i)
        /*0a34*/ 	.word	0x00000000


	//----- nvinfo : EIATTR_MIN_STACK_SIZE
	.align		4
.L_463:
        /*0a38*/ 	.byte	0x04, 0x12
        /*0a3a*/ 	.short	(.L_465 - .L_464)
	.align		4
.L_464:
        /*0a3c*/ 	.word	index@(_Z23gemm_half_q_half_kernelILi2ELi6ELb1ELb1ELi32EEvPK6__halfPKjS4_S2_PS0_iiiiPKtS7_iiiiiibS2_i)
        /*0a40*/ 	.word	0x00000000


	//----- nvinfo : EIATTR_MIN_STACK_SIZE
	.align		4
.L_465:
        /*0a44*/ 	.byte	0x04, 0x12
        /*0a46*/ 	.short	(.L_467 - .L_466)
	.align		4
.L_466:
        /*0a48*/ 	.word	index@(_Z23gemm_half_q_half_kernelILi2ELi2ELb1ELb1ELi32EEvPK6__halfPKjS4_S2_PS0_iiiiPKtS7_iiiiiibS2_i)
        /*0a4c*/ 	.word	0x00000000


	//----- nvinfo : EIATTR_MIN_STACK_SIZE
	.align		4
.L_467:
        /*0a50*/ 	.byte	0x04, 0x12
        /*0a52*/ 	.short	(.L_469 - .L_468)
	.align		4
.L_468:
        /*0a54*/ 	.word	index@(_Z23gemm_half_q_half_kernelILi1ELi32ELb1ELb1ELi64EEvPK6__halfPKjS4_S2_PS0_iiiiPKtS7_iiiiiibS2_i)
        /*0a58*/ 	.word	0x00000010


	//----- nvinfo : EIATTR_MIN_STACK_SIZE
	.align		4
.L_469:
        /*0a5c*/ 	.byte	0x04, 0x12
        /*0a5e*/ 	.short	(.L_471 - .L_470)
	.align		4
.L_470:
        /*0a60*/ 	.word	index@(_Z23gemm_half_q_half_kernelILi1ELi48ELb1ELb1ELi64EEvPK6__halfPKjS4_S2_PS0_iiiiPKtS7_iiiiiibS2_i)
        /*0a64*/ 	.word	0x00000010


	//----- nvinfo : EIATTR_MIN_STACK_SIZE
	.align		4
.L_471:
        /*0a68*/ 	.byte	0x04, 0x12
        /*0a6a*/ 	.short	(.L_473 - .L_472)
	.align		4
.L_472:
        /*0a6c*/ 	.word	index@(_Z23gemm_half_q_half_kernelILi1ELi16ELb1ELb1ELi64EEvPK6__halfPKjS4_S2_PS0_iiiiPKtS7_iiiiiibS2_i)
        /*0a70*/ 	.word	0x00000010


	//----- nvinfo : EIATTR_MIN_STACK_SIZE
	.align		4
.L_473:
        /*0a74*/ 	.byte	0x04, 0x12
        /*0a76*/ 	.short	(.L_475 - .L_474)
	.align		4
.L_474:
        /*0a78*/ 	.word	index@(_Z23gemm_half_q_half_kernelILi1ELi24ELb1ELb1ELi64EEvPK6__halfPKjS4_S2_PS0_iiiiPKtS7_iiiiiibS2_i)
        /*0a7c*/ 	.word	0x00000010


	//----- nvinfo : EIATTR_MIN_STACK_SIZE
	.align		4
.L_475:
        /*0a80*/ 	.byte	0x04, 0x12
        /*0a82*/ 	.short	(.L_477 - .L_476)
	.align		4
.L_476:
        /*0a84*/ 	.word	index@(_Z23gemm_half_q_half_kernelILi1ELi8ELb1ELb1ELi64EEvPK6__halfPKjS4_S2_PS0_iiiiPKtS7_iiiiiibS2_i)
        /*0a88*/ 	.word	0x00000010


	//----- nvinfo : EIATTR_MIN_STACK_SIZE
	.align		4
.L_477:
        /*0a8c*/ 	.byte	0x04, 0x12
        /*0a8e*/ 	.short	(.L_479 - .L_478)
	.align		4
.L_478:
        /*0a90*/ 	.word	index@(_Z23gemm_half_q_half_kernelILi1ELi12ELb1ELb1ELi64EEvPK6__halfPKjS4_S2_PS0_iiiiPKtS7_iiiiiibS2_i)
        /*0a94*/ 	.word	0x00000010


	//----- nvinfo : EIATTR_MIN_STACK_SIZE
	.align		4
.L_479:
        /*0a98*/ 	.byte	0x04, 0x12
        /*0a9a*/ 	.short	(.L_481 - .L_480)
	.align		4
.L_480:
        /*0a9c*/ 	.word	index@(_Z23gemm_half_q_half_kernelILi1ELi14ELb1ELb1ELi64EEvPK6__halfPKjS4_S2_PS0_iiiiPKtS7_iiiiiibS2_i)
        /*0aa0*/ 	.word	0x00000010


	//----- nvinfo : EIATTR_MIN_STACK_SIZE
	.align		4
.L_481:
        /*0aa4*/ 	.byte	0x04, 0x12
        /*0aa6*/ 	.short	(.L_483 - .L_482)
	.align		4
.L_482:
        /*0aa8*/ 	.word	index@(_Z23gemm_half_q_half_kernelILi1ELi4ELb1ELb1ELi64EEvPK6__halfPKjS4_S2_PS0_iiiiPKtS7_iiiiiibS2_i)
        /*0aac*/ 	.word	0x00000010


	//----- nvinfo : EIATTR_MIN_STACK_SIZE
	.align		4
.L_483:
        /*0ab0*/ 	.byte	0x04, 0x12
        /*0ab2*/ 	.short	(.L_485 - .L_484)
	.align		4
.L_484:
        /*0ab4*/ 	.word	index@(_Z23gemm_half_q_half_kernelILi1ELi6ELb1ELb1ELi64EEvPK6__halfPKjS4_S2_PS0_iiiiPKtS7_iiiiiibS2_i)
        /*0ab8*/ 	.word	0x00000010


	//----- nvinfo : EIATTR_MIN_STACK_SIZE
	.align		4
.L_485:
        /*0abc*/ 	.byte	0x04, 0x12
        /*0abe*/ 	.short	(.L_487 - .L_486)
	.align		4
.L_486:
        /*0ac0*/ 	.word	index@(_Z23gemm_half_q_half_kernelILi1ELi2ELb1ELb1ELi64EEvPK6__halfPKjS4_S2_PS0_iiiiPKtS7_iiiiiibS2_i)
        /*0ac4*/ 	.word	0x00000010


	//----- nvinfo : EIATTR_MIN_STACK_SIZE
	.align		4
.L_487:
        /*0ac8*/ 	.byte	0x04, 0x12
        /*0aca*/ 	.short	(.L_489 - .L_488)
	.align		4
.L_488:
        /*0acc*/ 	.word	index@(_Z23gemm_half_q_half_kernelILi1ELi32ELb1ELb1ELi32EEvPK6__halfPKjS4_S2_PS0_iiiiPKtS7_iiiiiibS2_i)
        /*0ad0*/ 	.word	0x00000000


	//----- nvinfo : EIATTR_MIN_STACK_SIZE
	.align		4
.L_489:
        /*0ad4*/ 	.byte	0x04, 0x12
        /*0ad6*/ 	.short	(.L_491 - .L_490)
	.align		4
.L_490:
        /*0ad8*/ 	.word	index@(_Z23gemm_half_q_half_kernelILi1ELi48ELb1ELb1ELi32EEvPK6__halfPKjS4_S2_PS0_iiiiPKtS7_iiiiiibS2_i)
        /*0adc*/ 	.word	0x00000000


	//----- nvinfo : EIATTR_MIN_STACK_SIZE
	.align		4
.L_491:
        /*0ae0*/ 	.byte	0x04, 0x12
        /*0ae2*/ 	.short	(.L_493 - .L_492)
	.align		4
.L_492:
        /*0ae4*/ 	.word	index@(_Z23gemm_half_q_half_kernelILi1ELi16ELb1ELb1ELi32EEvPK6__halfPKjS4_S2_PS0_iiiiPKtS7_iiiiiibS2_i)
        /*0ae8*/ 	.word	0x00000000


	//----- nvinfo : EIATTR_MIN_STACK_SIZE
	.align		4
.L_493:
        /*0aec*/ 	.byte	0x04, 0x12
        /*0aee*/ 	.short	(.L_495 - .L_494)
	.align		4
.L_494:
        /*0af0*/ 	.word	index@(_Z23gemm_half_q_half_kernelILi1ELi24ELb1ELb1ELi32EEvPK6__halfPKjS4_S2_PS0_iiiiPKtS7_iiiiiibS2_i)
        /*0af4*/ 	.word	0x00000000


	//----- nvinfo : EIATTR_MIN_STACK_SIZE
	.align		4
.L_495:
        /*0af8*/ 	.byte	0x04, 0x12
        /*0afa*/ 	.short	(.L_497 - .L_496)
	.align		4
.L_496:
        /*0afc*/ 	.word	index@(_Z23gemm_half_q_half_kernelILi1ELi8ELb1ELb1ELi32EEvPK6__halfPKjS4_S2_PS0_iiiiPKtS7_iiiiiibS2_i)
        /*0b00*/ 	.word	0x00000000


	//----- nvinfo : EIATTR_MIN_STACK_SIZE
	.align		4
.L_497:
        /*0b04*/ 	.byte	0x04, 0x12
        /*0b06*/ 	.short	(.L_499 - .L_498)
	.align		4
.L_498:
        /*0b08*/ 	.word	index@(_Z23gemm_half_q_half_kernelILi1ELi12ELb1ELb1ELi32EEvPK6__halfPKjS4_S2_PS0_iiiiPKtS7_iiiiiibS2_i)
        /*0b0c*/ 	.word	0x00000000


	//----- nvinfo : EIATTR_MIN_STACK_SIZE
	.align		4
.L_499:
        /*0b10*/ 	.byte	0x04, 0x12
        /*0b12*/ 	.short	(.L_501 - .L_500)
	.align		4
.L_500:
        /*0b14*/ 	.word	index@(_Z23gemm_half_q_half_kernelILi1ELi14ELb1ELb1ELi32EEvPK6__halfPKjS4_S2_PS0_iiiiPKtS7_iiiiiibS2_i)
        /*0b18*/ 	.word	0x00000000


	//----- nvinfo : EIATTR_MIN_STACK_SIZE
	.align		4
.L_501:
        /*0b1c*/ 	.byte	0x04, 0x12
        /*0b1e*/ 	.short	(.L_503 - .L_502)
	.align		4
.L_502:
        /*0b20*/ 	.word	index@(_Z23gemm_half_q_half_kernelILi1ELi4ELb1ELb1ELi32EEvPK6__halfPKjS4_S2_PS0_iiiiPKtS7_iiiiiibS2_i)
        /*0b24*/ 	.word	0x00000000


	//----- nvinfo : EIATTR_MIN_STACK_SIZE
	.align		4
.L_503:
        /*0b28*/ 	.byte	0x04, 0x12
        /*0b2a*/ 	.short	(.L_505 - .L_504)
	.align		4
.L_504:
        /*0b2c*/ 	.word	index@(_Z23gemm_half_q_half_kernelILi1ELi6ELb1ELb1ELi32EEvPK6__halfPKjS4_S2_PS0_iiiiPKtS7_iiiiiibS2_i)
        /*0b30*/ 	.word	0x00000000


	//----- nvinfo : EIATTR_MIN_STACK_SIZE
	.align		4
.L_505:
        /*0b34*/ 	.byte	0x04, 0x12
        /*0b36*/ 	.short	(.L_507 - .L_506)
	.align		4
.L_506:
        /*0b38*/ 	.word	index@(_Z23gemm_half_q_half_kernelILi1ELi2ELb1ELb1ELi32EEvPK6__halfPKjS4_S2_PS0_iiiiPKtS7_iiiiiibS2_i)
        /*0b3c*/ 	.word	0x00000000
.L_507:


//--------------------- .nv.compat                --------------------------
	.section	.nv.compat,"",@"SHT_CUDA_COMPAT_INFO"
	.align	4
        /*0000*/ 	.byte	0x02, 0x09, 0x01, 0x00, 0x02, 0x02, 0x01, 0x00, 0x02, 0x05, 0x05, 0x00, 0x03, 0x07, 0x01, 0x01
        /*0010*/ 	.byte	0x02, 0x03, 0x00, 0x00, 0x02, 0x06, 0x01, 0x00, 0x04, 0x0b, 0x08, 0x00, 0x09, 0x00, 0x00, 0x00
        /*0020*/ 	.byte	0x00, 0x00, 0x00, 0x00


//--------------------- .nv.info._Z23gemm_half_q_half_kernelILi4ELi32ELb1ELb1ELi64EEvPK6__halfPKjS4_S2_PS0_iiiiPKtS7_iiiiiibS2_i --------------------------
	.section	.nv.info._Z23gemm_half_q_half_kernelILi4ELi32ELb1ELb1ELi64EEvPK6__halfPKjS4_S2_PS0_iiiiPKtS7_iiiiiibS2_i,"",@"SHT_CUDA_INFO"
	.sectionflags	@""
	.align	4


	//----- nvinfo : EIATTR_CUDA_API_VERSION
	.align		4
        /*0000*/ 	.byte	0x04, 0x37
        /*0002*/ 	.short	(.L_509 - .L_508)
.L_508:
        /*0004*/ 	.word	0x00000082


	//----- nvinfo : EIATTR_KPARAM_INFO
	.align		4
.L_509:
        /*0008*/ 	.byte	0x04, 0x17
        /*000a*/ 	.short	(.L_511 - .L_510)
.L_510:
        /*000c*/ 	.word	0x00000000
        /*0010*/ 	.short	0x0013
        /*0012*/ 	.short	0x0070
        /*0014*/ 	.byte	0x00, 0xf0, 0x11, 0x00


	//----- nvinfo : EIATTR_KPARAM_INFO
	.align		4
.L_511:
        /*0018*/ 	.byte	0x04, 0x17
        /*001a*/ 	.short	(.L_513 - .L_512)
.L_512:
        /*001c*/ 	.word	0x00000000
        /*0020*/ 	.short	0x0012
        /*0022*/ 	.short	0x0068
        /*0024*/ 	.byte	0x00, 0xf5, 0x21, 0x00


	//----- nvinfo : EIATTR_KPARAM_INFO
	.align		4
.L_513:
        /*0028*/ 	.byte	0x04, 0x17
        /*002a*/ 	.short	(.L_515 - .L_514)
.L_514:
        /*002c*/ 	.word	0x00000000
        /*0030*/ 	.short	0x0011
        /*0032*/ 	.short	0x0060
        /*0034*/ 	.byte	0x00, 0xf0, 0x05, 0x00


	//----- nvinfo : EIATTR_KPARAM_INFO
	.align		4
.L_515:
        /*0038*/ 	.byte	0x04, 0x17
        /*003a*/ 	.short	(.L_517 - .L_516)
.L_516:
        /*003c*/ 	.word	0x00000000
        /*0040*/ 	.short	0x0010
        /*0042*/ 	.short	0x005c
        /*0044*/ 	.byte	0x00, 0xf0, 0x11, 0x00


	//----- nvinfo : EIATTR_KPARAM_INFO
	.align		4
.L_517:
        /*0048*/ 	.byte	0x04, 0x17
        /*004a*/ 	.short	(.L_519 - .L_518)
.L_518:
        /*004c*/ 	.word	0x00000000
        /*0050*/ 	.short	0x000f
        /*0052*/ 	.short	0x0058
        /*0054*/ 	.byte	0x00, 0xf0, 0x11, 0x00


	//----- nvinfo : EIATTR_KPARAM_INFO
	.align		4
.L_519:
        /*0058*/ 	.byte	0x04, 0x17
        /*005a*/ 	.short	(.L_521 - .L_520)
.L_520:
        /*005c*/ 	.word	0x00000000
        /*0060*/ 	.short	0x000e
        /*0062*/ 	.short	0x0054
        /*0064*/ 	.byte	0x00, 0xf0, 0x11, 0x00


	//----- nvinfo : EIATTR_KPARAM_INFO
	.align		4
.L_521:
        /*0068*/ 	.byte	0x04, 0x17
        /*006a*/ 	.short	(.L_523 - .L_522)
.L_522:
        /*006c*/ 	.word	0x00000000
        /*0070*/ 	.short	0x000d
        /*0072*/ 	.short	0x0050
        /*0074*/ 	.byte	0x00, 0xf0, 0x11, 0x00


	//----- nvinfo : EIATTR_KPARAM_INFO
	.align		4
.L_523:
        /*0078*/ 	.byte	0x04, 0x17
        /*007a*/ 	.short	(.L_525 - .L_524)
.L_524:
        /*007c*/ 	.word	0x00000000
        /*0080*/ 	.short	0x000c
        /*0082*/ 	.short	0x004c
        /*0084*/ 	.byte	0x00, 0xf0, 0x11, 0x00


	//----- nvinfo : EIATTR_KPARAM_INFO
	.align		4
.L_525:
        /*0088*/ 	.byte	0x04, 0x17
        /*008a*/ 	.short	(.L_527 - .L_526)
.L_526:
        /*008c*/ 	.word	0x00000000
        /*0090*/ 	.short	0x000b
        /*0092*/ 	.short	0x0048
        /*0094*/ 	.byte	0x00, 0xf0, 0x11, 0x00


	//----- nvinfo : EIATTR_KPARAM_INFO
	.align		4
.L_527:
        /*0098*/ 	.byte	0x04, 0x17
        /*009a*/ 	.short	(.L_529 - .L_528)
.L_528:
        /*009c*/ 	.word	0x00000000
        /*00a0*/ 	.short	0x000a
        /*00a2*/ 	.short	0x0040
        /*00a4*/ 	.byte	0x00, 0xf5, 0x21, 0x00


	//----- nvinfo : EIATTR_KPARAM_INFO
	.align		4
.L_529:
        /*00a8*/ 	.byte	0x04, 0x17
        /*00aa*/ 	.short	(.L_531 - .L_530)
.L_530:
        /*00ac*/ 	.word	0x00000000
        /*00b0*/ 	.short	0x0009
        /*00b2*/ 	.short	0x0038
        /*00b4*/ 	.byte	0x00, 0xf5, 0x21, 0x00


	//----- nvinfo : EIATTR_KPARAM_INFO
	.align		4
.L_531:
        /*00b8*/ 	.byte	0x04, 0x17
        /*00ba*/ 	.short	(.L_533 - .L_532)
.L_532:
        /*00bc*/ 	.word	0x00000000
        /*00c0*/ 	.short	0x0008
        /*00c2*/ 	.short	0x0034
        /*00c4*/ 	.byte	0x00, 0xf0, 0x11, 0x00


	//----- nvinfo : EIATTR_KPARAM_INFO
	.align		4
.L_533:
        /*00c8*/ 	.byte	0x04, 0x17
        /*00ca*/ 	.short	(.L_535 - .L_534)
.L_534:
        /*00cc*/ 	.word	0x00000000
        /*00d0*/ 	.short	0x0007
        /*00d2*/ 	.short	0x0030
        /*00d4*/ 	.byte	0x00, 0xf0, 0x11, 0x00


	//----- nvinfo : EIATTR_KPARAM_INFO
	.align		4
.L_535:
        /*00d8*/ 	.byte	0x04, 0x17
        /*00da*/ 	.short	(.L_537 - .L_536)
.L_536:
        /*00dc*/ 	.word	0x00000000
        /*00e0*/ 	.short	0x0006
        /*00e2*/ 	.short	0x002c
        /*00e4*/ 	.byte	0x00, 0xf0, 0x11, 0x00


	//----- nvinfo : EIATTR_KPARAM_INFO
	.align		4
.L_537:
        /*00e8*/ 	.byte	0x04, 0x17
        /*00ea*/ 	.short	(.L_539 - .L_538)
.L_538:
        /*00ec*/ 	.word	0x00000000
        /*00f0*/ 	.short	0x0005
        /*00f2*/ 	.short	0x0028
        /*00f4*/ 	.byte	0x00, 0xf0, 0x11, 0x00


	//----- nvinfo : EIATTR_KPARAM_INFO
	.align		4
.L_539:
        /*00f8*/ 	.byte	0x04, 0x17
        /*00fa*/ 	.short	(.L_541 - .L_540)
.L_540:
        /*00fc*/ 	.word	0x00000000
        /*0100*/ 	.short	0x0004
        /*0102*/ 	.short	0x0020
        /*0104*/ 	.byte	0x00, 0xf5, 0x21, 0x00


	//----- nvinfo : EIATTR_KPARAM_INFO
	.align		4
.L_541:
        /*0108*/ 	.byte	0x04, 0x17
        /*010a*/ 	.short	(.L_543 - .L_542)
.L_542:
        /*010c*/ 	.word	0x00000000
        /*0110*/ 	.short	0x0003
        /*0112*/ 	.short	0x0018
        /*0114*/ 	.byte	0x00, 0xf5, 0x21, 0x00


	//----- nvinfo : EIATTR_KPARAM_INFO
	.align		4
.L_543:
        /*0118*/ 	.byte	0x04, 0x17
        /*011a*/ 	.short	(.L_545 - .L_544)
.L_544:
        /*011c*/ 	.word	0x00000000
        /*0120*/ 	.short	0x0002
        /*0122*/ 	.short	0x0010
        /*0124*/ 	.byte	0x00, 0xf5, 0x21, 0x00


	//----- nvinfo : EIATTR_KPARAM_INFO
	.align		4
.L_545:
        /*0128*/ 	.byte	0x04, 0x17
        /*012a*/ 	.short	(.L_547 - .L_546)
.L_546:
        /*012c*/ 	.word	0x00000000
        /*0130*/ 	.short	0x0001
        /*0132*/ 	.short	0x0008
        /*0134*/ 	.byte	0x00, 0xf5, 0x21, 0x00


	//----- nvinfo : EIATTR_KPARAM_INFO
	.align		4
.L_547:
        /*0138*/ 	.byte	0x04, 0x17
        /*013a*/ 	.short	(.L_549 - .L_548)
.L_548:
        /*013c*/ 	.word	0x00000000
        /*0140*/ 	.short	0x0000
        /*0142*/ 	.short	0x0000
        /*0144*/ 	.byte	0x00, 0xf5, 0x21, 0x00


	//----- nvinfo : EIATTR_SPARSE_MMA_MASK
	.align		4
.L_549:
        /*0148*/ 	.byte	0x03, 0x50
        /*014a*/ 	.short	0x0000


	//----- nvinfo : EIATTR_MAXREG_COUNT
	.align		4
        /*014c*/ 	.byte	0x03, 0x1b
        /*014e*/ 	.short	0x00ff


	//----- nvinfo : EIATTR_NUM_BARRIERS
	.align		4
        /*0150*/ 	.byte	0x02, 0x4c
        /*0152*/ 	.byte	0x01
	.zero		1


	//----- nvinfo : EIATTR_MERCURY_ISA_VERSION
	.align		4
        /*0154*/ 	.byte	0x03, 0x5f
        /*0156*/ 	.short	0x0101


	//----- nvinfo : EIATTR_VRC_CTA_INIT_COUNT
	.align		4
        /*0158*/ 	.byte	0x02, 0x4a
	.zero		1
	.zero		1


	//----- nvinfo : EIATTR_EXIT_INSTR_OFFSETS
	.align		4
        /*015c*/ 	.byte	0x04, 0x1c
        /*015e*/ 	.short	(.L_551 - .L_550)


	//   ....[0]....
.L_550:
        /*0160*/ 	.word	0x00000060


	//   ....[1]....
        /*0164*/ 	.word	0x00000270


	//   ....[2]....
        /*0168*/ 	.word	0x00000e40


	//   ....[3]....
        /*016c*/ 	.word	0x000046e0


	//   ....[4]....
        /*0170*/ 	.word	0x00004930


	//   ....[5]....
        /*0174*/ 	.word	0x00004b80


	//   ....[6]....
        /*0178*/ 	.word	0x00004cd0


	//   ....[7]....
        /*017c*/ 	.word	0x00004d60


	//   ....[8]....
        /*0180*/ 	.word	0x00004da0


	//----- nvinfo : EIATTR_CRS_STACK_SIZE
	.align		4
.L_551:
        /*0184*/ 	.byte	0x04, 0x1e
        /*0186*/ 	.short	(.L_553 - .L_552)
.L_552:
        /*0188*/ 	.word	0x00000000


	//----- nvinfo : EIATTR_CBANK_PARAM_SIZE
	.align		4
.L_553:
        /*018c*/ 	.byte	0x03, 0x19
        /*018e*/ 	.short	0x0074


	//----- nvinfo : EIATTR_PARAM_CBANK
	.align		4
        /*0190*/ 	.byte	0x04, 0x0a
        /*0192*/ 	.short	(.L_555 - .L_554)
	.align		4
.L_554:
        /*0194*/ 	.word	index@(.nv.constant0._Z23gemm_half_q_half_kernelILi4ELi32ELb1ELb1ELi64EEvPK6__halfPKjS4_S2_PS0_iiiiPKtS7_iiiiiibS2_i)
        /*0198*/ 	.short	0x0380
        /*019a*/ 	.short	0x0074


	//----- nvinfo : EIATTR_SW_WAR
	.align		4
.L_555:
        /*019c*/ 	.byte	0x04, 0x36
        /*019e*/ 	.short	(.L_557 - .L_556)
.L_556:
        /*01a0*/ 	.word	0x00000008
.L_557:


//--------------------- .nv.info._Z23gemm_half_q_half_kernelILi4ELi48ELb1ELb1ELi64EEvPK6__halfPKjS4_S2_PS0_iiiiPKtS7_iiiiiibS2_i --------------------------
	.section	.nv.info._Z23gemm_half_q_half_kernelILi4ELi48ELb1ELb1ELi64EEvPK6__halfPKjS4_S2_PS0_iiiiPKtS7_iiiiiibS2_i,"",@"SHT_CUDA_INFO"
	.sectionflags	@""
	.align	4


	//----- nvinfo : EIATTR_CUDA_API_VERSION
	.align		4
        /*0000*/ 	.byte	0x04, 0x37
        /*0002*/ 	.short	(.L_559 - .L_558)
.L_558:
        /*0004*/ 	.word	0x00000082


	//----- nvinfo : EIATTR_KPARAM_INFO
	.align		4
.L_559:
        /*0008*/ 	.byte	0x04, 0x17
        /*000a*/ 	.short	(.L_561 - .L_560)
.L_560:
        /*000c*/ 	.word	0x00000000
        /*0010*/ 	.short	0x0013
        /*0012*/ 	.short	0x0070
        /*0014*/ 	.byte	0x00, 0xf0, 0x11, 0x00


	//----- nvinfo : EIATTR_KPARAM_INFO
	.align		4
.L_561:
        /*0018*/ 	.byte	0x04, 0x17
        /*001a*/ 	.short	(.L_563 - .L_562)
.L_562:
        /*001c*/ 	.word	0x00000000
        /*0020*/ 	.short	0x0012
        /*0022*/ 	.short	0x0068
        /*0024*/ 	.byte	0x00, 0xf5, 0x21, 0x00


	//----- nvinfo : EIATTR_KPARAM_INFO
	.align		4
.L_563:
        /*0028*/ 	.byte	0x04, 0x17
        /*002a*/ 	.short	(.L_565 - .L_564)
.L_564:
        /*002c*/ 	.word	0x00000000
        /*0030*/ 	.short	0x0011
        /*0032*/ 	.short	0x0060
        /*0034*/ 	.byte	0x00, 0xf0, 0x05, 0x00


	//----- nvinfo : EIATTR_KPARAM_INFO
	.align		4
.L_565:
        /*0038*/ 	.byte	0x04, 0x17
        /*003a*/ 	.short	(.L_567 - .L_566)
.L_566:
        /*003c*/ 	.word	0x00000000
        /*0040*/ 	.short	0x0010
        /*0042*/ 	.short	0x005c
        /*0044*/ 	.byte	0x00, 0xf0, 0x11, 0x00


	//----- nvinfo : EIATTR_KPARAM_INFO
	.align		4
.L_567:
        /*0048*/ 	.byte	0x04, 0x17
        /*004a*/ 	.short	(.L_569 - .L_568)
.L_568:
        /*004c*/ 	.word	0x00000000
        /*0050*/ 	.short	0x000f
        /*0052*/ 	.short	0x0058
        /*0054*/ 	.byte	0x00, 0xf0, 0x11, 0x00


	//----- nvinfo : EIATTR_KPARAM_INFO
	.align		4
.L_569:
        /*0058*/ 	.byte	0x04, 0x17
        /*005a*/ 	.short	(.L_571 - .L_570)
.L_570:
        /*005c*/ 	.word	0x00000000
        /*0060*/ 	.short	0x000e
        /*0062*/ 	.short	0x0054
        /*0064*/ 	.byte	0x00, 0xf0, 0x11, 0x00


	//----- nvinfo : EIATTR_KPARAM_INFO
	.align		4
.L_571:
        /*0068*/ 	.byte	0x04, 0x17
        /*006a*/ 	.short	(.L_573 - .L_572)
.L_572:
        /*006c*/ 	.word	0x00000000
        /*0070*/ 	.short	0x000d
        /*0072*/ 	.short	0x0050
        /*0074*/ 	.byte	0x00, 0xf0, 0x11, 0x00


	//----- nvinfo : EIATTR_KPARAM_INFO
	.align		4
.L_573:
        /*0078*/ 	.byte	0x04, 0x17
        /*007a*/ 	.short	(.L_575 - .L_574)
.L_574:
        /*007c*/ 	.word	0x00000000
        /*0080*/ 	.short	0x000c
        /*0082*/ 	.short	0x004c
        /*0084*/ 	.byte	0x00, 0xf0, 0x11, 0x00


	//----- nvinfo : EIATTR_KPARAM_INFO
	.align		4
.L_575:
        /*0088*/ 	.byte	0x04, 0x17
        /*008a*/ 	.short	(.L_577 - .L_576)
.L_576:
        /*008c*/ 	.word	0x00000000
        /*0090*/ 	.short	0x000b
        /*0092*/ 	.short	0x0048
        /*0094*/ 	.byte	0x00, 0xf0, 0x11, 0x00


	//----- nvinfo : EIATTR_KPARAM_INFO
	.align		4
.L_577:
        /*0098*/ 	.byte	0x04, 0x17
        /*009a*/ 	.short	(.L_579 - .L_578)
.L_578:
        /*009c*/ 	.word	0x00000000
        /*00a0*/ 	.short	0x000a
        /*00a2*/ 	.short	0x0040
        /*00a4*/ 	.byte	0x00, 0xf5, 0x21, 0x00


	//----- nvinfo : EIATTR_KPARAM_INFO
	.align		4
.L_579:
        /*00a8*/ 	.byte	0x04, 0x17
        /*00aa*/ 	.short	(.L_581 - .L_580)
.L_580:
        /*00ac*/ 	.word	0x00000000
        /*00b0*/ 	.short	0x0009
        /*00b2*/ 	.short	0x0038
        /*00b4*/ 	.byte	0x00, 0xf5, 0x21, 0x00


	//----- nvinfo : EIATTR_KPARAM_INFO
	.align		4
.L_581:
        /*00b8*/ 	.byte	0x04, 0x17
        /*00ba*/ 	.short	(.L_583 - .L_582)
.L_582:
        /*00bc*/ 	.word	0x00000000
        /*00c0*/ 	.short	0x0008
        /*00c2*/ 	.short	0x0034
        /*00c4*/ 	.byte	0x00, 0xf0, 0x11, 0x00


	//----- nvinfo : EIATTR_KPARAM_INFO
	.align		4
.L_583:
        /*00c8*/ 	.byte	0x04, 0x17
        /*00ca*/ 	.short	(.L_585 - .L_584)
.L_584:
        /*00cc*/ 	.word	0x00000000
        /*00d0*/ 	.short	0x0007
        /*00d2*/ 	.short	0x0030
        /*00d4*/ 	.byte	0x00, 0xf0, 0x11, 0x00


	//----- nvinfo : EIATTR_KPARAM_INFO
	.align		4
.L_585:
        /*00d8*/ 	.byte	0x04, 0x17
        /*00da*/ 	.short	(.L_587 - .L_586)
.L_586:
        /*00dc*/ 	.word	0x00000000
        /*00e0*/ 	.short	0x0006
        /*00e2*/ 	.short	0x002c
        /*00e4*/ 	.byte	0x00, 0xf0, 0x11, 0x00


	//----- nvinfo : EIATTR_KPARAM_INFO
	.align		4
.L_587:
        /*00e8*/ 	.byte	0x04, 0x17
        /*00ea*/ 	.short	(.L_589 - .L_588)
.L_588:
        /*00ec*/ 	.word	0x00000000
        /*00f0*/ 	.short	0x0005
        /*00f2*/ 	.short	0x0028
        /*00f4*/ 	.byte	0x00, 0xf0, 0x11, 0x00


	//----- nvinfo : EIATTR_KPARAM_INFO
	.align		4
.L_589:
        /*00f8*/ 	.byte	0x04, 0x17
        /*00fa*/ 	.short	(.L_591 - .L_590)
.L_590:
        /*00fc*/ 	.word	0x00000000
        /*0100*/ 	.short	0x0004
        /*0102*/ 	.short	0x0020
        /*0104*/ 	.byte	0x00, 0xf5, 0x21, 0x00


	//----- nvinfo : EIATTR_KPARAM_INFO
	.align		4
.L_591:
        /*0108*/ 	.byte	0x04, 0x17
        /*010a*/ 	.short	(.L_593 - .L_592)
.L_592:
        /*010c*/ 	.word	0x00000000
        /*0110*/ 	.short	0x0003
        /*0112*/ 	.short	0x0018
        /*0114*/ 	.byte	0x00, 0xf5, 0x21, 0x00


	//----- nvinfo : EIATTR_KPARAM_INFO
	.align		4
.L_593:
        /*0118*/ 	.byte	0x04, 0x17
        /*011a*/ 	.short	(.L_595 - .L_594)
.L_594:
        /*011c*/ 	.word	0x00000000
        /*0120*/ 	.short	0x0002
        /*0122*/ 	.short	0x0010
        /*0124*/ 	.byte	0x00, 0xf5, 0x21, 0x00


	//----- nvinfo : EIATTR_KPARAM_INFO
	.align		4
.L_595:
        /*0128*/ 	.byte	0x04, 0x17
        /*012a*/ 	.short	(.L_597 - .L_596)
.L_596:
        /*012c*/ 	.word	0x00000000
        /*0130*/ 	.short	0x0001
        /*0132*/ 	.short	0x0008
        /*0134*/ 	.byte	0x00, 0xf5, 0x21, 0x00


	//----- nvinfo : EIATTR_KPARAM_INFO
	.align		4
.L_597:
        /*0138*/ 	.byte	0x04, 0x17
        /*013a*/ 	.short	(.L_599 - .L_598)
.L_598:
        /*013c*/ 	.word	0x00000000
        /*0140*/ 	.short	0x0000
        /*0142*/ 	.short	0x0000
        /*0144*/ 	.byte	0x00, 0xf5, 0x21, 0x00


	//----- nvinfo : EIATTR_SPARSE_MMA_MASK
	.align		4
.L_599:
        /*0148*/ 	.byte	0x03, 0x50
        /*014a*/ 	.short	0x0000


	//----- nvinfo : EIATTR_MAXREG_COUNT
	.align		4
        /*014c*/ 	.byte	0x03, 0x1b
        /*014e*/ 	.short	0x00ff


	//----- nvinfo : EIATTR_NUM_BARRIERS
	.align		4
        /*0150*/ 	.byte	0x02, 0x4c
        /*0152*/ 	.byte	0x01
	.zero		1


	//----- nvinfo : EIATTR_MERCURY_ISA_VERSION
	.align		4
        /*0154*/ 	.byte	0x03, 0x5f
        /*0156*/ 	.short	0x0101


	//----- nvinfo : EIATTR_VRC_CTA_INIT_COUNT
	.align		4
        /*0158*/ 	.byte	0x02, 0x4a
	.zero		1
	.zero		1


	//----- nvinfo : EIATTR_EXIT_INSTR_OFFSETS
	.align		4
        /*015c*/ 	.byte	0x04, 0x1c
        /*015e*/ 	.short	(.L_601 - .L_600)


	//   ....[0]....
.L_600:
        /*0160*/ 	.word	0x00000070


	//   ....[1]....
        /*0164*/ 	.word	0x00000280


	//   ....[2]....
        /*0168*/ 	.word	0x00000e50


	//   ....[3]....
        /*016c*/ 	.word	0x00006df0


	//   ....[4]....
        /*0170*/ 	.word	0x00007040


	//   ....[5]....
        /*0174*/ 	.word	0x00007290


	//   ....[6]....
        /*0178*/ 	.word	0x000073e0


	//   ....[7]....
        /*017c*/ 	.word	0x00007470


	//   ....[8]....
        /*0180*/ 	.word	0x000074b0


	//----- nvinfo : EIATTR_CRS_STACK_SIZE
	.align		4
.L_601:
        /*0184*/ 	.byte	0x04, 0x1e
        /*0186*/ 	.short	(.L_603 - .L_602)
.L_602:
        /*0188*/ 	.word	0x00000000


	//----- nvinfo : EIATTR_CBANK_PARAM_SIZE
	.align		4
.L_603:
        /*018c*/ 	.byte	0x03, 0x19
        /*018e*/ 	.short	0x0074


	//----- nvinfo : EIATTR_PARAM_CBANK
	.align		4
        /*0190*/ 	.byte	0x04, 0x0a
        /*0192*/ 	.short	(.L_605 - .L_604)
	.align		4
.L_604:
        /*0194*/ 	.word	index@(.nv.constant0._Z23gemm_half_q_half_kernelILi4ELi48ELb1ELb1ELi64EEvPK6__halfPKjS4_S2_PS0_iiiiPKtS7_iiiiiibS2_i)
        /*0198*/ 	.short	0x0380
        /*019a*/ 	.short	0x0074


	//----- nvinfo : EIATTR_SW_WAR
	.align		4
.L_605:
        /*019c*/ 	.byte	0x04, 0x36
        /*019e*/ 	.short	(.L_607 - .L_606)
.L_606:
        /*01a0*/ 	.word	0x00000008
.L_607:


//--------------------- .nv.info._Z23gemm_half_q_half_kernelILi4ELi16ELb1ELb1ELi64EEvPK6__halfPKjS4_S2_PS0_iiiiPKtS7_iiiiiibS2_i --------------------------
	.section	.nv.info._Z23gemm_half_q_half_kernelILi4ELi16ELb1ELb1ELi64EEvPK6__halfPKjS4_S2_PS0_iiiiPKtS7_iiiiiibS2_i,"",@"SHT_CUDA_INFO"
	.sectionflags	@""
	.align	4


	//----- nvinfo : EIATTR_CUDA_API_VERSION
	.align		4
        /*0000*/ 	.byte	0x04, 0x37
        /*0002*/ 	.short	(.L_609 - .L_608)
.L_608:
        /*0004*/ 	.word	0x00000082


	//----- nvinfo : EIATTR_KPARAM_INFO
	.align		4
.L_609:
        /*0008*/ 	.byte	0x04, 0x17
        /*000a*/ 	.short	(.L_611 - .L_610)
.L_610:
        /*000c*/ 	.word	0x00000000
        /*0010*/ 	.short	0x0013
        /*0012*/ 	.short	0x0070
        /*0014*/ 	.byte	0x00, 0xf0, 0x11, 0x00


	//----- nvinfo : EIATTR_KPARAM_INFO
	.align		4
.L_611:
        /*0018*/ 	.byte	0x04, 0x17
        /*001a*/ 	.short	(.L_613 - .L_612)
.L_612:
        /*001c*/ 	.word	0x00000000
        /*0020*/ 	.short	0x0012
        /*0022*/ 	.short	0x0068
        /*0024*/ 	.byte	0x00, 0xf5, 0x21, 0x00


	//----- nvinfo : EIATTR_KPARAM_INFO
	.align		4
.L_613:
        /*0028*/ 	.byte	0x04, 0x17
        /*002a*/ 	.short	(.L_615 - .L_614)
.L_614:
        /*002c*/ 	.word	0x00000000
        /*0030*/ 	.short	0x0011
        /*0032*/ 	.short	0x0060
        /*0034*/ 	.byte	0x00, 0xf0, 0x05, 0x00


	//----- nvinfo : EIATTR_KPARAM_INFO
	.align		4
.L_615:
        /*0038*/ 	.byte	0x04, 0x17
        /*003a*/ 	.short	(.L_617 - .L_616)
.L_616:
        /*003c*/ 	.word	0x00000000
        /*0040*/ 	.short	0x0010
        /*0042*/ 	.short	0x005c
        /*0044*/ 	.byte	0x00, 0xf0, 0x11, 0x00


	//----- nvinfo : EIATTR_KPARAM_INFO
	.align		4
.L_617:
        /*0048*/ 	.byte	0x04, 0x17
        /*004a*/ 	.short	(.L_619 - .L_618)
.L_618:
        /*004c*/ 	.word	0x00000000
        /*0050*/ 	.short	0x000f
        /*0052*/ 	.short	0x0058
        /*0054*/ 	.byte	0x00, 0xf0, 0x11, 0x00


	//----- nvinfo : EIATTR_KPARAM_INFO
	.align		4
.L_619:
        /*0058*/ 	.byte	0x04, 0x17
        /*005a*/ 	.short	(.L_621 - .L_620)
.L_620:
        /*005c*/ 	.word	0x00000000
        /*0060*/ 	.short	0x000e
        /*0062*/ 	.short	0x0054
        /*0064*/ 	.byte	0x00, 0xf0, 0x11, 0x00


	//----- nvinfo : EIATTR_KPARAM_INFO
	.align		4
.L_621:
        /*0068*/ 	.byte	0x04, 0x17
        /*006a*/ 	.short	(.L_623 - .L_622)
.L_622:
        /*006c*/ 	.word	0x00000000
        /*0070*/ 	.short	0x000d
        /*0072*/ 	.short	0x0050
        /*0074*/ 	.byte	0x00, 0xf0, 0x11, 0x00


	//----- nvinfo : EIATTR_KPARAM_INFO
	.align		4
.L_623:
        /*0078*/ 	.byte	0x04, 0x17
        /*007a*/ 	.short	(.L_625 - .L_624)
.L_624:
        /*007c*/ 	.word	0x00000000
        /*0080*/ 	.short	0x000c
        /*0082*/ 	.short	0x004c
        /*0084*/ 	.byte	0x00, 0xf0, 0x11, 0x00


	//----- nvinfo : EIATTR_KPARAM_INFO
	.align		4
.L_625:
        /*0088*/ 	.byte	0x04, 0x17
        /*008a*/ 	.short	(.L_627 - .L_626)
.L_626:
        /*008c*/ 	.word	0x00000000
        /*0090*/ 	.short	0x000b
        /*0092*/ 	.short	0x0048
        /*0094*/ 	.byte	0x00, 0xf0, 0x11, 0x00


	//----- nvinfo : EIATTR_KPARAM_INFO
	.align		4
.L_627:
        /*0098*/ 	.byte	0x04, 0x17
        /*009a*/ 	.short	(.L_629 - .L_628)
.L_628:
        /*009c*/ 	.word	0x00000000
        /*00a0*/ 	.short	0x000a
        /*00a2*/ 	.short	0x0040
        /*00a4*/ 	.byte	0x00, 0xf5, 0x21, 0x00


	//----- nvinfo : EIATTR_KPARAM_INFO
	.align		4
.L_629:
        /*00a8*/ 	.byte	0x04, 0x17
        /*00aa*/ 	.short	(.L_631 - .L_630)
.L_630:
        /*00ac*/ 	.word	0x00000000
        /*00b0*/ 	.short	0x0009
        /*00b2*/ 	.short	0x0038
        /*00b4*/ 	.byte	0x00, 0xf5, 0x21, 0x00


	//----- nvinfo : EIATTR_KPARAM_INFO
	.align		4
.L_631:
        /*00b8*/ 	.byte	0x04, 0x17
        /*00ba*/ 	.short	(.L_633 - .L_632)
.L_632:
        /*00bc*/ 	.word	0x00000000
        /*00c0*/ 	.short	0x0008
        /*00c2*/ 	.short	0x0034
        /*00c4*/ 	.byte	0x00, 0xf0, 0x11, 0x00


	//----- nvinfo : EIATTR_KPARAM_INFO
	.align		4
.L_633:
        /*00c8*/ 	.byte	0x04, 0x17
        /*00ca*/ 	.short	(.L_635 - .L_634)
.L_634:
        /*00cc*/ 	.word	0x00000000
        /*00d0*/ 	.short	0x0007
        /*00d2*/ 	.short	0x0030
        /*00d4*/ 	.byte	0x00, 0xf0, 0x11, 0x00


	//----- nvinfo : EIATTR_KPARAM_INFO
	.align		4
.L_635:
        /*00d8*/ 	.byte	0x04, 0x17
        /*00da*/ 	.short	(.L_637 - .L_636)
.L_636:
        /*00dc*/ 	.word	0x00000000
        /*00e0*/ 	.short	0x0006
        /*00e2*/ 	.short	0x002c
        /*00e4*/ 	.byte	0x00, 0xf0, 0x11, 0x00


	//----- nvinfo : EIATTR_KPARAM_INFO
	.align		4
.L_637:
        /*00e8*/ 	.byte	0x04, 0x17
        /*00ea*/ 	.short	(.L_639 - .L_638)
.L_638:
        /*00ec*/ 	.word	0x00000000
        /*00f0*/ 	.short	0x0005
        /*00f2*/ 	.short	0x0028
        /*00f4*/ 	.byte	0x00, 0xf0, 0x11, 0x00


	//----- nvinfo : EIATTR_KPARAM_INFO
	.align		4
.L_639:
        /*00f8*/ 	.byte	0x04, 0x17
        /*00fa*/ 	.short	(.L_641 - .L_640)
.L_640:
        /*00fc*/ 	.word	0x00000000
        /*0100*/ 	.short	0x0004
        /*0102*/ 	.short	0x0020
        /*0104*/ 	.byte	0x00, 0xf5, 0x21, 0x00


	//----- nvinfo : EIATTR_KPARAM_INFO
	.align		4
.L_641:
        /*0108*/ 	.byte	0x04, 0x17
        /*010a*/ 	.short	(.L_643 - .L_642)
.L_642:
        /*010c*/ 	.word	0x00000000
        /*0110*/ 	.short	0x0003
        /*0112*/ 	.short	0x0018
        /*0114*/ 	.byte	0x00, 0xf5, 0x21, 0x00


	//----- nvinfo : EIATTR_KPARAM_INFO
	.align		4
.L_643:
        /*0118*/ 	.byte	0x04, 0x17
        /*011a*/ 	.short	(.L_645 - .L_644)
.L_644:
        /*011c*/ 	.word	0x00000000
        /*0120*/ 	.short	0x0002
        /*0122*/ 	.short	0x0010
        /*0124*/ 	.byte	0x00, 0xf5, 0x21, 0x00


	//----- nvinfo : EIATTR_KPARAM_INFO
	.align		4
.L_645:
        /*0128*/ 	.byte	0x04, 0x17
        /*012a*/ 	.short	(.L_647 - .L_646)
.L_646:
        /*012c*/ 	.word	0x00000000
        /*0130*/ 	.short	0x0001
        /*0132*/ 	.short	0x0008
        /*0134*/ 	.byte	0x00, 0xf5, 0x21, 0x00


	//----- nvinfo : EIATTR_KPARAM_INFO
	.align		4
.L_647:
        /*0138*/ 	.byte	0x04, 0x17
        /*013a*/ 	.short	(.L_649 - .L_648)
.L_648:
        /*013c*/ 	.word	0x00000000
        /*0140*/ 	.short	0x0000
        /*0142*/ 	.short	0x0000
        /*0144*/ 	.byte	0x00, 0xf5, 0x21, 0x00


	//----- nvinfo : EIATTR_SPARSE_MMA_MASK
	.align		4
.L_649:
        /*0148*/ 	.byte	0x03, 0x50
        /*014a*/ 	.short	0x0000


	//----- nvinfo : EIATTR_MAXREG_COUNT
	.align		4
        /*014c*/ 	.byte	0x03, 0x1b
        /*014e*/ 	.short	0x00ff


	//----- nvinfo : EIATTR_NUM_BARRIERS
	.align		4
        /*0150*/ 	.byte	0x02, 0x4c
        /*0152*/ 	.byte	0x01
	.zero		1


	//----- nvinfo : EIATTR_MERCURY_ISA_VERSION
	.align		4
        /*0154*/ 	.byte	0x03, 0x5f
        /*0156*/ 	.short	0x0101


	//----- nvinfo : EIATTR_VRC_CTA_INIT_COUNT
	.align		4
        /*0158*/ 	.byte	0x02, 0x4a
	.zero		1
	.zero		1


	//----- nvinfo : EIATTR_EXIT_INSTR_OFFSETS
	.align		4
        /*015c*/ 	.byte	0x04, 0x1c
        /*015e*/ 	.short	(.L_651 - .L_650)


	//   ....[0]....
.L_650:
        /*0160*/ 	.word	0x00000070


	//   ....[1]....
        /*0164*/ 	.word	0x00000280


	//   ....[2]....
        /*0168*/ 	.word	0x00000e50


	//   ....[3]....
        /*016c*/ 	.word	0x00004380


	//   ....[4]....
        /*0170*/ 	.word	0x000045d0


	//   ....[5]....
        /*0174*/ 	.word	0x00004820


	//   ....[6]....
        /*0178*/ 	.word	0x00004970


	//   ....[7]....
        /*017c*/ 	.word	0x00004a00


	//   ....[8]....
        /*0180*/ 	.word	0x00004a40


	//----- nvinfo : EIATTR_CRS_STACK_SIZE
	.align		4
.L_651:
        /*0184*/ 	.byte	0x04, 0x1e
        /*0186*/ 	.short	(.L_653 - .L_652)
.L_652:
        /*0188*/ 	.word	0x00000000


	//----- nvinfo : EIATTR_CBANK_PARAM_SIZE
	.align		4
.L_653:
        /*018c*/ 	.byte	0x03, 0x19
        /*018e*/ 	.short	0x0074


	//----- nvinfo : EIATTR_PARAM_CBANK
	.align		4
        /*0190*/ 	.byte	0x04, 0x0a
        /*0192*/ 	.short	(.L_655 - .L_654)
	.align		4
.L_654:
        /*0194*/ 	.word	index@(.nv.constant0._Z23gemm_half_q_half_kernelILi4ELi16ELb1ELb1ELi64EEvPK6__halfPKjS4_S2_PS0_iiiiPKtS7_iiiiiibS2_i)
        /*0198*/ 	.short	0x0380
        /*019a*/ 	.short	0x0074


	//----- nvinfo : EIATTR_SW_WAR
	.align		4
.L_655:
        /*019c*/ 	.byte	0x04, 0x36
        /*019e*/ 	.short	(.L_657 - .L_656)
.L_656:
        /*01a0*/ 	.word	0x00000008
.L_657:


//--------------------- .nv.info._Z23gemm_half_q_half_kernelILi4ELi24ELb1ELb1ELi64EEvPK6__halfPKjS4_S2_PS0_iiiiPKtS7_iiiiiibS2_i --------------------------
	.section	.nv.info._Z23gemm_half_q_half_kernelILi4ELi24ELb1ELb1ELi64EEvPK6__halfPKjS4_S2_PS0_iiiiPKtS7_iiiiiibS2_i,"",@"SHT_CUDA_INFO"
	.sectionflags	@""
	.align	4


	//----- nvinfo : EIATTR_CUDA_API_VERSION
	.align		4
        /*0000*/ 	.byte	0x04, 0x37
        /*0002*/ 	.short	(.L_659 - .L_658)
.L_658:
        /*0004*/ 	.word	0x00000082


	//----- nvinfo : EIATTR_KPARAM_INFO
	.align		4
.L_659:
        /*0008*/ 	.byte	0x04, 0x17
        /*000a*/ 	.short	(.L_661 - .L_660)
.L_660:
        /*000c*/ 	.word	0x00000000
        /*0010*/ 	.short	0x0013
        /*0012*/ 	.short	0x0070
        /*0014*/ 	.byte	0x00, 0xf0, 0x11, 0x00


	//----- nvinfo : EIATTR_KPARAM_INFO
	.align		4
.L_661:
        /*0018*/ 	.byte	0x04, 0x17
        /*001a*/ 	.short	(.L_663 - .L_662)
.L_662:
        /*001c*/ 	.word	0x00000000
        /*0020*/ 	.short	0x0012
        /*0022*/ 	.short	0x0068
        /*0024*/ 	.byte	0x00, 0xf5, 0x21, 0x00


	//----- nvinfo : EIATTR_KPARAM_INFO
	.align		4
.L_663:
        /*0028*/ 	.byte	0x04, 0x17
        /*002a*/ 	.short	(.L_665 - .L_664)
.L_664:
        /*002c*/ 	.word	0x00000000
        /*0030*/ 	.short	0x0011
        /*0032*/ 	.short	0x0060
        /*0034*/ 	.byte	0x00, 0xf0, 0x05, 0x00


	//----- nvinfo : EIATTR_KPARAM_INFO
	.align		4
.L_665:
        /*0038*/ 	.byte	0x04, 0x17
        /*003a*/ 	.short	(.L_667 - .L_666)
.L_666:
        /*003c*/ 	.word	0x00000000
        /*0040*/ 	.short	0x0010
        /*0042*/ 	.short	0x005c
        /*0044*/ 	.byte	0x00, 0xf0, 0x11, 0x00


	//----- nvinfo : EIATTR_KPARAM_INFO
	.align		4
.L_667:
        /*0048*/ 	.byte	0x04, 0x17
        /*004a*/ 	.short	(.L_669 - .L_668)
.L_668:
        /*004c*/ 	.word	0x00000000
        /*0050*/ 	.short	0x000f
        /*0052*/ 	.short	0x0058
        /*0054*/ 	.byte	0x00, 0xf0, 0x11, 0x00


	//----- nvinfo : EIATTR_KPARAM_INFO
	.align		4
.L_669:
        /*0058*/ 	.byte	0x04, 0x17
        /*005a*/ 	.short	(.L_671 - .L_670)
.L_670:
        /*005c*/ 	.word	0x00000000
        /*0060*/ 	.short	0x000e
        /*0062*/ 	.short	0x0054
        /*0064*/ 	.byte	0x00, 0xf0, 0x11, 0x00


	//----- nvinfo : EIATTR_KPARAM_INFO
	.align		4
.L_671:
        /*0068*/ 	.byte	0x04, 0x17
        /*006a*/ 	.short	(.L_673 - .L_672)
.L_672:
        /*006c*/ 	.word	0x00000000
        /*0070*/ 	.short	0x000d
        /*0072*/ 	.short	0x0050
        /*0074*/ 	.byte	0x00, 0xf0, 0x11, 0x00


	//----- nvinfo : EIATTR_KPARAM_INFO
	.align		4
.L_673:
        /*0078*/ 	.byte	0x04, 0x17
        /*007a*/ 	.short	(.L_675 - .L_674)
.L_674:
        /*007c*/ 	.word	0x00000000
        /*0080*/ 	.short	0x000c
        /*0082*/ 	.short	0x004c
        /*0084*/ 	.byte	0x00, 0xf0, 0x11, 0x00


	//----- nvinfo : EIATTR_KPARAM_INFO
	.align		4
.L_675:
        /*0088*/ 	.byte	0x04, 0x17
        /*008a*/ 	.short	(.L_677 - .L_676)
.L_676:
        /*008c*/ 	.word	0x00000000
        /*0090*/ 	.short	0x000b
        /*0092*/ 	.short	0x0048
        /*0094*/ 	.byte	0x00, 0xf0, 0x11, 0x00


	//----- nvinfo : EIATTR_KPARAM_INFO
	.align		4
.L_677:
        /*0098*/ 	.byte	0x04, 0x17
        /*009a*/ 	.short	(.L_679 - .L_678)
.L_678:
        /*009c*/ 	.word	0x00000000
        /*00a0*/ 	.short	0x000a
        /*00a2*/ 	.short	0x0040
        /*00a4*/ 	.byte	0x00, 0xf5, 0x21, 0x00


	//----- nvinfo : EIATTR_KPARAM_INFO
	.align		4
.L_679:
        /*00a8*/ 	.byte	0x04, 0x17
        /*00aa*/ 	.short	(.L_681 - .L_680)
.L_680:
        /*00ac*/ 	.word	0x00000000
        /*00b0*/ 	.short	0x0009
        /*00b2*/ 	.short	0x0038
        /*00b4*/ 	.byte	0x00, 0xf5, 0x21, 0x00


	//----- nvinfo : EIATTR_KPARAM_INFO
	.align		4
.L_681:
        /*00b8*/ 	.byte	0x04, 0x17
        /*00ba*/ 	.short	(.L_683 - .L_682)
.L_682:
        /*00bc*/ 	.word	0x00000000
        /*00c0*/ 	.short	0x0008
        /*00c2*/ 	.short	0x0034
        /*00c4*/ 	.byte	0x00, 0xf0, 0x11, 0x00


	//----- nvinfo : EIATTR_KPARAM_INFO
	.align		4
.L_683:
        /*00c8*/ 	.byte	0x04, 0x17
        /*00ca*/ 	.short	(.L_685 - .L_684)
.L_684:
        /*00cc*/ 	.word	0x00000000
        /*00d0*/ 	.short	0x0007
        /*00d2*/ 	.short	0x0030
        /*00d4*/ 	.byte	0x00, 0xf0, 0x11, 0x00


	//----- nvinfo : EIATTR_KPARAM_INFO
	.align		4
.L_685:
        /*00d8*/ 	.byte	0x04, 0x17
        /*00da*/ 	.short	(.L_687 - .L_686)
.L_686:
        /*00dc*/ 	.word	0x00000000
        /*00e0*/ 	.short	0x0006
        /*00e2*/ 	.short	0x002c
        /*00e4*/ 	.byte	0x00, 0xf0, 0x11, 0x00


	//----- nvinfo : EIATTR_KPARAM_INFO
	.align		4
.L_687:
        /*00e8*/ 	.byte	0x04, 0x17
        /*00ea*/ 	.short	(.L_689 - .L_688)
.L_688:
        /*00ec*/ 	.word	0x00000000
        /*00f0*/ 	.short	0x0005
        /*00f2*/ 	.short	0x0028
        /*00f4*/ 	.byte	0x00, 0xf0, 0x11, 0x00


	//----- nvinfo : EIATTR_KPARAM_INFO
	.align		4
.L_689:
        /*00f8*/ 	.byte	0x04, 0x17
        /*00fa*/ 	.short	(.L_691 - .L_690)
.L_690:
        /*00fc*/ 	.word	0x00000000
        /*0100*/ 	.short	0x0004
        /*0102*/ 	.short	0x0020
        /*0104*/ 	.byte	0x00, 0xf5, 0x21, 0x00


	//----- nvinfo : EIATTR_KPARAM_INFO
	.align		4
.L_691:
        /*0108*/ 	.byte	0x04, 0x17
        /*010a*/ 	.short	(.L_693 - .L_692)
.L_692:
        /*010c*/ 	.word	0x00000000
        /*0110*/ 	.short	0x0003
        /*0112*/ 	.short	0x0018
        /*0114*/ 	.byte	0x00, 0xf5, 0x21, 0x00


	//----- nvinfo : EIATTR_KPARAM_INFO
	.align		4
.L_693:
        /*0118*/ 	.byte	0x04, 0x17
        /*011a*/ 	.short	(.L_695 - .L_694)
.L_694:
        /*011c*/ 	.word	0x00000000
        /*0120*/ 	.short	0x0002
        /*0122*/ 	.short	0x0010
        /*0124*/ 	.byte	0x00, 0xf5, 0x21, 0x00


	//----- nvinfo : EIATTR_KPARAM_INFO
	.align		4
.L_695:
        /*0128*/ 	.byte	0x04, 0x17
        /*012a*/ 	.short	(.L_697 - .L_696)
.L_696:
        /*012c*/ 	.word	0x00000000
        /*0130*/ 	.short	0x0001
        /*0132*/ 	.short	0x0008
        /*0134*/ 	.byte	0x00, 0xf5, 0x21, 0x00


	//----- nvinfo : EIATTR_KPARAM_INFO
	.align		4
.L_697:
        /*0138*/ 	.byte	0x04, 0x17
        /*013a*/ 	.short	(.L_699 - .L_698)
.L_698:
        /*013c*/ 	.word	0x00000000
        /*0140*/ 	.short	0x0000
        /*0142*/ 	.short	0x0000
        /*0144*/ 	.byte	0x00, 0xf5, 0x21, 0x00


	//----- nvinfo : EIATTR_SPARSE_MMA_MASK
	.align		4
.L_699:
        /*0148*/ 	.byte	0x03, 0x50
        /*014a*/ 	.short	0x0000


	//----- nvinfo : EIATTR_MAXREG_COUNT
	.align		4
        /*014c*/ 	.byte	0x03, 0x1b
        /*014e*/ 	.short	0x00ff


	//----- nvinfo : EIATTR_NUM_BARRIERS
	.align		4
        /*0150*/ 	.byte	0x02, 0x4c
        /*0152*/ 	.byte	0x01
	.zero		1


	//----- nvinfo : EIATTR_MERCURY_ISA_VERSION
	.align		4
        /*0154*/ 	.byte	0x03, 0x5f
        /*0156*/ 	.short	0x0101


	//----- nvinfo : EIATTR_VRC_CTA_INIT_COUNT
	.align		4
        /*0158*/ 	.byte	0x02, 0x4a
	.zero		1
	.zero		1


	//----- nvinfo : EIATTR_EXIT_INSTR_OFFSETS
	.align		4
        /*015c*/ 	.byte	0x04, 0x1c
        /*015e*/ 	.short	(.L_701 - .L_700)


	//   ....[0]....
.L_700:
        /*0160*/ 	.word	0x00000070


	//   ....[1]....
        /*0164*/ 	.word	0x00000280


	//   ....[2]....
        /*0168*/ 	.word	0x00000e50


	//   ....[3]....
        /*016c*/ 	.word	0x0000af80


	//   ....[4]....
        /*0170*/ 	.word	0x0000b1d0


	//   ....[5]....
        /*0174*/ 	.word	0x0000b420


	//   ....[6]....
        /*0178*/ 	.word	0x0000b570


	//   ....[7]....
        /*017c*/ 	.word	0x0000b600


	//   ....[8]....
        /*0180*/ 	.word	0x0000b640


	//----- nvinfo : EIATTR_CRS_STACK_SIZE
	.align		4
.L_701:
        /*0184*/ 	.byte	0x04, 0x1e
        /*0186*/ 	.short	(.L_703 - .L_702)
.L_702:
        /*0188*/ 	.word	0x00000000


	//----- nvinfo : EIATTR_CBANK_PARAM_SIZE
	.align		4
.L_703:
        /*018c*/ 	.byte	0x03, 0x19
        /*018e*/ 	.short	0x0074


	//----- nvinfo : EIATTR_PARAM_CBANK
	.align		4
        /*0190*/ 	.byte	0x04, 0x0a
        /*0192*/ 	.short	(.L_705 - .L_704)
	.align		4
.L_704:
        /*0194*/ 	.word	index@(.nv.constant0._Z23gemm_half_q_half_kernelILi4ELi24ELb1ELb1ELi64EEvPK6__halfPKjS4_S2_PS0_iiiiPKtS7_iiiiiibS2_i)
        /*0198*/ 	.short	0x0380
        /*019a*/ 	.short	0x0074


	//----- nvinfo : EIATTR_SW_WAR
	.align		4
.L_705:
        /*019c*/ 	.byte	0x04, 0x36
        /*019e*/ 	.short	(.L_707 - .L_706)
.L_706:
        /*01a0*/ 	.word	0x00000008
.L_707:


//--------------------- .nv.info._Z23gemm_half_q_half_kernelILi4ELi8ELb1ELb1ELi64EEvPK6__halfPKjS4_S2_PS0_iiiiPKtS7_iiiiiibS2_i --------------------------
	.section	.nv.info._Z23gemm_half_q_half_kernelILi4ELi8ELb1ELb1ELi64EEvPK6__halfPKjS4_S2_PS0_iiiiPKtS7_iiiiiibS2_i,"",@"SHT_CUDA_INFO"
	.sectionflags	@""
	.align	4


	//----- nvinfo : EIATTR_CUDA_API_VERSION
	.align		4
        /*0000*/ 	.byte	0x04, 0x37
        /*0002*/ 	.short	(.L_709 - .L_708)
.L_708:
        /*0004*/ 	.word	0x00000082


	//----- nvinfo : EIATTR_KPARAM_INFO
	.align		4
.L_709:
        /*0008*/ 	.byte	0x04, 0x17
        /*000a*/ 	.short	(.L_711 - .L_710)
.L_710:
        /*000c*/ 	.word	0x00000000
        /*0010*/ 	.short	0x0013
        /*0012*/ 	.short	0x0070
        /*0014*/ 	.byte	0x00, 0xf0, 0x11, 0x00


	//----- nvinfo : EIATTR_KPARAM_INFO
	.align		4
.L_711:
        /*0018*/ 	.byte	0x04, 0x17
        /*001a*/ 	.short	(.L_713 - .L_712)
.L_712:
        /*001c*/ 	.word	0x00000000
        /*0020*/ 	.short	0x0012
        /*0022*/ 	.short	0x0068
        /*0024*/ 	.byte	0x00, 0xf5, 0x21, 0x00


	//----- nvinfo : EIATTR_KPARAM_INFO
	.align		4
.L_713:
        /*0028*/ 	.byte	0x04, 0x17
        /*002a*/ 	.short	(.L_715 - .L_714)
.L_714:
        /*002c*/ 	.word	0x00000000
        /*0030*/ 	.short	0x0011
        /*0032*/ 	.short	0x0060
        /*0034*/ 	.byte	0x00, 0xf0, 0x05, 0x00


	//----- nvinfo : EIATTR_KPARAM_INFO
	.align		4
.L_715:
        /*0038*/ 	.byte	0x04, 0x17
        /*003a*/ 	.short	(.L_717 - .L_716)
.L_716:
        /*003c*/ 	.word	0x00000000
        /*0040*/ 	.short	0x0010
        /*0042*/ 	.short	0x005c
        /*0044*/ 	.byte	0x00, 0xf0, 0x11, 0x00


	//----- nvinfo : EIATTR_KPARAM_INFO
	.align		4
.L_717:
        /*0048*/ 	.byte	0x04, 0x17
        /*004a*/ 	.short	(.L_719 - .L_718)
.L_718:
        /*004c*/ 	.word	0x00000000
        /*0050*/ 	.short	0x000f
        /*0052*/ 	.short	0x0058
        /*0054*/ 	.byte	0x00, 0xf0, 0x11, 0x00


	//----- nvinfo : EIATTR_KPARAM_INFO
	.align		4
.L_719:
        /*0058*/ 	.byte	0x04, 0x17
        /*005a*/ 	.short	(.L_721 - .L_720)
.L_720:
        /*005c*/ 	.word	0x00000000
        /*0060*/ 	.short	0x000e
        /*0062*/ 	.short	0x0054
        /*0064*/ 	.byte	0x00, 0xf0, 0x11, 0x00


	//----- nvinfo : EIATTR_KPARAM_INFO
	.align		4
.L_721:
        /*0068*/ 	.byte	0x04, 0x17
        /*006a*/ 	.short	(.L_723 - .L_722)
.L_722:
        /*006c*/ 	.word	0x00000000
        /*0070*/ 	.short	0x000d
        /*0072*/ 	.short	0x0050
        /*0074*/ 	.byte	0x00, 0xf0, 0x11, 0x00


	//----- nvinfo : EIATTR_KPARAM_INFO
	.align		4
.L_723:
        /*0078*/ 	.byte	0x04, 0x17
        /*007a*/ 	.short	(.L_725 - .L_724)
.L_724:
        /*007c*/ 	.word	0x00000000
        /*0080*/ 	.short	0x000c
        /*0082*/ 	.short	0x004c
        /*0084*/ 	.byte	0x00, 0xf0, 0x11, 0x00


	//----- nvinfo : EIATTR_KPARAM_INFO
	.align		4
.L_725:
        /*0088*/ 	.byte	0x04, 0x17
        /*008a*/ 	.short	(.L_727 - .L_726)
.L_726:
        /*008c*/ 	.word	0x00000000
        /*0090*/ 	.short	0x000b
        /*0092*/ 	.short	0x0048
        /*0094*/ 	.byte	0x00, 0xf0, 0x11, 0x00


	//----- nvinfo : EIATTR_KPARAM_INFO
	.align		4
.L_727:
        /*0098*/ 	.byte	0x04, 0x17
        /*009a*/ 	.short	(.L_729 - .L_728)
.L_728:
        /*009c*/ 	.word	0x00000000
        /*00a0*/ 	.short	0x000a
        /*00a2*/ 	.short	0x0040
        /*00a4*/ 	.byte	0x00, 0xf5, 0x21, 0x00


	//----- nvinfo : EIATTR_KPARAM_INFO
	.align		4
.L_729:
        /*00a8*/ 	.byte	0x04, 0x17
        /*00aa*/ 	.short	(.L_731 - .L_730)
.L_730:
        /*00ac*/ 	.word	0x00000000
        /*00b0*/ 	.short	0x0009
        /*00b2*/ 	.short	0x0038
        /*00b4*/ 	.byte	0x00, 0xf5, 0x21, 0x00


	//----- nvinfo : EIATTR_KPARAM_INFO
	.align		4
.L_731:
        /*00b8*/ 	.byte	0x04, 0x17
        /*00ba*/ 	.short	(.L_733 - .L_732)
.L_732:
        /*00bc*/ 	.word	0x00000000
        /*00c0*/ 	.short	0x0008
        /*00c2*/ 	.short	0x0034
        /*00c4*/ 	.byte	0x00, 0xf0, 0x11, 0x00


	//----- nvinfo : EIATTR_KPARAM_INFO
	.align		4
.L_733:
        /*00c8*/ 	.byte	0x04, 0x17
        /*00ca*/ 	.short	(.L_735 - .L_734)
.L_734:
        /*00cc*/ 	.word	0x00000000
        /*00d0*/ 	.short	0x0007
        /*00d2*/ 	.short	0x0030
        /*00d4*/ 	.byte	0x00, 0xf0, 0x11, 0x00


	//----- nvinfo : EIATTR_KPARAM_INFO
	.align		4
.L_735:
        /*00d8*/ 	.byte	0x04, 0x17
        /*00da*/ 	.short	(.L_737 - .L_736)
.L_736:
        /*00dc*/ 	.word	0x00000000
        /*00e0*/ 	.short	0x0006
        /*00e2*/ 	.short	0x002c
        /*00e4*/ 	.byte	0x00, 0xf0, 0x11, 0x00


	//----- nvinfo : EIATTR_KPARAM_INFO
	.align		4
.L_737:
        /*00e8*/ 	.byte	0x04, 0x17
        /*00ea*/ 	.short	(.L_739 - .L_738)
.L_738:
        /*00ec*/ 	.word	0x00000000
        /*00f0*/ 	.short	0x0005
        /*00f2*/ 	.short	0x0028
        /*00f4*/ 	.byte	0x00, 0xf0, 0x11, 0x00


	//----- nvinfo : EIATTR_KPARAM_INFO
	.align		4
.L_739:
        /*00f8*/ 	.byte	0x04, 0x17
        /*00fa*/ 	.short	(.L_741 - .L_740)
.L_740:
        /*00fc*/ 	.word	0x00000000
        /*0100*/ 	.short	0x0004
        /*0102*/ 	.short	0x0020
        /*0104*/ 	.byte	0x00, 0xf5, 0x21, 0x00


	//----- nvinfo : EIATTR_KPARAM_INFO
	.align		4
.L_741:
        /*0108*/ 	.byte	0x04, 0x17
        /*010a*/ 	.short	(.L_743 - .L_742)
.L_742:
        /*010c*/ 	.word	0x00000000
        /*0110*/ 	.short	0x0003
        /*0112*/ 	.short	0x0018
        /*0114*/ 	.byte	0x00, 0xf5, 0x21, 0x00


	//----- nvinfo : EIATTR_KPARAM_INFO
	.align		4
.L_743:
        /*0118*/ 	.byte	0x04, 0x17
        /*011a*/ 	.short	(.L_745 - .L_744)
.L_744:
        /*011c*/ 	.word	0x00000000
        /*0120*/ 	.short	0x0002
        /*0122*/ 	.short	0x0010
        /*0124*/ 	.byte	0x00, 0xf5, 0x21, 0x00


	//----- nvinfo : EIATTR_KPARAM_INFO
	.align		4
.L_745:
        /*0128*/ 	.byte	0x04, 0x17
        /*012a*/ 	.short	(.L_747 - .L_746)
.L_746:
        /*012c*/ 	.word	0x00000000
        /*0130*/ 	.short	0x0001
        /*0132*/ 	.short	0x0008
        /*0134*/ 	.byte	0x00, 0xf5, 0x21, 0x00


	//----- nvinfo : EIATTR_KPARAM_INFO
	.align		4
.L_747:
        /*0138*/ 	.byte	0x04, 0x17
        /*013a*/ 	.short	(.L_749 - .L_748)
.L_748:
        /*013c*/ 	.word	0x00000000
        /*0140*/ 	.short	0x0000
        /*0142*/ 	.short	0x0000
        /*0144*/ 	.byte	0x00, 0xf5, 0x21, 0x00


	//----- nvinfo : EIATTR_SPARSE_MMA_MASK
	.align		4
.L_749:
        /*0148*/ 	.byte	0x03, 0x50
        /*014a*/ 	.short	0x0000


	//----- nvinfo : EIATTR_MAXREG_COUNT
	.align		4
        /*014c*/ 	.byte	0x03, 0x1b
        /*014e*/ 	.short	0x00ff


	//----- nvinfo : EIATTR_NUM_BARRIERS
	.align		4
        /*0150*/ 	.byte	0x02, 0x4c
        /*0152*/ 	.byte	0x01
	.zero		1


	//----- nvinfo : EIATTR_MERCURY_ISA_VERSION
	.align		4
        /*0154*/ 	.byte	0x03, 0x5f
        /*0156*/ 	.short	0x0101


	//----- nvinfo : EIATTR_VRC_CTA_INIT_COUNT
	.align		4
        /*0158*/ 	.byte	0x02, 0x4a
	.zero		1
	.zero		1


	//----- nvinfo : EIATTR_EXIT_INSTR_OFFSETS
	.align		4
        /*015c*/ 	.byte	0x04, 0x1c
        /*015e*/ 	.short	(.L_751 - .L_750)


	//   ....[0]....
.L_750:
        /*0160*/ 	.word	0x00000080


	//   ....[1]....
        /*0164*/ 	.word	0x000002e0


	//   ....[2]....
        /*0168*/ 	.word	0x00000e90


	//   ....[3]....
        /*016c*/ 	.word	0x00008c10


	//   ....[4]....
        /*0170*/ 	.word	0x00008e80


	//   ....[5]....
        /*0174*/ 	.word	0x000090f0


	//   ....[6]....
        /*0178*/ 	.word	0x00009250


	//   ....[7]....
        /*017c*/ 	.word	0x000092e0


	//   ....[8]....
        /*0180*/ 	.word	0x00009320


	//----- nvinfo : EIATTR_CRS_STACK_SIZE
	.align		4
.L_751:
        /*0184*/ 	.byte	0x04, 0x1e
        /*0186*/ 	.short	(.L_753 - .L_752)
.L_752:
        /*0188*/ 	.word	0x00000000


	//----- nvinfo : EIATTR_CBANK_PARAM_SIZE
	.align		4
.L_753:
        /*018c*/ 	.byte	0x03, 0x19
        /*018e*/ 	.short	0x0074


	//----- nvinfo : EIATTR_PARAM_CBANK
	.align		4
        /*0190*/ 	.byte	0x04, 0x0a
        /*0192*/ 	.short	(.L_755 - .L_754)
	.align		4
.L_754:
        /*0194*/ 	.word	index@(.nv.constant0._Z23gemm_half_q_half_kernelILi4ELi8ELb1ELb1ELi64EEvPK6__halfPKjS4_S2_PS0_iiiiPKtS7_iiiiiibS2_i)
        /*0198*/ 	.short	0x0380
        /*019a*/ 	.short	0x0074


	//----- nvinfo : EIATTR_SW_WAR
	.align		4
.L_755:
        /*019c*/ 	.byte	0x04, 0x36
        /*019e*/ 	.short	(.L_757 - .L_756)
.L_756:
        /*01a0*/ 	.word	0x00000008
.L_757:


//--------------------- .nv.info._Z23gemm_half_q_half_kernelILi4ELi12ELb1ELb1ELi64EEvPK6__halfPKjS4_S2_PS0_iiiiPKtS7_iiiiiibS2_i --------------------------
	.section	.nv.info._Z23gemm_half_q_half_kernelILi4ELi12ELb1ELb1ELi64EEvPK6__halfPKjS4_S2_PS0_iiiiPKtS7_iiiiiibS2_i,"",@"SHT_CUDA_INFO"
	.sectionflags	@""
	.align	4


	//----- nvinfo : EIATTR_CUDA_API_VERSION
	.align		4
        /*0000*/ 	.byte	0x04, 0x37
        /*0002*/ 	.short	(.L_759 - .L_758)
.L_758:
        /*0004*/ 	.word	0x00000082


	//----- nvinfo : EIATTR_KPARAM_INFO
	.align		4
.L_759:
        /*0008*/ 	.byte	0x04, 0x17
        /*000a*/ 	.short	(.L_761 - .L_760)
.L_760:
        /*000c*/ 	.word	0x00000000
        /*0010*/ 	.short	0x0013
        /*0012*/ 	.short	0x0070
        /*0014*/ 	.byte	0x00, 0xf0, 0x11, 0x00


	//----- nvinfo : EIATTR_KPARAM_INFO
	.align		4
.L_761:
        /*0018*/ 	.byte	0x04, 0x17
        /*001a*/ 	.short	(.L_763 - .L_762)
.L_762:
        /*001c*/ 	.word	0x00000000
        /*0020*/ 	.short	0x0012
        /*0022*/ 	.short	0x0068
        /*0024*/ 	.byte	0x00, 0xf5, 0x21, 0x00


	//----- nvinfo : EIATTR_KPARAM_INFO
	.align		4
.L_763:
        /*0028*/ 	.byte	0x04, 0x17
        /*002a*/ 	.short	(.L_765 - .L_764)
.L_764:
        /*002c*/ 	.word	0x00000000
        /*0030*/ 	.short	0x0011
        /*0032*/ 	.short	0x0060
        /*0034*/ 	.byte	0x00, 0xf0, 0x05, 0x00


	//----- nvinfo : EIATTR_KPARAM_INFO
	.align		4
.L_765:
        /*0038*/ 	.byte	0x04, 0x17
        /*003a*/ 	.short	(.L_767 - .L_766)
.L_766:
        /*003c*/ 	.word	0x00000000
        /*0040*/ 	.short	0x0010
        /*0042*/ 	.short	0x005c
        /*0044*/ 	.byte	0x00, 0xf0, 0x11, 0x00


	//----- nvinfo : EIATTR_KPARAM_INFO
	.align		4
.L_767:
        /*0048*/ 	.byte	0x04, 0x17
        /*004a*/ 	.short	(.L_769 - .L_768)
.L_768:
        /*004c*/ 	.word	0x00000000
        /*0050*/ 	.short	0x000f
        /*0052*/ 	.short	0x0058
        /*0054*/ 	.byte	0x00, 0xf0, 0x11, 0x00


	//----- nvinfo : EIATTR_KPARAM_INFO
	.align		4
.L_769:
        /*0058*/ 	.byte	0x04, 0x17
        /*005a*/ 	.short	(.L_771 - .L_770)
.L_770:
        /*005c*/ 	.word	0x00000000
        /*0060*/ 	.short	0x000e
        /*0062*/ 	.short	0x0054
        /*0064*/ 	.byte	0x00, 0xf0, 0x11, 0x00


	//----- nvinfo : EIATTR_KPARAM_INFO
	.align		4
.L_771:
        /*0068*/ 	.byte	0x04, 0x17
        /*006a*/ 	.short	(.L_773 - .L_772)
.L_772:
        /*006c*/ 	.word	0x00000000
        /*0070*/ 	.short	0x000d
        /*0072*/ 	.short	0x0050
        /*0074*/ 	.byte	0x00, 0xf0, 0x11, 0x00


	//----- nvinfo : EIATTR_KPARAM_INFO
	.align		4
.L_773:
        /*0078*/ 	.byte	0x04, 0x17
        /*007a*/ 	.short	(.L_775 - .L_774)
.L_774:
        /*007c*/ 	.word	0x00000000
        /*0080*/ 	.short	0x000c
        /*0082*/ 	.short	0x004c
        /*0084*/ 	.byte	0x00, 0xf0, 0x11, 0x00


	//----- nvinfo : EIATTR_KPARAM_INFO
	.align		4
.L_775:
        /*0088*/ 	.byte	0x04, 0x17
        /*008a*/ 	.short	(.L_777 - .L_776)
.L_776:
        /*008c*/ 	.word	0x00000000
        /*0090*/ 	.short	0x000b
        /*0092*/ 	.short	0x0048
        /*0094*/ 	.byte	0x00, 0xf0, 0x11, 0x00


	//----- nvinfo : EIATTR_KPARAM_INFO
	.align		4
.L_777:
        /*0098*/ 	.byte	0x04, 0x17
        /*009a*/ 	.short	(.L_779 - .L_778)
.L_778:
        /*009c*/ 	.word	0x00000000
        /*00a0*/ 	.short	0x000a
        /*00a2*/ 	.short	0x0040
        /*00a4*/ 	.byte	0x00, 0xf5, 0x21, 0x00


	//----- nvinfo : EIATTR_KPARAM_INFO
	.align		4
.L_779:
        /*00a8*/ 	.byte	0x04, 0x17
        /*00aa*/ 	.short	(.L_781 - .L_780)
.L_780:
        /*00ac*/ 	.word	0x00000000
        /*00b0*/ 	.short	0x0009
        /*00b2*/ 	.short	0x0038
        /*00b4*/ 	.byte	0x00, 0xf5, 0x21, 0x00


	//----- nvinfo : EIATTR_KPARAM_INFO
	.align		4
.L_781:
        /*00b8*/ 	.byte	0x04, 0x17
        /*00ba*/ 	.short	(.L_783 - .L_782)
.L_782:
        /*00bc*/ 	.word	0x00000000
        /*00c0*/ 	.short	0x0008
        /*00c2*/ 	.short	0x0034
        /*00c4*/ 	.byte	0x00, 0xf0, 0x11, 0x00


	//----- nvinfo : EIATTR_KPARAM_INFO
	.align		4
.L_783:
        /*00c8*/ 	.byte	0x04, 0x17
        /*00ca*/ 	.short	(.L_785 - .L_784)
.L_784:
        /*00cc*/ 	.word	0x00000000
        /*00d0*/ 	.short	0x0007
        /*00d2*/ 	.short	0x0030
        /*00d4*/ 	.byte	0x00, 0xf0, 0x11, 0x00


	//----- nvinfo : EIATTR_KPARAM_INFO
	.align		4
.L_785:
        /*00d8*/ 	.byte	0x04, 0x17
        /*00da*/ 	.short	(.L_787 - .L_786)
.L_786:
        /*00dc*/ 	.word	0x00000000
        /*00e0*/ 	.short	0x0006
        /*00e2*/ 	.short	0x002c
        /*00e4*/ 	.byte	0x00, 0xf0, 0x11, 0x00


	//----- nvinfo : EIATTR_KPARAM_INFO
	.align		4
.L_787:
        /*00e8*/ 	.byte	0x04, 0x17
        /*00ea*/ 	.short	(.L_789 - .L_788)
.L_788:
        /*00ec*/ 	.word	0x00000000
        /*00f0*/ 	.short	0x0005
        /*00f2*/ 	.short	0x0028
        /*00f4*/ 	.byte	0x00, 0xf0, 0x11, 0x00


	//----- nvinfo : EIATTR_KPARAM_INFO
	.align		4
.L_789:
        /*00f8*/ 	.byte	0x04, 0x17
        /*00fa*/ 	.short	(.L_791 - .L_790)
.L_790:
        /*00fc*/ 	.word	0x00000000
        /*0100*/ 	.short	0x0004
        /*0102*/ 	.short	0x0020
        /*0104*/ 	.byte	0x00, 0xf5, 0x21, 0x00


	//----- nvinfo : EIATTR_KPARAM_INFO
	.align		4
.L_791:
        /*0108*/ 	.byte	0x04, 0x17
        /*010a*/ 	.short	(.L_793 - .L_792)
.L_792:
        /*010c*/ 	.word	0x00000000
        /*0110*/ 	.short	0x0003
        /*0112*/ 	.short	0x0018
        /*0114*/ 	.byte	0x00, 0xf5, 0x21, 0x00


	//----- nvinfo : EIATTR_KPARAM_INFO
	.align		4
.L_793:
        /*0118*/ 	.byte	0x04, 0x17
        /*011a*/ 	.short	(.L_795 - .L_794)
.L_794:
        /*011c*/ 	.word	0x00000000
        /*0120*/ 	.short	0x0002
        /*0122*/ 	.short	0x0010
        /*0124*/ 	.byte	0x00, 0xf5, 0x21, 0x00


	//----- nvinfo : EIATTR_KPARAM_INFO
	.align		4
.L_795:
        /*0128*/ 	.byte	0x04, 0x17
        /*012a*/ 	.short	(.L_797 - .L_796)
.L_796:
        /*012c*/ 	.word	0x00000000
        /*0130*/ 	.short	0x0001
        /*0132*/ 	.short	0x0008
        /*0134*/ 	.byte	0x00, 0xf5, 0x21, 0x00


	//----- nvinfo : EIATTR_KPARAM_INFO
	.align		4
.L_797:
        /*0138*/ 	.byte	0x04, 0x17
        /*013a*/ 	.short	(.L_799 - .L_798)
.L_798:
        /*013c*/ 	.word	0x00000000
        /*0140*/ 	.short	0x0000
        /*0142*/ 	.short	0x0000
        /*0144*/ 	.byte	0x00, 0xf5, 0x21, 0x00


	//----- nvinfo : EIATTR_SPARSE_MMA_MASK
	.align		4
.L_799:
        /*0148*/ 	.byte	0x03, 0x50
        /*014a*/ 	.short	0x0000


	//----- nvinfo : EIATTR_MAXREG_COUNT
	.align		4
        /*014c*/ 	.byte	0x03, 0x1b
        /*014e*/ 	.short	0x00ff


	//----- nvinfo : EIATTR_NUM_BARRIERS
	.align		4
        /*0150*/ 	.byte	0x02, 0x4c
        /*0152*/ 	.byte	0x01
	.zero		1


	//----- nvinfo : EIATTR_MERCURY_ISA_VERSION
	.align		4
        /*0154*/ 	.byte	0x03, 0x5f
        /*0156*/ 	.short	0x0101


	//----- nvinfo : EIATTR_VRC_CTA_INIT_COUNT
	.align		4
        /*0158*/ 	.byte	0x02, 0x4a
	.zero		1
	.zero		1


	//----- nvinfo : EIATTR_EXIT_INSTR_OFFSETS
	.align		4
        /*015c*/ 	.byte	0x04, 0x1c
        /*015e*/ 	.short	(.L_801 - .L_800)


	//   ....[0]....
.L_800:
        /*0160*/ 	.word	0x00000070


	//   ....[1]....
        /*0164*/ 	.word	0x00000280


	//   ....[2]....
        /*0168*/ 	.word	0x00000e50


	//   ....[3]....
        /*016c*/ 	.word	0x0000adb0


	//   ....[4]....
        /*0170*/ 	.word	0x0000b000


	//   ....[5]....
        /*0174*/ 	.word	0x0000b250


	//   ....[6]....
        /*0178*/ 	.word	0x0000b3a0


	//   ....[7]....
        /*017c*/ 	.word	0x0000b430


	//   ....[8]....
        /*0180*/ 	.word	0x0000b470


	//----- nvinfo : EIATTR_CRS_STACK_SIZE
	.align		4
.L_801:
        /*0184*/ 	.byte	0x04, 0x1e
        /*0186*/ 	.short	(.L_803 - .L_802)
.L_802:
        /*0188*/ 	.word	0x00000000


	//----- nvinfo : EIATTR_CBANK_PARAM_SIZE
	.align		4
.L_803:
        /*018c*/ 	.byte	0x03, 0x19
        /*018e*/ 	.short	0x0074


	//----- nvinfo : EIATTR_PARAM_CBANK
	.align		4
        /*0190*/ 	.byte	0x04, 0x0a
        /*0192*/ 	.short	(.L_805 - .L_804)
	.align		4
.L_804:
        /*0194*/ 	.word	index@(.nv.constant0._Z23gemm_half_q_half_kernelILi4ELi12ELb1ELb1ELi64EEvPK6__halfPKjS4_S2_PS0_iiiiPKtS7_iiiiiibS2_i)
        /*0198*/ 	.short	0x0380
        /*019a*/ 	.short	0x0074


	//----- nvinfo : EIATTR_SW_WAR
	.align		4
.L_805:
        /*019c*/ 	.byte	0x04, 0x36
        /*019e*/ 	.short	(.L_807 - .L_806)
.L_806:
        /*01a0*/ 	.word	0x00000008
.L_807:


//--------------------- .nv.info._Z23gemm_half_q_half_kernelILi4ELi14ELb1ELb1ELi64EEvPK6__halfPKjS4_S2_PS0_iiiiPKtS7_iiiiiibS2_i --------------------------
	.section	.nv.info._Z23gemm_half_q_half_kernelILi4ELi14ELb1ELb1ELi64EEvPK6__halfPKjS4_S2_PS0_iiiiPKtS7_iiiiiibS2_i,"",@"SHT_CUDA_INFO"
	.sectionflags	@""
	.align	4


	//----- nvinfo : EIATTR_CUDA_API_VERSION
	.align		4
        /*0000*/ 	.byte	0x04, 0x37
        /*0002*/ 	.short	(.L_809 - .L_808)
.L_808:
        /*0004*/ 	.word	0x00000082


	//----- nvinfo : EIATTR_KPARAM_INFO
	.align		4
.L_809:
        /*0008*/ 	.byte	0x04, 0x17
        /*000a*/ 	.short	(.L_811 - .L_810)
.L_810:
        /*000c*/ 	.word	0x00000000
        /*0010*/ 	.short	0x0013
        /*0012*/ 	.short	0x0070
        /*0014*/ 	.byte	0x00, 0xf0, 0x11, 0x00


	//----- nvinfo : EIATTR_KPARAM_INFO
	.align		4
.L_811:
        /*0018*/ 	.byte	0x04, 0x17
        /*001a*/ 	.short	(.L_813 - .L_812)
.L_812:
        /*001c*/ 	.word	0x00000000
        /*0020*/ 	.short	0x0012
        /*0022*/ 	.short	0x0068
        /*0024*/ 	.byte	0x00, 0xf5, 0x21, 0x00


	//----- nvinfo : EIATTR_KPARAM_INFO
	.align		4
.L_813:
        /*0028*/ 	.byte	0x04, 0x17
        /*002a*/ 	.short	(.L_815 - .L_814)
.L_814:
        /*002c*/ 	.word	0x00000000
        /*0030*/ 	.short	0x0011
        /*0032*/ 	.short	0x0060
        /*0034*/ 	.byte	0x00, 0xf0, 0x05, 0x00


	//----- nvinfo : EIATTR_KPARAM_INFO
	.align		4
.L_815:
        /*0038*/ 	.byte	0x04, 0x17
        /*003a*/ 	.short	(.L_817 - .L_816)
.L_816:
        /*003c*/ 	.word	0x00000000
        /*0040*/ 	.short	0x0010
        /*0042*/ 	.short	0x005c
        /*0044*/ 	.byte	0x00, 0xf0, 0x11, 0x00


	//----- nvinfo : EIATTR_KPARAM_INFO
	.align		4
.L_817:
        /*0048*/ 	.byte	0x04, 0x17
        /*004a*/ 	.short	(.L_819 - .L_818)
.L_818:
        /*004c*/ 	.word	0x00000000
        /*0050*/ 	.short	0x000f
        /*0052*/ 	.short	0x0058
        /*0054*/ 	.byte	0x00, 0xf0, 0x11, 0x00


	//----- nvinfo : EIATTR_KPARAM_INFO
	.align		4
.L_819:
        /*0058*/ 	.byte	0x04, 0x17
        /*005a*/ 	.short	(.L_821 - .L_820)
.L_820:
        /*005c*/ 	.word	0x00000000
        /*0060*/ 	.short	0x000e
        /*0062*/ 	.short	0x0054
        /*0064*/ 	.byte	0x00, 0xf0, 0x11, 0x00


	//----- nvinfo : EIATTR_KPARAM_INFO
	.align		4
.L_821:
        /*0068*/ 	.byte	0x04, 0x17
        /*006a*/ 	.short	(.L_823 - .L_822)
.L_822:
        /*006c*/ 	.word	0x00000000
        /*0070*/ 	.short	0x000d
        /*0072*/ 	.short	0x0050
        /*0074*/ 	.byte	0x00, 0xf0, 0x11, 0x00


	//----- nvinfo : EIATTR_KPARAM_INFO
	.align		4
.L_823:
        /*0078*/ 	.byte	0x04, 0x17
        /*007a*/ 	.short	(.L_825 - .L_824)
.L_824:
        /*007c*/ 	.word	0x00000000
        /*0080*/ 	.short	0x000c
        /*0082*/ 	.short	0x004c
        /*0084*/ 	.byte	0x00, 0xf0, 0x11, 0x00


	//----- nvinfo : EIATTR_KPARAM_INFO
	.align		4
.L_825:
        /*0088*/ 	.byte	0x04, 0x17
        /*008a*/ 	.short	(.L_827 - .L_826)
.L_826:
        /*008c*/ 	.word	0x00000000
        /*0090*/ 	.short	0x000b
        /*0092*/ 	.short	0x0048
        /*0094*/ 	.byte	0x00, 0xf0, 0x11, 0x00


	//----- nvinfo : EIATTR_KPARAM_INFO
	.align		4
.L_827:
        /*0098*/ 	.byte	0x04, 0x17
        /*009a*/ 	.short	(.L_829 - .L_828)
.L_828:
        /*009c*/ 	.word	0x00000000
        /*00a0*/ 	.short	0x000a
        /*00a2*/ 	.short	0x0040
        /*00a4*/ 	.byte	0x00, 0xf5, 0x21, 0x00


	//----- nvinfo : EIATTR_KPARAM_INFO
	.align		4
.L_829:
        /*00a8*/ 	.byte	0x04, 0x17
        /*00aa*/ 	.short	(.L_831 - .L_830)
.L_830:
        /*00ac*/ 	.word	0x00000000
        /*00b0*/ 	.short	0x0009
        /*00b2*/ 	.short	0x0038
        /*00b4*/ 	.byte	0x00, 0xf5, 0x21, 0x00


	//----- nvinfo : EIATTR_KPARAM_INFO
	.align		4
.L_831:
        /*00b8*/ 	.byte	0x04, 0x17
        /*00ba*/ 	.short	(.L_833 - .L_832)
.L_832:
        /*00bc*/ 	.word	0x00000000
        /*00c0*/ 	.short	0x0008
        /*00c2*/ 	.short	0x0034
        /*00c4*/ 	.byte	0x00, 0xf0, 0x11, 0x00


	//----- nvinfo : EIATTR_KPARAM_INFO
	.align		4
.L_833:
        /*00c8*/ 	.byte	0x04, 0x17
        /*00ca*/ 	.short	(.L_835 - .L_834)
.L_834:
        /*00cc*/ 	.word	0x00000000
        /*00d0*/ 	.short	0x0007
        /*00d2*/ 	.short	0x0030
        /*00d4*/ 	.byte	0x00, 0xf0, 0x11, 0x00


	//----- nvinfo : EIATTR_KPARAM_INFO
	.align		4
.L_835:
        /*00d8*/ 	.byte	0x04, 0x17
        /*00da*/ 	.short	(.L_837 - .L_836)
.L_836:
        /*00dc*/ 	.word	0x00000000
        /*00e0*/ 	.short	0x0006
        /*00e2*/ 	.short	0x002c
        /*00e4*/ 	.byte	0x00, 0xf0, 0x11, 0x00


	//----- nvinfo : EIATTR_KPARAM_INFO
	.align		4
.L_837:
        /*00e8*/ 	.byte	0x04, 0x17
        /*00ea*/ 	.short	(.L_839 - .L_838)
.L_838:
        /*00ec*/ 	.word	0x00000000
        /*00f0*/ 	.short	0x0005
        /*00f2*/ 	.short	0x0028
        /*00f4*/ 	.byte	0x00, 0xf0, 0x11, 0x00


	//----- nvinfo : EIATTR_KPARAM_INFO
	.align		4
.L_839:
        /*00f8*/ 	.byte	0x04, 0x17
        /*00fa*/ 	.short	(.L_841 - .L_840)
.L_840:
        /*00fc*/ 	.word	0x00000000
        /*0100*/ 	.short	0x0004
        /*0102*/ 	.short	0x0020
        /*0104*/ 	.byte	0x00, 0xf5, 0x21, 0x00


	//----- nvinfo : EIATTR_KPARAM_INFO
	.align		4
.L_841:
        /*0108*/ 	.byte	0x04, 0x17
        /*010a*/ 	.short	(.L_843 - .L_842)
.L_842:
        /*010c*/ 	.word	0x00000000
        /*0110*/ 	.short	0x0003
        /*0112*/ 	.short	0x0018
        /*0114*/ 	.byte	0x00, 0xf5, 0x21, 0x00


	//----- nvinfo : EIATTR_KPARAM_INFO
	.align		4
.L_843:
        /*0118*/ 	.byte	0x04, 0x17
        /*011a*/ 	.short	(.L_845 - .L_844)
.L_844:
        /*011c*/ 	.word	0x00000000
        /*0120*/ 	.short	0x0002
        /*0122*/ 	.short	0x0010
        /*0124*/ 	.byte	0x00, 0xf5, 0x21, 0x00


	//----- nvinfo : EIATTR_KPARAM_INFO
	.align		4
.L_845:
        /*0128*/ 	.byte	0x04, 0x17
        /*012a*/ 	.short	(.L_847 - .L_846)
.L_846:
        /*012c*/ 	.word	0x00000000
        /*0130*/ 	.short	0x0001
        /*0132*/ 	.short	0x0008
        /*0134*/ 	.byte	0x00, 0xf5, 0x21, 0x00


	//----- nvinfo : EIATTR_KPARAM_INFO
	.align		4
.L_847:
        /*0138*/ 	.byte	0x04, 0x17
        /*013a*/ 	.short	(.L_849 - .L_848)
.L_848:
        /*013c*/ 	.word	0x00000000
        /*0140*/ 	.short	0x0000
        /*0142*/ 	.short	0x0000
        /*0144*/ 	.byte	0x00, 0xf5, 0x21, 0x00


	//----- nvinfo : EIATTR_SPARSE_MMA_MASK
	.align		4
.L_849:
        /*0148*/ 	.byte	0x03, 0x50
        /*014a*/ 	.short	0x0000


	//----- nvinfo : EIATTR_MAXREG_COUNT
	.align		4
        /*014c*/ 	.byte	0x03, 0x1b
        /*014e*/ 	.short	0x00ff


	//----- nvinfo : EIATTR_NUM_BARRIERS
	.align		4
        /*0150*/ 	.byte	0x02, 0x4c
        /*0152*/ 	.byte	0x01
	.zero		1


	//----- nvinfo : EIATTR_MERCURY_ISA_VERSION
	.align		4
        /*0154*/ 	.byte	0x03, 0x5f
        /*0156*/ 	.short	0x0101


	//----- nvinfo : EIATTR_VRC_CTA_INIT_COUNT
	.align		4
        /*0158*/ 	.byte	0x02, 0x4a
	.zero		1
	.zero		1


	//----- nvinfo : EIATTR_EXIT_INSTR_OFFSETS
	.align		4
        /*015c*/ 	.byte	0x04, 0x1c
        /*015e*/ 	.short	(.L_851 - .L_850)


	//   ....[0]....
.L_850:
        /*0160*/ 	.word	0x00000070


	//   ....[1]....
        /*0164*/ 	.word	0x00000280


	//   ....[2]....
        /*0168*/ 	.word	0x00000e50


	//   ....[3]....
        /*016c*/ 	.word	0x0000c1e0


	//   ....[4]....
        /*0170*/ 	.word	0x0000c430


	//   ....[5]....
        /*0174*/ 	.word	0x0000c680


	//   ....[6]....
        /*0178*/ 	.word	0x0000c7d0


	//   ....[7]....
        /*017c*/ 	.word	0x0000c860


	//   ....[8]....
        /*0180*/ 	.word	0x0000c8a0


	//----- nvinfo : EIATTR_CRS_STACK_SIZE
	.align		4
.L_851:
        /*0184*/ 	.byte	0x04, 0x1e
        /*0186*/ 	.short	(.L_853 - .L_852)
.L_852:
        /*0188*/ 	.word	0x00000000


	//----- nvinfo : EIATTR_CBANK_PARAM_SIZE
	.align		4
.L_853:
        /*018c*/ 	.byte	0x03, 0x19
        /*018e*/ 	.short	0x0074


	//----- nvinfo : EIATTR_PARAM_CBANK
	.align		4
        /*0190*/ 	.byte	0x04, 0x0a
        /*0192*/ 	.short	(.L_855 - .L_854)
	.align		4
.L_854:
        /*0194*/ 	.word	index@(.nv.constant0._Z23gemm_half_q_half_kernelILi4ELi14ELb1ELb1ELi64EEvPK6__halfPKjS4_S2_PS0_iiiiPKtS7_iiiiiibS2_i)
        /*0198*/ 	.short	0x0380
        /*019a*/ 	.short	0x0074


	//----- nvinfo : EIATTR_SW_WAR
	.align		4
.L_855:
        /*019c*/ 	.byte	0x04, 0x36
        /*019e*/ 	.short	(.L_857 - .L_856)
.L_856:
        /*01a0*/ 	.word	0x00000008
.L_857:


//--------------------- .nv.info._Z23gemm_half_q_half_kernelILi4ELi4ELb1ELb1ELi64EEvPK6__halfPKjS4_S2_PS0_iiiiPKtS7_iiiiiibS2_i --------------------------
	.section	.nv.info._Z23gemm_half_q_half_kernelILi4ELi4ELb1ELb1ELi64EEvPK6__halfPKjS4_S2_PS0_iiiiPKtS7_iiiiiibS2_i,"",@"SHT_CUDA_INFO"
	.sectionflags	@""
	.align	4


	//----- nvinfo : EIATTR_CUDA_API_VERSION
	.align		4
        /*0000*/ 	.byte	0x04, 0x37
        /*0002*/ 	.short	(.L_859 - .L_858)
.L_858:
        /*0004*/ 	.word	0x00000082


	//----- nvinfo : EIATTR_KPARAM_INFO
	.align		4
.L_859:
        /*0008*/ 	.byte	0x04, 0x17
        /*000a*/ 	.short	(.L_861 - .L_860)
.L_860:
        /*000c*/ 	.word	0x00000000
        /*0010*/ 	.short	0x0013
        /*0012*/ 	.short	0x0070
        /*0014*/ 	.byte	0x00, 0xf0, 0x11, 0x00


	//----- nvinfo : EIATTR_KPARAM_INFO
	.align		4
.L_861:
        /*0018*/ 	.byte	0x04, 0x17
        /*001a*/ 	.short	(.L_863 - .L_862)
.L_862:
        /*001c*/ 	.word	0x00000000
        /*0020*/ 	.short	0x0012
        /*0022*/ 	.short	0x0068
        /*0024*/ 	.byte	0x00, 0xf5, 0x21, 0x00


	//----- nvinfo : EIATTR_KPARAM_INFO
	.align		4
.L_863:
        /*0028*/ 	.byte	0x04, 0x17
        /*002a*/ 	.short	(.L_865 - .L_864)
.L_864:
        /*002c*/ 	.word	0x00000000
        /*0030*/ 	.short	0x0011
        /*0032*/ 	.short	0x0060
        /*0034*/ 	.byte	0x00, 0xf0, 0x05, 0x00


	//----- nvinfo : EIATTR_KPARAM_INFO
	.align		4
.L_865:
        /*0038*/ 	.byte	0x04, 0x17
        /*003a*/ 	.short	(.L_867 - .L_866)
.L_866:
        /*003c*/ 	.word	0x00000000
        /*0040*/ 	.short	0x0010
        /*0042*/ 	.short	0x005c
        /*0044*/ 	.byte	0x00, 0xf0, 0x11, 0x00


	//----- nvinfo : EIATTR_KPARAM_INFO
	.align		4
.L_867:
        /*0048*/ 	.byte	0x04, 0x17
        /*004a*/ 	.short	(.L_869 - .L_868)
.L_868:
        /*004c*/ 	.word	0x00000000
        /*0050*/ 	.short	0x000f
        /*0052*/ 	.short	0x0058
        /*0054*/ 	.byte	0x00, 0xf0, 0x11, 0x00


	//----- nvinfo : EIATTR_KPARAM_INFO
	.align		4
.L_869:
        /*0058*/ 	.byte	0x04, 0x17
        /*005a*/ 	.short	(.L_871 - .L_870)
.L_870:
        /*005c*/ 	.word	0x00000000
        /*0060*/ 	.short	0x000e
        /*0062*/ 	.short	0x0054
        /*0064*/ 	.byte	0x00, 0xf0, 0x11, 0x00


	//----- nvinfo : EIATTR_KPARAM_INFO
	.align		4
.L_871:
        /*0068*/ 	.byte	0x04, 0x17
        /*006a*/ 	.short	(.L_873 - .L_872)
.L_872:
        /*006c*/ 	.word	0x00000000
        /*0070*/ 	.short	0x000d
        /*0072*/ 	.short	0x0050
        /*0074*/ 	.byte	0x00, 0xf0, 0x11, 0x00


	//----- nvinfo : EIATTR_KPARAM_INFO
	.align		4
.L_873:
        /*0078*/ 	.byte	0x04, 0x17
        /*007a*/ 	.short	(.L_875 - .L_874)
.L_874:
        /*007c*/ 	.word	0x00000000
        /*0080*/ 	.short	0x000c
        /*0082*/ 	.short	0x004c
        /*0084*/ 	.byte	0x00, 0xf0, 0x11, 0x00


	//----- nvinfo : EIATTR_KPARAM_INFO
	.align		4
.L_875:
        /*0088*/ 	.byte	0x04, 0x17
        /*008a*/ 	.short	(.L_877 - .L_876)
.L_876:
        /*008c*/ 	.word	0x00000000
        /*0090*/ 	.short	0x000b
        /*0092*/ 	.short	0x0048
        /*0094*/ 	.byte	0x00, 0xf0, 0x11, 0x00


	//----- nvinfo : EIATTR_KPARAM_INFO
	.align		4
.L_877:
        /*0098*/ 	.byte	0x04, 0x17
        /*009a*/ 	.short	(.L_879 - .L_878)
.L_878:
        /*009c*/ 	.word	0x00000000
        /*00a0*/ 	.short	0x000a
        /*00a2*/ 	.short	0x0040
        /*00a4*/ 	.byte	0x00, 0xf5, 0x21, 0x00


	//----- nvinfo : EIATTR_KPARAM_INFO
	.align		4
.L_879:
        /*00a8*/ 	.byte	0x04, 0x17
        /*00aa*/ 	.short	(.L_881 - .L_880)
.L_880:
        /*00ac*/ 	.word	0x00000000
        /*00b0*/ 	.short	0x0009
        /*00b2*/ 	.short	0x0038
        /*00b4*/ 	.byte	0x00, 0xf5, 0x21, 0x00


	//----- nvinfo : EIATTR_KPARAM_INFO
	.align		4
.L_881:
        /*00b8*/ 	.byte	0x04, 0x17
        /*00ba*/ 	.short	(.L_883 - .L_882)
.L_882:
        /*00bc*/ 	.word	0x00000000
        /*00c0*/ 	.short	0x0008
        /*00c2*/ 	.short	0x0034
        /*00c4*/ 	.byte	0x00, 0xf0, 0x11, 0x00


	//----- nvinfo : EIATTR_KPARAM_INFO
	.align		4
.L_883:
        /*00c8*/ 	.byte	0x04, 0x17
        /*00ca*/ 	.short	(.L_885 - .L_884)
.L_884:
        /*00cc*/ 	.word	0x00000000
        /*00d0*/ 	.short	0x0007
        /*00d2*/ 	.short	0x0030
        /*00d4*/ 	.byte	0x00, 0xf0, 0x11, 0x00


	//----- nvinfo : EIATTR_KPARAM_INFO
	.align		4
.L_885:
        /*00d8*/ 	.byte	0x04, 0x17
        /*00da*/ 	.short	(.L_887 - .L_886)
.L_886:
        /*00dc*/ 	.word	0x00000000
        /*00e0*/ 	.short	0x0006
        /*00e2*/ 	.short	0x002c
        /*00e4*/ 	.byte	0x00, 0xf0, 0x11, 0x00


	//----- nvinfo : EIATTR_KPARAM_INFO
	.align		4
.L_887:
        /*00e8*/ 	.byte	0x04, 0x17
        /*00ea*/ 	.short	(.L_889 - .L_888)
.L_888:
        /*00ec*/ 	.word	0x00000000
        /*00f0*/ 	.short	0x0005
        /*00f2*/ 	.short	0x0028
        /*00f4*/ 	.byte	0x00, 0xf0, 0x11, 0x00


	//----- nvinfo : EIATTR_KPARAM_INFO
	.align		4
.L_889:
        /*00f8*/ 	.byte	0x04, 0x17
        /*00fa*/ 	.short	(.L_891 - .L_890)
.L_890:
        /*00fc*/ 	.word	0x00000000
        /*0100*/ 	.short	0x0004
        /*0102*/ 	.short	0x0020
        /*0104*/ 	.byte	0x00, 0xf5, 0x21, 0x00


	//----- nvinfo : EIATTR_KPARAM_INFO
	.align		4
.L_891:
        /*0108*/ 	.byte	0x04, 0x17
        /*010a*/ 	.short	(.L_893 - .L_892)
.L_892:
        /*010c*/ 	.word	0x00000000
        /*0110*/ 	.short	0x0003
        /*0112*/ 	.short	0x0018
        /*0114*/ 	.byte	0x00, 0xf5, 0x21, 0x00


	//----- nvinfo : EIATTR_KPARAM_INFO
	.align		4
.L_893:
        /*0118*/ 	.byte	0x04, 0x17
        /*011a*/ 	.short	(.L_895 - .L_894)
.L_894:
        /*011c*/ 	.word	0x00000000
        /*0120*/ 	.short	0x0002
        /*0122*/ 	.short	0x0010
        /*0124*/ 	.byte	0x00, 0xf5, 0x21, 0x00


	//----- nvinfo : EIATTR_KPARAM_INFO
	.align		4
.L_895:
        /*0128*/ 	.byte	0x04, 0x17
        /*012a*/ 	.short	(.L_897 - .L_896)
.L_896:
        /*012c*/ 	.word	0x00000000
        /*0130*/ 	.short	0x0001
        /*0132*/ 	.short	0x0008
        /*0134*/ 	.byte	0x00, 0xf5, 0x21, 0x00


	//----- nvinfo : EIATTR_KPARAM_INFO
	.align		4
.L_897:
        /*0138*/ 	.byte	0x04, 0x17
        /*013a*/ 	.short	(.L_899 - .L_898)
.L_898:
        /*013c*/ 	.word	0x00000000
        /*0140*/ 	.short	0x0000
        /*0142*/ 	.short	0x0000
        /*0144*/ 	.byte	0x00, 0xf5, 0x21, 0x00


	//----- nvinfo : EIATTR_SPARSE_MMA_MASK
	.align		4
.L_899:
        /*0148*/ 	.byte	0x03, 0x50
        /*014a*/ 	.short	0x0000


	//----- nvinfo : EIATTR_MAXREG_COUNT
	.align		4
        /*014c*/ 	.byte	0x03, 0x1b
        /*014e*/ 	.short	0x00ff


	//----- nvinfo : EIATTR_NUM_BARRIERS
	.align		4
        /*0150*/ 	.byte	0x02, 0x4c
        /*0152*/ 	.byte	0x01
	.zero		1


	//----- nvinfo : EIATTR_MERCURY_ISA_VERSION
	.align		4
        /*0154*/ 	.byte	0x03, 0x5f
        /*0156*/ 	.short	0x0101


	//----- nvinfo : EIATTR_VRC_CTA_INIT_COUNT
	.align		4
        /*0158*/ 	.byte	0x02, 0x4a
	.zero		1
	.zero		1


	//----- nvinfo : EIATTR_EXIT_INSTR_OFFSETS
	.align		4
        /*015c*/ 	.byte	0x04, 0x1c
        /*015e*/ 	.short	(.L_901 - .L_900)


	//   ....[0]....
.L_900:
        /*0160*/ 	.word	0x00000070


	//   ....[1]....
        /*0164*/ 	.word	0x00000280


	//   ....[2]....
        /*0168*/ 	.word	0x00000e50


	//   ....[3]....
        /*016c*/ 	.word	0x00004120


	//   ....[4]....
        /*0170*/ 	.word	0x00004370


	//   ....[5]....
        /*0174*/ 	.word	0x000045c0


	//   ....[6]....
        /*0178*/ 	.word	0x00004710


	//   ....[7]....
        /*017c*/ 	.word	0x000047a0


	//   ....[8]....
        /*0180*/ 	.word	0x000047e0


	//----- nvinfo : EIATTR_CRS_STACK_SIZE
	.align		4
.L_901:
        /*0184*/ 	.byte	0x04, 0x1e
        /*0186*/ 	.short	(.L_903 - .L_902)
.L_902:
        /*0188*/ 	.word	0x00000000


	//----- nvinfo : EIATTR_CBANK_PARAM_SIZE
	.align		4
.L_903:
        /*018c*/ 	.byte	0x03, 0x19
        /*018e*/ 	.short	0x0074


	//----- nvinfo : EIATTR_PARAM_CBANK
	.align		4
        /*0190*/ 	.byte	0x04, 0x0a
        /*0192*/ 	.short	(.L_905 - .L_904)
	.align		4
.L_904:
        /*0194*/ 	.word	index@(.nv.constant0._Z23gemm_half_q_half_kernelILi4ELi4ELb1ELb1ELi64EEvPK6__halfPKjS4_S2_PS0_iiiiPKtS7_iiiiiibS2_i)
        /*0198*/ 	.short	0x0380
        /*019a*/ 	.short	0x0074


	//----- nvinfo : EIATTR_SW_WAR
	.align		4
.L_905:
        /*019c*/ 	.byte	0x04, 0x36
        /*019e*/ 	.short	(.L_907 - .L_906)
.L_906:
        /*01a0*/ 	.word	0x00000008
.L_907:


//--------------------- .nv.info._Z23gemm_half_q_half_kernelILi4ELi6ELb1ELb1ELi64EEvPK6__halfPKjS4_S2_PS0_iiiiPKtS7_iiiiiibS2_i --------------------------
	.section	.nv.info._Z23gemm_half_q_half_kernelILi4ELi6ELb1ELb1ELi64EEvPK6__halfPKjS4_S2_PS0_iiiiPKtS7_iiiiiibS2_i,"",@"SHT_CUDA_INFO"
	.sectionflags	@""
	.align	4


	//----- nvinfo : EIATTR_CUDA_API_VERSION
	.align		4
        /*0000*/ 	.byte	0x04, 0x37
        /*0002*/ 	.short	(.L_909 - .L_908)
.L_908:
        /*0004*/ 	.word	0x00000082


	//----- nvinfo : EIATTR_KPARAM_INFO
	.align		4
.L_909:
        /*0008*/ 	.byte	0x04, 0x17
        /*000a*/ 	.short	(.L_911 - .L_910)
.L_910:
        /*000c*/ 	.word	0x00000000
        /*0010*/ 	.short	0x0013
        /*0012*/ 	.short	0x0070
        /*0014*/ 	.byte	0x00, 0xf0, 0x11, 0x00


	//----- nvinfo : EIATTR_KPARAM_INFO
	.align		4
.L_911:
        /*0018*/ 	.byte	0x04, 0x17
        /*001a*/ 	.short	(.L_913 - .L_912)
.L_912:
        /*001c*/ 	.word	0x00000000
        /*0020*/ 	.short	0x0012
        /*0022*/ 	.short	0x0068
        /*0024*/ 	.byte	0x00, 0xf5, 0x21, 0x00


	//----- nvinfo : EIATTR_KPARAM_INFO
	.align		4
.L_913:
        /*0028*/ 	.byte	0x04, 0x17
        /*002a*/ 	.short	(.L_915 - .L_914)
.L_914:
        /*002c*/ 	.word	0x00000000
        /*0030*/ 	.short	0x0011
        /*0032*/ 	.short	0x0060
        /*0034*/ 	.byte	0x00, 0xf0, 0x05, 0x00


	//----- nvinfo : EIATTR_KPARAM_INFO
	.align		4
.L_915:
        /*0038*/ 	.byte	0x04, 0x17
        /*003a*/ 	.short	(.L_917 - .L_916)
.L_916:
        /*003c*/ 	.word	0x00000000
        /*0040*/ 	.short	0x0010
        /*0042*/ 	.short	0x005c
        /*0044*/ 	.byte	0x00, 0xf0, 0x11, 0x00


	//----- nvinfo : EIATTR_KPARAM_INFO
	.align		4
.L_917:
        /*0048*/ 	.byte	0x04, 0x17
        /*004a*/ 	.short	(.L_919 - .L_918)
.L_918:
        /*004c*/ 	.word	0x00000000
        /*0050*/ 	.short	0x000f
        /*0052*/ 	.short	0x0058
        /*0054*/ 	.byte	0x00, 0xf0, 0x11, 0x00


	//----- nvinfo : EIATTR_KPARAM_INFO
	.align		4
.L_919:
        /*0058*/ 	.byte	0x04, 0x17
        /*005a*/ 	.short	(.L_921 - .L_920)
.L_920:
        /*005c*/ 	.word	0x00000000
        /*0060*/ 	.short	0x000e
        /*0062*/ 	.short	0x0054
        /*0064*/ 	.byte	0x00, 0xf0, 0x11, 0x00


	//----- nvinfo : EIATTR_KPARAM_INFO
	.align		4
.L_921:
        /*0068*/ 	.byte	0x04, 0x17
        /*006a*/ 	.short	(.L_923 - .L_922)
.L_922:
        /*006c*/ 	.word	0x00000000
        /*0070*/ 	.short	0x000d
        /*0072*/ 	.short	0x0050
        /*0074*/ 	.byte	0x00, 0xf0, 0x11, 0x00


	//----- nvinfo : EIATTR_KPARAM_INFO
	.align		4
.L_923:
        /*0078*/ 	.byte	0x04, 0x17
        /*007a*/ 	.short	(.L_925 - .L_924)
.L_924:
        /*007c*/ 	.word	0x00000000
        /*0080*/ 	.short	0x000c
        /*0082*/ 	.short	0x004c
        /*0084*/ 	.byte	0x00, 0xf0, 0x11, 0x00


	//----- nvinfo : EIATTR_KPARAM_INFO
	.align		4
.L_925:
        /*0088*/ 	.byte	0x04, 0x17
        /*008a*/ 	.short	(.L_927 - .L_926)
.L_926:
        /*008c*/ 	.word	0x00000000
        /*0090*/ 	.short	0x000b
        /*0092*/ 	.short	0x0048
        /*0094*/ 	.byte	0x00, 0xf0, 0x11, 0x00


	//----- nvinfo : EIATTR_KPARAM_INFO
	.align		4
.L_927:
        /*0098*/ 	.byte	0x04, 0x17
        /*009a*/ 	.short	(.L_929 - .L_928)
.L_928:
        /*009c*/ 	.word	0x00000000
        /*00a0*/ 	.short	0x000a
        /*00a2*/ 	.short	0x0040
        /*00a4*/ 	.byte	0x00, 0xf5, 0x21, 0x00


	//----- nvinfo : EIATTR_KPARAM_INFO
	.align		4
.L_929:
        /*00a8*/ 	.byte	0x04, 0x17
        /*00aa*/ 	.short	(.L_931 - .L_930)
.L_930:
        /*00ac*/ 	.word	0x00000000
        /*00b0*/ 	.short	0x0009
        /*00b2*/ 	.short	0x0038
        /*00b4*/ 	.byte	0x00, 0xf5, 0x21, 0x00


	//----- nvinfo : EIATTR_KPARAM_INFO
	.align		4
.L_931:
        /*00b8*/ 	.byte	0x04, 0x17
        /*00ba*/ 	.short	(.L_933 - .L_932)
.L_932:
        /*00bc*/ 	.word	0x00000000
        /*00c0*/ 	.short	0x0008
        /*00c2*/ 	.short	0x0034
        /*00c4*/ 	.byte	0x00, 0xf0, 0x11, 0x00


	//----- nvinfo : EIATTR_KPARAM_INFO
	.align		4
.L_933:
        /*00c8*/ 	.byte	0x04, 0x17
        /*00ca*/ 	.short	(.L_935 - .L_934)
.L_934:
        /*00cc*/ 	.word	0x00000000
        /*00d0*/ 	.short	0x0007
        /*00d2*/ 	.short	0x0030
        /*00d4*/ 	.byte	0x00, 0xf0, 0x11, 0x00


	//----- nvinfo : EIATTR_KPARAM_INFO
	.align		4
.L_935:
        /*00d8*/ 	.byte	0x04, 0x17
        /*00da*/ 	.short	(.L_937 - .L_936)
.L_936:
        /*00dc*/ 	.word	0x00000000
        /*00e0*/ 	.short	0x0006
        /*00e2*/ 	.short	0x002c
        /*00e4*/ 	.byte	0x00, 0xf0, 0x11, 0x00


	//----- nvinfo : EIATTR_KPARAM_INFO
	.align		4
.L_937:
        /*00e8*/ 	.byte	0x04, 0x17
        /*00ea*/ 	.short	(.L_939 - .L_938)
.L_938:
        /*00ec*/ 	.word	0x00000000
        /*00f0*/ 	.short	0x0005
        /*00f2*/ 	.short	0x0028
        /*00f4*/ 	.byte	0x00, 0xf0, 0x11, 0x00


	//----- nvinfo : EIATTR_KPARAM_INFO
	.align		4
.L_939:
        /*00f8*/ 	.byte	0x04, 0x17
        /*00fa*/ 	.short	(.L_941 - .L_940)
.L_940:
        /*00fc*/ 	.word	0x00000000
        /*0100*/ 	.short	0x0004
        /*0102*/ 	.short	0x0020
        /*0104*/ 	.byte	0x00, 0xf5, 0x21, 0x00


	//----- nvinfo : EIATTR_KPARAM_INFO
	.align		4
.L_941:
        /*0108*/ 	.byte	0x04, 0x17
        /*010a*/ 	.short	(.L_943 - .L_942)
.L_942:
        /*010c*/ 	.word	0x00000000
        /*0110*/ 	.short	0x0003
        /*0112*/ 	.short	0x0018
        /*0114*/ 	.byte	0x00, 0xf5, 0x21, 0x00


	//----- nvinfo : EIATTR_KPARAM_INFO
	.align		4
.L_943:
        /*0118*/ 	.byte	0x04, 0x17
        /*011a*/ 	.short	(.L_945 - .L_944)
.L_944:
        /*011c*/ 	.word	0x00000000
        /*0120*/ 	.short	0x0002
        /*0122*/ 	.short	0x0010
        /*0124*/ 	.byte	0x00, 0xf5, 0x21, 0x00


	//----- nvinfo : EIATTR_KPARAM_INFO
	.align		4
.L_945:
        /*0128*/ 	.byte	0x04, 0x17
        /*012a*/ 	.short	(.L_947 - .L_946)
.L_946:
        /*012c*/ 	.word	0x00000000
        /*0130*/ 	.short	0x0001
        /*0132*/ 	.short	0x0008
        /*0134*/ 	.byte	0x00, 0xf5, 0x21, 0x00


	//----- nvinfo : EIATTR_KPARAM_INFO
	.align		4
.L_947:
        /*0138*/ 	.byte	0x04, 0x17
        /*013a*/ 	.short	(.L_949 - .L_948)
.L_948:
        /*013c*/ 	.word	0x00000000
        /*0140*/ 	.short	0x0000
        /*0142*/ 	.short	0x0000
        /*0144*/ 	.byte	0x00, 0xf5, 0x21, 0x00


	//----- nvinfo : EIATTR_SPARSE_MMA_MASK
	.align		4
.L_949:
        /*0148*/ 	.byte	0x03, 0x50
        /*014a*/ 	.short	0x0000


	//----- nvinfo : EIATTR_MAXREG_COUNT
	.align		4
        /*014c*/ 	.byte	0x03, 0x1b
        /*014e*/ 	.short	0x00ff


	//----- nvinfo : EIATTR_NUM_BARRIERS
	.align		4
        /*0150*/ 	.byte	0x02, 0x4c
        /*0152*/ 	.byte	0x01
	.zero		1


	//----- nvinfo : EIATTR_MERCURY_ISA_VERSION
	.align		4
        /*0154*/ 	.byte	0x03, 0x5f
        /*0156*/ 	.short	0x0101


	//----- nvinfo : EIATTR_VRC_CTA_INIT_COUNT
	.align		4
        /*0158*/ 	.byte	0x02, 0x4a
	.zero		1
	.zero		1


	//----- nvinfo : EIATTR_EXIT_INSTR_OFFSETS
	.align		4
        /*015c*/ 	.byte	0x04, 0x1c
        /*015e*/ 	.short	(.L_951 - .L_950)


	//   ....[0]....
.L_950:
        /*0160*/ 	.word	0x00000070


	//   ....[1]....
        /*0164*/ 	.word	0x00000280


	//   ....[2]....
        /*0168*/ 	.word	0x00000e50


	//   ....[3]....
        /*016c*/ 	.word	0x00005560


	//   ....[4]....
        /*0170*/ 	.word	0x000057b0


	//   ....[5]....
        /*0174*/ 	.word	0x00005a00


	//   ....[6]....
        /*0178*/ 	.word	0x00005b50


	//   ....[7]....
        /*017c*/ 	.word	0x00005be0


	//   ....[8]....
        /*0180*/ 	.word	0x00005c20


	//----- nvinfo : EIATTR_CRS_STACK_SIZE
	.align		4
.L_951:
        /*0184*/ 	.byte	0x04, 0x1e
        /*0186*/ 	.short	(.L_953 - .L_952)
.L_952:
        /*0188*/ 	.word	0x00000000


	//----- nvinfo : EIATTR_CBANK_PARAM_SIZE
	.align		4
.L_953:
        /*018c*/ 	.byte	0x03, 0x19
        /*018e*/ 	.short	0x0074


	//----- nvinfo : EIATTR_PARAM_CBANK
	.align		4
        /*0190*/ 	.byte	0x04, 0x0a
        /*0192*/ 	.short	(.L_955 - .L_954)
	.align		4
.L_954:
        /*0194*/ 	.word	index@(.nv.constant0._Z23gemm_half_q_half_kernelILi4ELi6ELb1ELb1ELi64EEvPK6__halfPKjS4_S2_PS0_iiiiPKtS7_iiiiiibS2_i)
        /*0198*/ 	.short	0x0380
        /*019a*/ 	.short	0x0074


	//----- nvinfo : EIATTR_SW_WAR
	.align		4
.L_955:
        /*019c*/ 	.byte	0x04, 0x36
        /*019e*/ 	.short	(.L_957 - .L_956)
.L_956:
        /*01a0*/ 	.word	0x00000008
.L_957:


//--------------------- .nv.info._Z23gemm_half_q_half_kernelILi4ELi2ELb1ELb1ELi64EEvPK6__halfPKjS4_S2_PS0_iiiiPKtS7_iiiiiibS2_i --------------------------
	.section	.nv.info._Z23gemm_half_q_half_kernelILi4ELi2ELb1ELb1ELi64EEvPK6__halfPKjS4_S2_PS0_iiiiPKtS7_iiiiiibS2_i,"",@"SHT_CUDA_INFO"
	.sectionflags	@""
	.align	4


	//----- nvinfo : EIATTR_CUDA_API_VERSION
	.align		4
        /*0000*/ 	.byte	0x04, 0x37
        /*0002*/ 	.short	(.L_959 - .L_958)
.L_958:
        /*0004*/ 	.word	0x00000082


	//----- nvinfo : EIATTR_KPARAM_INFO
	.align		4
.L_959:
        /*0008*/ 	.byte	0x04, 0x17
        /*000a*/ 	.short	(.L_961 - .L_960)
.L_960:
        /*000c*/ 	.word	0x00000000
        /*0010*/ 	.short	0x0013
        /*0012*/ 	.short	0x0070
        /*0014*/ 	.byte	0x00, 0xf0, 0x11, 0x00


	//----- nvinfo : EIATTR_KPARAM_INFO
	.align		4
.L_961:
        /*0018*/ 	.byte	0x04, 0x17
        /*001a*/ 	.short	(.L_963 - .L_962)
.L_962:
        /*001c*/ 	.word	0x00000000
        /*0020*/ 	.short	0x0012
        /*0022*/ 	.short	0x0068
        /*0024*/ 	.byte	0x00, 0xf5, 0x21, 0x00


	//----- nvinfo : EIATTR_KPARAM_INFO
	.align		4
.L_963:
        /*0028*/ 	.byte	0x04, 0x17
        /*002a*/ 	.short	(.L_965 - .L_964)
.L_964:
        /*002c*/ 	.word	0x00000000
        /*0030*/ 	.short	0x0011
        /*0032*/ 	.short	0x0060
        /*0034*/ 	.byte	0x00, 0xf0, 0x05, 0x00


	//----- nvinfo : EIATTR_KPARAM_INFO
	.align		4
.L_965:
        /*0038*/ 	.byte	0x04, 0x17
        /*003a*/ 	.short	(.L_967 - .L_966)
.L_966:
        /*003c*/ 	.word	0x00000000
        /*0040*/ 	.short	0x0010
        /*0042*/ 	.short	0x005c
        /*0044*/ 	.byte	0x00, 0xf0, 0x11, 0x00


	//----- nvinfo : EIATTR_KPARAM_INFO
	.align		4
.L_967:
        /*0048*/ 	.byte	0x04, 0x17
        /*004a*/ 	.short	(.L_969 - .L_968)
.L_968:
        /*004c*/ 	.word	0x00000000
        /*0050*/ 	.short	0x000f
        /*0052*/ 	.short	0x0058
        /*0054*/ 	.byte	0x00, 0xf0, 0x11, 0x00


	//----- nvinfo : EIATTR_KPARAM_INFO
	.align		4
.L_969:
        /*0058*/ 	.byte	0x04, 0x17
        /*005a*/ 	.short	(.L_971 - .L_970)
.L_970:
        /*005c*/ 	.word	0x00000000
        /*0060*/ 	.short	0x000e
        /*0062*/ 	.short	0x0054
        /*0064*/ 	.byte	0x00, 0xf0, 0x11, 0x00


	//----- nvinfo : EIATTR_KPARAM_INFO
	.align		4
.L_971:
        /*0068*/ 	.byte	0x04, 0x17
        /*006a*/ 	.short	(.L_973 - .L_972)
.L_972:
        /*006c*/ 	.word	0x00000000
        /*0070*/ 	.short	0x000d
        /*0072*/ 	.short	0x0050
        /*0074*/ 	.byte	0x00, 0xf0, 0x11, 0x00


	//----- nvinfo : EIATTR_KPARAM_INFO
	.align		4
.L_973:
        /*0078*/ 	.byte	0x04, 0x17
        /*007a*/ 	.short	(.L_975 - .L_974)
.L_974:
        /*007c*/ 	.word	0x00000000
        /*0080*/ 	.short	0x000c
        /*0082*/ 	.short	0x004c
        /*0084*/ 	.byte	0x00, 0xf0, 0x11, 0x00


	//----- nvinfo : EIATTR_KPARAM_INFO
	.align		4
.L_975:
        /*0088*/ 	.byte	0x04, 0x17
        /*008a*/ 	.short	(.L_977 - .L_976)
.L_976:
        /*008c*/ 	.word	0x00000000
        /*0090*/ 	.short	0x000b
        /*0092*/ 	.short	0x0048
        /*0094*/ 	.byte	0x00, 0xf0, 0x11, 0x00


	//----- nvinfo : EIATTR_KPARAM_INFO
	.align		4
.L_977:
        /*0098*/ 	.byte	0x04, 0x17
        /*009a*/ 	.short	(.L_979 - .L_978)
.L_978:
        /*009c*/ 	.word	0x00000000
        /*00a0*/ 	.short	0x000a
        /*00a2*/ 	.short	0x0040
        /*00a4*/ 	.byte	0x00, 0xf5, 0x21, 0x00


	//----- nvinfo : EIATTR_KPARAM_INFO
	.align		4
.L_979:
        /*00a8*/ 	.byte	0x04, 0x17
        /*00aa*/ 	.short	(.L_981 - .L_980)
.L_980:
        /*00ac*/ 	.word	0x00000000
        /*00b0*/ 	.short	0x0009
        /*00b2*/ 	.short	0x0038
        /*00b4*/ 	.byte	0x00, 0xf5, 0x21, 0x00


	//----- nvinfo : EIATTR_KPARAM_INFO
	.align		4
.L_981:
        /*00b8*/ 	.byte	0x04, 0x17
        /*00ba*/ 	.short	(.L_983 - .L_982)
.L_982:
        /*00bc*/ 	.word	0x00000000
        /*00c0*/ 	.short	0x0008
        /*00c2*/ 	.short	0x0034
        /*00c4*/ 	.byte	0x00, 0xf0, 0x11, 0x00


	//----- nvinfo : EIATTR_KPARAM_INFO
	.align		4
.L_983:
        /*00c8*/ 	.byte	0x04, 0x17
        /*00ca*/ 	.short	(.L_985 - .L_984)
.L_984:
        /*00cc*/ 	.word	0x00000000
        /*00d0*/ 	.short	0x0007
        /*00d2*/ 	.short	0x0030
        /*00d4*/ 	.byte	0x00, 0xf0, 0x11, 0x00


	//----- nvinfo : EIATTR_KPARAM_INFO
	.align		4
.L_985:
        /*00d8*/ 	.byte	0x04, 0x17
        /*00da*/ 	.short	(.L_987 - .L_986)
.L_986:
        /*00dc*/ 	.word	0x00000000
        /*00e0*/ 	.short	0x0006
        /*00e2*/ 	.short	0x002c
        /*00e4*/ 	.byte	0x00, 0xf0, 0x11, 0x00


	//----- nvinfo : EIATTR_KPARAM_INFO
	.align		4
.L_987:
        /*00e8*/ 	.byte	0x04, 0x17
        /*00ea*/ 	.short	(.L_989 - .L_988)
.L_988:
        /*00ec*/ 	.word	0x00000000
        /*00f0*/ 	.short	0x0005
        /*00f2*/ 	.short	0x0028
        /*00f4*/ 	.byte	0x00, 0xf0, 0x11, 0x00


	//----- nvinfo : EIATTR_KPARAM_INFO
	.align		4
.L_989:
        /*00f8*/ 	.byte	0x04, 0x17
        /*00fa*/ 	.short	(.L_991 - .L_990)
.L_990:
        /*00fc*/ 	.word	0x00000000
        /*0100*/ 	.short	0x0004
        /*0102*/ 	.short	0x0020
        /*0104*/ 	.byte	0x00, 0xf5, 0x21, 0x00


	//----- nvinfo : EIATTR_KPARAM_INFO
	.align		4
.L_991:
        /*0108*/ 	.byte	0x04, 0x17
        /*010a*/ 	.short	(.L_993 - .L_992)
.L_992:
        /*010c*/ 	.word	0x00000000
        /*0110*/ 	.short	0x0003
        /*0112*/ 	.short	0x0018
        /*0114*/ 	.byte	0x00, 0xf5, 0x21, 0x00


	//----- nvinfo : EIATTR_KPARAM_INFO
	.align		4
.L_993:
        /*0118*/ 	.byte	0x04, 0x17
        /*011a*/ 	.short	(.L_995 - .L_994)
.L_994:
        /*011c*/ 	.word	0x00000000
        /*0120*/ 	.short	0x0002
        /*0122*/ 	.short	0x0010
        /*0124*/ 	.byte	0x00, 0xf5, 0x21, 0x00


	//----- nvinfo : EIATTR_KPARAM_INFO
	.align		4
.L_995:
        /*0128*/ 	.byte	0x04, 0x17
        /*012a*/ 	.short	(.L_997 - .L_996)
.L_996:
        /*012c*/ 	.word	0x00000000
        /*0130*/ 	.short	0x0001
        /*0132*/ 	.short	0x0008
        /*0134*/ 	.byte	0x00, 0xf5, 0x21, 0x00


	//----- nvinfo : EIATTR_KPARAM_INFO
	.align		4
.L_997:
        /*0138*/ 	.byte	0x04, 0x17
        /*013a*/ 	.short	(.L_999 - .L_998)
.L_998:
        /*013c*/ 	.word	0x00000000
        /*0140*/ 	.short	0x0000
        /*0142*/ 	.short	0x0000
        /*0144*/ 	.byte	0x00, 0xf5, 0x21, 0x00


	//----- nvinfo : EIATTR_SPARSE_MMA_MASK
	.align		4
.L_999:
        /*0148*/ 	.byte	0x03, 0x50
        /*014a*/ 	.short	0x0000


	//----- nvinfo : EIATTR_MAXREG_COUNT
	.align		4
        /*014c*/ 	.byte	0x03, 0x1b
        /*014e*/ 	.short	0x00ff


	//----- nvinfo : EIATTR_NUM_BARRIERS
	.align		4
        /*0150*/ 	.byte	0x02, 0x4c
        /*0152*/ 	.byte	0x01
	.zero		1


	//----- nvinfo : EIATTR_MERCURY_ISA_VERSION
	.align		4
        /*0154*/ 	.byte	0x03, 0x5f
        /*0156*/ 	.short	0x0101


	//----- nvinfo : EIATTR_VRC_CTA_INIT_COUNT
	.align		4
        /*0158*/ 	.byte	0x02, 0x4a
	.zero		1
	.zero		1


	//----- nvinfo : EIATTR_EXIT_INSTR_OFFSETS
	.align		4
        /*015c*/ 	.byte	0x04, 0x1c
        /*015e*/ 	.short	(.L_1001 - .L_1000)


	//   ....[0]....
.L_1000:
        /*0160*/ 	.word	0x00000070


	//   ....[1]....
        /*0164*/ 	.word	0x00000280


	//   ....[2]....
        /*0168*/ 	.word	0x00000e50


	//   ....[3]....
        /*016c*/ 	.word	0x00003180


	//   ....[4]....
        /*0170*/ 	.word	0x000033d0


	//   ....[5]....
        /*0174*/ 	.word	0x00003620


	//   ....[6]....
        /*0178*/ 	.word	0x00003770


	//   ....[7]....
        /*017c*/ 	.word	0x00003800


	//   ....[8]....
        /*0180*/ 	.word	0x00003840


	//----- nvinfo : EIATTR_CRS_STACK_SIZE
	.align		4
.L_1001:
        /*0184*/ 	.byte	0x04, 0x1e
        /*0186*/ 	.short	(.L_1003 - .L_1002)
.L_1002:
        /*0188*/ 	.word	0x00000000


	//----- nvinfo : EIATTR_CBANK_PARAM_SIZE
	.align		4
.L_1003:
        /*018c*/ 	.byte	0x03, 0x19
        /*018e*/ 	.short	0x0074


	//----- nvinfo : EIATTR_PARAM_CBANK
	.align		4
        /*0190*/ 	.byte	0x04, 0x0a
        /*0192*/ 	.short	(.L_1005 - .L_1004)
	.align		4
.L_1004:
        /*0194*/ 	.word	index@(.nv.constant0._Z23gemm_half_q_half_kernelILi4ELi2ELb1ELb1ELi64EEvPK6__halfPKjS4_S2_PS0_iiiiPKtS7_iiiiiibS2_i)
        /*0198*/ 	.short	0x0380
        /*019a*/ 	.short	0x0074


	//----- nvinfo : EIATTR_SW_WAR
	.align		4
.L_1005:
        /*019c*/ 	.byte	0x04, 0x36
        /*019e*/ 	.short	(.L_1007 - .L_1006)
.L_1006:
        /*01a0*/ 	.word	0x00000008
.L_1007:


//--------------------- .nv.info._Z23gemm_half_q_half_kernelILi4ELi32ELb1ELb1ELi32EEvPK6__halfPKjS4_S2_PS0_iiiiPKtS7_iiiiiibS2_i --------------------------
	.section	.nv.info._Z23gemm_half_q_half_kernelILi4ELi32ELb1ELb1ELi32EEvPK6__halfPKjS4_S2_PS0_iiiiPKtS7_iiiiiibS2_i,"",@"SHT_CUDA_INFO"
	.sectionflags	@""
	.align	4


	//----- nvinfo : EIATTR_CUDA_API_VERSION
	.align		4
        /*0000*/ 	.byte	0x04, 0x37
        /*0002*/ 	.short	(.L_1009 - .L_1008)
.L_1008:
        /*0004*/ 	.word	0x00000082


	//----- nvinfo : EIATTR_KPARAM_INFO
	.align		4
.L_1009:
        /*0008*/ 	.byte	0x04, 0x17
        /*000a*/ 	.short	(.L_1011 - .L_1010)
.L_1010:
        /*000c*/ 	.word	0x00000000
        /*0010*/ 	.short	0x0013
        /*0012*/ 	.short	0x0070
        /*0014*/ 	.byte	0x00, 0xf0, 0x11, 0x00


	//----- nvinfo : EIATTR_KPARAM_INFO
	.align		4
.L_1011:
        /*0018*/ 	.byte	0x04, 0x17
        /*001a*/ 	.short	(.L_1013 - .L_1012)
.L_1012:
        /*001c*/ 	.word	0x00000000
        /*0020*/ 	.short	0x0012
        /*0022*/ 	.short	0x0068
        /*0024*/ 	.byte	0x00, 0xf5, 0x21, 0x00


	//----- nvinfo : EIATTR_KPARAM_INFO
	.align		4
.L_1013:
        /*0028*/ 	.byte	0x04, 0x17
        /*002a*/ 	.short	(.L_1015 - .L_1014)
.L_1014:
        /*002c*/ 	.word	0x00000000
        /*0030*/ 	.short	0x0011
        /*0032*/ 	.short	0x0060
        /*0034*/ 	.byte	0x00, 0xf0, 0x05, 0x00


	//----- nvinfo : EIATTR_KPARAM_INFO
	.align		4
.L_1015:
        /*0038*/ 	.byte	0x04, 0x17
        /*003a*/ 	.short	(.L_1017 - .L_1016)
.L_1016:
        /*003c*/ 	.word	0x00000000
        /*0040*/ 	.short	0x0010
        /*0042*/ 	.short	0x005c
        /*0044*/ 	.byte	0x00, 0xf0, 0x11, 0x00


	//----- nvinfo : EIATTR_KPARAM_INFO
	.align		4
.L_1017:
        /*0048*/ 	.byte	0x04, 0x17
        /*004a*/ 	.short	(.L_1019 - .L_1018)
.L_1018:
        /*004c*/ 	.word	0x00000000
        /*0050*/ 	.short	0x000f
        /*0052*/ 	.short	0x0058
        /*0054*/ 	.byte	0x00, 0xf0, 0x11, 0x00


	//----- nvinfo : EIATTR_KPARAM_INFO
	.align		4
.L_1019:
        /*0058*/ 	.byte	0x04, 0x17
        /*005a*/ 	.short	(.L_1021 - .L_1020)
.L_1020:
        /*005c*/ 	.word	0x00000000
        /*0060*/ 	.short	0x000e
        /*0062*/ 	.short	0x0054
        /*0064*/ 	.byte	0x00, 0xf0, 0x11, 0x00


	//----- nvinfo : EIATTR_KPARAM_INFO
	.align		4
.L_1021:
        /*0068*/ 	.byte	0x04, 0x17
        /*006a*/ 	.short	(.L_1023 - .L_1022)
.L_1022:
        /*006c*/ 	.word	0x00000000
        /*0070*/ 	.short	0x000d
        /*0072*/ 	.short	0x0050
        /*0074*/ 	.byte	0x00, 0xf0, 0x11, 0x00


	//----- nvinfo : EIATTR_KPARAM_INFO
	.align		4
.L_1023:
        /*0078*/ 	.byte	0x04, 0x17
        /*007a*/ 	.short	(.L_1025 - .L_1024)
.L_1024:
        /*007c*/ 	.word	0x00000000
        /*0080*/ 	.short	0x000c
        /*0082*/ 	.short	0x004c
        /*0084*/ 	.byte	0x00, 0xf0, 0x11, 0x00


	//----- nvinfo : EIATTR_KPARAM_INFO
	.align		4
.L_1025:
        /*0088*/ 	.byte	0x04, 0x17
        /*008a*/ 	.short	(.L_1027 - .L_1026)
.L_1026:
        /*008c*/ 	.word	0x00000000
        /*0090*/ 	.short	0x000b
        /*0092*/ 	.short	0x0048
        /*0094*/ 	.byte	0x00, 0xf0, 0x11, 0x00


	//----- nvinfo : EIATTR_KPARAM_INFO
	.align		4
.L_1027:
        /*0098*/ 	.byte	0x04, 0x17
        /*009a*/ 	.short	(.L_1029 - .L_1028)
.L_1028:
        /*009c*/ 	.word	0x00000000
        /*00a0*/ 	.short	0x000a
        /*00a2*/ 	.short	0x0040
        /*00a4*/ 	.byte	0x00, 0xf5, 0x21, 0x00


	//----- nvinfo : EIATTR_KPARAM_INFO
	.align		4
.L_1029:
        /*00a8*/ 	.byte	0x04, 0x17
        /*00aa*/ 	.short	(.L_1031 - .L_1030)
.L_1030:
        /*00ac*/ 	.word	0x00000000
        /*00b0*/ 	.short	0x0009
        /*00b2*/ 	.short	0x0038
        /*00b4*/ 	.byte	0x00, 0xf5, 0x21, 0x00


	//----- nvinfo : EIATTR_KPARAM_INFO
	.align		4
.L_1031:
        /*00b8*/ 	.byte	0x04, 0x17
        /*00ba*/ 	.short	(.L_1033 - .L_1032)
.L_1032:
        /*00bc*/ 	.word	0x00000000
        /*00c0*/ 	.short	0x0008
        /*00c2*/ 	.short	0x0034
        /*00c4*/ 	.byte	0x00, 0xf0, 0x11, 0x00


	//----- nvinfo : EIATTR_KPARAM_INFO
	.align		4
.L_1033:
        /*00c8*/ 	.byte	0x04, 0x17
        /*00ca*/ 	.short	(.L_1035 - .L_1034)
.L_1034:
        /*00cc*/ 	.word	0x00000000
        /*00d0*/ 	.short	0x0007
        /*00d2*/ 	.short	0x0030
        /*00d4*/ 	.byte	0x00, 0xf0, 0x11, 0x00


	//----- nvinfo : EIATTR_KPARAM_INFO
	.align		4
.L_1035:
        /*00d8*/ 	.byte	0x04, 0x17
        /*00da*/ 	.short	(.L_1037 - .L_1036)
.L_1036:
        /*00dc*/ 	.word	0x00000000
        /*00e0*/ 	.short	0x0006
        /*00e2*/ 	.short	0x002c
        /*00e4*/ 	.byte	0x00, 0xf0, 0x11, 0x00


	//----- nvinfo : EIATTR_KPARAM_INFO
	.align		4
.L_1037:
        /*00e8*/ 	.byte	0x04, 0x17
        /*00ea*/ 	.short	(.L_1039 - .L_1038)
.L_1038:
        /*00ec*/ 	.word	0x00000000
        /*00f0*/ 	.short	0x0005
        /*00f2*/ 	.short	0x0028
        /*00f4*/ 	.byte	0x00, 0xf0, 0x11, 0x00


	//----- nvinfo : EIATTR_KPARAM_INFO
	.align		4
.L_1039:
        /*00f8*/ 	.byte	0x04, 0x17
        /*00fa*/ 	.short	(.L_1041 - .L_1040)
.L_1040:
        /*00fc*/ 	.word	0x00000000
        /*0100*/ 	.short	0x0004
        /*0102*/ 	.short	0x0020
        /*0104*/ 	.byte	0x00, 0xf5, 0x21, 0x00


	//----- nvinfo : EIATTR_KPARAM_INFO
	.align		4
.L_1041:
        /*0108*/ 	.byte	0x04, 0x17
        /*010a*/ 	.short	(.L_1043 - .L_1042)
.L_1042:
        /*010c*/ 	.word	0x00000000
        /*0110*/ 	.short	0x0003
        /*0112*/ 	.short	0x0018
        /*0114*/ 	.byte	0x00, 0xf5, 0x21, 0x00


	//----- nvinfo : EIATTR_KPARAM_INFO
	.align		4
.L_1043:
        /*0118*/ 	.byte	0x04, 0x17
        /*011a*/ 	.short	(.L_1045 - .L_1044)
.L_1044:
        /*011c*/ 	.word	0x00000000
        /*0120*/ 	.short	0x0002
        /*0122*/ 	.short	0x0010
        /*0124*/ 	.byte	0x00, 0xf5, 0x21, 0x00


	//----- nvinfo : EIATTR_KPARAM_INFO
	.align		4
.L_1045:
        /*0128*/ 	.byte	0x04, 0x17
        /*012a*/ 	.short	(.L_1047 - .L_1046)
.L_1046:
        /*012c*/ 	.word	0x00000000
        /*0130*/ 	.short	0x0001
        /*0132*/ 	.short	0x0008
        /*0134*/ 	.byte	0x00, 0xf5, 0x21, 0x00


	//----- nvinfo : EIATTR_KPARAM_INFO
	.align		4
.L_1047:
        /*0138*/ 	.byte	0x04, 0x17
        /*013a*/ 	.short	(.L_1049 - .L_1048)
.L_1048:
        /*013c*/ 	.word	0x00000000
        /*0140*/ 	.short	0x0000
        /*0142*/ 	.short	0x0000
        /*0144*/ 	.byte	0x00, 0xf5, 0x21, 0x00


	//----- nvinfo : EIATTR_SPARSE_MMA_MASK
	.align		4
.L_1049:
        /*0148*/ 	.byte	0x03, 0x50
        /*014a*/ 	.short	0x0000


	//----- nvinfo : EIATTR_MAXREG_COUNT
	.align		4
        /*014c*/ 	.byte	0x03, 0x1b
        /*014e*/ 	.short	0x00ff


	//----- nvinfo : EIATTR_NUM_BARRIERS
	.align		4
        /*0150*/ 	.byte	0x02, 0x4c
        /*0152*/ 	.byte	0x01
	.zero		1


	//----- nvinfo : EIATTR_MERCURY_ISA_VERSION
	.align		4
        /*0154*/ 	.byte	0x03, 0x5f
        /*0156*/ 	.short	0x0101


	//----- nvinfo : EIATTR_VRC_CTA_INIT_COUNT
	.align		4
        /*0158*/ 	.byte	0x02, 0x4a
	.zero		1
	.zero		1


	//----- nvinfo : EIATTR_EXIT_INSTR_OFFSETS
	.align		4
        /*015c*/ 	.byte	0x04, 0x1c
        /*015e*/ 	.short	(.L_1051 - .L_1050)


	//   ....[0]....
.L_1050:
        /*0160*/ 	.word	0x00000050


	//   ....[1]....
        /*0164*/ 	.word	0x00000260


	//   ....[2]....
        /*0168*/ 	.word	0x00000e20


	//   ....[3]....
        /*016c*/ 	.word	0x00004860


	//   ....[4]....
        /*0170*/ 	.word	0x00004ab0


	//   ....[5]....
        /*0174*/ 	.word	0x00004d00


	//   ....[6]....
        /*0178*/ 	.word	0x00004e50


	//   ....[7]....
        /*017c*/ 	.word	0x00004ed0


	//   ....[8]....
        /*0180*/ 	.word	0x00004f10


	//----- nvinfo : EIATTR_CRS_STACK_SIZE
	.align		4
.L_1051:
        /*0184*/ 	.byte	0x04, 0x1e
        /*0186*/ 	.short	(.L_1053 - .L_1052)
.L_1052:
        /*0188*/ 	.word	0x00000000


	//----- nvinfo : EIATTR_CBANK_PARAM_SIZE
	.align		4
.L_1053:
        /*018c*/ 	.byte	0x03, 0x19
        /*018e*/ 	.short	0x0074


	//----- nvinfo : EIATTR_PARAM_CBANK
	.align		4
        /*0190*/ 	.byte	0x04, 0x0a
        /*0192*/ 	.short	(.L_1055 - .L_1054)
	.align		4
.L_1054:
        /*0194*/ 	.word	index@(.nv.constant0._Z23gemm_half_q_half_kernelILi4ELi32ELb1ELb1ELi32EEvPK6__halfPKjS4_S2_PS0_iiiiPKtS7_iiiiiibS2_i)
        /*0198*/ 	.short	0x0380
        /*019a*/ 	.short	0x0074


	//----- nvinfo : EIATTR_SW_WAR
	.align		4
.L_1055:
        /*019c*/ 	.byte	0x04, 0x36
        /*019e*/ 	.short	(.L_1057 - .L_1056)
.L_1056:
        /*01a0*/ 	.word	0x00000008
.L_1057:


//--------------------- .nv.info._Z23gemm_half_q_half_kernelILi4ELi48ELb1ELb1ELi32EEvPK6__halfPKjS4_S2_PS0_iiiiPKtS7_iiiiiibS2_i --------------------------
	.section	.nv.info._Z23gemm_half_q_half_kernelILi4ELi48ELb1ELb1ELi32EEvPK6__halfPKjS4_S2_PS0_iiiiPKtS7_iiiiiibS2_i,"",@"SHT_CUDA_INFO"
	.sectionflags	@""
	.align	4


	//----- nvinfo : EIATTR_CUDA_API_VERSION
	.align		4
        /*0000*/ 	.byte	0x04, 0x37
        /*0002*/ 	.short	(.L_1059 - .L_1058)
.L_1058:
        /*0004*/ 	.word	0x00000082


	//----- nvinfo : EIATTR_KPARAM_INFO
	.align		4
.L_1059:
        /*0008*/ 	.byte	0x04, 0x17
        /*000a*/ 	.short	(.L_1061 - .L_1060)
.L_1060:
        /*000c*/ 	.word	0x00000000
        /*0010*/ 	.short	0x0013
        /*0012*/ 	.short	0x0070
        /*0014*/ 	.byte	0x00, 0xf0, 0x11, 0x00


	//----- nvinfo : EIATTR_KPARAM_INFO
	.align		4
.L_1061:
        /*0018*/ 	.byte	0x04, 0x17
        /*001a*/ 	.short	(.L_1063 - .L_1062)
.L_1062:
        /*001c*/ 	.word	0x00000000
        /*0020*/ 	.short	0x0012
        /*0022*/ 	.short	0x0068
        /*0024*/ 	.byte	0x00, 0xf5, 0x21, 0x00


	//----- nvinfo : EIATTR_KPARAM_INFO
	.align		4
.L_1063:
        /*0028*/ 	.byte	0x04, 0x17
        /*002a*/ 	.short	(.L_1065 - .L_1064)
.L_1064:
        /*002c*/ 	.word	0x00000000
        /*0030*/ 	.short	0x0011
        /*0032*/ 	.short	0x0060
        /*0034*/ 	.byte	0x00, 0xf0, 0x05, 0x00


	//----- nvinfo : EIATTR_KPARAM_INFO
	.align		4
.L_1065:
        /*0038*/ 	.byte	0x04, 0x17
        /*003a*/ 	.short	(.L_1067 - .L_1066)
.L_1066:
        /*003c*/ 	.word	0x00000000
        /*0040*/ 	.short	0x0010
        /*0042*/ 	.short	0x005c
        /*0044*/ 	.byte	0x00, 0xf0, 0x11, 0x00


	//----- nvinfo : EIATTR_KPARAM_INFO
	.align		4
.L_1067:
        /*0048*/ 	.byte	0x04, 0x17
        /*004a*/ 	.short	(.L_1069 - .L_1068)
.L_1068:
        /*004c*/ 	.word	0x00000000
        /*0050*/ 	.short	0x000f
        /*0052*/ 	.short	0x0058
        /*0054*/ 	.byte	0x00, 0xf0, 0x11, 0x00


	//----- nvinfo : EIATTR_KPARAM_INFO
	.align		4
.L_1069:
        /*0058*/ 	.byte	0x04, 0x17
        /*005a*/ 	.short	(.L_1071 - .L_1070)
.L_1070:
        /*005c*/ 	.word	0x00000000
        /*0060*/ 	.short	0x000e
        /*0062*/ 	.short	0x0054
        /*0064*/ 	.byte	0x00, 0xf0, 0x11, 0x00


	//----- nvinfo : EIATTR_KPARAM_INFO
	.align		4
.L_1071:
        /*0068*/ 	.byte	0x04, 0x17
        /*006a*/ 	.short	(.L_1073 - .L_1072)
.L_1072:
        /*006c*/ 	.word	0x00000000
        /*0070*/ 	.short	0x000d
        /*0072*/ 	.short	0x0050
        /*0074*/ 	.byte	0x00, 0xf0, 0x11, 0x00


	//----- nvinfo : EIATTR_KPARAM_INFO
	.align		4
.L_1073:
        /*0078*/ 	.byte	0x04, 0x17
        /*007a*/ 	.short	(.L_1075 - .L_1074)
.L_1074:
        /*007c*/ 	.word	0x00000000
        /*0080*/ 	.short	0x000c
        /*0082*/ 	.short	0x004c
        /*0084*/ 	.byte	0x00, 0xf0, 0x11, 0x00


	//----- nvinfo : EIATTR_KPARAM_INFO
	.align		4
.L_1075:
        /*0088*/ 	.byte	0x04, 0x17
        /*008a*/ 	.short	(.L_1077 - .L_1076)
.L_1076:
        /*008c*/ 	.word	0x00000000
        /*0090*/ 	.short	0x000b
        /*0092*/ 	.short	0x0048
        /*0094*/ 	.byte	0x00, 0xf0, 0x11, 0x00


	//----- nvinfo : EIATTR_KPARAM_INFO
	.align		4
.L_1077:
        /*0098*/ 	.byte	0x04, 0x17
        /*009a*/ 	.short	(.L_1079 - .L_1078)
.L_1078:
        /*009c*/ 	.word	0x00000000
        /*00a0*/ 	.short	0x000a
        /*00a2*/ 	.short	0x0040
        /*00a4*/ 	.byte	0x00, 0xf5, 0x21, 0x00


	//----- nvinfo : EIATTR_KPARAM_INFO
	.align		4
.L_1079:
        /*00a8*/ 	.byte	0x04, 0x17
        /*00aa*/ 	.short	(.L_1081 - .L_1080)
.L_1080:
        /*00ac*/ 	.word	0x00000000
        /*00b0*/ 	.short	0x0009
        /*00b2*/ 	.short	0x0038
        /*00b4*/ 	.byte	0x00, 0xf5, 0x21, 0x00


	//----- nvinfo : EIATTR_KPARAM_INFO
	.align		4
.L_1081:
        /*00b8*/ 	.byte	0x04, 0x17
        /*00ba*/ 	.short	(.L_1083 - .L_1082)
.L_1082:
        /*00bc*/ 	.word	0x00000000
        /*00c0*/ 	.short	0x0008
        /*00c2*/ 	.short	0x0034
        /*00c4*/ 	.byte	0x00, 0xf0, 0x11, 0x00


	//----- nvinfo : EIATTR_KPARAM_INFO
	.align		4
.L_1083:
        /*00c8*/ 	.byte	0x04, 0x17
        /*00ca*/ 	.short	(.L_1085 - .L_1084)
.L_1084:
        /*00cc*/ 	.word	0x00000000
        /*00d0*/ 	.short	0x0007
        /*00d2*/ 	.short	0x0030
        /*00d4*/ 	.byte	0x00, 0xf0, 0x11, 0x00


	//----- nvinfo : EIATTR_KPARAM_INFO
	.align		4
.L_1085:
        /*00d8*/ 	.byte	0x04, 0x17
        /*00da*/ 	.short	(.L_1087 - .L_1086)
.L_1086:
        /*00dc*/ 	.word	0x00000000
        /*00e0*/ 	.short	0x0006
        /*00e2*/ 	.short	0x002c
        /*00e4*/ 	.byte	0x00, 0xf0, 0x11, 0x00


	//----- nvinfo : EIATTR_KPARAM_INFO
	.align		4
.L_1087:
        /*00e8*/ 	.byte	0x04, 0x17
        /*00ea*/ 	.short	(.L_1089 - .L_1088)
.L_1088:
        /*00ec*/ 	.word	0x00000000
        /*00f0*/ 	.short	0x0005
        /*00f2*/ 	.short	0x0028
        /*00f4*/ 	.byte	0x00, 0xf0, 0x11, 0x00


	//----- nvinfo : EIATTR_KPARAM_INFO
	.align		4
.L_1089:
        /*00f8*/ 	.byte	0x04, 0x17
        /*00fa*/ 	.short	(.L_1091 - .L_1090)
.L_1090:
        /*00fc*/ 	.word	0x00000000
        /*0100*/ 	.short	0x0004
        /*0102*/ 	.short	0x0020
        /*0104*/ 	.byte	0x00, 0xf5, 0x21, 0x00


	//----- nvinfo : EIATTR_KPARAM_INFO
	.align		4
.L_1091:
        /*0108*/ 	.byte	0x04, 0x17
        /*010a*/ 	.short	(.L_1093 - .L_1092)
.L_1092:
        /*010c*/ 	.word	0x00000000
        /*0110*/ 	.short	0x0003
        /*0112*/ 	.short	0x0018
        /*0114*/ 	.byte	0x00, 0xf5, 0x21, 0x00


	//----- nvinfo : EIATTR_KPARAM_INFO
	.align		4
.L_1093:
        /*0118*/ 	.byte	0x04, 0x17
        /*011a*/ 	.short	(.L_1095 - .L_1094)
.L_1094:
        /*011c*/ 	.word	0x00000000
        /*0120*/ 	.short	0x0002
        /*0122*/ 	.short	0x0010
        /*0124*/ 	.byte	0x00, 0xf5, 0x21, 0x00


	//----- nvinfo : EIATTR_KPARAM_INFO
	.align		4
.L_1095:
        /*0128*/ 	.byte	0x04, 0x17
        /*012a*/ 	.short	(.L_1097 - .L_1096)
.L_1096:
        /*012c*/ 	.word	0x00000000
        /*0130*/ 	.short	0x0001
        /*0132*/ 	.short	0x0008
        /*0134*/ 	.byte	0x00, 0xf5, 0x21, 0x00


	//----- nvinfo : EIATTR_KPARAM_INFO
	.align		4
.L_1097:
        /*0138*/ 	.byte	0x04, 0x17
        /*013a*/ 	.short	(.L_1099 - .L_1098)
.L_1098:
        /*013c*/ 	.word	0x00000000
        /*0140*/ 	.short	0x0000
        /*0142*/ 	.short	0x0000
        /*0144*/ 	.byte	0x00, 0xf5, 0x21, 0x00


	//----- nvinfo : EIATTR_SPARSE_MMA_MASK
	.align		4
.L_1099:
        /*0148*/ 	.byte	0x03, 0x50
        /*014a*/ 	.short	0x0000


	//----- nvinfo : EIATTR_MAXREG_COUNT
	.align		4
        /*014c*/ 	.byte	0x03, 0x1b
        /*014e*/ 	.short	0x00ff


	//----- nvinfo : EIATTR_NUM_BARRIERS
	.align		4
        /*0150*/ 	.byte	0x02, 0x4c
        /*0152*/ 	.byte	0x01
	.zero		1


	//----- nvinfo : EIATTR_MERCURY_ISA_VERSION
	.align		4
        /*0154*/ 	.byte	0x03, 0x5f
        /*0156*/ 	.short	0x0101


	//----- nvinfo : EIATTR_VRC_CTA_INIT_COUNT
	.align		4
        /*0158*/ 	.byte	0x02, 0x4a
	.zero		1
	.zero		1


	//----- nvinfo : EIATTR_EXIT_INSTR_OFFSETS
	.align		4
        /*015c*/ 	.byte	0x04, 0x1c
        /*015e*/ 	.short	(.L_1101 - .L_1100)


	//   ....[0]....
.L_1100:
        /*0160*/ 	.word	0x00000060


	//   ....[1]....
        /*0164*/ 	.word	0x00000280


	//   ....[2]....
        /*0168*/ 	.word	0x00000e50


	//   ....[3]....
        /*016c*/ 	.word	0x00006d30


	//   ....[4]....
        /*0170*/ 	.word	0x00006f80


	//   ....[5]....
        /*0174*/ 	.word	0x000071d0


	//   ....[6]....
        /*0178*/ 	.word	0x00007320


	//   ....[7]....
        /*017c*/ 	.word	0x000073b0


	//   ....[8]....
        /*0180*/ 	.word	0x000073f0


	//----- nvinfo : EIATTR_CRS_STACK_SIZE
	.align		4
.L_1101:
        /*0184*/ 	.byte	0x04, 0x1e
        /*0186*/ 	.short	(.L_1103 - .L_1102)
.L_1102:
        /*0188*/ 	.word	0x00000000


	//----- nvinfo : EIATTR_CBANK_PARAM_SIZE
	.align		4
.L_1103:
        /*018c*/ 	.byte	0x03, 0x19
        /*018e*/ 	.short	0x0074


	//----- nvinfo : EIATTR_PARAM_CBANK
	.align		4
        /*0190*/ 	.byte	0x04, 0x0a
        /*0192*/ 	.short	(.L_1105 - .L_1104)
	.align		4
.L_1104:
        /*0194*/ 	.word	index@(.nv.constant0._Z23gemm_half_q_half_kernelILi4ELi48ELb1ELb1ELi32EEvPK6__halfPKjS4_S2_PS0_iiiiPKtS7_iiiiiibS2_i)
        /*0198*/ 	.short	0x0380
        /*019a*/ 	.short	0x0074


	//----- nvinfo : EIATTR_SW_WAR
	.align		4
.L_1105:
        /*019c*/ 	.byte	0x04, 0x36
        /*019e*/ 	.short	(.L_1107 - .L_1106)
.L_1106:
        /*01a0*/ 	.word	0x00000008
.L_1107:


//--------------------- .nv.info._Z23gemm_half_q_half_kernelILi4ELi16ELb1ELb1ELi32EEvPK6__halfPKjS4_S2_PS0_iiiiPKtS7_iiiiiibS2_i --------------------------
	.section	.nv.info._Z23gemm_half_q_half_kernelILi4ELi16ELb1ELb1ELi32EEvPK6__halfPKjS4_S2_PS0_iiiiPKtS7_iiiiiibS2_i,"",@"SHT_CUDA_INFO"
	.sectionflags	@""
	.align	4


	//----- nvinfo : EIATTR_CUDA_API_VERSION
	.align		4
        /*0000*/ 	.byte	0x04, 0x37
        /*0002*/ 	.short	(.L_1109 - .L_1108)
.L_1108:
        /*0004*/ 	.word	0x00000082


	//----- nvinfo : EIATTR_KPARAM_INFO
	.align		4
.L_1109:
        /*0008*/ 	.byte	0x04, 0x17
        /*000a*/ 	.short	(.L_1111 - .L_1110)
.L_1110:
        /*000c*/ 	.word	0x00000000
        /*0010*/ 	.short	0x0013
        /*0012*/ 	.short	0x0070
        /*0014*/ 	.byte	0x00, 0xf0, 0x11, 0x00


	//----- nvinfo : EIATTR_KPARAM_INFO
	.align		4
.L_1111:
        /*0018*/ 	.byte	0x04, 0x17
        /*001a*/ 	.short	(.L_1113 - .L_1112)
.L_1112:
        /*001c*/ 	.word	0x00000000
        /*0020*/ 	.short	0x0012
        /*0022*/ 	.short	0x0068
        /*0024*/ 	.byte	0x00, 0xf5, 0x21, 0x00


	//----- nvinfo : EIATTR_KPARAM_INFO
	.align		4
.L_1113:
        /*0028*/ 	.byte	0x04, 0x17
        /*002a*/ 	.short	(.L_1115 - .L_1114)
.L_1114:
        /*002c*/ 	.word	0x00000000
        /*0030*/ 	.short	0x0011
        /*0032*/ 	.short	0x0060
        /*0034*/ 	.byte	0x00, 0xf0, 0x05, 0x00


	//----- nvinfo : EIATTR_KPARAM_INFO
	.align		4
.L_1115:
        /*0038*/ 	.byte	0x04, 0x17
        /*003a*/ 	.short	(.L_1117 - .L_1116)
.L_1116:
        /*003c*/ 	.word	0x00000000
        /*0040*/ 	.short	0x0010
        /*0042*/ 	.short	0x005c
        /*0044*/ 	.byte	0x00, 0xf0, 0x11, 0x00


	//----- nvinfo : EIATTR_KPARAM_INFO
	.align		4
.L_1117:
        /*0048*/ 	.byte	0x04, 0x17
        /*004a*/ 	.short	(.L_1119 - .L_1118)
.L_1118:
        /*004c*/ 	.word	0x00000000
        /*0050*/ 	.short	0x000f
        /*0052*/ 	.short	0x0058
        /*0054*/ 	.byte	0x00, 0xf0, 0x11, 0x00


	//----- nvinfo : EIATTR_KPARAM_INFO
	.align		4
.L_1119:
        /*0058*/ 	.byte	0x04, 0x17
        /*005a*/ 	.short	(.L_1121 - .L_1120)
.L_1120:
        /*005c*/ 	.word	0x00000000
        /*0060*/ 	.short	0x000e
        /*0062*/ 	.short	0x0054
        /*0064*/ 	.byte	0x00, 0xf0, 0x11, 0x00


	//----- nvinfo : EIATTR_KPARAM_INFO
	.align		4
.L_1121:
        /*0068*/ 	.byte	0x04, 0x17
        /*006a*/ 	.short	(.L_1123 - .L_1122)
.L_1122:
        /*006c*/ 	.word	0x00000000
        /*0070*/ 	.short	0x000d
        /*0072*/ 	.short	0x0050
        /*0074*/ 	.byte	0x00, 0xf0, 0x11, 0x00


	//----- nvinfo : EIATTR_KPARAM_INFO
	.align		4
.L_1123:
        /*0078*/ 	.byte	0x04, 0x17
        /*007a*/ 	.short	(.L_1125 - .L_1124)
.L_1124:
        /*007c*/ 	.word	0x00000000
        /*0080*/ 	.short	0x000c
        /*0082*/ 	.short	0x004c
        /*0084*/ 	.byte	0x00, 0xf0, 0x11, 0x00


	//----- nvinfo : EIATTR_KPARAM_INFO
	.align		4
.L_1125:
        /*0088*/ 	.byte	0x04, 0x17
        /*008a*/ 	.short	(.L_1127 - .L_1126)
.L_1126:
        /*008c*/ 	.word	0x00000000
        /*0090*/ 	.short	0x000b
        /*0092*/ 	.short	0x0048
        /*0094*/ 	.byte	0x00, 0xf0, 0x11, 0x00


	//----- nvinfo : EIATTR_KPARAM_INFO
	.align		4
.L_1127:
        /*0098*/ 	.byte	0x04, 0x17
        /*009a*/ 	.short	(.L_1129 - .L_1128)
.L_1128:
        /*009c*/ 	.word	0x00000000
        /*00a0*/ 	.short	0x000a
        /*00a2*/ 	.short	0x0040
        /*00a4*/ 	.byte	0x00, 0xf5, 0x21, 0x00


	//----- nvinfo : EIATTR_KPARAM_INFO
	.align		4
.L_1129:
        /*00a8*/ 	.byte	0x04, 0x17
        /*00aa*/ 	.short	(.L_1131 - .L_1130)
.L_1130:
        /*00ac*/ 	.word	0x00000000
        /*00b0*/ 	.short	0x0009
        /*00b2*/ 	.short	0x0038
        /*00b4*/ 	.byte	0x00, 0xf5, 0x21, 0x00


	//----- nvinfo : EIATTR_KPARAM_INFO
	.align		4
.L_1131:
        /*00b8*/ 	.byte	0x04, 0x17
        /*00ba*/ 	.short	(.L_1133 - .L_1132)
.L_1132:
        /*00bc*/ 	.word	0x00000000
        /*00c0*/ 	.short	0x0008
        /*00c2*/ 	.short	0x0034
        /*00c4*/ 	.byte	0x00, 0xf0, 0x11, 0x00


	//----- nvinfo : EIATTR_KPARAM_INFO
	.align		4
.L_1133:
        /*00c8*/ 	.byte	0x04, 0x17
        /*00ca*/ 	.short	(.L_1135 - .L_1134)
.L_1134:
        /*00cc*/ 	.word	0x00000000
        /*00d0*/ 	.short	0x0007
        /*00d2*/ 	.short	0x0030
        /*00d4*/ 	.byte	0x00, 0xf0, 0x11, 0x00


	//----- nvinfo : EIATTR_KPARAM_INFO
	.align		4
.L_1135:
        /*00d8*/ 	.byte	0x04, 0x17
        /*00da*/ 	.short	(.L_1137 - .L_1136)
.L_1136:
        /*00dc*/ 	.word	0x00000000
        /*00e0*/ 	.short	0x0006
        /*00e2*/ 	.short	0x002c
        /*00e4*/ 	.byte	0x00, 0xf0, 0x11, 0x00


	//----- nvinfo : EIATTR_KPARAM_INFO
	.align		4
.L_1137:
        /*00e8*/ 	.byte	0x04, 0x17
        /*00ea*/ 	.short	(.L_1139 - .L_1138)
.L_1138:
        /*00ec*/ 	.word	0x00000000
        /*00f0*/ 	.short	0x0005
        /*00f2*/ 	.short	0x0028
        /*00f4*/ 	.byte	0x00, 0xf0, 0x11, 0x00


	//----- nvinfo : EIATTR_KPARAM_INFO
	.align		4
.L_1139:
        /*00f8*/ 	.byte	0x04, 0x17
        /*00fa*/ 	.short	(.L_1141 - .L_1140)
.L_1140:
        /*00fc*/ 	.word	0x00000000
        /*0100*/ 	.short	0x0004
        /*0102*/ 	.short	0x0020
        /*0104*/ 	.byte	0x00, 0xf5, 0x21, 0x00


	//----- nvinfo : EIATTR_KPARAM_INFO
	.align		4
.L_1141:
        /*0108*/ 	.byte	0x04, 0x17
        /*010a*/ 	.short	(.L_1143 - .L_1142)
.L_1142:
        /*010c*/ 	.word	0x00000000
        /*0110*/ 	.short	0x0003
        /*0112*/ 	.short	0x0018
        /*0114*/ 	.byte	0x00, 0xf5, 0x21, 0x00


	//----- nvinfo : EIATTR_KPARAM_INFO
	.align		4
.L_1143:
        /*0118*/ 	.byte	0x04, 0x17
        /*011a*/ 	.short	(.L_1145 - .L_1144)
.L_1144:
        /*011c*/ 	.word	0x00000000
        /*0120*/ 	.short	0x0002
        /*0122*/ 	.short	0x0010
        /*0124*/ 	.byte	0x00, 0xf5, 0x21, 0x00


	//----- nvinfo : EIATTR_KPARAM_INFO
	.align		4
.L_1145:
        /*0128*/ 	.byte	0x04, 0x17
        /*012a*/ 	.short	(.L_1147 - .L_1146)
.L_1146:
        /*012c*/ 	.word	0x00000000
        /*0130*/ 	.short	0x0001
        /*0132*/ 	.short	0x0008
        /*0134*/ 	.byte	0x00, 0xf5, 0x21, 0x00


	//----- nvinfo : EIATTR_KPARAM_INFO
	.align		4
.L_1147:
        /*0138*/ 	.byte	0x04, 0x17
        /*013a*/ 	.short	(.L_1149 - .L_1148)
.L_1148:
        /*013c*/ 	.word	0x00000000
        /*0140*/ 	.short	0x0000
        /*0142*/ 	.short	0x0000
        /*0144*/ 	.byte	0x00, 0xf5, 0x21, 0x00


	//----- nvinfo : EIATTR_SPARSE_MMA_MASK
	.align		4
.L_1149:
        /*0148*/ 	.byte	0x03, 0x50
        /*014a*/ 	.short	0x0000


	//----- nvinfo : EIATTR_MAXREG_COUNT
	.align		4
        /*014c*/ 	.byte	0x03, 0x1b
        /*014e*/ 	.short	0x00ff


	//----- nvinfo : EIATTR_NUM_BARRIERS
	.align		4
        /*0150*/ 	.byte	0x02, 0x4c
        /*0152*/ 	.byte	0x01
	.zero		1


	//----- nvinfo : EIATTR_MERCURY_ISA_VERSION
	.align		4
        /*0154*/ 	.byte	0x03, 0x5f
        /*0156*/ 	.short	0x0101


	//----- nvinfo : EIATTR_VRC_CTA_INIT_COUNT
	.align		4
        /*0158*/ 	.byte	0x02, 0x4a
	.zero		1
	.zero		1


	//----- nvinfo : EIATTR_EXIT_INSTR_OFFSETS
	.align		4
        /*015c*/ 	.byte	0x04, 0x1c
        /*015e*/ 	.short	(.L_1151 - .L_1150)


	//   ....[0]....
.L_1150:
        /*0160*/ 	.word	0x00000060


	//   ....[1]....
        /*0164*/ 	.word	0x000002a0


	//   ....[2]....
        /*0168*/ 	.word	0x00000e50


	//   ....[3]....
        /*016c*/ 	.word	0x000043a0


	//   ....[4]....
        /*0170*/ 	.word	0x00004610


	//   ....[5]....
        /*0174*/ 	.word	0x00004880


	//   ....[6]....
        /*0178*/ 	.word	0x000049e0


	//   ....[7]....
        /*017c*/ 	.word	0x00004a60


	//   ....[8]....
        /*0180*/ 	.word	0x00004aa0


	//----- nvinfo : EIATTR_CRS_STACK_SIZE
	.align		4
.L_1151:
        /*0184*/ 	.byte	0x04, 0x1e
        /*0186*/ 	.short	(.L_1153 - .L_1152)
.L_1152:
        /*0188*/ 	.word	0x00000000


	//----- nvinfo : EIATTR_CBANK_PARAM_SIZE
	.align		4
.L_1153:
        /*018c*/ 	.byte	0x03, 0x19
        /*018e*/ 	.short	0x0074


	//----- nvinfo : EIATTR_PARAM_CBANK
	.align		4
        /*0190*/ 	.byte	0x04, 0x0a
        /*0192*/ 	.short	(.L_1155 - .L_1154)
	.align		4
.L_1154:
        /*0194*/ 	.word	index@(.nv.constant0._Z23gemm_half_q_half_kernelILi4ELi16ELb1ELb1ELi32EEvPK6__halfPKjS4_S2_PS0_iiiiPKtS7_iiiiiibS2_i)
        /*0198*/ 	.short	0x0380
        /*019a*/ 	.short	0x0074


	//----- nvinfo : EIATTR_SW_WAR
	.align		4
.L_1155:
        /*019c*/ 	.byte	0x04, 0x36
        /*019e*/ 	.short	(.L_1157 - .L_1156)
.L_1156:
        /*01a0*/ 	.word	0x00000008
.L_1157:


//--------------------- .nv.info._Z23gemm_half_q_half_kernelILi4ELi24ELb1ELb1ELi32EEvPK6__halfPKjS4_S2_PS0_iiiiPKtS7_iiiiiibS2_i --------------------------
	.section	.nv.info._Z23gemm_half_q_half_kernelILi4ELi24ELb1ELb1ELi32EEvPK6__halfPKjS4_S2_PS0_iiiiPKtS7_iiiiiibS2_i,"",@"SHT_CUDA_INFO"
	.sectionflags	@""
	.align	4


	//----- nvinfo : EIATTR_CUDA_API_VERSION
	.align		4
        /*0000*/ 	.byte	0x04, 0x37
        /*0002*/ 	.short	(.L_1159 - .L_1158)
.L_1158:
        /*0004*/ 	.word	0x00000082


	//----- nvinfo : EIATTR_KPARAM_INFO
	.align		4
.L_1159:
        /*0008*/ 	.byte	0x04, 0x17
        /*000a*/ 	.short	(.L_1161 - .L_1160)
.L_1160:
        /*000c*/ 	.word	0x00000000
        /*0010*/ 	.short	0x0013
        /*0012*/ 	.short	0x0070
        /*0014*/ 	.byte	0x00, 0xf0, 0x11, 0x00


	//----- nvinfo : EIATTR_KPARAM_INFO
	.align		4
.L_1161:
        /*0018*/ 	.byte	0x04, 0x17
        /*001a*/ 	.short	(.L_1163 - .L_1162)
.L_1162:
        /*001c*/ 	.word	0x00000000
        /*0020*/ 	.short	0x0012
        /*0022*/ 	.short	0x0068
        /*0024*/ 	.byte	0x00, 0xf5, 0x21, 0x00


	//----- nvinfo : EIATTR_KPARAM_INFO
	.align		4
.L_1163:
        /*0028*/ 	.byte	0x04, 0x17
        /*002a*/ 	.short	(.L_1165 - .L_1164)
.L_1164:
        /*002c*/ 	.word	0x00000000
        /*0030*/ 	.short	0x0011
        /*0032*/ 	.short	0x0060
        /*0034*/ 	.byte	0x00, 0xf0, 0x05, 0x00


	//----- nvinfo : EIATTR_KPARAM_INFO
	.align		4
.L_1165:
        /*0038*/ 	.byte	0x04, 0x17
        /*003a*/ 	.short	(.L_1167 - .L_1166)
.L_1166:
        /*003c*/ 	.word	0x00000000
        /*0040*/ 	.short	0x0010
        /*0042*/ 	.short	0x005c
        /*0044*/ 	.byte	0x00, 0xf0, 0x11, 0x00


	//----- nvinfo : EIATTR_KPARAM_INFO
	.align		4
.L_1167:
        /*0048*/ 	.byte	0x04, 0x17
        /*004a*/ 	.short	(.L_1169 - .L_1168)
.L_1168:
        /*004c*/ 	.word	0x00000000
        /*0050*/ 	.short	0x000f
        /*0052*/ 	.short	0x0058
        /*0054*/ 	.byte	0x00, 0xf0, 0x11, 0x00


	//----- nvinfo : EIATTR_KPARAM_INFO
	.align		4
.L_1169:
        /*0058*/ 	.byte	0x04, 0x17
        /*005a*/ 	.short	(.L_1171 - .L_1170)
.L_1170:
        /*005c*/ 	.word	0x00000000
        /*0060*/ 	.short	0x000e
        /*0062*/ 	.short	0x0054
        /*0064*/ 	.byte	0x00, 0xf0, 0x11, 0x00


	//----- nvinfo : EIATTR_KPARAM_INFO
	.align		4
.L_1171:
        /*0068*/ 	.byte	0x04, 0x17
        /*006a*/ 	.short	(.L_1173 - .L_1172)
.L_1172:
        /*006c*/ 	.word	0x00000000
        /*0070*/ 	.short	0x000d
        /*0072*/ 	.short	0x0050
        /*0074*/ 	.byte	0x00, 0xf0, 0x11, 0x00


	//----- nvinfo : EIATTR_KPARAM_INFO
	.align		4
.L_1173:
        /*0078*/ 	.byte	0x04, 0x17
        /*007a*/ 	.short	(.L_1175 - .L_1174)
.L_1174:
        /*007c*/ 	.word	0x00000000
        /*0080*/ 	.short	0x000c
        /*0082*/ 	.short	0x004c
        /*0084*/ 	.byte	0x00, 0xf0, 0x11, 0x00


	//----- nvinfo : EIATTR_KPARAM_INFO
	.align		4
.L_1175:
        /*0088*/ 	.byte	0x04, 0x17
        /*008a*/ 	.short	(.L_1177 - .L_1176)
.L_1176:
        /*008c*/ 	.word	0x00000000
        /*0090*/ 	.short	0x000b
        /*0092*/ 	.short	0x0048
        /*0094*/ 	.byte	0x00, 0xf0, 0x11, 0x00


	//----- nvinfo : EIATTR_KPARAM_INFO
	.align		4
.L_1177:
        /*0098*/ 	.byte	0x04, 0x17
        /*009a*/ 	.short	(.L_1179 - .L_1178)
.L_1178:
        /*009c*/ 	.word	0x00000000
        /*00a0*/ 	.short	0x000a
        /*00a2*/ 	.short	0x0040
        /*00a4*/ 	.byte	0x00, 0xf5, 0x21, 0x00


	//----- nvinfo : EIATTR_KPARAM_INFO
	.align		4
.L_1179:
        /*00a8*/ 	.byte	0x04, 0x17
        /*00aa*/ 	.short	(.L_1181 - .L_1180)
.L_1180:
        /*00ac*/ 	.word	0x00000000
        /*00b0*/ 	.short	0x0009
        /*00b2*/ 	.short	0x0038
        /*00b4*/ 	.byte	0x00, 0xf5, 0x21, 0x00


	//----- nvinfo : EIATTR_KPARAM_INFO
	.align		4
.L_1181:
        /*00b8*/ 	.byte	0x04, 0x17
        /*00ba*/ 	.short	(.L_1183 - .L_1182)
.L_1182:
        /*00bc*/ 	.word	0x00000000
        /*00c0*/ 	.short	0x0008
        /*00c2*/ 	.short	0x0034
        /*00c4*/ 	.byte	0x00, 0xf0, 0x11, 0x00


	//----- nvinfo : EIATTR_KPARAM_INFO
	.align		4
.L_1183:
        /*00c8*/ 	.byte	0x04, 0x17
        /*00ca*/ 	.short	(.L_1185 - .L_1184)
.L_1184:
        /*00cc*/ 	.word	0x00000000
        /*00d0*/ 	.short	0x0007
        /*00d2*/ 	.short	0x0030
        /*00d4*/ 	.byte	0x00, 0xf0, 0x11, 0x00


	//----- nvinfo : EIATTR_KPARAM_INFO
	.align		4
.L_1185:
        /*00d8*/ 	.byte	0x04, 0x17
        /*00da*/ 	.short	(.L_1187 - .L_1186)
.L_1186:
        /*00dc*/ 	.word	0x00000000
        /*00e0*/ 	.short	0x0006
        /*00e2*/ 	.short	0x002c
        /*00e4*/ 	.byte	0x00, 0xf0, 0x11, 0x00


	//----- nvinfo : EIATTR_KPARAM_INFO
	.align		4
.L_1187:
        /*00e8*/ 	.byte	0x04, 0x17
        /*00ea*/ 	.short	(.L_1189 - .L_1188)
.L_1188:
        /*00ec*/ 	.word	0x00000000
        /*00f0*/ 	.short	0x0005
        /*00f2*/ 	.short	0x0028
        /*00f4*/ 	.byte	0x00, 0xf0, 0x11, 0x00


	//----- nvinfo : EIATTR_KPARAM_INFO
	.align		4
.L_1189:
        /*00f8*/ 	.byte	0x04, 0x17
        /*00fa*/ 	.short	(.L_1191 - .L_1190)
.L_1190:
        /*00fc*/ 	.word	0x00000000
        /*0100*/ 	.short	0x0004
        /*0102*/ 	.short	0x0020
        /*0104*/ 	.byte	0x00, 0xf5, 0x21, 0x00


	//----- nvinfo : EIATTR_KPARAM_INFO
	.align		4
.L_1191:
        /*0108*/ 	.byte	0x04, 0x17
        /*010a*/ 	.short	(.L_1193 - .L_1192)
.L_1192:
        /*010c*/ 	.word	0x00000000
        /*0110*/ 	.short	0x0003
        /*0112*/ 	.short	0x0018
        /*0114*/ 	.byte	0x00, 0xf5, 0x21, 0x00


	//----- nvinfo : EIATTR_KPARAM_INFO
	.align		4
.L_1193:
        /*0118*/ 	.byte	0x04, 0x17
        /*011a*/ 	.short	(.L_1195 - .L_1194)
.L_1194:
        /*011c*/ 	.word	0x00000000
        /*0120*/ 	.short	0x0002
        /*0122*/ 	.short	0x0010
        /*0124*/ 	.byte	0x00, 0xf5, 0x21, 0x00


	//----- nvinfo : EIATTR_KPARAM_INFO
	.align		4
.L_1195:
        /*0128*/ 	.byte	0x04, 0x17
        /*012a*/ 	.short	(.L_1197 - .L_1196)
.L_1196:
        /*012c*/ 	.word	0x00000000
        /*0130*/ 	.short	0x0001
        /*0132*/ 	.short	0x0008
        /*0134*/ 	.byte	0x00, 0xf5, 0x21, 0x00


	//----- nvinfo : EIATTR_KPARAM_INFO
	.align		4
.L_1197:
        /*0138*/ 	.byte	0x04, 0x17
        /*013a*/ 	.short	(.L_1199 - .L_1198)
.L_1198:
        /*013c*/ 	.word	0x00000000
        /*0140*/ 	.short	0x0000
        /*0142*/ 	.short	0x0000
        /*0144*/ 	.byte	0x00, 0xf5, 0x21, 0x00


	//----- nvinfo : EIATTR_SPARSE_MMA_MASK
	.align		4
.L_1199:
        /*0148*/ 	.byte	0x03, 0x50
        /*014a*/ 	.short	0x0000


	//----- nvinfo : EIATTR_MAXREG_COUNT
	.align		4
        /*014c*/ 	.byte	0x03, 0x1b
        /*014e*/ 	.short	0x00ff


	//----- nvinfo : EIATTR_NUM_BARRIERS
	.align		4
        /*0150*/ 	.byte	0x02, 0x4c
        /*0152*/ 	.byte	0x01
	.zero		1


	//----- nvinfo : EIATTR_MERCURY_ISA_VERSION
	.align		4
        /*0154*/ 	.byte	0x03, 0x5f
        /*0156*/ 	.short	0x0101


	//----- nvinfo : EIATTR_VRC_CTA_INIT_COUNT
	.align		4
        /*0158*/ 	.byte	0x02, 0x4a
	.zero		1
	.zero		1


	//----- nvinfo : EIATTR_EXIT_INSTR_OFFSETS
	.align		4
        /*015c*/ 	.byte	0x04, 0x1c
        /*015e*/ 	.short	(.L_1201 - .L_1200)


	//   ....[0]....
.L_1200:
        /*0160*/ 	.word	0x00000060


	//   ....[1]....
        /*0164*/ 	.word	0x000002d0


	//   ....[2]....
        /*0168*/ 	.word	0x00000e80


	//   ....[3]....
        /*016c*/ 	.word	0x0000af80


	//   ....[4]....
        /*0170*/ 	.word	0x0000b1f0


	//   ....[5]....
        /*0174*/ 	.word	0x0000b460


	//   ....[6]....
        /*0178*/ 	.word	0x0000b5c0


	//   ....[7]....
        /*017c*/ 	.word	0x0000b650


	//   ....[8]....
        /*0180*/ 	.word	0x0000b690


	//----- nvinfo : EIATTR_CRS_STACK_SIZE
	.align		4
.L_1201:
        /*0184*/ 	.byte	0x04, 0x1e
        /*0186*/ 	.short	(.L_1203 - .L_1202)
.L_1202:
        /*0188*/ 	.word	0x00000000


	//----- nvinfo : EIATTR_CBANK_PARAM_SIZE
	.align		4
.L_1203:
        /*018c*/ 	.byte	0x03, 0x19
        /*018e*/ 	.short	0x0074


	//----- nvinfo : EIATTR_PARAM_CBANK
	.align		4
        /*0190*/ 	.byte	0x04, 0x0a
        /*0192*/ 	.short	(.L_1205 - .L_1204)
	.align		4
.L_1204:
        /*0194*/ 	.word	index@(.nv.constant0._Z23gemm_half_q_half_kernelILi4ELi24ELb1ELb1ELi32EEvPK6__halfPKjS4_S2_PS0_iiiiPKtS7_iiiiiibS2_i)
        /*0198*/ 	.short	0x0380
        /*019a*/ 	.short	0x0074


	//----- nvinfo : EIATTR_SW_WAR
	.align		4
.L_1205:
        /*019c*/ 	.byte	0x04, 0x36
        /*019e*/ 	.short	(.L_1207 - .L_1206)
.L_1206:
        /*01a0*/ 	.word	0x00000008
.L_1207:


//--------------------- .nv.info._Z23gemm_half_q_half_kernelILi4ELi8ELb1ELb1ELi32EEvPK6__halfPKjS4_S2_PS0_iiiiPKtS7_iiiiiibS2_i --------------------------
	.section	.nv.info._Z23gemm_half_q_half_kernelILi4ELi8ELb1ELb1ELi32EEvPK6__halfPKjS4_S2_PS0_iiiiPKtS7_iiiiiibS2_i,"",@"SHT_CUDA_INFO"
	.sectionflags	@""
	.align	4


	//----- nvinfo : EIATTR_CUDA_API_VERSION
	.align		4
        /*0000*/ 	.byte	0x04, 0x37
        /*0002*/ 	.short	(.L_1209 - .L_1208)
.L_1208:
        /*0004*/ 	.word	0x00000082


	//----- nvinfo : EIATTR_KPARAM_INFO
	.align		4
.L_1209:
        /*0008*/ 	.byte	0x04, 0x17
        /*000a*/ 	.short	(.L_1211 - .L_1210)
.L_1210:
        /*000c*/ 	.word	0x00000000
        /*0010*/ 	.short	0x0013
        /*0012*/ 	.short	0x0070
        /*0014*/ 	.byte	0x00, 0xf0, 0x11, 0x00


	//----- nvinfo : EIATTR_KPARAM_INFO
	.align		4
.L_1211:
        /*0018*/ 	.byte	0x04, 0x17
        /*001a*/ 	.short	(.L_1213 - .L_1212)
.L_1212:
        /*001c*/ 	.word	0x00000000
        /*0020*/ 	.short	0x0012
        /*0022*/ 	.short	0x0068
        /*0024*/ 	.byte	0x00, 0xf5, 0x21, 0x00


	//----- nvinfo : EIATTR_KPARAM_INFO
	.align		4
.L_1213:
        /*0028*/ 	.byte	0x04, 0x17
        /*002a*/ 	.short	(.L_1215 - .L_1214)
.L_1214:
        /*002c*/ 	.word	0x00000000
        /*0030*/ 	.short	0x0011
        /*0032*/ 	.short	0x0060
        /*0034*/ 	.byte	0x00, 0xf0, 0x05, 0x00


	//----- nvinfo : EIATTR_KPARAM_INFO
	.align		4
.L_1215:
        /*0038*/ 	.byte	0x04, 0x17
        /*003a*/ 	.short	(.L_1217 - .L_1216)
.L_1216:
        /*003c*/ 	.word	0x00000000
        /*0040*/ 	.short	0x0010
        /*0042*/ 	.short	0x005c
        /*0044*/ 	.byte	0x00, 0xf0, 0x11, 0x00


	//----- nvinfo : EIATTR_KPARAM_INFO
	.align		4
.L_1217:
        /*0048*/ 	.byte	0x04, 0x17
        /*004a*/ 	.short	(.L_1219 - .L_1218)
.L_1218:
        /*004c*/ 	.word	0x00000000
        /*0050*/ 	.short	0x000f
        /*0052*/ 	.short	0x0058
        /*0054*/ 	.byte	0x00, 0xf0, 0x11, 0x00


	//----- nvinfo : EIATTR_KPARAM_INFO
	.align		4
.L_1219:
        /*0058*/ 	.byte	0x04, 0x17
        /*005a*/ 	.short	(.L_1221 - .L_1220)
.L_1220:
        /*005c*/ 	.word	0x00000000
        /*0060*/ 	.short	0x000e
        /*0062*/ 	.short	0x0054
        /*0064*/ 	.byte	0x00, 0xf0, 0x11, 0x00


	//----- nvinfo : EIATTR_KPARAM_INFO
	.align		4
.L_1221:
        /*0068*/ 	.byte	0x04, 0x17
        /*006a*/ 	.short	(.L_1223 - .L_1222)
.L_1222:
        /*006c*/ 	.word	0x00000000
        /*0070*/ 	.short	0x000d
        /*0072*/ 	.short	0x0050
        /*0074*/ 	.byte	0x00, 0xf0, 0x11, 0x00


	//----- nvinfo : EIATTR_KPARAM_INFO
	.align		4
.L_1223:
        /*0078*/ 	.byte	0x04, 0x17
        /*007a*/ 	.short	(.L_1225 - .L_1224)
.L_1224:
        /*007c*/ 	.word	0x00000000
        /*0080*/ 	.short	0x000c
        /*0082*/ 	.short	0x004c
        /*0084*/ 	.byte	0x00, 0xf0, 0x11, 0x00


	//----- nvinfo : EIATTR_KPARAM_INFO
	.align		4
.L_1225:
        /*0088*/ 	.byte	0x04, 0x17
        /*008a*/ 	.short	(.L_1227 - .L_1226)
.L_1226:
        /*008c*/ 	.word	0x00000000
        /*0090*/ 	.short	0x000b
        /*0092*/ 	.short	0x0048
        /*0094*/ 	.byte	0x00, 0xf0, 0x11, 0x00


	//----- nvinfo : EIATTR_KPARAM_INFO
	.align		4
.L_1227:
        /*0098*/ 	.byte	0x04, 0x17
        /*009a*/ 	.short	(.L_1229 - .L_1228)
.L_1228:
        /*009c*/ 	.word	0x00000000
        /*00a0*/ 	.short	0x000a
        /*00a2*/ 	.short	0x0040
        /*00a4*/ 	.byte	0x00, 0xf5, 0x21, 0x00


	//----- nvinfo : EIATTR_KPARAM_INFO
	.align		4
.L_1229:
        /*00a8*/ 	.byte	0x04, 0x17
        /*00aa*/ 	.short	(.L_1231 - .L_1230)
.L_1230:
        /*00ac*/ 	.word	0x00000000
        /*00b0*/ 	.short	0x0009
        /*00b2*/ 	.short	0x0038
        /*00b4*/ 	.byte	0x00, 0xf5, 0x21, 0x00


	//----- nvinfo : EIATTR_KPARAM_INFO
	.align		4
.L_1231:
        /*00b8*/ 	.byte	0x04, 0x17
        /*00ba*/ 	.short	(.L_1233 - .L_1232)
.L_1232:
        /*00bc*/ 	.word	0x00000000
        /*00c0*/ 	.short	0x0008
        /*00c2*/ 	.short	0x0034
        /*00c4*/ 	.byte	0x00, 0xf0, 0x11, 0x00


	//----- nvinfo : EIATTR_KPARAM_INFO
	.align		4
.L_1233:
        /*00c8*/ 	.byte	0x04, 0x17
        /*00ca*/ 	.short	(.L_1235 - .L_1234)
.L_1234:
        /*00cc*/ 	.word	0x00000000
        /*00d0*/ 	.short	0x0007
        /*00d2*/ 	.short	0x0030
        /*00d4*/ 	.byte	0x00, 0xf0, 0x11, 0x00


	//----- nvinfo : EIATTR_KPARAM_INFO
	.align		4
.L_1235:
        /*00d8*/ 	.byte	0x04, 0x17
        /*00da*/ 	.short	(.L_1237 - .L_1236)
.L_1236:
        /*00dc*/ 	.word	0x00000000
        /*00e0*/ 	.short	0x0006
        /*00e2*/ 	.short	0x002c
        /*00e4*/ 	.byte	0x00, 0xf0, 0x11, 0x00


	//----- nvinfo : EIATTR_KPARAM_INFO
	.align		4
.L_1237:
        /*00e8*/ 	.byte	0x04, 0x17
        /*00ea*/ 	.short	(.L_1239 - .L_1238)
.L_1238:
        /*00ec*/ 	.word	0x00000000
        /*00f0*/ 	.short	0x0005
        /*00f2*/ 	.short	0x0028
        /*00f4*/ 	.byte	0x00, 0xf0, 0x11, 0x00


	//----- nvinfo : EIATTR_KPARAM_INFO
	.align		4
.L_1239:
        /*00f8*/ 	.byte	0x04, 0x17
        /*00fa*/ 	.short	(.L_1241 - .L_1240)
.L_1240:
        /*00fc*/ 	.word	0x00000000
        /*0100*/ 	.short	0x0004
        /*0102*/ 	.short	0x0020
        /*0104*/ 	.byte	0x00, 0xf5, 0x21, 0x00


	//----- nvinfo : EIATTR_KPARAM_INFO
	.align		4
.L_1241:
        /*0108*/ 	.byte	0x04, 0x17
        /*010a*/ 	.short	(.L_1243 - .L_1242)
.L_1242:
        /*010c*/ 	.word	0x00000000
        /*0110*/ 	.short	0x0003
        /*0112*/ 	.short	0x0018
        /*0114*/ 	.byte	0x00, 0xf5, 0x21, 0x00


	//----- nvinfo : EIATTR_KPARAM_INFO
	.align		4
.L_1243:
        /*0118*/ 	.byte	0x04, 0x17
        /*011a*/ 	.short	(.L_1245 - .L_1244)
.L_1244:
        /*011c*/ 	.word	0x00000000
        /*0120*/ 	.short	0x0002
        /*0122*/ 	.short	0x0010
        /*0124*/ 	.byte	0x00, 0xf5, 0x21, 0x00


	//----- nvinfo : EIATTR_KPARAM_INFO
	.align		4
.L_1245:
        /*0128*/ 	.byte	0x04, 0x17
        /*012a*/ 	.short	(.L_1247 - .L_1246)
.L_1246:
        /*012c*/ 	.word	0x00000000
        /*0130*/ 	.short	0x0001
        /*0132*/ 	.short	0x0008
        /*0134*/ 	.byte	0x00, 0xf5, 0x21, 0x00


	//----- nvinfo : EIATTR_KPARAM_INFO
	.align		4
.L_1247:
        /*0138*/ 	.byte	0x04, 0x17
        /*013a*/ 	.short	(.L_1249 - .L_1248)
.L_1248:
        /*013c*/ 	.word	0x00000000
        /*0140*/ 	.short	0x0000
        /*0142*/ 	.short	0x0000
        /*0144*/ 	.byte	0x00, 0xf5, 0x21, 0x00


	//----- nvinfo : EIATTR_SPARSE_MMA_MASK
	.align		4
.L_1249:
        /*0148*/ 	.byte	0x03, 0x50
        /*014a*/ 	.short	0x0000


	//----- nvinfo : EIATTR_MAXREG_COUNT
	.align		4
        /*014c*/ 	.byte	0x03, 0x1b
        /*014e*/ 	.short	0x00ff


	//----- nvinfo : EIATTR_NUM_BARRIERS
	.align		4
        /*0150*/ 	.byte	0x02, 0x4c
        /*0152*/ 	.byte	0x01
	.zero		1


	//----- nvinfo : EIATTR_MERCURY_ISA_VERSION
	.align		4
        /*0154*/ 	.byte	0x03, 0x5f
        /*0156*/ 	.short	0x0101


	//----- nvinfo : EIATTR_VRC_CTA_INIT_COUNT
	.align		4
        /*0158*/ 	.byte	0x02, 0x4a
	.zero		1
	.zero		1


	//----- nvinfo : EIATTR_EXIT_INSTR_OFFSETS
	.align		4
        /*015c*/ 	.byte	0x04, 0x1c
        /*015e*/ 	.short	(.L_1251 - .L_1250)


	//   ....[0]....
.L_1250:
        /*0160*/ 	.word	0x00000050


	//   ....[1]....
        /*0164*/ 	.word	0x00000270


	//   ....[2]....
        /*0168*/ 	.word	0x00000e30


	//   ....[3]....
        /*016c*/ 	.word	0x00008c60


	//   ....[4]....
        /*0170*/ 	.word	0x00008ec0


	//   ....[5]....
        /*0174*/ 	.word	0x00009120


	//   ....[6]....
        /*0178*/ 	.word	0x00009280


	//   ....[7]....
        /*017c*/ 	.word	0x00009300


	//   ....[8]....
        /*0180*/ 	.word	0x00009340


	//----- nvinfo : EIATTR_CRS_STACK_SIZE
	.align		4
.L_1251:
        /*0184*/ 	.byte	0x04, 0x1e
        /*0186*/ 	.short	(.L_1253 - .L_1252)
.L_1252:
        /*0188*/ 	.word	0x00000000


	//----- nvinfo : EIATTR_CBANK_PARAM_SIZE
	.align		4
.L_1253:
        /*018c*/ 	.byte	0x03, 0x19
        /*018e*/ 	.short	0x0074


	//----- nvinfo : EIATTR_PARAM_CBANK
	.align		4
        /*0190*/ 	.byte	0x04, 0x0a
        /*0192*/ 	.short	(.L_1255 - .L_1254)
	.align		4
.L_1254:
        /*0194*/ 	.word	index@(.nv.constant0._Z23gemm_half_q_half_kernelILi4ELi8ELb1ELb1ELi32EEvPK6__halfPKjS4_S2_PS0_iiiiPKtS7_iiiiiibS2_i)
        /*0198*/ 	.short	0x0380
        /*019a*/ 	.short	0x0074


	//----- nvinfo : EIATTR_SW_WAR
	.align		4
.L_1255:
        /*019c*/ 	.byte	0x04, 0x36
        /*019e*/ 	.short	(.L_1257 - .L_1256)
.L_1256:
        /*01a0*/ 	.word	0x00000008
.L_1257:


//--------------------- .nv.info._Z23gemm_half_q_half_kernelILi4ELi12ELb1ELb1ELi32EEvPK6__halfPKjS4_S2_PS0_iiiiPKtS7_iiiiiibS2_i --------------------------
	.section	.nv.info._Z23gemm_half_q_half_kernelILi4ELi12ELb1ELb1ELi32EEvPK6__halfPKjS4_S2_PS0_iiiiPKtS7_iiiiiibS2_i,"",@"SHT_CUDA_INFO"
	.sectionflags	@""
	.align	4


	//----- nvinfo : EIATTR_CUDA_API_VERSION
	.align		4
        /*0000*/ 	.byte	0x04, 0x37
        /*0002*/ 	.short	(.L_1259 - .L_1258)
.L_1258:
        /*0004*/ 	.word	0x00000082


	//----- nvinfo : EIATTR_KPARAM_INFO
	.align		4
.L_1259:
        /*0008*/ 	.byte	0x04, 0x17
        /*000a*/ 	.short	(.L_1261 - .L_1260)
.L_1260:
        /*000c*/ 	.word	0x00000000
        /*0010*/ 	.short	0x0013
        /*0012*/ 	.short	0x0070
        /*0014*/ 	.byte	0x00, 0xf0, 0x11, 0x00


	//----- nvinfo : EIATTR_KPARAM_INFO
	.align		4
.L_1261:
        /*0018*/ 	.byte	0x04, 0x17
        /*001a*/ 	.short	(.L_1263 - .L_1262)
.L_1262:
        /*001c*/ 	.word	0x00000000
        /*0020*/ 	.short	0x0012
        /*0022*/ 	.short	0x0068
        /*0024*/ 	.byte	0x00, 0xf5, 0x21, 0x00


	//----- nvinfo : EIATTR_KPARAM_INFO
	.align		4
.L_1263:
        /*0028*/ 	.byte	0x04, 0x17
        /*002a*/ 	.short	(.L_1265 - .L_1264)
.L_1264:
        /*002c*/ 	.word	0x00000000
        /*0030*/ 	.short	0x0011
        /*0032*/ 	.short	0x0060
        /*0034*/ 	.byte	0x00, 0xf0, 0x05, 0x00


	//----- nvinfo : EIATTR_KPARAM_INFO
	.align		4
.L_1265:
        /*0038*/ 	.byte	0x04, 0x17
        /*003a*/ 	.short	(.L_1267 - .L_1266)
.L_1266:
        /*003c*/ 	.word	0x00000000
        /*0040*/ 	.short	0x0010
        /*0042*/ 	.short	0x005c
        /*0044*/ 	.byte	0x00, 0xf0, 0x11, 0x00


	//----- nvinfo : EIATTR_KPARAM_INFO
	.align		4
.L_1267:
        /*0048*/ 	.byte	0x04, 0x17
        /*004a*/ 	.short	(.L_1269 - .L_1268)
.L_1268:
        /*004c*/ 	.word	0x00000000
        /*0050*/ 	.short	0x000f
        /*0052*/ 	.short	0x0058
        /*0054*/ 	.byte	0x00, 0xf0, 0x11, 0x00


	//----- nvinfo : EIATTR_KPARAM_INFO
	.align		4
.L_1269:
        /*0058*/ 	.byte	0x04, 0x17
        /*005a*/ 	.short	(.L_1271 - .L_1270)
.L_1270:
        /*005c*/ 	.word	0x00000000
        /*0060*/ 	.short	0x000e
        /*0062*/ 	.short	0x0054
        /*0064*/ 	.byte	0x00, 0xf0, 0x11, 0x00


	//----- nvinfo : EIATTR_KPARAM_INFO
	.align		4
.L_1271:
        /*0068*/ 	.byte	0x04, 0x17
        /*006a*/ 	.short	(.L_1273 - .L_1272)
.L_1272:
        /*006c*/ 	.word	0x00000000
        /*0070*/ 	.short	0x000d
        /*0072*/ 	.short	0x0050
        /*0074*/ 	.byte	0x00, 0xf0, 0x11, 0x00


	//----- nvinfo : EIATTR_KPARAM_INFO
	.align		4
.L_1273:
        /*0078*/ 	.byte	0x04, 0x17
        /*007a*/ 	.short	(.L_1275 - .L_1274)
.L_1274:
        /*007c*/ 	.word	0x00000000
        /*0080*/ 	.short	0x000c
        /*0082*/ 	.short	0x004c
        /*0084*/ 	.byte	0x00, 0xf0, 0x11, 0x00


	//----- nvinfo : EIATTR_KPARAM_INFO
	.align		4
.L_1275:
        /*0088*/ 	.byte	0x04, 0x17
        /*008a*/ 	.short	(.L_1277 - .L_1276)
.L_1276:
        /*008c*/ 	.word	0x00000000
        /*0090*/ 	.short	0x000b
        /*0092*/ 	.short	0x0048
        /*0094*/ 	.byte	0x00, 0xf0, 0x11, 0x00


	//----- nvinfo : EIATTR_KPARAM_INFO
	.align		4
.L_1277:
        /*0098*/ 	.byte	0x04, 0x17
        /*009a*/ 	.short	(.L_1279 - .L_1278)
.L_1278:
        /*009c*/ 	.word	0x00000000
        /*00a0*/ 	.short	0x000a
        /*00a2*/ 	.short	0x0040
        /*00a4*/ 	.byte	0x00, 0xf5, 0x21, 0x00


	//----- nvinfo : EIATTR_KPARAM_INFO
	.align		4
.L_1279:
        /*00a8*/ 	.byte	0x04, 0x17
        /*00aa*/ 	.short	(.L_1281 - .L_1280)
.L_1280:
        /*00ac*/ 	.word	0x00000000
        /*00b0*/ 	.short	0x0009
        /*00b2*/ 	.short	0x0038
        /*00b4*/ 	.byte	0x00, 0xf5, 0x21, 0x00


	//----- nvinfo : EIATTR_KPARAM_INFO
	.align		4
.L_1281:
        /*00b8*/ 	.byte	0x04, 0x17
        /*00ba*/ 	.short	(.L_1283 - .L_1282)
.L_1282:
        /*00bc*/ 	.word	0x00000000
        /*00c0*/ 	.short	0x0008
        /*00c2*/ 	.short	0x0034
        /*00c4*/ 	.byte	0x00, 0xf0, 0x11, 0x00


	//----- nvinfo : EIATTR_KPARAM_INFO
	.align		4
.L_1283:
        /*00c8*/ 	.byte	0x04, 0x17
        /*00ca*/ 	.short	(.L_1285 - .L_1284)
.L_1284:
        /*00cc*/ 	.word	0x00000000
        /*00d0*/ 	.short	0x0007
        /*00d2*/ 	.short	0x0030
        /*00d4*/ 	.byte	0x00, 0xf0, 0x11, 0x00


	//----- nvinfo : EIATTR_KPARAM_INFO
	.align		4
.L_1285:
        /*00d8*/ 	.byte	0x04, 0x17
        /*00da*/ 	.short	(.L_1287 - .L_1286)
.L_1286:
        /*00dc*/ 	.word	0x00000000
        /*00e0*/ 	.short	0x0006
        /*00e2*/ 	.short	0x002c
        /*00e4*/ 	.byte	0x00, 0xf0, 0x11, 0x00


	//----- nvinfo : EIATTR_KPARAM_INFO
	.align		4
.L_1287:
        /*00e8*/ 	.byte	0x04, 0x17
        /*00ea*/ 	.short	(.L_1289 - .L_1288)
.L_1288:
        /*00ec*/ 	.word	0x00000000
        /*00f0*/ 	.short	0x0005
        /*00f2*/ 	.short	0x0028
        /*00f4*/ 	.byte	0x00, 0xf0, 0x11, 0x00


	//----- nvinfo : EIATTR_KPARAM_INFO
	.align		4
.L_1289:
        /*00f8*/ 	.byte	0x04, 0x17
        /*00fa*/ 	.short	(.L_1291 - .L_1290)
.L_1290:
        /*00fc*/ 	.word	0x00000000
        /*0100*/ 	.short	0x0004
        /*0102*/ 	.short	0x0020
        /*0104*/ 	.byte	0x00, 0xf5, 0x21, 0x00


	//----- nvinfo : EIATTR_KPARAM_INFO
	.align		4
.L_1291:
        /*0108*/ 	.byte	0x04, 0x17
        /*010a*/ 	.short	(.L_1293 - .L_1292)
.L_1292:
        /*010c*/ 	.word	0x00000000
        /*0110*/ 	.short	0x0003
        /*0112*/ 	.short	0x0018
        /*0114*/ 	.byte	0x00, 0xf5, 0x21, 0x00


	//----- nvinfo : EIATTR_KPARAM_INFO
	.align		4
.L_1293:
        /*0118*/ 	.byte	0x04, 0x17
        /*011a*/ 	.short	(.L_1295 - .L_1294)
.L_1294:
        /*011c*/ 	.word	0x00000000
        /*0120*/ 	.short	0x0002
        /*0122*/ 	.short	0x0010
        /*0124*/ 	.byte	0x00, 0xf5, 0x21, 0x00


	//----- nvinfo : EIATTR_KPARAM_INFO
	.align		4
.L_1295:
        /*0128*/ 	.byte	0x04, 0x17
        /*012a*/ 	.short	(.L_1297 - .L_1296)
.L_1296:
        /*012c*/ 	.word	0x00000000
        /*0130*/ 	.short	0x0001
        /*0132*/ 	.short	0x0008
        /*0134*/ 	.byte	0x00, 0xf5, 0x21, 0x00


	//----- nvinfo : EIATTR_KPARAM_INFO
	.align		4
.L_1297:
        /*0138*/ 	.byte	0x04, 0x17
        /*013a*/ 	.short	(.L_1299 - .L_1298)
.L_1298:
        /*013c*/ 	.word	0x00000000
        /*0140*/ 	.short	0x0000
        /*0142*/ 	.short	0x0000
        /*0144*/ 	.byte	0x00, 0xf5, 0x21, 0x00


	//----- nvinfo : EIATTR_SPARSE_MMA_MASK
	.align		4
.L_1299:
        /*0148*/ 	.byte	0x03, 0x50
        /*014a*/ 	.short	0x0000


	//----- nvinfo : EIATTR_MAXREG_COUNT
	.align		4
        /*014c*/ 	.byte	0x03, 0x1b
        /*014e*/ 	.short	0x00ff


	//----- nvinfo : EIATTR_NUM_BARRIERS
	.align		4
        /*0150*/ 	.byte	0x02, 0x4c
        /*0152*/ 	.byte	0x01
	.zero		1


	//----- nvinfo : EIATTR_MERCURY_ISA_VERSION
	.align		4
        /*0154*/ 	.byte	0x03, 0x5f
        /*0156*/ 	.short	0x0101


	//----- nvinfo : EIATTR_VRC_CTA_INIT_COUNT
	.align		4
        /*0158*/ 	.byte	0x02, 0x4a
	.zero		1
	.zero		1


	//----- nvinfo : EIATTR_EXIT_INSTR_OFFSETS
	.align		4
        /*015c*/ 	.byte	0x04, 0x1c
        /*015e*/ 	.short	(.L_1301 - .L_1300)


	//   ....[0]....
.L_1300:
        /*0160*/ 	.word	0x00000060


	//   ....[1]....
        /*0164*/ 	.word	0x00000280


	//   ....[2]....
        /*0168*/ 	.word	0x00000e50


	//   ....[3]....
        /*016c*/ 	.word	0x0000ad70


	//   ....[4]....
        /*0170*/ 	.word	0x0000afc0


	//   ....[5]....
        /*0174*/ 	.word	0x0000b210


	//   ....[6]....
        /*0178*/ 	.word	0x0000b360


	//   ....[7]....
        /*017c*/ 	.word	0x0000b3f0


	//   ....[8]....
        /*0180*/ 	.word	0x0000b430


	//----- nvinfo : EIATTR_CRS_STACK_SIZE
	.align		4
.L_1301:
        /*0184*/ 	.byte	0x04, 0x1e
        /*0186*/ 	.short	(.L_1303 - .L_1302)
.L_1302:
        /*0188*/ 	.word	0x00000000


	//----- nvinfo : EIATTR_CBANK_PARAM_SIZE
	.align		4
.L_1303:
        /*018c*/ 	.byte	0x03, 0x19
        /*018e*/ 	.short	0x0074


	//----- nvinfo : EIATTR_PARAM_CBANK
	.align		4
        /*0190*/ 	.byte	0x04, 0x0a
        /*0192*/ 	.short	(.L_1305 - .L_1304)
	.align		4
.L_1304:
        /*0194*/ 	.word	index@(.nv.constant0._Z23gemm_half_q_half_kernelILi4ELi12ELb1ELb1ELi32EEvPK6__halfPKjS4_S2_PS0_iiiiPKtS7_iiiiiibS2_i)
        /*0198*/ 	.short	0x0380
        /*019a*/ 	.short	0x0074


	//----- nvinfo : EIATTR_SW_WAR
	.align		4
.L_1305:
        /*019c*/ 	.byte	0x04, 0x36
        /*019e*/ 	.short	(.L_1307 - .L_1306)
.L_1306:
        /*01a0*/ 	.word	0x00000008
.L_1307:


//--------------------- .nv.info._Z23gemm_half_q_half_kernelILi4ELi14ELb1ELb1ELi32EEvPK6__halfPKjS4_S2_PS0_iiiiPKtS7_iiiiiibS2_i --------------------------
	.section	.nv.info._Z23gemm_half_q_half_kernelILi4ELi14ELb1ELb1ELi32EEvPK6__halfPKjS4_S2_PS0_iiiiPKtS7_iiiiiibS2_i,"",@"SHT_CUDA_INFO"
	.sectionflags	@""
	.align	4


	//----- nvinfo : EIATTR_CUDA_API_VERSION
	.align		4
        /*0000*/ 	.byte	0x04, 0x37
        /*0002*/ 	.short	(.L_1309 - .L_1308)
.L_1308:
        /*0004*/ 	.word	0x00000082


	//----- nvinfo : EIATTR_KPARAM_INFO
	.align		4
.L_1309:
        /*0008*/ 	.byte	0x04, 0x17
        /*000a*/ 	.short	(.L_1311 - .L_1310)
.L_1310:
        /*000c*/ 	.word	0x00000000
        /*0010*/ 	.short	0x0013
        /*0012*/ 	.short	0x0070
        /*0014*/ 	.byte	0x00, 0xf0, 0x11, 0x00


	//----- nvinfo : EIATTR_KPARAM_INFO
	.align		4
.L_1311:
        /*0018*/ 	.byte	0x04, 0x17
        /*001a*/ 	.short	(.L_1313 - .L_1312)
.L_1312:
        /*001c*/ 	.word	0x00000000
        /*0020*/ 	.short	0x0012
        /*0022*/ 	.short	0x0068
        /*0024*/ 	.byte	0x00, 0xf5, 0x21, 0x00


	//----- nvinfo : EIATTR_KPARAM_INFO
	.align		4
.L_1313:
        /*0028*/ 	.byte	0x04, 0x17
        /*002a*/ 	.short	(.L_1315 - .L_1314)
.L_1314:
        /*002c*/ 	.word	0x00000000
        /*0030*/ 	.short	0x0011
        /*0032*/ 	.short	0x0060
        /*0034*/ 	.byte	0x00, 0xf0, 0x05, 0x00


	//----- nvinfo : EIATTR_KPARAM_INFO
	.align		4
.L_1315:
        /*0038*/ 	.byte	0x04, 0x17
        /*003a*/ 	.short	(.L_1317 - .L_1316)
.L_1316:
        /*003c*/ 	.word	0x00000000
        /*0040*/ 	.short	0x0010
        /*0042*/ 	.short	0x005c
        /*0044*/ 	.byte	0x00, 0xf0, 0x11, 0x00


	//----- nvinfo : EIATTR_KPARAM_INFO
	.align		4
.L_1317:
        /*0048*/ 	.byte	0x04, 0x17
        /*004a*/ 	.short	(.L_1319 - .L_1318)
.L_1318:
        /*004c*/ 	.word	0x00000000
        /*0050*/ 	.short	0x000f
        /*0052*/ 	.short	0x0058
        /*0054*/ 	.byte	0x00, 0xf0, 0x11, 0x00


	//----- nvinfo : EIATTR_KPARAM_INFO
	.align		4
.L_1319:
        /*0058*/ 	.byte	0x04, 0x17
        /*005a*/ 	.short	(.L_1321 - .L_1320)
.L_1320:
        /*005c*/ 	.word	0x00000000
        /*0060*/ 	.short	0x000e
        /*0062*/ 	.short	0x0054
        /*0064*/ 	.byte	0x00, 0xf0, 0x11, 0x00


	//----- nvinfo : EIATTR_KPARAM_INFO
	.align		4
.L_1321:
        /*0068*/ 	.byte	0x04, 0x17
        /*006a*/ 	.short	(.L_1323 - .L_1322)
.L_1322:
        /*006c*/ 	.word	0x00000000
        /*0070*/ 	.short	0x000d
        /*0072*/ 	.short	0x0050
        /*0074*/ 	.byte	0x00, 0xf0, 0x11, 0x00


	//----- nvinfo : EIATTR_KPARAM_INFO
	.align		4
.L_1323:
        /*0078*/ 	.byte	0x04, 0x17
        /*007a*/ 	.short	(.L_1325 - .L_1324)
.L_1324:
        /*007c*/ 	.word	0x00000000
        /*0080*/ 	.short	0x000c
        /*0082*/ 	.short	0x004c
        /*0084*/ 	.byte	0x00, 0xf0, 0x11, 0x00


	//----- nvinfo : EIATTR_KPARAM_INFO
	.align		4
.L_1325:
        /*0088*/ 	.byte	0x04, 0x17
        /*008a*/ 	.short	(.L_1327 - .L_1326)
.L_1326:
        /*008c*/ 	.word	0x00000000
        /*0090*/ 	.short	0x000b
        /*0092*/ 	.short	0x0048
        /*0094*/ 	.byte	0x00, 0xf0, 0x11, 0x00


	//----- nvinfo : EIATTR_KPARAM_INFO
	.align		4
.L_1327:
        /*0098*/ 	.byte	0x04, 0x17
        /*009a*/ 	.short	(.L_1329 - .L_1328)
.L_1328:
        /*009c*/ 	.word	0x00000000
        /*00a0*/ 	.short	0x000a
        /*00a2*/ 	.short	0x0040
        /*00a4*/ 	.byte	0x00, 0xf5, 0x21, 0x00


	//----- nvinfo : EIATTR_KPARAM_INFO
	.align		4
.L_1329:
        /*00a8*/ 	.byte	0x04, 0x17
        /*00aa*/ 	.short	(.L_1331 - .L_1330)
.L_1330:
        /*00ac*/ 	.word	0x00000000
        /*00b0*/ 	.short	0x0009
        /*00b2*/ 	.short	0x0038
        /*00b4*/ 	.byte	0x00, 0xf5, 0x21, 0x00


	//----- nvinfo : EIATTR_KPARAM_INFO
	.align		4
.L_1331:
        /*00b8*/ 	.byte	0x04, 0x17
        /*00ba*/ 	.short	(.L_1333 - .L_1332)
.L_1332:
        /*00bc*/ 	.word	0x00000000
        /*00c0*/ 	.short	0x0008
        /*00c2*/ 	.short	0x0034
        /*00c4*/ 	.byte	0x00, 0xf0, 0x11, 0x00


	//----- nvinfo : EIATTR_KPARAM_INFO
	.align		4
.L_1333:
        /*00c8*/ 	.byte	0x04, 0x17
        /*00ca*/ 	.short	(.L_1335 - .L_1334)
.L_1334:
        /*00cc*/ 	.word	0x00000000
        /*00d0*/ 	.short	0x0007
        /*00d2*/ 	.short	0x0030
        /*00d4*/ 	.byte	0x00, 0xf0, 0x11, 0x00


	//----- nvinfo : EIATTR_KPARAM_INFO
	.align		4
.L_1335:
        /*00d8*/ 	.byte	0x04, 0x17
        /*00da*/ 	.short	(.L_1337 - .L_1336)
.L_1336:
        /*00dc*/ 	.word	0x00000000
        /*00e0*/ 	.short	0x0006
        /*00e2*/ 	.short	0x002c
        /*00e4*/ 	.byte	0x00, 0xf0, 0x11, 0x00


	//----- nvinfo : EIATTR_KPARAM_INFO
	.align		4
.L_1337:
        /*00e8*/ 	.byte	0x04, 0x17
        /*00ea*/ 	.short	(.L_1339 - .L_1338)
.L_1338:
        /*00ec*/ 	.word	0x00000000
        /*00f0*/ 	.short	0x0005
        /*00f2*/ 	.short	0x0028
        /*00f4*/ 	.byte	0x00, 0xf0, 0x11, 0x00


	//----- nvinfo : EIATTR_KPARAM_INFO
	.align		4
.L_1339:
        /*00f8*/ 	.byte	0x04, 0x17
        /*00fa*/ 	.short	(.L_1341 - .L_1340)
.L_1340:
        /*00fc*/ 	.word	0x00000000
        /*0100*/ 	.short	0x0004
        /*0102*/ 	.short	0x0020
        /*0104*/ 	.byte	0x00, 0xf5, 0x21, 0x00


	//----- nvinfo : EIATTR_KPARAM_INFO
	.align		4
.L_1341:
        /*0108*/ 	.byte	0x04, 0x17
        /*010a*/ 	.short	(.L_1343 - .L_1342)
.L_1342:
        /*010c*/ 	.word	0x00000000
        /*0110*/ 	.short	0x0003
        /*0112*/ 	.short	0x0018
        /*0114*/ 	.byte	0x00, 0xf5, 0x21, 0x00


	//----- nvinfo : EIATTR_KPARAM_INFO
	.align		4
.L_1343:
        /*0118*/ 	.byte	0x04, 0x17
        /*011a*/ 	.short	(.L_1345 - .L_1344)
.L_1344:
        /*011c*/ 	.word	0x00000000
        /*0120*/ 	.short	0x0002
        /*0122*/ 	.short	0x0010
        /*0124*/ 	.byte	0x00, 0xf5, 0x21, 0x00


	//----- nvinfo : EIATTR_KPARAM_INFO
	.align		4
.L_1345:
        /*0128*/ 	.byte	0x04, 0x17
        /*012a*/ 	.short	(.L_1347 - .L_1346)
.L_1346:
        /*012c*/ 	.word	0x00000000
        /*0130*/ 	.short	0x0001
        /*0132*/ 	.short	0x0008
        /*0134*/ 	.byte	0x00, 0xf5, 0x21, 0x00


	//----- nvinfo : EIATTR_KPARAM_INFO
	.align		4
.L_1347:
        /*0138*/ 	.byte	0x04, 0x17
        /*013a*/ 	.short	(.L_1349 - .L_1348)
.L_1348:
        /*013c*/ 	.word	0x00000000
        /*0140*/ 	.short	0x0000
        /*0142*/ 	.short	0x0000
        /*0144*/ 	.byte	0x00, 0xf5, 0x21, 0x00


	//----- nvinfo : EIATTR_SPARSE_MMA_MASK
	.align		4
.L_1349:
        /*0148*/ 	.byte	0x03, 0x50
        /*014a*/ 	.short	0x0000


	//----- nvinfo : EIATTR_MAXREG_COUNT
	.align		4
        /*014c*/ 	.byte	0x03, 0x1b
        /*014e*/ 	.short	0x00ff


	//----- nvinfo : EIATTR_NUM_BARRIERS
	.align		4
        /*0150*/ 	.byte	0x02, 0x4c
        /*0152*/ 	.byte	0x01
	.zero		1


	//----- nvinfo : EIATTR_MERCURY_ISA_VERSION
	.align		4
        /*0154*/ 	.byte	0x03, 0x5f
        /*0156*/ 	.short	0x0101


	//----- nvinfo : EIATTR_VRC_CTA_INIT_COUNT
	.align		4
        /*0158*/ 	.byte	0x02, 0x4a
	.zero		1
	.zero		1


	//----- nvinfo : EIATTR_EXIT_INSTR_OFFSETS
	.align		4
        /*015c*/ 	.byte	0x04, 0x1c
        /*015e*/ 	.short	(.L_1351 - .L_1350)


	//   ....[0]....
.L_1350:
        /*0160*/ 	.word	0x00000060


	//   ....[1]....
        /*0164*/ 	.word	0x00000280


	//   ....[2]....
        /*0168*/ 	.word	0x00000e50


	//   ....[3]....
        /*016c*/ 	.word	0x0000c030


	//   ....[4]....
        /*0170*/ 	.word	0x0000c280


	//   ....[5]....
        /*0174*/ 	.word	0x0000c4d0


	//   ....[6]....
        /*0178*/ 	.word	0x0000c620


	//   ....[7]....
        /*017c*/ 	.word	0x0000c6b0


	//   ....[8]....
        /*0180*/ 	.word	0x0000c6f0


	//----- nvinfo : EIATTR_CRS_STACK_SIZE
	.align		4
.L_1351:
        /*0184*/ 	.byte	0x04, 0x1e
        /*0186*/ 	.short	(.L_1353 - .L_1352)
.L_1352:
        /*0188*/ 	.word	0x00000000


	//----- nvinfo : EIATTR_CBANK_PARAM_SIZE
	.align		4
.L_1353:
        /*018c*/ 	.byte	0x03, 0x19
        /*018e*/ 	.short	0x0074


	//----- nvinfo : EIATTR_PARAM_CBANK
	.align		4
        /*0190*/ 	.byte	0x04, 0x0a
        /*0192*/ 	.short	(.L_1355 - .L_1354)
	.align		4
.L_1354:
        /*0194*/ 	.word	index@(.nv.constant0._Z23gemm_half_q_half_kernelILi4ELi14ELb1ELb1ELi32EEvPK6__halfPKjS4_S2_PS0_iiiiPKtS7_iiiiiibS2_i)
        /*0198*/ 	.short	0x0380
        /*019a*/ 	.short	0x0074


	//----- nvinfo : EIATTR_SW_WAR
	.align		4
.L_1355:
        /*019c*/ 	.byte	0x04, 0x36
        /*019e*/ 	.short	(.L_1357 - .L_1356)
.L_1356:
        /*01a0*/ 	.word	0x00000008
.L_1357:


//--------------------- .nv.info._Z23gemm_half_q_half_kernelILi4ELi4ELb1ELb1ELi32EEvPK6__halfPKjS4_S2_PS0_iiiiPKtS7_iiiiiibS2_i --------------------------
	.section	.nv.info._Z23gemm_half_q_half_kernelILi4ELi4ELb1ELb1ELi32EEvPK6__halfPKjS4_S2_PS0_iiiiPKtS7_iiiiiibS2_i,"",@"SHT_CUDA_INFO"
	.sectionflags	@""
	.align	4


	//----- nvinfo : EIATTR_CUDA_API_VERSION
	.align		4
        /*0000*/ 	.byte	0x04, 0x37
        /*0002*/ 	.short	(.L_1359 - .L_1358)
.L_1358:
        /*0004*/ 	.word	0x00000082


	//----- nvinfo : EIATTR_KPARAM_INFO
	.align		4
.L_1359:
        /*0008*/ 	.byte	0x04, 0x17
        /*000a*/ 	.short	(.L_1361 - .L_1360)
.L_1360:
        /*000c*/ 	.word	0x00000000
        /*0010*/ 	.short	0x0013
        /*0012*/ 	.short	0x0070
        /*0014*/ 	.byte	0x00, 0xf0, 0x11, 0x00


	//----- nvinfo : EIATTR_KPARAM_INFO
	.align		4
.L_1361:
        /*0018*/ 	.byte	0x04, 0x17
        /*001a*/ 	.short	(.L_1363 - .L_1362)
.L_1362:
        /*001c*/ 	.word	0x00000000
        /*0020*/ 	.short	0x0012
        /*0022*/ 	.short	0x0068
        /*0024*/ 	.byte	0x00, 0xf5, 0x21, 0x00


	//----- nvinfo : EIATTR_KPARAM_INFO
	.align		4
.L_1363:
        /*0028*/ 	.byte	0x04, 0x17
        /*002a*/ 	.short	(.L_1365 - .L_1364)
.L_1364:
        /*002c*/ 	.word	0x00000000
        /*0030*/ 	.short	0x0011
        /*0032*/ 	.short	0x0060
        /*0034*/ 	.byte	0x00, 0xf0, 0x05, 0x00


	//----- nvinfo : EIATTR_KPARAM_INFO
	.align		4
.L_1365:
        /*0038*/ 	.byte	0x04, 0x17
        /*003a*/ 	.short	(.L_1367 - .L_1366)
.L_1366:
        /*003c*/ 	.word	0x00000000
        /*0040*/ 	.short	0x0010
        /*0042*/ 	.short	0x005c
        /*0044*/ 	.byte	0x00, 0xf0, 0x11, 0x00


	//----- nvinfo : EIATTR_KPARAM_INFO
	.align		4
.L_1367:
        /*0048*/ 	.byte	0x04, 0x17
        /*004a*/ 	.short	(.L_1369 - .L_1368)
.L_1368:
        /*004c*/ 	.word	0x00000000
        /*0050*/ 	.short	0x000f
        /*0052*/ 	.short	0x0058
        /*0054*/ 	.byte	0x00, 0xf0, 0x11, 0x00


	//----- nvinfo : EIATTR_KPARAM_INFO
	.align		4
.L_1369:
        /*0058*/ 	.byte	0x04, 0x17
        /*005a*/ 	.short	(.L_1371 - .L_1370)
.L_1370:
        /*005c*/ 	.word	0x00000000
        /*0060*/ 	.short	0x000e
        /*0062*/ 	.short	0x0054
        /*0064*/ 	.byte	0x00, 0xf0, 0x11, 0x00


	//----- nvinfo : EIATTR_KPARAM_INFO
	.align		4
.L_1371:
        /*0068*/ 	.byte	0x04, 0x17
        /*006a*/ 	.short	(.L_1373 - .L_1372)
.L_1372:
        /*006c*/ 	.word	0x00000000
        /*0070*/ 	.short	0x000d
        /*0072*/ 	.short	0x0050
        /*0074*/ 	.byte	0x00, 0xf0, 0x11, 0x00


	//----- nvinfo : EIATTR_KPARAM_INFO
	.align		4
.L_1373:
        /*0078*/ 	.byte	0x04, 0x17
        /*007a*/ 	.short	(.L_1375 - .L_1374)
.L_1374:
        /*007c*/ 	.word	0x00000000
        /*0080*/ 	.short	0x000c
        /*0082*/ 	.short	0x004c
        /*0084*/ 	.byte	0x00, 0xf0, 0x11, 0x00


	//----- nvinfo : EIATTR_KPARAM_INFO
	.align		4
.L_1375:
        /*0088*/ 	.byte	0x04, 0x17
        /*008a*/ 	.short	(.L_1377 - .L_1376)
.L_1376:
        /*008c*/ 	.word	0x00000000
        /*0090*/ 	.short	0x000b
        /*0092*/ 	.short	0x0048
        /*0094*/ 	.byte	0x00, 0xf0, 0x11, 0x00


	//----- nvinfo : EIATTR_KPARAM_INFO
	.align		4
.L_1377:
        /*0098*/ 	.byte	0x04, 0x17
        /*009a*/ 	.short	(.L_1379 - .L_1378)
.L_1378:
        /*009c*/ 	.word	0x00000000
        /*00a0*/ 	.short	0x000a
        /*00a2*/ 	.short	0x0040
        /*00a4*/ 	.byte	0x00, 0xf5, 0x21, 0x00


	//----- nvinfo : EIATTR_KPARAM_INFO
	.align		4
.L_1379:
        /*00a8*/ 	.byte	0x04, 0x17
        /*00aa*/ 	.short	(.L_1381 - .L_1380)
.L_1380:
        /*00ac*/ 	.word	0x00000000
        /*00b0*/ 	.short	0x0009
        /*00b2*/ 	.short	0x0038
        /*00b4*/ 	.byte	0x00, 0xf5, 0x21, 0x00


	//----- nvinfo : EIATTR_KPARAM_INFO
	.align		4
.L_1381:
        /*00b8*/ 	.byte	0x04, 0x17
        /*00ba*/ 	.short	(.L_1383 - .L_1382)
.L_1382:
        /*00bc*/ 	.word	0x00000000
        /*00c0*/ 	.short	0x0008
        /*00c2*/ 	.short	0x0034
        /*00c4*/ 	.byte	0x00, 0xf0, 0x11, 0x00


	//----- nvinfo : EIATTR_KPARAM_INFO
	.align		4
.L_1383:
        /*00c8*/ 	.byte	0x04, 0x17
        /*00ca*/ 	.short	(.L_1385 - .L_1384)
.L_1384:
        /*00cc*/ 	.word	0x00000000
        /*00d0*/ 	.short	0x0007
        /*00d2*/ 	.short	0x0030
        /*00d4*/ 	.byte	0x00, 0xf0, 0x11, 0x00


	//----- nvinfo : EIATTR_KPARAM_INFO
	.align		4
.L_1385:
        /*00d8*/ 	.byte	0x04, 0x17
        /*00da*/ 	.short	(.L_1387 - .L_1386)
.L_1386:
        /*00dc*/ 	.word	0x00000000
        /*00e0*/ 	.short	0x0006
        /*00e2*/ 	.short	0x002c
        /*00e4*/ 	.byte	0x00, 0xf0, 0x11, 0x00


	//----- nvinfo : EIATTR_KPARAM_INFO
	.align		4
.L_1387:
        /*00e8*/ 	.byte	0x04, 0x17
        /*00ea*/ 	.short	(.L_1389 - .L_1388)
.L_1388:
        /*00ec*/ 	.word	0x00000000
        /*00f0*/ 	.short	0x0005
        /*00f2*/ 	.short	0x0028
        /*00f4*/ 	.byte	0x00, 0xf0, 0x11, 0x00


	//----- nvinfo : EIATTR_KPARAM_INFO
	.align		4
.L_1389:
        /*00f8*/ 	.byte	0x04, 0x17
        /*00fa*/ 	.short	(.L_1391 - .L_1390)
.L_1390:
        /*00fc*/ 	.word	0x00000000
        /*0100*/ 	.short	0x0004
        /*0102*/ 	.short	0x0020
        /*0104*/ 	.byte	0x00, 0xf5, 0x21, 0x00


	//----- nvinfo : EIATTR_KPARAM_INFO
	.align		4
.L_1391:
        /*0108*/ 	.byte	0x04, 0x17
        /*010a*/ 	.short	(.L_1393 - .L_1392)
.L_1392:
        /*010c*/ 	.word	0x00000000
        /*0110*/ 	.short	0x0003
        /*0112*/ 	.short	0x0018
        /*0114*/ 	.byte	0x00, 0xf5, 0x21, 0x00


	//----- nvinfo : EIATTR_KPARAM_INFO
	.align		4
.L_1393:
        /*0118*/ 	.byte	0x04, 0x17
        /*011a*/ 	.short	(.L_1395 - .L_1394)
.L_1394:
        /*011c*/ 	.word	0x00000000
        /*0120*/ 	.short	0x0002
        /*0122*/ 	.short	0x0010
        /*0124*/ 	.byte	0x00, 0xf5, 0x21, 0x00


	//----- nvinfo : EIATTR_KPARAM_INFO
	.align		4
.L_1395:
        /*0128*/ 	.byte	0x04, 0x17
        /*012a*/ 	.short	(.L_1397 - .L_1396)
.L_1396:
        /*012c*/ 	.word	0x00000000
        /*0130*/ 	.short	0x0001
        /*0132*/ 	.short	0x0008
        /*0134*/ 	.byte	0x00, 0xf5, 0x21, 0x00


	//----- nvinfo : EIATTR_KPARAM_INFO
	.align		4
.L_1397:
        /*0138*/ 	.byte	0x04, 0x17
        /*013a*/ 	.short	(.L_1399 - .L_1398)
.L_1398:
        /*013c*/ 	.word	0x00000000
        /*0140*/ 	.short	0x0000
        /*0142*/ 	.short	0x0000
        /*0144*/ 	.byte	0x00, 0xf5, 0x21, 0x00


	//----- nvinfo : EIATTR_SPARSE_MMA_MASK
	.align		4
.L_1399:
        /*0148*/ 	.byte	0x03, 0x50
        /*014a*/ 	.short	0x0000


	//----- nvinfo : EIATTR_MAXREG_COUNT
	.align		4
        /*014c*/ 	.byte	0x03, 0x1b
        /*014e*/ 	.short	0x00ff


	//----- nvinfo : EIATTR_NUM_BARRIERS
	.align		4
        /*0150*/ 	.byte	0x02, 0x4c
        /*0152*/ 	.byte	0x01
	.zero		1


	//----- nvinfo : EIATTR_MERCURY_ISA_VERSION
	.align		4
        /*0154*/ 	.byte	0x03, 0x5f
        /*0156*/ 	.short	0x0101


	//----- nvinfo : EIATTR_VRC_CTA_INIT_COUNT
	.align		4
        /*0158*/ 	.byte	0x02, 0x4a
	.zero		1
	.zero		1


	//----- nvinfo : EIATTR_EXIT_INSTR_OFFSETS
	.align		4
        /*015c*/ 	.byte	0x04, 0x1c
        /*015e*/ 	.short	(.L_1401 - .L_1400)


	//   ....[0]....
.L_1400:
        /*0160*/ 	.word	0x00000060


	//   ....[1]....
        /*0164*/ 	.word	0x000002a0


	//   ....[2]....
        /*0168*/ 	.word	0x00000e50


	//   ....[3]....
        /*016c*/ 	.word	0x000041d0


	//   ....[4]....
        /*0170*/ 	.word	0x00004440


	//   ....[5]....
        /*0174*/ 	.word	0x000046b0


	//   ....[6]....
        /*0178*/ 	.word	0x00004810


	//   ....[7]....
        /*017c*/ 	.word	0x00004890


	//   ....[8]....
        /*0180*/ 	.word	0x000048d0


	//----- nvinfo : EIATTR_CRS_STACK_SIZE
	.align		4
.L_1401:
        /*0184*/ 	.byte	0x04, 0x1e
        /*0186*/ 	.short	(.L_1403 - .L_1402)
.L_1402:
        /*0188*/ 	.word	0x00000000


	//----- nvinfo : EIATTR_CBANK_PARAM_SIZE
	.align		4
.L_1403:
        /*018c*/ 	.byte	0x03, 0x19
        /*018e*/ 	.short	0x0074


	//----- nvinfo : EIATTR_PARAM_CBANK
	.align		4
        /*0190*/ 	.byte	0x04, 0x0a
        /*0192*/ 	.short	(.L_1405 - .L_1404)
	.align		4
.L_1404:
        /*0194*/ 	.word	index@(.nv.constant0._Z23gemm_half_q_half_kernelILi4ELi4ELb1ELb1ELi32EEvPK6__halfPKjS4_S2_PS0_iiiiPKtS7_iiiiiibS2_i)
        /*0198*/ 	.short	0x0380
        /*019a*/ 	.short	0x0074


	//----- nvinfo : EIATTR_SW_WAR
	.align		4
.L_1405:
        /*019c*/ 	.byte	0x04, 0x36
        /*019e*/ 	.short	(.L_1407 - .L_1406)
.L_1406:
        /*01a0*/ 	.word	0x00000008
.L_1407:


//--------------------- .nv.info._Z23gemm_half_q_half_kernelILi4ELi6ELb1ELb1ELi32EEvPK6__halfPKjS4_S2_PS0_iiiiPKtS7_iiiiiibS2_i --------------------------
	.section	.nv.info._Z23gemm_half_q_half_kernelILi4ELi6ELb1ELb1ELi32EEvPK6__halfPKjS4_S2_PS0_iiiiPKtS7_iiiiiibS2_i,"",@"SHT_CUDA_INFO"
	.sectionflags	@""
	.align	4


	//----- nvinfo : EIATTR_CUDA_API_VERSION
	.align		4
        /*0000*/ 	.byte	0x04, 0x37
        /*0002*/ 	.short	(.L_1409 - .L_1408)
.L_1408:
        /*0004*/ 	.word	0x00000082


	//----- nvinfo : EIATTR_KPARAM_INFO
	.align		4
.L_1409:
        /*0008*/ 	.byte	0x04, 0x17
        /*000a*/ 	.short	(.L_1411 - .L_1410)
.L_1410:
        /*000c*/ 	.word	0x00000000
        /*0010*/ 	.short	0x0013
        /*0012*/ 	.short	0x0070
        /*0014*/ 	.byte	0x00, 0xf0, 0x11, 0x00


	//----- nvinfo : EIATTR_KPARAM_INFO
	.align		4
.L_1411:
        /*0018*/ 	.byte	0x04, 0x17
        /*001a*/ 	.short	(.L_1413 - .L_1412)
.L_1412:
        /*001c*/ 	.word	0x00000000
        /*0020*/ 	.short	0x0012
        /*0022*/ 	.short	0x0068
        /*0024*/ 	.byte	0x00, 0xf5, 0x21, 0x00


	//----- nvinfo : EIATTR_KPARAM_INFO
	.align		4
.L_1413:
        /*0028*/ 	.byte	0x04, 0x17
        /*002a*/ 	.short	(.L_1415 - .L_1414)
.L_1414:
        /*002c*/ 	.word	0x00000000
        /*0030*/ 	.short	0x0011
        /*0032*/ 	.short	0x0060
        /*0034*/ 	.byte	0x00, 0xf0, 0x05, 0x00


	//----- nvinfo : EIATTR_KPARAM_INFO
	.align		4
.L_1415:
        /*0038*/ 	.byte	0x04, 0x17
        /*003a*/ 	.short	(.L_1417 - .L_1416)
.L_1416:
        /*003c*/ 	.word	0x00000000
        /*0040*/ 	.short	0x0010
        /*0042*/ 	.short	0x005c
        /*0044*/ 	.byte	0x00, 0xf0, 0x11, 0x00


	//----- nvinfo : EIATTR_KPARAM_INFO
	.align		4
.L_1417:
        /*0048*/ 	.byte	0x04, 0x17
        /*004a*/ 	.short	(.L_1419 - .L_1418)
.L_1418:
        /*004c*/ 	.word	0x00000000
        /*0050*/ 	.short	0x000f
        /*0052*/ 	.short	0x0058
        /*0054*/ 	.byte	0x00, 0xf0, 0x11, 0x00


	//----- nvinfo : EIATTR_KPARAM_INFO
	.align		4
.L_1419:
        /*0058*/ 	.byte	0x04, 0x17
        /*005a*/ 	.short	(.L_1421 - .L_1420)
.L_1420:
        /*005c*/ 	.word	0x00000000
        /*0060*/ 	.short	0x000e
        /*0062*/ 	.short	0x0054
        /*0064*/ 	.byte	0x00, 0xf0, 0x11, 0x00


	//----- nvinfo : EIATTR_KPARAM_INFO
	.align		4
.L_1421:
        /*0068*/ 	.byte	0x04, 0x17
        /*006a*/ 	.short	(.L_1423 - .L_1422)
.L_1422:
        /*006c*/ 	.word	0x00000000
        /*0070*/ 	.short	0x000d
        /*0072*/ 	.short	0x0050
        /*0074*/ 	.byte	0x00, 0xf0, 0x11, 0x00


	//----- nvinfo : EIATTR_KPARAM_INFO
	.align		4
.L_1423:
        /*0078*/ 	.byte	0x04, 0x17
        /*007a*/ 	.short	(.L_1425 - .L_1424)
.L_1424:
        /*007c*/ 	.word	0x00000000
        /*0080*/ 	.short	0x000c
        /*0082*/ 	.short	0x004c
        /*0084*/ 	.byte	0x00, 0xf0, 0x11, 0x00


	//----- nvinfo : EIATTR_KPARAM_INFO
	.align		4
.L_1425:
        /*0088*/ 	.byte	0x04, 0x17
        /*008a*/ 	.short	(.L_1427 - .L_1426)
.L_1426:
        /*008c*/ 	.word	0x00000000
        /*0090*/ 	.short	0x000b
        /*0092*/ 	.short	0x0048
        /*0094*/ 	.byte	0x00, 0xf0, 0x11, 0x00


	//----- nvinfo : EIATTR_KPARAM_INFO
	.align		4
.L_1427:
        /*0098*/ 	.byte	0x04, 0x17
        /*009a*/ 	.short	(.L_1429 - .L_1428)
.L_1428:
        /*009c*/ 	.word	0x00000000
        /*00a0*/ 	.short	0x000a
        /*00a2*/ 	.short	0x0040
        /*00a4*/ 	.byte	0x00, 0xf5, 0x21, 0x00


	//----- nvinfo : EIATTR_KPARAM_INFO
	.align		4
.L_1429:
        /*00a8*/ 	.byte	0x04, 0x17
        /*00aa*/ 	.short	(.L_1431 - .L_1430)
.L_1430:
        /*00ac*/ 	.word	0x00000000
        /*00b0*/ 	.short	0x0009
        /*00b2*/ 	.short	0x0038
        /*00b4*/ 	.byte	0x00, 0xf5, 0x21, 0x00


	//----- nvinfo : EIATTR_KPARAM_INFO
	.align		4
.L_1431:
        /*00b8*/ 	.byte	0x04, 0x17
        /*00ba*/ 	.short	(.L_1433 - .L_1432)
.L_1432:
        /*00bc*/ 	.word	0x00000000
        /*00c0*/ 	.short	0x0008
        /*00c2*/ 	.short	0x0034
        /*00c4*/ 	.byte	0x00, 0xf0, 0x11, 0x00


	//----- nvinfo : EIATTR_KPARAM_INFO
	.align		4
.L_1433:
        /*00c8*/ 	.byte	0x04, 0x17
        /*00ca*/ 	.short	(.L_1435 - .L_1434)
.L_1434:
        /*00cc*/ 	.word	0x00000000
        /*00d0*/ 	.short	0x0007
        /*00d2*/ 	.short	0x0030
        /*00d4*/ 	.byte	0x00, 0xf0, 0x11, 0x00


	//----- nvinfo : EIATTR_KPARAM_INFO
	.align		4
.L_1435:
        /*00d8*/ 	.byte	0x04, 0x17
        /*00da*/ 	.short	(.L_1437 - .L_1436)
.L_1436:
        /*00dc*/ 	.word	0x00000000
        /*00e0*/ 	.short	0x0006
        /*00e2*/ 	.short	0x002c
        /*00e4*/ 	.byte	0x00, 0xf0, 0x11, 0x00


	//----- nvinfo : EIATTR_KPARAM_INFO
	.align		4
.L_1437:
        /*00e8*/ 	.byte	0x04, 0x17
        /*00ea*/ 	.short	(.L_1439 - .L_1438)
.L_1438:
        /*00ec*/ 	.word	0x00000000
        /*00f0*/ 	.short	0x0005
        /*00f2*/ 	.short	0x0028
        /*00f4*/ 	.byte	0x00, 0xf0, 0x11, 0x00


	//----- nvinfo : EIATTR_KPARAM_INFO
	.align		4
.L_1439:
        /*00f8*/ 	.byte	0x04, 0x17
        /*00fa*/ 	.short	(.L_1441 - .L_1440)
.L_1440:
        /*00fc*/ 	.word	0x00000000
        /*0100*/ 	.short	0x0004
        /*0102*/ 	.short	0x0020
        /*0104*/ 	.byte	0x00, 0xf5, 0x21, 0x00


	//----- nvinfo : EIATTR_KPARAM_INFO
	.align		4
.L_1441:
        /*0108*/ 	.byte	0x04, 0x17
        /*010a*/ 	.short	(.L_1443 - .L_1442)
.L_1442:
        /*010c*/ 	.word	0x00000000
        /*0110*/ 	.short	0x0003
        /*0112*/ 	.short	0x0018
        /*0114*/ 	.byte	0x00, 0xf5, 0x21, 0x00


	//----- nvinfo : EIATTR_KPARAM_INFO
	.align		4
.L_1443:
        /*0118*/ 	.byte	0x04, 0x17
        /*011a*/ 	.short	(.L_1445 - .L_1444)
.L_1444:
        /*011c*/ 	.word	0x00000000
        /*0120*/ 	.short	0x0002
        /*0122*/ 	.short	0x0010
        /*0124*/ 	.byte	0x00, 0xf5, 0x21, 0x00


	//----- nvinfo : EIATTR_KPARAM_INFO
	.align		4
.L_1445:
        /*0128*/ 	.byte	0x04, 0x17
        /*012a*/ 	.short	(.L_1447 - .L_1446)
.L_1446:
        /*012c*/ 	.word	0x00000000
        /*0130*/ 	.short	0x0001
        /*0132*/ 	.short	0x0008
        /*0134*/ 	.byte	0x00, 0xf5, 0x21, 0x00


	//----- nvinfo : EIATTR_KPARAM_INFO
	.align		4
.L_1447:
        /*0138*/ 	.byte	0x04, 0x17
        /*013a*/ 	.short	(.L_1449 - .L_1448)
.L_1448:
        /*013c*/ 	.word	0x00000000
        /*0140*/ 	.short	0x0000
        /*0142*/ 	.short	0x0000
        /*0144*/ 	.byte	0x00, 0xf5, 0x21, 0x00


	//----- nvinfo : EIATTR_SPARSE_MMA_MASK
	.align		4
.L_1449:
        /*0148*/ 	.byte	0x03, 0x50
        /*014a*/ 	.short	0x0000


	//----- nvinfo : EIATTR_MAXREG_COUNT
	.align		4
        /*014c*/ 	.byte	0x03, 0x1b
        /*014e*/ 	.short	0x00ff


	//----- nvinfo : EIATTR_NUM_BARRIERS
	.align		4
        /*0150*/ 	.byte	0x02, 0x4c
        /*0152*/ 	.byte	0x01
	.zero		1


	//----- nvinfo : EIATTR_MERCURY_ISA_VERSION
	.align		4
        /*0154*/ 	.byte	0x03, 0x5f
        /*0156*/ 	.short	0x0101


	//----- nvinfo : EIATTR_VRC_CTA_INIT_COUNT
	.align		4
        /*0158*/ 	.byte	0x02, 0x4a
	.zero		1
	.zero		1


	//----- nvinfo : EIATTR_EXIT_INSTR_OFFSETS
	.align		4
        /*015c*/ 	.byte	0x04, 0x1c
        /*015e*/ 	.short	(.L_1451 - .L_1450)


	//   ....[0]....
.L_1450:
        /*0160*/ 	.word	0x00000060


	//   ....[1]....
        /*0164*/ 	.word	0x000002d0


	//   ....[2]....
        /*0168*/ 	.word	0x00000e70


	//   ....[3]....
        /*016c*/ 	.word	0x000055e0


	//   ....[4]....
        /*0170*/ 	.word	0x00005850


	//   ....[5]....
        /*0174*/ 	.word	0x00005ac0


	//   ....[6]....
        /*0178*/ 	.word	0x00005c20


	//   ....[7]....
        /*017c*/ 	.word	0x00005cb0


	//   ....[8]....
        /*0180*/ 	.word	0x00005cf0


	//----- nvinfo : EIATTR_CRS_STACK_SIZE
	.align		4
.L_1451:
        /*0184*/ 	.byte	0x04, 0x1e
        /*0186*/ 	.short	(.L_1453 - .L_1452)
.L_1452:
        /*0188*/ 	.word	0x00000000


	//----- nvinfo : EIATTR_CBANK_PARAM_SIZE
	.align		4
.L_1453:
        /*018c*/ 	.byte	0x03, 0x19
        /*018e*/ 	.short	0x0074


	//----- nvinfo : EIATTR_PARAM_CBANK
	.align		4
        /*0190*/ 	.byte	0x04, 0x0a
        /*0192*/ 	.short	(.L_1455 - .L_1454)
	.align		4
.L_1454:
        /*0194*/ 	.word	index@(.nv.constant0._Z23gemm_half_q_half_kernelILi4ELi6ELb1ELb1ELi32EEvPK6__halfPKjS4_S2_PS0_iiiiPKtS7_iiiiiibS2_i)
        /*0198*/ 	.short	0x0380
        /*019a*/ 	.short	0x0074


	//----- nvinfo : EIATTR_SW_WAR
	.align		4
.L_1455:
        /*019c*/ 	.byte	0x04, 0x36
        /*019e*/ 	.short	(.L_1457 - .L_1456)
.L_1456:
        /*01a0*/ 	.word	0x00000008
.L_1457:


//--------------------- .nv.info._Z23gemm_half_q_half_kernelILi4ELi2ELb1ELb1ELi32EEvPK6__halfPKjS4_S2_PS0_iiiiPKtS7_iiiiiibS2_i --------------------------
	.section	.nv.info._Z23gemm_half_q_half_kernelILi4ELi2ELb1ELb1ELi32EEvPK6__halfPKjS4_S2_PS0_iiiiPKtS7_iiiiiibS2_i,"",@"SHT_CUDA_INFO"
	.sectionflags	@""
	.align	4


	//----- nvinfo : EIATTR_CUDA_API_VERSION
	.align		4
        /*0000*/ 	.byte	0x04, 0x37
        /*0002*/ 	.short	(.L_1459 - .L_1458)
.L_1458:
        /*0004*/ 	.word	0x00000082


	//----- nvinfo : EIATTR_KPARAM_INFO
	.align		4
.L_1459:
        /*0008*/ 	.byte	0x04, 0x17
        /*000a*/ 	.short	(.L_1461 - .L_1460)
.L_1460:
        /*000c*/ 	.word	0x00000000
        /*0010*/ 	.short	0x0013
        /*0012*/ 	.short	0x0070
        /*0014*/ 	.byte	0x00, 0xf0, 0x11, 0x00


	//----- nvinfo : EIATTR_KPARAM_INFO
	.align		4
.L_1461:
        /*0018*/ 	.byte	0x04, 0x17
        /*001a*/ 	.short	(.L_1463 - .L_1462)
.L_1462:
        /*001c*/ 	.word	0x00000000
        /*0020*/ 	.short	0x0012
        /*0022*/ 	.short	0x0068
        /*0024*/ 	.byte	0x00, 0xf5, 0x21, 0x00


	//----- nvinfo : EIATTR_KPARAM_INFO
	.align		4
.L_1463:
        /*0028*/ 	.byte	0x04, 0x17
        /*002a*/ 	.short	(.L_1465 - .L_1464)
.L_1464:
        /*002c*/ 	.word	0x00000000
        /*0030*/ 	.short	0x0011
        /*0032*/ 	.short	0x0060
        /*0034*/ 	.byte	0x00, 0xf0, 0x05, 0x00


	//----- nvinfo : EIATTR_KPARAM_INFO
	.align		4
.L_1465:
        /*0038*/ 	.byte	0x04, 0x17
        /*003a*/ 	.short	(.L_1467 - .L_1466)
.L_1466:
        /*003c*/ 	.word	0x00000000
        /*0040*/ 	.short	0x0010
        /*0042*/ 	.short	0x005c
        /*0044*/ 	.byte	0x00, 0xf0, 0x11, 0x00


	//----- nvinfo : EIATTR_KPARAM_INFO
	.align		4
.L_1467:
        /*0048*/ 	.byte	0x04, 0x17
        /*004a*/ 	.short	(.L_1469 - .L_1468)
.L_1468:
        /*004c*/ 	.word	0x00000000
        /*0050*/ 	.short	0x000f
        /*0052*/ 	.short	0x0058
        /*0054*/ 	.byte	0x00, 0xf0, 0x11, 0x00


	//----- nvinfo : EIATTR_KPARAM_INFO
	.align		4
.L_1469:
        /*0058*/ 	.byte	0x04, 0x17
        /*005a*/ 	.short	(.L_1471 - .L_1470)
.L_1470:
        /*005c*/ 	.word	0x00000000
        /*0060*/ 	.short	0x000e
        /*0062*/ 	.short	0x0054
        /*0064*/ 	.byte	0x00, 0xf0, 0x11, 0x00


	//----- nvinfo : EIATTR_KPARAM_INFO
	.align		4
.L_1471:
        /*0068*/ 	.byte	0x04, 0x17
        /*006a*/ 	.short	(.L_1473 - .L_1472)
.L_1472:
        /*006c*/ 	.word	0x00000000
        /*0070*/ 	.short	0x000d
        /*0072*/ 	.short	0x0050
        /*0074*/ 	.byte	0x00, 0xf0, 0x11, 0x00


	//----- nvinfo : EIATTR_KPARAM_INFO
	.align		4
.L_1473:
        /*0078*/ 	.byte	0x04, 0x17
        /*007a*/ 	.short	(.L_1475 - .L_1474)
.L_1474:
        /*007c*/ 	.word	0x00000000
        /*0080*/ 	.short	0x000c
        /*0082*/ 	.short	0x004c
        /*0084*/ 	.byte	0x00, 0xf0, 0x11, 0x00


	//----- nvinfo : EIATTR_KPARAM_INFO
	.align		4
.L_1475:
        /*0088*/ 	.byte	0x04, 0x17
        /*008a*/ 	.short	(.L_1477 - .L_1476)
.L_1476:
        /*008c*/ 	.word	0x00000000
        /*0090*/ 	.short	0x000b
        /*0092*/ 	.short	0x0048
        /*0094*/ 	.byte	0x00, 0xf0, 0x11, 0x00


	//----- nvinfo : EIATTR_KPARAM_INFO
	.align		4
.L_1477:
        /*0098*/ 	.byte	0x04, 0x17
        /*009a*/ 	.short	(.L_1479 - .L_1478)
.L_1478:
        /*009c*/ 	.word	0x00000000
        /*00a0*/ 	.short	0x000a
        /*00a2*/ 	.short	0x0040
        /*00a4*/ 	.byte	0x00, 0xf5, 0x21, 0x00


	//----- nvinfo : EIATTR_KPARAM_INFO
	.align		4
.L_1479:
        /*00a8*/ 	.byte	0x04, 0x17
        /*00aa*/ 	.short	(.L_1481 - .L_1480)
.L_1480:
        /*00ac*/ 	.word	0x00000000
        /*00b0*/ 	.short	0x0009
        /*00b2*/ 	.short	0x0038
        /*00b4*/ 	.byte	0x00, 0xf5, 0x21, 0x00


	//----- nvinfo : EIATTR_KPARAM_INFO
	.align		4
.L_1481:
        /*00b8*/ 	.byte	0x04, 0x17
        /*00ba*/ 	.short	(.L_1483 - .L_1482)
.L_1482:
        /*00bc*/ 	.word	0x00000000
        /*00c0*/ 	.short	0x0008
        /*00c2*/ 	.short	0x0034
        /*00c4*/ 	.byte	0x00, 0xf0, 0x11, 0x00


	//----- nvinfo : EIATTR_KPARAM_INFO
	.align		4
.L_1483:
        /*00c8*/ 	.byte	0x04, 0x17
        /*00ca*/ 	.short	(.L_1485 - .L_1484)
.L_1484:
        /*00cc*/ 	.word	0x00000000
        /*00d0*/ 	.short	0x0007
        /*00d2*/ 	.short	0x0030
        /*00d4*/ 	.byte	0x00, 0xf0, 0x11, 0x00


	//----- nvinfo : EIATTR_KPARAM_INFO
	.align		4
.L_1485:
        /*00d8*/ 	.byte	0x04, 0x17
        /*00da*/ 	.short	(.L_1487 - .L_1486)
.L_1486:
        /*00dc*/ 	.word	0x00000000
        /*00e0*/ 	.short	0x0006
        /*00e2*/ 	.short	0x002c
        /*00e4*/ 	.byte	0x00, 0xf0, 0x11, 0x00


	//----- nvinfo : EIATTR_KPARAM_INFO
	.align		4
.L_1487:
        /*00e8*/ 	.byte	0x04, 0x17
        /*00ea*/ 	.short	(.L_1489 - .L_1488)
.L_1488:
        /*00ec*/ 	.word	0x00000000
        /*00f0*/ 	.short	0x0005
        /*00f2*/ 	.short	0x0028
        /*00f4*/ 	.byte	0x00, 0xf0, 0x11, 0x00


	//----- nvinfo : EIATTR_KPARAM_INFO
	.align		4
.L_1489:
        /*00f8*/ 	.byte	0x04, 0x17
        /*00fa*/ 	.short	(.L_1491 - .L_1490)
.L_1490:
        /*00fc*/ 	.word	0x00000000
        /*0100*/ 	.short	0x0004
        /*0102*/ 	.short	0x0020
        /*0104*/ 	.byte	0x00, 0xf5, 0x21, 0x00


	//----- nvinfo : EIATTR_KPARAM_INFO
	.align		4
.L_1491:
        /*0108*/ 	.byte	0x04, 0x17
        /*010a*/ 	.short	(.L_1493 - .L_1492)
.L_1492:
        /*010c*/ 	.word	0x00000000
        /*0110*/ 	.short	0x0003
        /*0112*/ 	.short	0x0018
        /*0114*/ 	.byte	0x00, 0xf5, 0x21, 0x00


	//----- nvinfo : EIATTR_KPARAM_INFO
	.align		4
.L_1493:
        /*0118*/ 	.byte	0x04, 0x17
        /*011a*/ 	.short	(.L_1495 - .L_1494)
.L_1494:
        /*011c*/ 	.word	0x00000000
        /*0120*/ 	.short	0x0002
        /*0122*/ 	.short	0x0010
        /*0124*/ 	.byte	0x00, 0xf5, 0x21, 0x00


	//----- nvinfo : EIATTR_KPARAM_INFO
	.align		4
.L_1495:
        /*0128*/ 	.byte	0x04, 0x17
        /*012a*/ 	.short	(.L_1497 - .L_1496)
.L_1496:
        /*012c*/ 	.word	0x00000000
        /*0130*/ 	.short	0x0001
        /*0132*/ 	.short	0x0008
        /*0134*/ 	.byte	0x00, 0xf5, 0x21, 0x00


	//----- nvinfo : EIATTR_KPARAM_INFO
	.align		4
.L_1497:
        /*0138*/ 	.byte	0x04, 0x17
        /*013a*/ 	.short	(.L_1499 - .L_1498)
.L_1498:
        /*013c*/ 	.word	0x00000000
        /*0140*/ 	.short	0x0000
        /*0142*/ 	.short	0x0000
        /*0144*/ 	.byte	0x00, 0xf5, 0x21, 0x00


	//----- nvinfo : EIATTR_SPARSE_MMA_MASK
	.align		4
.L_1499:
        /*0148*/ 	.byte	0x03, 0x50
        /*014a*/ 	.short	0x0000


	//----- nvinfo : EIATTR_MAXREG_COUNT
	.align		4
        /*014c*/ 	.byte	0x03, 0x1b
        /*014e*/ 	.short	0x00ff


	//----- nvinfo : EIATTR_NUM_BARRIERS
	.align		4
        /*0150*/ 	.byte	0x02, 0x4c
        /*0152*/ 	.byte	0x01
	.zero		1


	//----- nvinfo : EIATTR_MERCURY_ISA_VERSION
	.align		4
        /*0154*/ 	.byte	0x03, 0x5f
        /*0156*/ 	.short	0x0101


	//----- nvinfo : EIATTR_VRC_CTA_INIT_COUNT
	.align		4
        /*0158*/ 	.byte	0x02, 0x4a
	.zero		1
	.zero		1


	//----- nvinfo : EIATTR_EXIT_INSTR_OFFSETS
	.align		4
        /*015c*/ 	.byte	0x04, 0x1c
        /*015e*/ 	.short	(.L_1501 - .L_1500)


	//   ....[0]....
.L_1500:
        /*0160*/ 	.word	0x00000050


	//   ....[1]....
        /*0164*/ 	.word	0x00000260


	//   ....[2]....
        /*0168*/ 	.word	0x00000e30


	//   ....[3]....
        /*016c*/ 	.word	0x00003000


	//   ....[4]....
        /*0170*/ 	.word	0x00003250


	//   ....[5]....
        /*0174*/ 	.word	0x000034a0


	//   ....[6]....
        /*0178*/ 	.word	0x000035f0


	//   ....[7]....
        /*017c*/ 	.word	0x00003680


	//   ....[8]....
        /*0180*/ 	.word	0x000036c0


	//----- nvinfo : EIATTR_CRS_STACK_SIZE
	.align		4
.L_1501:
        /*0184*/ 	.byte	0x04, 0x1e
        /*0186*/ 	.short	(.L_1503 - .L_1502)
.L_1502:
        /*0188*/ 	.word	0x00000000


	//----- nvinfo : EIATTR_CBANK_PARAM_SIZE
	.align		4
.L_1503:
        /*018c*/ 	.byte	0x03, 0x19
        /*018e*/ 	.short	0x0074


	//----- nvinfo : EIATTR_PARAM_CBANK
	.align		4
        /*0190*/ 	.byte	0x04, 0x0a
        /*0192*/ 	.short	(.L_1505 - .L_1504)
	.align		4
.L_1504:
        /*0194*/ 	.word	index@(.nv.constant0._Z23gemm_half_q_half_kernelILi4ELi2ELb1ELb1ELi32EEvPK6__halfPKjS4_S2_PS0_iiiiPKtS7_iiiiiibS2_i)
        /*0198*/ 	.short	0x0380
        /*019a*/ 	.short	0x0074


	//----- nvinfo : EIATTR_SW_WAR
	.align		4
.L_1505:
        /*019c*/ 	.byte	0x04, 0x36
        /*019e*/ 	.short	(.L_1507 - .L_1506)
.L_1506:
        /*01a0*/ 	.word	0x00000008
.L_1507:


//--------------------- .nv.info._Z23gemm_half_q_half_kernelILi3ELi32ELb1ELb1ELi64EEvPK6__halfPKjS4_S2_PS0_iiiiPKtS7_iiiiiibS2_i --------------------------
	.section	.nv.info._Z23gemm_half_q_half_kernelILi3ELi32ELb1ELb1ELi64EEvPK6__halfPKjS4_S2_PS0_iiiiPKtS7_iiiiiibS2_i,"",@"SHT_CUDA_INFO"
	.sectionflags	@""
	.align	4


	//----- nvinfo : EIATTR_CUDA_API_VERSION
	.align		4
        /*0000*/ 	.byte	0x04, 0x37
        /*0002*/ 	.short	(.L_1509 - .L_1508)
.L_1508:
        /*0004*/ 	.word	0x00000082


	//----- nvinfo : EIATTR_KPARAM_INFO
	.align		4
.L_1509:
        /*0008*/ 	.byte	0x04, 0x17
        /*000a*/ 	.short	(.L_1511 - .L_1510)
.L_1510:
        /*000c*/ 	.word	0x00000000
        /*0010*/ 	.short	0x0013
        /*0012*/ 	.short	0x0070
        /*0014*/ 	.byte	0x00, 0xf0, 0x11, 0x00


	//----- nvinfo : EIATTR_KPARAM_INFO
	.align		4
.L_1511:
        /*0018*/ 	.byte	0x04, 0x17
        /*001a*/ 	.short	(.L_1513 - .L_1512)
.L_1512:
        /*001c*/ 	.word	0x00000000
        /*0020*/ 	.short	0x0012
        /*0022*/ 	.short	0x0068
        /*0024*/ 	.byte	0x00, 0xf5, 0x21, 0x00


	//----- nvinfo : EIATTR_KPARAM_INFO
	.align		4
.L_1513:
        /*0028*/ 	.byte	0x04, 0x17
        /*002a*/ 	.short	(.L_1515 - .L_1514)
.L_1514:
        /*002c*/ 	.word	0x00000000
        /*0030*/ 	.short	0x0011
        /*0032*/ 	.short	0x0060
        /*0034*/ 	.byte	0x00, 0xf0, 0x05, 0x00


	//----- nvinfo : EIATTR_KPARAM_INFO
	.align		4
.L_1515:
        /*0038*/ 	.byte	0x04, 0x17
        /*003a*/ 	.short	(.L_1517 - .L_1516)
.L_1516:
        /*003c*/ 	.word	0x00000000
        /*0040*/ 	.short	0x0010
        /*0042*/ 	.short	0x005c
        /*0044*/ 	.byte	0x00, 0xf0, 0x11, 0x00


	//----- nvinfo : EIATTR_KPARAM_INFO
	.align		4
.L_1517:
        /*0048*/ 	.byte	0x04, 0x17
        /*004a*/ 	.short	(.L_1519 - .L_1518)
.L_1518:
        /*004c*/ 	.word	0x00000000
        /*0050*/ 	.short	0x000f
        /*0052*/ 	.short	0x0058
        /*0054*/ 	.byte	0x00, 0xf0, 0x11, 0x00


	//----- nvinfo : EIATTR_KPARAM_INFO
	.align		4
.L_1519:
        /*0058*/ 	.byte	0x04, 0x17
        /*005a*/ 	.short	(.L_1521 - .L_1520)
.L_1520:
        /*005c*/ 	.word	0x00000000
        /*0060*/ 	.short	0x000e
        /*0062*/ 	.short	0x0054
        /*0064*/ 	.byte	0x00, 0xf0, 0x11, 0x00


	//----- nvinfo : EIATTR_KPARAM_INFO
	.align		4
.L_1521:
        /*0068*/ 	.byte	0x04, 0x17
        /*006a*/ 	.short	(.L_1523 - .L_1522)
.L_1522:
        /*006c*/ 	.word	0x00000000
        /*0070*/ 	.short	0x000d
        /*0072*/ 	.short	0x0050
        /*0074*/ 	.byte	0x00, 0xf0, 0x11, 0x00


	//----- nvinfo : EIATTR_KPARAM_INFO
	.align		4
.L_1523:
        /*0078*/ 	.byte	0x04, 0x17
        /*007a*/ 	.short	(.L_1525 - .L_1524)
.L_1524:
        /*007c*/ 	.word	0x00000000
        /*0080*/ 	.short	0x000c
        /*0082*/ 	.short	0x004c
        /*0084*/ 	.byte	0x00, 0xf0, 0x11, 0x00


	//----- nvinfo : EIATTR_KPARAM_INFO
	.align		4
.L_1525:
        /*0088*/ 	.byte	0x04, 0x17
        /*008a*/ 	.short	(.L_1527 - .L_1526)
.L_1526:
        /*008c*/ 	.word	0x00000000
        /*0090*/ 	.short	0x000b
        /*0092*/ 	.short	0x0048
        /*0094*/ 	.byte	0x00, 0xf0, 0x11, 0x00


	//----- nvinfo : EIATTR_KPARAM_INFO
	.align		4
.L_1527:
        /*0098*/ 	.byte	0x04, 0x17
        /*009a*/ 	.short	(.L_1529 - .L_1528)
.L_1528:
        /*009c*/ 	.word	0x00000000
        /*00a0*/ 	.short	0x000a
        /*00a2*/ 	.short	0x0040
        /*00a4*/ 	.byte	0x00, 0xf5, 0x21, 0x00


	//----- nvinfo : EIATTR_KPARAM_INFO
	.align		4
.L_1529:
        /*00a8*/ 	.byte	0x04, 0x17
        /*00aa*/ 	.short	(.L_1531 - .L_1530)
.L_1530:
        /*00ac*/ 	.word	0x00000000
        /*00b0*/ 	.short	0x0009
        /*00b2*/ 	.short	0x0038
        /*00b4*/ 	.byte	0x00, 0xf5, 0x21, 0x00


	//----- nvinfo : EIATTR_KPARAM_INFO
	.align		4
.L_1531:
        /*00b8*/ 	.byte	0x04, 0x17
        /*00ba*/ 	.short	(.L_1533 - .L_1532)
.L_1532:
        /*00bc*/ 	.word	0x00000000
        /*00c0*/ 	.short	0x0008
        /*00c2*/ 	.short	0x0034
        /*00c4*/ 	.byte	0x00, 0xf0, 0x11, 0x00


	//----- nvinfo : EIATTR_KPARAM_INFO
	.align		4
.L_1533:
        /*00c8*/ 	.byte	0x04, 0x17
        /*00ca*/ 	.short	(.L_1535 - .L_1534)
.L_1534:
        /*00cc*/ 	.word	0x00000000
        /*00d0*/ 	.short	0x0007
        /*00d2*/ 	.short	0x0030
        /*00d4*/ 	.byte	0x00, 0xf0, 0x11, 0x00


	//----- nvinfo : EIATTR_KPARAM_INFO
	.align		4
.L_1535:
        /*00d8*/ 	.byte	0x04, 0x17
        /*00da*/ 	.short	(.L_1537 - .L_1536)
.L_1536:
        /*00dc*/ 	.word	0x00000000
        /*00e0*/ 	.short	0x0006
        /*00e2*/ 	.short	0x002c
        /*00e4*/ 	.byte	0x00, 0xf0, 0x11, 0x00


	//----- nvinfo : EIATTR_KPARAM_INFO
	.align		4
.L_1537:
        /*00e8*/ 	.byte	0x04, 0x17
        /*00ea*/ 	.short	(.L_1539 - .L_1538)
.L_1538:
        /*00ec*/ 	.word	0x00000000
        /*00f0*/ 	.short	0x0005
        /*00f2*/ 	.short	0x0028
        /*00f4*/ 	.byte	0x00, 0xf0, 0x11, 0x00


	//----- nvinfo : EIATTR_KPARAM_INFO
	.align		4
.L_1539:
        /*00f8*/ 	.byte	0x04, 0x17
        /*00fa*/ 	.short	(.L_1541 - .L_1540)
.L_1540:
        /*00fc*/ 	.word	0x00000000
        /*0100*/ 	.short	0x0004
        /*0102*/ 	.short	0x0020
        /*0104*/ 	.byte	0x00, 0xf5, 0x21, 0x00


	//----- nvinfo : EIATTR_KPARAM_INFO
	.align		4
.L_1541:
        /*0108*/ 	.byte	0x04, 0x17
        /*010a*/ 	.short	(.L_1543 - .L_1542)
.L_1542:
        /*010c*/ 	.word	0x00000000
        /*0110*/ 	.short	0x0003
        /*0112*/ 	.short	0x0018
        /*0114*/ 	.byte	0x00, 0xf5, 0x21, 0x00


	//----- nvinfo : EIATTR_KPARAM_INFO
	.align		4
.L_1543:
        /*0118*/ 	.byte	0x04, 0x17
        /*011a*/ 	.short	(.L_1545 - .L_1544)
.L_1544:
        /*011c*/ 	.word	0x00000000
        /*0120*/ 	.short	0x0002
        /*0122*/ 	.short	0x0010
        /*0124*/ 	.byte	0x00, 0xf5, 0x21, 0x00


	//----- nvinfo : EIATTR_KPARAM_INFO
	.align		4
.L_1545:
        /*0128*/ 	.byte	0x04, 0x17
        /*012a*/ 	.short	(.L_1547 - .L_1546)
.L_1546:
        /*012c*/ 	.word	0x00000000
        /*0130*/ 	.short	0x0001
        /*0132*/ 	.short	0x0008
        /*0134*/ 	.byte	0x00, 0xf5, 0x21, 0x00


	//----- nvinfo : EIATTR_KPARAM_INFO
	.align		4
.L_1547:
        /*0138*/ 	.byte	0x04, 0x17
        /*013a*/ 	.short	(.L_1549 - .L_1548)
.L_1548:
        /*013c*/ 	.word	0x00000000
        /*0140*/ 	.short	0x0000
        /*0142*/ 	.short	0x0000
        /*0144*/ 	.byte	0x00, 0xf5, 0x21, 0x00


	//----- nvinfo : EIATTR_SPARSE_MMA_MASK
	.align		4
.L_1549:
        /*0148*/ 	.byte	0x03, 0x50
        /*014a*/ 	.short	0x0000


	//----- nvinfo : EIATTR_MAXREG_COUNT
	.align		4
        /*014c*/ 	.byte	0x03, 0x1b
        /*014e*/ 	.short	0x00ff


	//----- nvinfo : EIATTR_NUM_BARRIERS
	.align		4
        /*0150*/ 	.byte	0x02, 0x4c
        /*0152*/ 	.byte	0x01
	.zero		1


	//----- nvinfo : EIATTR_MERCURY_ISA_VERSION
	.align		4
        /*0154*/ 	.byte	0x03, 0x5f
        /*0156*/ 	.short	0x0101


	//----- nvinfo : EIATTR_VRC_CTA_INIT_COUNT
	.align		4
        /*0158*/ 	.byte	0x02, 0x4a
	.zero		1
	.zero		1


	//----- nvinfo : EIATTR_EXIT_INSTR_OFFSETS
	.align		4
        /*015c*/ 	.byte	0x04, 0x1c
        /*015e*/ 	.short	(.L_1551 - .L_1550)


	//   ....[0]....
.L_1550:
        /*0160*/ 	.word	0x00000090


	//   ....[1]....
        /*0164*/ 	.word	0x000002a0


	//   ....[2]....
        /*0168*/ 	.word	0x00000e50


	//   ....[3]....
        /*016c*/ 	.word	0x000042c0


	//   ....[4]....
        /*0170*/ 	.word	0x00004530


	//   ....[5]....
        /*0174*/ 	.word	0x00004690


	//   ....[6]....
        /*0178*/ 	.word	0x00004720


	//   ....[7]....
        /*017c*/ 	.word	0x00004760


	//----- nvinfo : EIATTR_CRS_STACK_SIZE
	.align		4
.L_1551:
        /*0180*/ 	.byte	0x04, 0x1e
        /*0182*/ 	.short	(.L_1553 - .L_1552)
.L_1552:
        /*0184*/ 	.word	0x00000000


	//----- nvinfo : EIATTR_CBANK_PARAM_SIZE
	.align		4
.L_1553:
        /*0188*/ 	.byte	0x03, 0x19
        /*018a*/ 	.short	0x0074


	//----- nvinfo : EIATTR_PARAM_CBANK
	.align		4
        /*018c*/ 	.byte	0x04, 0x0a
        /*018e*/ 	.short	(.L_1555 - .L_1554)
	.align		4
.L_1554:
        /*0190*/ 	.word	index@(.nv.constant0._Z23gemm_half_q_half_kernelILi3ELi32ELb1ELb1ELi64EEvPK6__halfPKjS4_S2_PS0_iiiiPKtS7_iiiiiibS2_i)
        /*0194*/ 	.short	0x0380
        /*0196*/ 	.short	0x0074


	//----- nvinfo : EIATTR_SW_WAR
	.align		4
.L_1555:
        /*0198*/ 	.byte	0x04, 0x36
        /*019a*/ 	.short	(.L_1557 - .L_1556)
.L_1556:
        /*019c*/ 	.word	0x00000008
.L_1557:


//--------------------- .nv.info._Z23gemm_half_q_half_kernelILi3ELi48ELb1ELb1ELi64EEvPK6__halfPKjS4_S2_PS0_iiiiPKtS7_iiiiiibS2_i --------------------------
	.section	.nv.info._Z23gemm_half_q_half_kernelILi3ELi48ELb1ELb1ELi64EEvPK6__halfPKjS4_S2_PS0_iiiiPKtS7_iiiiiibS2_i,"",@"SHT_CUDA_INFO"
	.sectionflags	@""
	.align	4


	//----- nvinfo : EIATTR_CUDA_API_VERSION
	.align		4
        /*0000*/ 	.byte	0x04, 0x37
        /*0002*/ 	.short	(.L_1559 - .L_1558)
.L_1558:
        /*0004*/ 	.word	0x00000082


	//----- nvinfo : EIATTR_KPARAM_INFO
	.align		4
.L_1559:
        /*0008*/ 	.byte	0x04, 0x17
        /*000a*/ 	.short	(.L_1561 - .L_1560)
.L_1560:
        /*000c*/ 	.word	0x00000000
        /*0010*/ 	.short	0x0013
        /*0012*/ 	.short	0x0070
        /*0014*/ 	.byte	0x00, 0xf0, 0x11, 0x00


	//----- nvinfo : EIATTR_KPARAM_INFO
	.align		4
.L_1561:
        /*0018*/ 	.byte	0x04, 0x17
        /*001a*/ 	.short	(.L_1563 - .L_1562)
.L_1562:
        /*001c*/ 	.word	0x00000000
        /*0020*/ 	.short	0x0012
        /*0022*/ 	.short	0x0068
        /*0024*/ 	.byte	0x00, 0xf5, 0x21, 0x00


	//----- nvinfo : EIATTR_KPARAM_INFO
	.align		4
.L_1563:
        /*0028*/ 	.byte	0x04, 0x17
        /*002a*/ 	.short	(.L_1565 - .L_1564)
.L_1564:
        /*002c*/ 	.word	0x00000000
        /*0030*/ 	.short	0x0011
        /*0032*/ 	.short	0x0060
        /*0034*/ 	.byte	0x00, 0xf0, 0x05, 0x00


	//----- nvinfo : EIATTR_KPARAM_INFO
	.align		4
.L_1565:
        /*0038*/ 	.byte	0x04, 0x17
        /*003a*/ 	.short	(.L_1567 - .L_1566)
.L_1566:
        /*003c*/ 	.word	0x00000000
        /*0040*/ 	.short	0x0010
        /*0042*/ 	.short	0x005c
        /*0044*/ 	.byte	0x00, 0xf0, 0x11, 0x00


	//----- nvinfo : EIATTR_KPARAM_INFO
	.align		4
.L_1567:
        /*0048*/ 	.byte	0x04, 0x17
        /*004a*/ 	.short	(.L_1569 - .L_1568)
.L_1568:
        /*004c*/ 	.word	0x00000000
        /*0050*/ 	.short	0x000f
        /*0052*/ 	.short	0x0058
        /*0054*/ 	.byte	0x00, 0xf0, 0x11, 0x00


	//----- nvinfo : EIATTR_KPARAM_INFO
	.align		4
.L_1569:
        /*0058*/ 	.byte	0x04, 0x17
        /*005a*/ 	.short	(.L_1571 - .L_1570)
.L_1570:
        /*005c*/ 	.word	0x00000000
        /*0060*/ 	.short	0x000e
        /*0062*/ 	.short	0x0054
        /*0064*/ 	.byte	0x00, 0xf0, 0x11, 0x00


	//----- nvinfo : EIATTR_KPARAM_INFO
	.align		4
.L_1571:
        /*0068*/ 	.byte	0x04, 0x17
        /*006a*/ 	.short	(.L_1573 - .L_1572)
.L_1572:
        /*006c*/ 	.word	0x00000000
        /*0070*/ 	.short	0x000d
        /*0072*/ 	.short	0x0050
        /*0074*/ 	.byte	0x00, 0xf0, 0x11, 0x00


	//----- nvinfo : EIATTR_KPARAM_INFO
	.align		4
.L_1573:
        /*0078*/ 	.byte	0x04, 0x17
        /*007a*/ 	.short	(.L_1575 - .L_1574)
.L_1574:
        /*007c*/ 	.word	0x00000000
        /*0080*/ 	.short	0x000c
        /*0082*/ 	.short	0x004c
        /*0084*/ 	.byte	0x00, 0xf0, 0x11, 0x00


	//----- nvinfo : EIATTR_KPARAM_INFO
	.align		4
.L_1575:
        /*0088*/ 	.byte	0x04, 0x17
        /*008a*/ 	.short	(.L_1577 - .L_1576)
.L_1576:
        /*008c*/ 	.word	0x00000000
        /*0090*/ 	.short	0x000b
        /*0092*/ 	.short	0x0048
        /*0094*/ 	.byte	0x00, 0xf0, 0x11, 0x00


	//----- nvinfo : EIATTR_KPARAM_INFO
	.align		4
.L_1577:
        /*0098*/ 	.byte	0x04, 0x17
        /*009a*/ 	.short	(.L_1579 - .L_1578)
.L_1578:
        /*009c*/ 	.word	0x00000000
        /*00a0*/ 	.short	0x000a
        /*00a2*/ 	.short	0x0040
        /*00a4*/ 	.byte	0x00, 0xf5, 0x21, 0x00


	//----- nvinfo : EIATTR_KPARAM_INFO
	.align		4
.L_1579:
        /*00a8*/ 	.byte	0x04, 0x17
        /*00aa*/ 	.short	(.L_1581 - .L_1580)
.L_1580:
        /*00ac*/ 	.word	0x00000000
        /*00b0*/ 	.short	0x0009
        /*00b2*/ 	.short	0x0038
        /*00b4*/ 	.byte	0x00, 0xf5, 0x21, 0x00


	//----- nvinfo : EIATTR_KPARAM_INFO
	.align		4
.L_1581:
        /*00b8*/ 	.byte	0x04, 0x17
        /*00ba*/ 	.short	(.L_1583 - .L_1582)
.L_1582:
        /*00bc*/ 	.word	0x00000000
        /*00c0*/ 	.short	0x0008
        /*00c2*/ 	.short	0x0034
        /*00c4*/ 	.byte	0x00, 0xf0, 0x11, 0x00


	//----- nvinfo : EIATTR_KPARAM_INFO
	.align		4
.L_1583:
        /*00c8*/ 	.byte	0x04, 0x17
        /*00ca*/ 	.short	(.L_1585 - .L_1584)
.L_1584:
        /*00cc*/ 	.word	0x00000000
        /*00d0*/ 	.short	0x0007
        /*00d2*/ 	.short	0x0030
        /*00d4*/ 	.byte	0x00, 0xf0, 0x11, 0x00


	//----- nvinfo : EIATTR_KPARAM_INFO
	.align		4
.L_1585:
        /*00d8*/ 	.byte	0x04, 0x17
        /*00da*/ 	.short	(.L_1587 - .L_1586)
.L_1586:
        /*00dc*/ 	.word	0x00000000
        /*00e0*/ 	.short	0x0006
        /*00e2*/ 	.short	0x002c
        /*00e4*/ 	.byte	0x00, 0xf0, 0x11, 0x00


	//----- nvinfo : EIATTR_KPARAM_INFO
	.align		4
.L_1587:
        /*00e8*/ 	.byte	0x04, 0x17
        /*00ea*/ 	.short	(.L_1589 - .L_1588)
.L_1588:
        /*00ec*/ 	.word	0x00000000
        /*00f0*/ 	.short	0x0005
        /*00f2*/ 	.short	0x0028
        /*00f4*/ 	.byte	0x00, 0xf0, 0x11, 0x00


	//----- nvinfo : EIATTR_KPARAM_INFO
	.align		4
.L_1589:
        /*00f8*/ 	.byte	0x04, 0x17
        /*00fa*/ 	.short	(.L_1591 - .L_1590)
.L_1590:
        /*00fc*/ 	.word	0x00000000
        /*0100*/ 	.short	0x0004
        /*0102*/ 	.short	0x0020
        /*0104*/ 	.byte	0x00, 0xf5, 0x21, 0x00


	//----- nvinfo : EIATTR_KPARAM_INFO
	.align		4
.L_1591:
        /*0108*/ 	.byte	0x04, 0x17
        /*010a*/ 	.short	(.L_1593 - .L_1592)
.L_1592:
        /*010c*/ 	.word	0x00000000
        /*0110*/ 	.short	0x0003
        /*0112*/ 	.short	0x0018
        /*0114*/ 	.byte	0x00, 0xf5, 0x21, 0x00


	//----- nvinfo : EIATTR_KPARAM_INFO
	.align		4
.L_1593:
        /*0118*/ 	.byte	0x04, 0x17
        /*011a*/ 	.short	(.L_1595 - .L_1594)
.L_1594:
        /*011c*/ 	.word	0x00000000
        /*0120*/ 	.short	0x0002
        /*0122*/ 	.short	0x0010
        /*0124*/ 	.byte	0x00, 0xf5, 0x21, 0x00


	//----- nvinfo : EIATTR_KPARAM_INFO
	.align		4
.L_1595:
        /*0128*/ 	.byte	0x04, 0x17
        /*012a*/ 	.short	(.L_1597 - .L_1596)
.L_1596:
        /*012c*/ 	.word	0x00000000
        /*0130*/ 	.short	0x0001
        /*0132*/ 	.short	0x0008
        /*0134*/ 	.byte	0x00, 0xf5, 0x21, 0x00


	//----- nvinfo : EIATTR_KPARAM_INFO
	.align		4
.L_1597:
        /*0138*/ 	.byte	0x04, 0x17
        /*013a*/ 	.short	(.L_1599 - .L_1598)
.L_1598:
        /*013c*/ 	.word	0x00000000
        /*0140*/ 	.short	0x0000
        /*0142*/ 	.short	0x0000
        /*0144*/ 	.byte	0x00, 0xf5, 0x21, 0x00


	//----- nvinfo : EIATTR_SPARSE_MMA_MASK
	.align		4
.L_1599:
        /*0148*/ 	.byte	0x03, 0x50
        /*014a*/ 	.short	0x0000


	//----- nvinfo : EIATTR_MAXREG_COUNT
	.align		4
        /*014c*/ 	.byte	0x03, 0x1b
        /*014e*/ 	.short	0x00ff


	//----- nvinfo : EIATTR_NUM_BARRIERS
	.align		4
        /*0150*/ 	.byte	0x02, 0x4c
        /*0152*/ 	.byte	0x01
	.zero		1


	//----- nvinfo : EIATTR_MERCURY_ISA_VERSION
	.align		4
        /*0154*/ 	.byte	0x03, 0x5f
        /*0156*/ 	.short	0x0101


	//----- nvinfo : EIATTR_VRC_CTA_INIT_COUNT
	.align		4
        /*0158*/ 	.byte	0x02, 0x4a
	.zero		1
	.zero		1


	//----- nvinfo : EIATTR_EXIT_INSTR_OFFSETS
	.align		4
        /*015c*/ 	.byte	0x04, 0x1c
        /*015e*/ 	.short	(.L_1601 - .L_1600)


	//   ....[0]....
.L_1600:
        /*0160*/ 	.word	0x00000070


	//   ....[1]....
        /*0164*/ 	.word	0x00000220


	//   ....[2]....
        /*0168*/ 	.word	0x00000de0


	//   ....[3]....
        /*016c*/ 	.word	0x00006270


	//   ....[4]....
        /*0170*/ 	.word	0x000064c0


	//   ....[5]....
        /*0174*/ 	.word	0x00006610


	//   ....[6]....
        /*0178*/ 	.word	0x000066a0


	//   ....[7]....
        /*017c*/ 	.word	0x000066e0


	//----- nvinfo : EIATTR_CRS_STACK_SIZE
	.align		4
.L_1601:
        /*0180*/ 	.byte	0x04, 0x1e
        /*0182*/ 	.short	(.L_1603 - .L_1602)
.L_1602:
        /*0184*/ 	.word	0x00000000


	//----- nvinfo : EIATTR_CBANK_PARAM_SIZE
	.align		4
.L_1603:
        /*0188*/ 	.byte	0x03, 0x19
        /*018a*/ 	.short	0x0074


	//----- nvinfo : EIATTR_PARAM_CBANK
	.align		4
        /*018c*/ 	.byte	0x04, 0x0a
        /*018e*/ 	.short	(.L_1605 - .L_1604)
	.align		4
.L_1604:
        /*0190*/ 	.word	index@(.nv.constant0._Z23gemm_half_q_half_kernelILi3ELi48ELb1ELb1ELi64EEvPK6__halfPKjS4_S2_PS0_iiiiPKtS7_iiiiiibS2_i)
        /*0194*/ 	.short	0x0380
        /*0196*/ 	.short	0x0074


	//----- nvinfo : EIATTR_SW_WAR
	.align		4
.L_1605:
        /*0198*/ 	.byte	0x04, 0x36
        /*019a*/ 	.short	(.L_1607 - .L_1606)
.L_1606:
        /*019c*/ 	.word	0x00000008
.L_1607:


//--------------------- .nv.info._Z23gemm_half_q_half_kernelILi3ELi16ELb1ELb1ELi64EEvPK6__halfPKjS4_S2_PS0_iiiiPKtS7_iiiiiibS2_i --------------------------
	.section	.nv.info._Z23gemm_half_q_half_kernelILi3ELi16ELb1ELb1ELi64EEvPK6__halfPKjS4_S2_PS0_iiiiPKtS7_iiiiiibS2_i,"",@"SHT_CUDA_INFO"
	.sectionflags	@""
	.align	4


	//----- nvinfo : EIATTR_CUDA_API_VERSION
	.align		4
        /*0000*/ 	.byte	0x04, 0x37
        /*0002*/ 	.short	(.L_1609 - .L_1608)
.L_1608:
        /*0004*/ 	.word	0x00000082


	//----- nvinfo : EIATTR_KPARAM_INFO
	.align		4
.L_1609:
        /*0008*/ 	.byte	0x04, 0x17
        /*000a*/ 	.short	(.L_1611 - .L_1610)
.L_1610:
        /*000c*/ 	.word	0x00000000
        /*0010*/ 	.short	0x0013
        /*0012*/ 	.short	0x0070
        /*0014*/ 	.byte	0x00, 0xf0, 0x11, 0x00


	//----- nvinfo : EIATTR_KPARAM_INFO
	.align		4
.L_1611:
        /*0018*/ 	.byte	0x04, 0x17
        /*001a*/ 	.short	(.L_1613 - .L_1612)
.L_1612:
        /*001c*/ 	.word	0x00000000
        /*0020*/ 	.short	0x0012
        /*0022*/ 	.short	0x0068
        /*0024*/ 	.byte	0x00, 0xf5, 0x21, 0x00


	//----- nvinfo : EIATTR_KPARAM_INFO
	.align		4
.L_1613:
        /*0028*/ 	.byte	0x04, 0x17
        /*002a*/ 	.short	(.L_1615 - .L_1614)
.L_1614:
        /*002c*/ 	.word	0x00000000
        /*0030*/ 	.short	0x0011
        /*0032*/ 	.short	0x0060
        /*0034*/ 	.byte	0x00, 0xf0, 0x05, 0x00


	//----- nvinfo : EIATTR_KPARAM_INFO
	.align		4
.L_1615:
        /*0038*/ 	.byte	0x04, 0x17
        /*003a*/ 	.short	(.L_1617 - .L_1616)
.L_1616:
        /*003c*/ 	.word	0x00000000
        /*0040*/ 	.short	0x0010
        /*0042*/ 	.short	0x005c
        /*0044*/ 	.byte	0x00, 0xf0, 0x11, 0x00


	//----- nvinfo : EIATTR_KPARAM_INFO
	.align		4
.L_1617:
        /*0048*/ 	.byte	0x04, 0x17
        /*004a*/ 	.short	(.L_1619 - .L_1618)
.L_1618:
        /*004c*/ 	.word	0x00000000
        /*0050*/ 	.short	0x000f
        /*0052*/ 	.short	0x0058
        /*0054*/ 	.byte	0x00, 0xf0, 0x11, 0x00


	//----- nvinfo : EIATTR_KPARAM_INFO
	.align		4
.L_1619:
        /*0058*/ 	.byte	0x04, 0x17
        /*005a*/ 	.short	(.L_1621 - .L_1620)
.L_1620:
        /*005c*/ 	.word	0x00000000
        /*0060*/ 	.short	0x000e
        /*0062*/ 	.short	0x0054
        /*0064*/ 	.byte	0x00, 0xf0, 0x11, 0x00


	//----- nvinfo : EIATTR_KPARAM_INFO
	.align		4
.L_1621:
        /*0068*/ 	.byte	0x04, 0x17
        /*006a*/ 	.short	(.L_1623 - .L_1622)
.L_1622:
        /*006c*/ 	.word	0x00000000
        /*0070*/ 	.short	0x000d
        /*0072*/ 	.short	0x0050
        /*0074*/ 	.byte	0x00, 0xf0, 0x11, 0x00


	//----- nvinfo : EIATTR_KPARAM_INFO
	.align		4
.L_1623:
        /*0078*/ 	.byte	0x04, 0x17
        /*007a*/ 	.short	(.L_1625 - .L_1624)
.L_1624:
        /*007c*/ 	.word	0x00000000
        /*0080*/ 	.short	0x000c
        /*0082*/ 	.short	0x004c
        /*0084*/ 	.byte	0x00, 0xf0, 0x11, 0x00


	//----- nvinfo : EIATTR_KPARAM_INFO
	.align		4
.L_1625:
        /*0088*/ 	.byte	0x04, 0x17
        /*008a*/ 	.short	(.L_1627 - .L_1626)
.L_1626:
        /*008c*/ 	.word	0x00000000
        /*0090*/ 	.short	0x000b
        /*0092*/ 	.short	0x0048
        /*0094*/ 	.byte	0x00, 0xf0, 0x11, 0x00


	//----- nvinfo : EIATTR_KPARAM_INFO
	.align		4
.L_1627:
        /*0098*/ 	.byte	0x04, 0x17
        /*009a*/ 	.short	(.L_1629 - .L_1628)
.L_1628:
        /*009c*/ 	.word	0x00000000
        /*00a0*/ 	.short	0x000a
        /*00a2*/ 	.short	0x0040
        /*00a4*/ 	.byte	0x00, 0xf5, 0x21, 0x00


	//----- nvinfo : EIATTR_KPARAM_INFO
	.align		4
.L_1629:
        /*00a8*/ 	.byte	0x04, 0x17
        /*00aa*/ 	.short	(.L_1631 - .L_1630)
.L_1630:
        /*00ac*/ 	.word	0x00000000
        /*00b0*/ 	.short	0x0009
        /*00b2*/ 	.short	0x0038
        /*00b4*/ 	.byte	0x00, 0xf5, 0x21, 0x00


	//----- nvinfo : EIATTR_KPARAM_INFO
	.align		4
.L_1631:
        /*00b8*/ 	.byte	0x04, 0x17
        /*00ba*/ 	.short	(.L_1633 - .L_1632)
.L_1632:
        /*00bc*/ 	.word	0x00000000
        /*00c0*/ 	.short	0x0008
        /*00c2*/ 	.short	0x0034
        /*00c4*/ 	.byte	0x00, 0xf0, 0x11, 0x00


	//----- nvinfo : EIATTR_KPARAM_INFO
	.align		4
.L_1633:
        /*00c8*/ 	.byte	0x04, 0x17
        /*00ca*/ 	.short	(.L_1635 - .L_1634)
.L_1634:
        /*00cc*/ 	.word	0x00000000
        /*00d0*/ 	.short	0x0007
        /*00d2*/ 	.short	0x0030
        /*00d4*/ 	.byte	0x00, 0xf0, 0x11, 0x00


	//----- nvinfo : EIATTR_KPARAM_INFO
	.align		4
.L_1635:
        /*00d8*/ 	.byte	0x04, 0x17
        /*00da*/ 	.short	(.L_1637 - .L_1636)
.L_1636:
        /*00dc*/ 	.word	0x00000000
        /*00e0*/ 	.short	0x0006
        /*00e2*/ 	.short	0x002c
        /*00e4*/ 	.byte	0x00, 0xf0, 0x11, 0x00


	//----- nvinfo : EIATTR_KPARAM_INFO
	.align		4
.L_1637:
        /*00e8*/ 	.byte	0x04, 0x17
        /*00ea*/ 	.short	(.L_1639 - .L_1638)
.L_1638:
        /*00ec*/ 	.word	0x00000000
        /*00f0*/ 	.short	0x0005
        /*00f2*/ 	.short	0x0028
        /*00f4*/ 	.byte	0x00, 0xf0, 0x11, 0x00


	//----- nvinfo : EIATTR_KPARAM_INFO
	.align		4
.L_1639:
        /*00f8*/ 	.byte	0x04, 0x17
        /*00fa*/ 	.short	(.L_1641 - .L_1640)
.L_1640:
        /*00fc*/ 	.word	0x00000000
        /*0100*/ 	.short	0x0004
        /*0102*/ 	.short	0x0020
        /*0104*/ 	.byte	0x00, 0xf5, 0x21, 0x00


	//----- nvinfo : EIATTR_KPARAM_INFO
	.align		4
.L_1641:
        /*0108*/ 	.byte	0x04, 0x17
        /*010a*/ 	.short	(.L_1643 - .L_1642)
.L_1642:
        /*010c*/ 	.word	0x00000000
        /*0110*/ 	.short	0x0003
        /*0112*/ 	.short	0x0018
        /*0114*/ 	.byte	0x00, 0xf5, 0x21, 0x00


	//----- nvinfo : EIATTR_KPARAM_INFO
	.align		4
.L_1643:
        /*0118*/ 	.byte	0x04, 0x17
        /*011a*/ 	.short	(.L_1645 - .L_1644)
.L_1644:
        /*011c*/ 	.word	0x00000000
        /*0120*/ 	.short	0x0002
        /*0122*/ 	.short	0x0010
        /*0124*/ 	.byte	0x00, 0xf5, 0x21, 0x00


	//----- nvinfo : EIATTR_KPARAM_INFO
	.align		4
.L_1645:
        /*0128*/ 	.byte	0x04, 0x17
        /*012a*/ 	.short	(.L_1647 - .L_1646)
.L_1646:
        /*012c*/ 	.word	0x00000000
        /*0130*/ 	.short	0x0001
        /*0132*/ 	.short	0x0008
        /*0134*/ 	.byte	0x00, 0xf5, 0x21, 0x00


	//----- nvinfo : EIATTR_KPARAM_INFO
	.align		4
.L_1647:
        /*0138*/ 	.byte	0x04, 0x17
        /*013a*/ 	.short	(.L_1649 - .L_1648)
.L_1648:
        /*013c*/ 	.word	0x00000000
        /*0140*/ 	.short	0x0000
        /*0142*/ 	.short	0x0000
        /*0144*/ 	.byte	0x00, 0xf5, 0x21, 0x00


	//----- nvinfo : EIATTR_SPARSE_MMA_MASK
	.align		4
.L_1649:
        /*0148*/ 	.byte	0x03, 0x50
        /*014a*/ 	.short	0x0000


	//----- nvinfo : EIATTR_MAXREG_COUNT
	.align		4
        /*014c*/ 	.byte	0x03, 0x1b
        /*014e*/ 	.short	0x00ff


	//----- nvinfo : EIATTR_NUM_BARRIERS
	.align		4
        /*0150*/ 	.byte	0x02, 0x4c
        /*0152*/ 	.byte	0x01
	.zero		1


	//----- nvinfo : EIATTR_MERCURY_ISA_VERSION
	.align		4
        /*0154*/ 	.byte	0x03, 0x5f
        /*0156*/ 	.short	0x0101


	//----- nvinfo : EIATTR_VRC_CTA_INIT_COUNT
	.align		4
        /*0158*/ 	.byte	0x02, 0x4a
	.zero		1
	.zero		1


	//----- nvinfo : EIATTR_EXIT_INSTR_OFFSETS
	.align		4
        /*015c*/ 	.byte	0x04, 0x1c
        /*015e*/ 	.short	(.L_1651 - .L_1650)


	//   ....[0]....
.L_1650:
        /*0160*/ 	.word	0x00000080


	//   ....[1]....
        /*0164*/ 	.word	0x00000280


	//   ....[2]....
        /*0168*/ 	.word	0x00000e30


	//   ....[3]....
        /*016c*/ 	.word	0x00004010


	//   ....[4]....
        /*0170*/ 	.word	0x00004280


	//   ....[5]....
        /*0174*/ 	.word	0x000043e0


	//   ....[6]....
        /*0178*/ 	.word	0x00004470


	//   ....[7]....
        /*017c*/ 	.word	0x000044b0


	//----- nvinfo : EIATTR_CRS_STACK_SIZE
	.align		4
.L_1651:
        /*0180*/ 	.byte	0x04, 0x1e
        /*0182*/ 	.short	(.L_1653 - .L_1652)
.L_1652:
        /*0184*/ 	.word	0x00000000


	//----- nvinfo : EIATTR_CBANK_PARAM_SIZE
	.align		4
.L_1653:
        /*0188*/ 	.byte	0x03, 0x19
        /*018a*/ 	.short	0x0074


	//----- nvinfo : EIATTR_PARAM_CBANK
	.align		4
        /*018c*/ 	.byte	0x04, 0x0a
        /*018e*/ 	.short	(.L_1655 - .L_1654)
	.align		4
.L_1654:
        /*0190*/ 	.word	index@(.nv.constant0._Z23gemm_half_q_half_kernelILi3ELi16ELb1ELb1ELi64EEvPK6__halfPKjS4_S2_PS0_iiiiPKtS7_iiiiiibS2_i)
        /*0194*/ 	.short	0x0380
        /*0196*/ 	.short	0x0074


	//----- nvinfo : EIATTR_SW_WAR
	.align		4
.L_1655:
        /*0198*/ 	.byte	0x04, 0x36
        /*019a*/ 	.short	(.L_1657 - .L_1656)
.L_1656:
        /*019c*/ 	.word	0x00000008
.L_1657:


//--------------------- .nv.info._Z23gemm_half_q_half_kernelILi3ELi24ELb1ELb1ELi64EEvPK6__halfPKjS4_S2_PS0_iiiiPKtS7_iiiiiibS2_i --------------------------
	.section	.nv.info._Z23gemm_half_q_half_kernelILi3ELi24ELb1ELb1ELi64EEvPK6__halfPKjS4_S2_PS0_iiiiPKtS7_iiiiiibS2_i,"",@"SHT_CUDA_INFO"
	.sectionflags	@""
	.align	4


	//----- nvinfo : EIATTR_CUDA_API_VERSION
	.align		4
        /*0000*/ 	.byte	0x04, 0x37
        /*0002*/ 	.short	(.L_1659 - .L_1658)
.L_1658:
        /*0004*/ 	.word	0x00000082


	//----- nvinfo : EIATTR_KPARAM_INFO
	.align		4
.L_1659:
        /*0008*/ 	.byte	0x04, 0x17
        /*000a*/ 	.short	(.L_1661 - .L_1660)
.L_1660:
        /*000c*/ 	.word	0x00000000
        /*0010*/ 	.short	0x0013
        /*0012*/ 	.short	0x0070
        /*0014*/ 	.byte	0x00, 0xf0, 0x11, 0x00


	//----- nvinfo : EIATTR_KPARAM_INFO
	.align		4
.L_1661:
        /*0018*/ 	.byte	0x04, 0x17
        /*001a*/ 	.short	(.L_1663 - .L_1662)
.L_1662:
        /*001c*/ 	.word	0x00000000
        /*0020*/ 	.short	0x0012
        /*0022*/ 	.short	0x0068
        /*0024*/ 	.byte	0x00, 0xf5, 0x21, 0x00


	//----- nvinfo : EIATTR_KPARAM_INFO
	.align		4
.L_1663:
        /*0028*/ 	.byte	0x04, 0x17
        /*002a*/ 	.short	(.L_1665 - .L_1664)
.L_1664:
        /*002c*/ 	.word	0x00000000
        /*0030*/ 	.short	0x0011
        /*0032*/ 	.short	0x0060
        /*0034*/ 	.byte	0x00, 0xf0, 0x05, 0x00


	//----- nvinfo : EIATTR_KPARAM_INFO
	.align		4
.L_1665:
        /*0038*/ 	.byte	0x04, 0x17
        /*003a*/ 	.short	(.L_1667 - .L_1666)
.L_1666:
        /*003c*/ 	.word	0x00000000
        /*0040*/ 	.short	0x0010
        /*0042*/ 	.short	0x005c
        /*0044*/ 	.byte	0x00, 0xf0, 0x11, 0x00


	//----- nvinfo : EIATTR_KPARAM_INFO
	.align		4
.L_1667:
        /*0048*/ 	.byte	0x04, 0x17
        /*004a*/ 	.short	(.L_1669 - .L_1668)
.L_1668:
        /*004c*/ 	.word	0x00000000
        /*0050*/ 	.short	0x000f
        /*0052*/ 	.short	0x0058
        /*0054*/ 	.byte	0x00, 0xf0, 0x11, 0x00


	//----- nvinfo : EIATTR_KPARAM_INFO
	.align		4
.L_1669:
        /*0058*/ 	.byte	0x04, 0x17
        /*005a*/ 	.short	(.L_1671 - .L_1670)
.L_1670:
        /*005c*/ 	.word	0x00000000
        /*0060*/ 	.short	0x000e
        /*0062*/ 	.short	0x0054
        /*0064*/ 	.byte	0x00, 0xf0, 0x11, 0x00


	//----- nvinfo : EIATTR_KPARAM_INFO
	.align		4
.L_1671:
        /*0068*/ 	.byte	0x04, 0x17
        /*006a*/ 	.short	(.L_1673 - .L_1672)
.L_1672:
        /*006c*/ 	.word	0x00000000
        /*0070*/ 	.short	0x000d
        /*0072*/ 	.short	0x0050
        /*0074*/ 	.byte	0x00, 0xf0, 0x11, 0x00


	//----- nvinfo : EIATTR_KPARAM_INFO
	.align		4
.L_1673:
        /*0078*/ 	.byte	0x04, 0x17
        /*007a*/ 	.short	(.L_1675 - .L_1674)
.L_1674:
        /*007c*/ 	.word	0x00000000
        /*0080*/ 	.short	0x000c
        /*0082*/ 	.short	0x004c
        /*0084*/ 	.byte	0x00, 0xf0, 0x11, 0x00


	//----- nvinfo : EIATTR_KPARAM_INFO
	.align		4
.L_1675:
        /*0088*/ 	.byte	0x04, 0x17
        /*008a*/ 	.short	(.L_1677 - .L_1676)
.L_1676:
        /*008c*/ 	.word	0x00000000
        /*0090*/ 	.short	0x000b
        /*0092*/ 	.short	0x0048
        /*0094*/ 	.byte	0x00, 0xf0, 0x11, 0x00


	//----- nvinfo : EIATTR_KPARAM_INFO
	.align		4
.L_1677:
        /*0098*/ 	.byte	0x04, 0x17
        /*009a*/ 	.short	(.L_1679 - .L_1678)
.L_1678:
        /*009c*/ 	.word	0x00000000
        /*00a0*/ 	.short	0x000a
        /*00a2*/ 	.short	0x0040
        /*00a4*/ 	.byte	0x00, 0xf5, 0x21, 0x00


	//----- nvinfo : EIATTR_KPARAM_INFO
	.align		4
.L_1679:
        /*00a8*/ 	.byte	0x04, 0x17
        /*00aa*/ 	.short	(.L_1681 - .L_1680)
.L_1680:
        /*00ac*/ 	.word	0x00000000
        /*00b0*/ 	.short	0x0009
        /*00b2*/ 	.short	0x0038
        /*00b4*/ 	.byte	0x00, 0xf5, 0x21, 0x00


	//----- nvinfo : EIATTR_KPARAM_INFO
	.align		4
.L_1681:
        /*00b8*/ 	.byte	0x04, 0x17
        /*00ba*/ 	.short	(.L_1683 - .L_1682)
.L_1682:
        /*00bc*/ 	.word	0x00000000
        /*00c0*/ 	.short	0x0008
        /*00c2*/ 	.short	0x0034
        /*00c4*/ 	.byte	0x00, 0xf0, 0x11, 0x00


	//----- nvinfo : EIATTR_KPARAM_INFO
	.align		4
.L_1683:
        /*00c8*/ 	.byte	0x04, 0x17
        /*00ca*/ 	.short	(.L_1685 - .L_1684)
.L_1684:
        /*00cc*/ 	.word	0x00000000
        /*00d0*/ 	.short	0x0007
        /*00d2*/ 	.short	0x0030
        /*00d4*/ 	.byte	0x00, 0xf0, 0x11, 0x00


	//----- nvinfo : EIATTR_KPARAM_INFO
	.align		4
.L_1685:
        /*00d8*/ 	.byte	0x04, 0x17
        /*00da*/ 	.short	(.L_1687 - .L_1686)
.L_1686:
        /*00dc*/ 	.word	0x00000000
        /*00e0*/ 	.short	0x0006
        /*00e2*/ 	.short	0x002c
        /*00e4*/ 	.byte	0x00, 0xf0, 0x11, 0x00


	//----- nvinfo : EIATTR_KPARAM_INFO
	.align		4
.L_1687:
        /*00e8*/ 	.byte	0x04, 0x17
        /*00ea*/ 	.short	(.L_1689 - .L_1688)
.L_1688:
        /*00ec*/ 	.word	0x00000000
        /*00f0*/ 	.short	0x0005
        /*00f2*/ 	.short	0x0028
        /*00f4*/ 	.byte	0x00, 0xf0, 0x11, 0x00


	//----- nvinfo : EIATTR_KPARAM_INFO
	.align		4
.L_1689:
        /*00f8*/ 	.byte	0x04, 0x17
        /*00fa*/ 	.short	(.L_1691 - .L_1690)
.L_1690:
        /*00fc*/ 	.word	0x00000000
        /*0100*/ 	.short	0x0004
        /*0102*/ 	.short	0x0020
        /*0104*/ 	.byte	0x00, 0xf5, 0x21, 0x00


	//----- nvinfo : EIATTR_KPARAM_INFO
	.align		4
.L_1691:
        /*0108*/ 	.byte	0x04, 0x17
        /*010a*/ 	.short	(.L_1693 - .L_1692)
.L_1692:
        /*010c*/ 	.word	0x00000000
        /*0110*/ 	.short	0x0003
        /*0112*/ 	.short	0x0018
        /*0114*/ 	.byte	0x00, 0xf5, 0x21, 0x00


	//----- nvinfo : EIATTR_KPARAM_INFO
	.align		4
.L_1693:
        /*0118*/ 	.byte	0x04, 0x17
        /*011a*/ 	.short	(.L_1695 - .L_1694)
.L_1694:
        /*011c*/ 	.word	0x00000000
        /*0120*/ 	.short	0x0002
        /*0122*/ 	.short	0x0010
        /*0124*/ 	.byte	0x00, 0xf5, 0x21, 0x00


	//----- nvinfo : EIATTR_KPARAM_INFO
	.align		4
.L_1695:
        /*0128*/ 	.byte	0x04, 0x17
        /*012a*/ 	.short	(.L_1697 - .L_1696)
.L_1696:
        /*012c*/ 	.word	0x00000000
        /*0130*/ 	.short	0x0001
        /*0132*/ 	.short	0x0008
        /*0134*/ 	.byte	0x00, 0xf5, 0x21, 0x00


	//----- nvinfo : EIATTR_KPARAM_INFO
	.align		4
.L_1697:
        /*0138*/ 	.byte	0x04, 0x17
        /*013a*/ 	.short	(.L_1699 - .L_1698)
.L_1698:
        /*013c*/ 	.word	0x00000000
        /*0140*/ 	.short	0x0000
        /*0142*/ 	.short	0x0000
        /*0144*/ 	.byte	0x00, 0xf5, 0x21, 0x00


	//----- nvinfo : EIATTR_SPARSE_MMA_MASK
	.align		4
.L_1699:
        /*0148*/ 	.byte	0x03, 0x50
        /*014a*/ 	.short	0x0000


	//----- nvinfo : EIATTR_MAXREG_COUNT
	.align		4
        /*014c*/ 	.byte	0x03, 0x1b
        /*014e*/ 	.short	0x00ff


	//----- nvinfo : EIATTR_NUM_BARRIERS
	.align		4
        /*0150*/ 	.byte	0x02, 0x4c
        /*0152*/ 	.byte	0x01
	.zero		1


	//----- nvinfo : EIATTR_MERCURY_ISA_VERSION
	.align		4
        /*0154*/ 	.byte	0x03, 0x5f
        /*0156*/ 	.short	0x0101


	//----- nvinfo : EIATTR_VRC_CTA_INIT_COUNT
	.align		4
        /*0158*/ 	.byte	0x02, 0x4a
	.zero		1
	.zero		1


	//----- nvinfo : EIATTR_EXIT_INSTR_OFFSETS
	.align		4
        /*015c*/ 	.byte	0x04, 0x1c
        /*015e*/ 	.short	(.L_1701 - .L_1700)


	//   ....[0]....
.L_1700:
        /*0160*/ 	.word	0x00000070


	//   ....[1]....
        /*0164*/ 	.word	0x00000220


	//   ....[2]....
        /*0168*/ 	.word	0x00000de0


	//   ....[3]....
        /*016c*/ 	.word	0x00009230


	//   ....[4]....
        /*0170*/ 	.word	0x00009480


	//   ....[5]....
        /*0174*/ 	.word	0x000095d0


	//   ....[6]....
        /*0178*/ 	.word	0x00009660


	//   ....[7]....
        /*017c*/ 	.word	0x000096a0


	//----- nvinfo : EIATTR_CRS_STACK_SIZE
	.align		4
.L_1701:
        /*0180*/ 	.byte	0x04, 0x1e
        /*0182*/ 	.short	(.L_1703 - .L_1702)
.L_1702:
        /*0184*/ 	.word	0x00000000


	//----- nvinfo : EIATTR_CBANK_PARAM_SIZE
	.align		4
.L_1703:
        /*0188*/ 	.byte	0x03, 0x19
        /*018a*/ 	.short	0x0074


	//----- nvinfo : EIATTR_PARAM_CBANK
	.align		4
        /*018c*/ 	.byte	0x04, 0x0a
        /*018e*/ 	.short	(.L_1705 - .L_1704)
	.align		4
.L_1704:
        /*0190*/ 	.word	index@(.nv.constant0._Z23gemm_half_q_half_kernelILi3ELi24ELb1ELb1ELi64EEvPK6__halfPKjS4_S2_PS0_iiiiPKtS7_iiiiiibS2_i)
        /*0194*/ 	.short	0x0380
        /*0196*/ 	.short	0x0074


	//----- nvinfo : EIATTR_SW_WAR
	.align		4
.L_1705:
        /*0198*/ 	.byte	0x04, 0x36
        /*019a*/ 	.short	(.L_1707 - .L_1706)
.L_1706:
        /*019c*/ 	.word	0x00000008
.L_1707:


//--------------------- .nv.info._Z23gemm_half_q_half_kernelILi3ELi8ELb1ELb1ELi64EEvPK6__halfPKjS4_S2_PS0_iiiiPKtS7_iiiiiibS2_i --------------------------
	.section	.nv.info._Z23gemm_half_q_half_kernelILi3ELi8ELb1ELb1ELi64EEvPK6__halfPKjS4_S2_PS0_iiiiPKtS7_iiiiiibS2_i,"",@"SHT_CUDA_INFO"
	.sectionflags	@""
	.align	4


	//----- nvinfo : EIATTR_CUDA_API_VERSION
	.align		4
        /*0000*/ 	.byte	0x04, 0x37
        /*0002*/ 	.short	(.L_1709 - .L_1708)
.L_1708:
        /*0004*/ 	.word	0x00000082


	//----- nvinfo : EIATTR_KPARAM_INFO
	.align		4
.L_1709:
        /*0008*/ 	.byte	0x04, 0x17
        /*000a*/ 	.short	(.L_1711 - .L_1710)
.L_1710:
        /*000c*/ 	.word	0x00000000
        /*0010*/ 	.short	0x0013
        /*0012*/ 	.short	0x0070
        /*0014*/ 	.byte	0x00, 0xf0, 0x11, 0x00


	//----- nvinfo : EIATTR_KPARAM_INFO
	.align		4
.L_1711:
        /*0018*/ 	.byte	0x04, 0x17
        /*001a*/ 	.short	(.L_1713 - .L_1712)
.L_1712:
        /*001c*/ 	.word	0x00000000
        /*0020*/ 	.short	0x0012
        /*0022*/ 	.short	0x0068
        /*0024*/ 	.byte	0x00, 0xf5, 0x21, 0x00


	//----- nvinfo : EIATTR_KPARAM_INFO
	.align		4
.L_1713:
        /*0028*/ 	.byte	0x04, 0x17
        /*002a*/ 	.short	(.L_1715 - .L_1714)
.L_1714:
        /*002c*/ 	.word	0x00000000
        /*0030*/ 	.short	0x0011
        /*0032*/ 	.short	0x0060
        /*0034*/ 	.byte	0x00, 0xf0, 0x05, 0x00


	//----- nvinfo : EIATTR_KPARAM_INFO
	.align		4
.L_1715:
        /*0038*/ 	.byte	0x04, 0x17
        /*003a*/ 	.short	(.L_1717 - .L_1716)
.L_1716:
        /*003c*/ 	.word	0x00000000
        /*0040*/ 	.short	0x0010
        /*0042*/ 	.short	0x005c
        /*0044*/ 	.byte	0x00, 0xf0, 0x11, 0x00


	//----- nvinfo : EIATTR_KPARAM_INFO
	.align		4
.L_1717:
        /*0048*/ 	.byte	0x04, 0x17
        /*004a*/ 	.short	(.L_1719 - .L_1718)
.L_1718:
        /*004c*/ 	.word	0x00000000
        /*0050*/ 	.short	0x000f
        /*0052*/ 	.short	0x0058
        /*0054*/ 	.byte	0x00, 0xf0, 0x11, 0x00


	//----- nvinfo : EIATTR_KPARAM_INFO
	.align		4
.L_1719:
        /*0058*/ 	.byte	0x04, 0x17
        /*005a*/ 	.short	(.L_1721 - .L_1720)
.L_1720:
        /*005c*/ 	.word	0x00000000
        /*0060*/ 	.short	0x000e
        /*0062*/ 	.short	0x0054
        /*0064*/ 	.byte	0x00, 0xf0, 0x11, 0x00


	//----- nvinfo : EIATTR_KPARAM_INFO
	.align		4
.L_1721:
        /*0068*/ 	.byte	0x04, 0x17
        /*006a*/ 	.short	(.L_1723 - .L_1722)
.L_1722:
        /*006c*/ 	.word	0x00000000
        /*0070*/ 	.short	0x000d
        /*0072*/ 	.short	0x0050
        /*0074*/ 	.byte	0x00, 0xf0, 0x11, 0x00


	//----- nvinfo : EIATTR_KPARAM_INFO
	.align		4
.L_1723:
        /*0078*/ 	.byte	0x04, 0x17
        /*007a*/ 	.short	(.L_1725 - .L_1724)
.L_1724:
        /*007c*/ 	.word	0x00000000
        /*0080*/ 	.short	0x000c
        /*0082*/ 	.short	0x004c
        /*0084*/ 	.byte	0x00, 0xf0, 0x11, 0x00


	//----- nvinfo : EIATTR_KPARAM_INFO
	.align		4
.L_1725:
        /*0088*/ 	.byte	0x04, 0x17
        /*008a*/ 	.short	(.L_1727 - .L_1726)
.L_1726:
        /*008c*/ 	.word	0x00000000
        /*0090*/ 	.short	0x000b
        /*0092*/ 	.short	0x0048
        /*0094*/ 	.byte	0x00, 0xf0, 0x11, 0x00


	//----- nvinfo : EIATTR_KPARAM_INFO
	.align		4
.L_1727:
        /*0098*/ 	.byte	0x04, 0x17
        /*009a*/ 	.short	(.L_1729 - .L_1728)
.L_1728:
        /*009c*/ 	.word	0x00000000
        /*00a0*/ 	.short	0x000a
        /*00a2*/ 	.short	0x0040
        /*00a4*/ 	.byte	0x00, 0xf5, 0x21, 0x00


	//----- nvinfo : EIATTR_KPARAM_INFO
	.align		4
.L_1729:
        /*00a8*/ 	.byte	0x04, 0x17
        /*00aa*/ 	.short	(.L_1731 - .L_1730)
.L_1730:
        /*00ac*/ 	.word	0x00000000
        /*00b0*/ 	.short	0x0009
        /*00b2*/ 	.short	0x0038
        /*00b4*/ 	.byte	0x00, 0xf5, 0x21, 0x00


	//----- nvinfo : EIATTR_KPARAM_INFO
	.align		4
.L_1731:
        /*00b8*/ 	.byte	0x04, 0x17
        /*00ba*/ 	.short	(.L_1733 - .L_1732)
.L_1732:
        /*00bc*/ 	.word	0x00000000
        /*00c0*/ 	.short	0x0008
        /*00c2*/ 	.short	0x0034
        /*00c4*/ 	.byte	0x00, 0xf0, 0x11, 0x00


	//----- nvinfo : EIATTR_KPARAM_INFO
	.align		4
.L_1733:
        /*00c8*/ 	.byte	0x04, 0x17
        /*00ca*/ 	.short	(.L_1735 - .L_1734)
.L_1734:
        /*00cc*/ 	.word	0x00000000
        /*00d0*/ 	.short	0x0007
        /*00d2*/ 	.short	0x0030
        /*00d4*/ 	.byte	0x00, 0xf0, 0x11, 0x00


	//----- nvinfo : EIATTR_KPARAM_INFO
	.align		4
.L_1735:
        /*00d8*/ 	.byte	0x04, 0x17
        /*00da*/ 	.short	(.L_1737 - .L_1736)
.L_1736:
        /*00dc*/ 	.word	0x00000000
        /*00e0*/ 	.short	0x0006
        /*00e2*/ 	.short	0x002c
        /*00e4*/ 	.byte	0x00, 0xf0, 0x11, 0x00


	//----- nvinfo : EIATTR_KPARAM_INFO
	.align		4
.L_1737:
        /*00e8*/ 	.byte	0x04, 0x17
        /*00ea*/ 	.short	(.L_1739 - .L_1738)
.L_1738:
        /*00ec*/ 	.word	0x00000000
        /*00f0*/ 	.short	0x0005
        /*00f2*/ 	.short	0x0028
        /*00f4*/ 	.byte	0x00, 0xf0, 0x11, 0x00


	//----- nvinfo : EIATTR_KPARAM_INFO
	.align		4
.L_1739:
        /*00f8*/ 	.byte	0x04, 0x17
        /*00fa*/ 	.short	(.L_1741 - .L_1740)
.L_1740:
        /*00fc*/ 	.word	0x00000000
        /*0100*/ 	.short	0x0004
        /*0102*/ 	.short	0x0020
        /*0104*/ 	.byte	0x00, 0xf5, 0x21, 0x00


	//----- nvinfo : EIATTR_KPARAM_INFO
	.align		4
.L_1741:
        /*0108*/ 	.byte	0x04, 0x17
        /*010a*/ 	.short	(.L_1743 - .L_1742)
.L_1742:
        /*010c*/ 	.word	0x00000000
        /*0110*/ 	.short	0x0003
        /*0112*/ 	.short	0x0018
        /*0114*/ 	.byte	0x00, 0xf5, 0x21, 0x00


	//----- nvinfo : EIATTR_KPARAM_INFO
	.align		4
.L_1743:
        /*0118*/ 	.byte	0x04, 0x17
        /*011a*/ 	.short	(.L_1745 - .L_1744)
.L_1744:
        /*011c*/ 	.word	0x00000000
        /*0120*/ 	.short	0x0002
        /*0122*/ 	.short	0x0010
        /*0124*/ 	.byte	0x00, 0xf5, 0x21, 0x00


	//----- nvinfo : EIATTR_KPARAM_INFO
	.align		4
.L_1745:
        /*0128*/ 	.byte	0x04, 0x17
        /*012a*/ 	.short	(.L_1747 - .L_1746)
.L_1746:
        /*012c*/ 	.word	0x00000000
        /*0130*/ 	.short	0x0001
        /*0132*/ 	.short	0x0008
        /*0134*/ 	.byte	0x00, 0xf5, 0x21, 0x00


	//----- nvinfo : EIATTR_KPARAM_INFO
	.align		4
.L_1747:
        /*0138*/ 	.byte	0x04, 0x17
        /*013a*/ 	.short	(.L_1749 - .L_1748)
.L_1748:
        /*013c*/ 	.word	0x00000000
        /*0140*/ 	.short	0x0000
        /*0142*/ 	.short	0x0000
        /*0144*/ 	.byte	0x00, 0xf5, 0x21, 0x00


	//----- nvinfo : EIATTR_SPARSE_MMA_MASK
	.align		4
.L_1749:
        /*0148*/ 	.byte	0x03, 0x50
        /*014a*/ 	.short	0x0000


	//----- nvinfo : EIATTR_MAXREG_COUNT
	.align		4
        /*014c*/ 	.byte	0x03, 0x1b
        /*014e*/ 	.short	0x00ff


	//----- nvinfo : EIATTR_NUM_BARRIERS
	.align		4
        /*0150*/ 	.byte	0x02, 0x4c
        /*0152*/ 	.byte	0x01
	.zero		1


	//----- nvinfo : EIATTR_MERCURY_ISA_VERSION
	.align		4
        /*0154*/ 	.byte	0x03, 0x5f
        /*0156*/ 	.short	0x0101


	//----- nvinfo : EIATTR_VRC_CTA_INIT_COUNT
	.align		4
        /*0158*/ 	.byte	0x02, 0x4a
	.zero		1
	.zero		1


	//----- nvinfo : EIATTR_EXIT_INSTR_OFFSETS
	.align		4
        /*015c*/ 	.byte	0x04, 0x1c
        /*015e*/ 	.short	(.L_1751 - .L_1750)


	//   ....[0]....
.L_1750:
        /*0160*/ 	.word	0x00000090


	//   ....[1]....
        /*0164*/ 	.word	0x000002a0


	//   ....[2]....
        /*0168*/ 	.word	0x00000e50


	//   ....[3]....
        /*016c*/ 	.word	0x000073b0


	//   ....[4]....
        /*0170*/ 	.word	0x00007620


	//   ....[5]....
        /*0174*/ 	.word	0x00007780


	//   ....[6]....
        /*0178*/ 	.word	0x00007810


	//   ....[7]....
        /*017c*/ 	.word	0x00007850


	//----- nvinfo : EIATTR_CRS_STACK_SIZE
	.align		4
.L_1751:
        /*0180*/ 	.byte	0x04, 0x1e
        /*0182*/ 	.short	(.L_1753 - .L_1752)
.L_1752:
        /*0184*/ 	.word	0x00000000


	//----- nvinfo : EIATTR_CBANK_PARAM_SIZE
	.align		4
.L_1753:
        /*0188*/ 	.byte	0x03, 0x19
        /*018a*/ 	.short	0x0074


	//----- nvinfo : EIATTR_PARAM_CBANK
	.align		4
        /*018c*/ 	.byte	0x04, 0x0a
        /*018e*/ 	.short	(.L_1755 - .L_1754)
	.align		4
.L_1754:
        /*0190*/ 	.word	index@(.nv.constant0._Z23gemm_half_q_half_kernelILi3ELi8ELb1ELb1ELi64EEvPK6__halfPKjS4_S2_PS0_iiiiPKtS7_iiiiiibS2_i)
        /*0194*/ 	.short	0x0380
        /*0196*/ 	.short	0x0074


	//----- nvinfo : EIATTR_SW_WAR
	.align		4
.L_1755:
        /*0198*/ 	.byte	0x04, 0x36
        /*019a*/ 	.short	(.L_1757 - .L_1756)
.L_1756:
        /*019c*/ 	.word	0x00000008
.L_1757:


//--------------------- .nv.info._Z23gemm_half_q_half_kernelILi3ELi12ELb1ELb1ELi64EEvPK6__halfPKjS4_S2_PS0_iiiiPKtS7_iiiiiibS2_i --------------------------
	.section	.nv.info._Z23gemm_half_q_half_kernelILi3ELi12ELb1ELb1ELi64EEvPK6__halfPKjS4_S2_PS0_iiiiPKtS7_iiiiiibS2_i,"",@"SHT_CUDA_INFO"
	.sectionflags	@""
	.align	4


	//----- nvinfo : EIATTR_CUDA_API_VERSION
	.align		4
        /*0000*/ 	.byte	0x04, 0x37
        /*0002*/ 	.short	(.L_1759 - .L_1758)
.L_1758:
        /*0004*/ 	.word	0x00000082


	//----- nvinfo : EIATTR_KPARAM_INFO
	.align		4
.L_1759:
        /*0008*/ 	.byte	0x04, 0x17
        /*000a*/ 	.short	(.L_1761 - .L_1760)
.L_1760:
        /*000c*/ 	.word	0x00000000
        /*0010*/ 	.short	0x0013
        /*0012*/ 	.short	0x0070
        /*0014*/ 	.byte	0x00, 0xf0, 0x11, 0x00


	//----- nvinfo : EIATTR_KPARAM_INFO
	.align		4
.L_1761:
        /*0018*/ 	.byte	0x04, 0x17
        /*001a*/ 	.short	(.L_1763 - .L_1762)
.L_1762:
        /*001c*/ 	.word	0x00000000
        /*0020*/ 	.short	0x0012
        /*0022*/ 	.short	0x0068
        /*0024*/ 	.byte	0x00, 0xf5, 0x21, 0x00


	//----- nvinfo : EIATTR_KPARAM_INFO
	.align		4
.L_1763:
        /*0028*/ 	.byte	0x04, 0x17
        /*002a*/ 	.short	(.L_1765 - .L_1764)
.L_1764:
        /*002c*/ 	.word	0x00000000
        /*0030*/ 	.short	0x0011
        /*0032*/ 	.short	0x0060
        /*0034*/ 	.byte	0x00, 0xf0, 0x05, 0x00


	//----- nvinfo : EIATTR_KPARAM_INFO
	.align		4
.L_1765:
        /*0038*/ 	.byte	0x04, 0x17
        /*003a*/ 	.short	(.L_1767 - .L_1766)
.L_1766:
        /*003c*/ 	.word	0x00000000
        /*0040*/ 	.short	0x0010
        /*0042*/ 	.short	0x005c
        /*0044*/ 	.byte	0x00, 0xf0, 0x11, 0x00


	//----- nvinfo : EIATTR_KPARAM_INFO
	.align		4
.L_1767:
        /*0048*/ 	.byte	0x04, 0x17
        /*004a*/ 	.short	(.L_1769 - .L_1768)
.L_1768:
        /*004c*/ 	.word	0x00000000
        /*0050*/ 	.short	0x000f
        /*0052*/ 	.short	0x0058
        /*0054*/ 	.byte	0x00, 0xf0, 0x11, 0x00


	//----- nvinfo : EIATTR_KPARAM_INFO
	.align		4
.L_1769:
        /*0058*/ 	.byte	0x04, 0x17
        /*005a*/ 	.short	(.L_1771 - .L_1770)
.L_1770:
        /*005c*/ 	.word	0x00000000
        /*0060*/ 	.short	0x000e
        /*0062*/ 	.short	0x0054
        /*0064*/ 	.byte	0x00, 0xf0, 0x11, 0x00


	//----- nvinfo : EIATTR_KPARAM_INFO
	.align		4
.L_1771:
        /*0068*/ 	.byte	0x04, 0x17
        /*006a*/ 	.short	(.L_1773 - .L_1772)
.L_1772:
        /*006c*/ 	.word	0x00000000
        /*0070*/ 	.short	0x000d
        /*0072*/ 	.short	0x0050
        /*0074*/ 	.byte	0x00, 0xf0, 0x11, 0x00


	//----- nvinfo : EIATTR_KPARAM_INFO
	.align		4
.L_1773:
        /*0078*/ 	.byte	0x04, 0x17
        /*007a*/ 	.short	(.L_1775 - .L_1774)
.L_1774:
        /*007c*/ 	.word	0x00000000
        /*0080*/ 	.short	0x000c
        /*0082*/ 	.short	0x004c
        /*0084*/ 	.byte	0x00, 0xf0, 0x11, 0x00


	//----- nvinfo : EIATTR_KPARAM_INFO
	.align		4
.L_1775:
        /*0088*/ 	.byte	0x04, 0x17
        /*008a*/ 	.short	(.L_1777 - .L_1776)
.L_1776:
        /*008c*/ 	.word	0x00000000
        /*0090*/ 	.short	0x000b
        /*0092*/ 	.short	0x0048
        /*0094*/ 	.byte	0x00, 0xf0, 0x11, 0x00


	//----- nvinfo : EIATTR_KPARAM_INFO
	.align		4
.L_1777:
        /*0098*/ 	.byte	0x04, 0x17
        /*009a*/ 	.short	(.L_1779 - .L_1778)
.L_1778:
        /*009c*/ 	.word	0x00000000
        /*00a0*/ 	.short	0x000a
        /*00a2*/ 	.short	0x0040
        /*00a4*/ 	.byte	0x00, 0xf5, 0x21, 0x00


	//----- nvinfo : EIATTR_KPARAM_INFO
	.align		4
.L_1779:
        /*00a8*/ 	.byte	0x04, 0x17
        /*00aa*/ 	.short	(.L_1781 - .L_1780)
.L_1780:
        /*00ac*/ 	.word	0x00000000
        /*00b0*/ 	.short	0x0009
        /*00b2*/ 	.short	0x0038
        /*00b4*/ 	.byte	0x00, 0xf5, 0x21, 0x00


	//----- nvinfo : EIATTR_KPARAM_INFO
	.align		4
.L_1781:
        /*00b8*/ 	.byte	0x04, 0x17
        /*00ba*/ 	.short	(.L_1783 - .L_1782)
.L_1782:
        /*00bc*/ 	.word	0x00000000
        /*00c0*/ 	.short	0x0008
        /*00c2*/ 	.short	0x0034
        /*00c4*/ 	.byte	0x00, 0xf0, 0x11, 0x00


	//----- nvinfo : EIATTR_KPARAM_INFO
	.align		4
.L_1783:
        /*00c8*/ 	.byte	0x04, 0x17
        /*00ca*/ 	.short	(.L_1785 - .L_1784)
.L_1784:
        /*00cc*/ 	.word	0x00000000
        /*00d0*/ 	.short	0x0007
        /*00d2*/ 	.short	0x0030
        /*00d4*/ 	.byte	0x00, 0xf0, 0x11, 0x00


	//----- nvinfo : EIATTR_KPARAM_INFO
	.align		4
.L_1785:
        /*00d8*/ 	.byte	0x04, 0x17
        /*00da*/ 	.short	(.L_1787 - .L_1786)
.L_1786:
        /*00dc*/ 	.word	0x00000000
        /*00e0*/ 	.short	0x0006
        /*00e2*/ 	.short	0x002c
        /*00e4*/ 	.byte	0x00, 0xf0, 0x11, 0x00


	//----- nvinfo : EIATTR_KPARAM_INFO
	.align		4
.L_1787:
        /*00e8*/ 	.byte	0x04, 0x17
        /*00ea*/ 	.short	(.L_1789 - .L_1788)
.L_1788:
        /*00ec*/ 	.word	0x00000000
        /*00f0*/ 	.short	0x0005
        /*00f2*/ 	.short	0x0028
        /*00f4*/ 	.byte	0x00, 0xf0, 0x11, 0x00


	//----- nvinfo : EIATTR_KPARAM_INFO
	.align		4
.L_1789:
        /*00f8*/ 	.byte	0x04, 0x17
        /*00fa*/ 	.short	(.L_1791 - .L_1790)
.L_1790:
        /*00fc*/ 	.word	0x00000000
        /*0100*/ 	.short	0x0004
        /*0102*/ 	.short	0x0020
        /*0104*/ 	.byte	0x00, 0xf5, 0x21, 0x00


	//----- nvinfo : EIATTR_KPARAM_INFO
	.align		4
.L_1791:
        /*0108*/ 	.byte	0x04, 0x17
        /*010a*/ 	.short	(.L_1793 - .L_1792)
.L_1792:
        /*010c*/ 	.word	0x00000000
        /*0110*/ 	.short	0x0003
        /*0112*/ 	.short	0x0018
        /*0114*/ 	.byte	0x00, 0xf5, 0x21, 0x00


	//----- nvinfo : EIATTR_KPARAM_INFO
	.align		4
.L_1793:
        /*0118*/ 	.byte	0x04, 0x17
        /*011a*/ 	.short	(.L_1795 - .L_1794)
.L_1794:
        /*011c*/ 	.word	0x00000000
        /*0120*/ 	.short	0x0002
        /*0122*/ 	.short	0x0010
        /*0124*/ 	.byte	0x00, 0xf5, 0x21, 0x00


	//----- nvinfo : EIATTR_KPARAM_INFO
	.align		4
.L_1795:
        /*0128*/ 	.byte	0x04, 0x17
        /*012a*/ 	.short	(.L_1797 - .L_1796)
.L_1796:
        /*012c*/ 	.word	0x00000000
        /*0130*/ 	.short	0x0001
        /*0132*/ 	.short	0x0008
        /*0134*/ 	.byte	0x00, 0xf5, 0x21, 0x00


	//----- nvinfo : EIATTR_KPARAM_INFO
	.align		4
.L_1797:
        /*0138*/ 	.byte	0x04, 0x17
        /*013a*/ 	.short	(.L_1799 - .L_1798)
.L_1798:
        /*013c*/ 	.word	0x00000000
        /*0140*/ 	.short	0x0000
        /*0142*/ 	.short	0x0000
        /*0144*/ 	.byte	0x00, 0xf5, 0x21, 0x00


	//----- nvinfo : EIATTR_SPARSE_MMA_MASK
	.align		4
.L_1799:
        /*0148*/ 	.byte	0x03, 0x50
        /*014a*/ 	.short	0x0000


	//----- nvinfo : EIATTR_MAXREG_COUNT
	.align		4
        /*014c*/ 	.byte	0x03, 0x1b
        /*014e*/ 	.short	0x00ff


	//----- nvinfo : EIATTR_NUM_BARRIERS
	.align		4
        /*0150*/ 	.byte	0x02, 0x4c
        /*0152*/ 	.byte	0x01
	.zero		1


	//----- nvinfo : EIATTR_MERCURY_ISA_VERSION
	.align		4
        /*0154*/ 	.byte	0x03, 0x5f
        /*0156*/ 	.short	0x0101


	//----- nvinfo : EIATTR_VRC_CTA_INIT_COUNT
	.align		4
        /*0158*/ 	.byte	0x02, 0x4a
	.zero		1
	.zero		1


	//----- nvinfo : EIATTR_EXIT_INSTR_OFFSETS
	.align		4
        /*015c*/ 	.byte	0x04, 0x1c
        /*015e*/ 	.short	(.L_1801 - .L_1800)


	//   ....[0]....
.L_1800:
        /*0160*/ 	.word	0x00000060


	//   ....[1]....
        /*0164*/ 	.word	0x00000210


	//   ....[2]....
        /*0168*/ 	.word	0x00000dd0


	//   ....[3]....
        /*016c*/ 	.word	0x00009140


	//   ....[4]....
        /*0170*/ 	.word	0x00009390


	//   ....[5]....
        /*0174*/ 	.word	0x000094e0


	//   ....[6]....
        /*0178*/ 	.word	0x00009570


	//   ....[7]....
        /*017c*/ 	.word	0x000095b0


	//----- nvinfo : EIATTR_CRS_STACK_SIZE
	.align		4
.L_1801:
        /*0180*/ 	.byte	0x04, 0x1e
        /*0182*/ 	.short	(.L_1803 - .L_1802)
.L_1802:
        /*0184*/ 	.word	0x00000000


	//----- nvinfo : EIATTR_CBANK_PARAM_SIZE
	.align		4
.L_1803:
        /*0188*/ 	.byte	0x03, 0x19
        /*018a*/ 	.short	0x0074


	//----- nvinfo : EIATTR_PARAM_CBANK
	.align		4
        /*018c*/ 	.byte	0x04, 0x0a
        /*018e*/ 	.short	(.L_1805 - .L_1804)
	.align		4
.L_1804:
        /*0190*/ 	.word	index@(.nv.constant0._Z23gemm_half_q_half_kernelILi3ELi12ELb1ELb1ELi64EEvPK6__halfPKjS4_S2_PS0_iiiiPKtS7_iiiiiibS2_i)
        /*0194*/ 	.short	0x0380
        /*0196*/ 	.short	0x0074


	//----- nvinfo : EIATTR_SW_WAR
	.align		4
.L_1805:
        /*0198*/ 	.byte	0x04, 0x36
        /*019a*/ 	.short	(.L_1807 - .L_1806)
.L_1806:
        /*019c*/ 	.word	0x00000008
.L_1807:


//--------------------- .nv.info._Z23gemm_half_q_half_kernelILi3ELi14ELb1ELb1ELi64EEvPK6__halfPKjS4_S2_PS0_iiiiPKtS7_iiiiiibS2_i --------------------------
	.section	.nv.info._Z23gemm_half_q_half_kernelILi3ELi14ELb1ELb1ELi64EEvPK6__halfPKjS4_S2_PS0_iiiiPKtS7_iiiiiibS2_i,"",@"SHT_CUDA_INFO"
	.sectionflags	@""
	.align	4


	//----- nvinfo : EIATTR_CUDA_API_VERSION
	.align		4
        /*0000*/ 	.byte	0x04, 0x37
        /*0002*/ 	.short	(.L_1809 - .L_1808)
.L_1808:
        /*0004*/ 	.word	0x00000082


	//----- nvinfo : EIATTR_KPARAM_INFO
	.align		4
.L_1809:
        /*0008*/ 	.byte	0x04, 0x17
        /*000a*/ 	.short	(.L_1811 - .L_1810)
.L_1810:
        /*000c*/ 	.word	0x00000000
        /*0010*/ 	.short	0x0013
        /*0012*/ 	.short	0x0070
        /*0014*/ 	.byte	0x00, 0xf0, 0x11, 0x00


	//----- nvinfo : EIATTR_KPARAM_INFO
	.align		4
.L_1811:
        /*0018*/ 	.byte	0x04, 0x17
        /*001a*/ 	.short	(.L_1813 - .L_1812)
.L_1812:
        /*001c*/ 	.word	0x00000000
        /*0020*/ 	.short	0x0012
        /*0022*/ 	.short	0x0068
        /*0024*/ 	.byte	0x00, 0xf5, 0x21, 0x00


	//----- nvinfo : EIATTR_KPARAM_INFO
	.align		4
.L_1813:
        /*0028*/ 	.byte	0x04, 0x17
        /*002a*/ 	.short	(.L_1815 - .L_1814)
.L_1814:
        /*002c*/ 	.word	0x00000000
        /*0030*/ 	.short	0x0011
        /*0032*/ 	.short	0x0060
        /*0034*/ 	.byte	0x00, 0xf0, 0x05, 0x00


	//----- nvinfo : EIATTR_KPARAM_INFO
	.align		4
.L_1815:
        /*0038*/ 	.byte	0x04, 0x17
        /*003a*/ 	.short	(.L_1817 - .L_1816)
.L_1816:
        /*003c*/ 	.word	0x00000000
        /*0040*/ 	.short	0x0010
        /*0042*/ 	.short	0x005c
        /*0044*/ 	.byte	0x00, 0xf0, 0x11, 0x00


	//----- nvinfo : EIATTR_KPARAM_INFO
	.align		4
.L_1817:
        /*0048*/ 	.byte	0x04, 0x17
        /*004a*/ 	.short	(.L_1819 - .L_1818)
.L_1818:
        /*004c*/ 	.word	0x00000000
        /*0050*/ 	.short	0x000f
        /*0052*/ 	.short	0x0058
        /*0054*/ 	.byte	0x00, 0xf0, 0x11, 0x00


	//----- nvinfo : EIATTR_KPARAM_INFO
	.align		4
.L_1819:
        /*0058*/ 	.byte	0x04, 0x17
        /*005a*/ 	.short	(.L_1821 - .L_1820)
.L_1820:
        /*005c*/ 	.word	0x00000000
        /*0060*/ 	.short	0x000e
        /*0062*/ 	.short	0x0054
        /*0064*/ 	.byte	0x00, 0xf0, 0x11, 0x00


	//----- nvinfo : EIATTR_KPARAM_INFO
	.align		4
.L_1821:
        /*0068*/ 	.byte	0x04, 0x17
        /*006a*/ 	.short	(.L_1823 - .L_1822)
.L_1822:
        /*006c*/ 	.word	0x00000000
        /*0070*/ 	.short	0x000d
        /*0072*/ 	.short	0x0050
        /*0074*/ 	.byte	0x00, 0xf0, 0x11, 0x00


	//----- nvinfo : EIATTR_KPARAM_INFO
	.align		4
.L_1823:
        /*0078*/ 	.byte	0x04, 0x17
        /*007a*/ 	.short	(.L_1825 - .L_1824)
.L_1824:
        /*007c*/ 	.word	0x00000000
        /*0080*/ 	.short	0x000c
        /*0082*/ 	.short	0x004c
        /*0084*/ 	.byte	0x00, 0xf0, 0x11, 0x00


	//----- nvinfo : EIATTR_KPARAM_INFO
	.align		4
.L_1825:
        /*0088*/ 	.byte	0x04, 0x17
        /*008a*/ 	.short	(.L_1827 - .L_1826)
.L_1826:
        /*008c*/ 	.word	0x00000000
        /*0090*/ 	.short	0x000b
        /*0092*/ 	.short	0x0048
        /*0094*/ 	.byte	0x00, 0xf0, 0x11, 0x00


	//----- nvinfo : EIATTR_KPARAM_INFO
	.align		4
.L_1827:
        /*0098*/ 	.byte	0x04, 0x17
        /*009a*/ 	.short	(.L_1829 - .L_1828)
.L_1828:
        /*009c*/ 	.word	0x00000000
        /*00a0*/ 	.short	0x000a
        /*00a2*/ 	.short	0x0040
        /*00a4*/ 	.byte	0x00, 0xf5, 0x21, 0x00


	//----- nvinfo : EIATTR_KPARAM_INFO
	.align		4
.L_1829:
        /*00a8*/ 	.byte	0x04, 0x17
        /*00aa*/ 	.short	(.L_1831 - .L_1830)
.L_1830:
        /*00ac*/ 	.word	0x00000000
        /*00b0*/ 	.short	0x0009
        /*00b2*/ 	.short	0x0038
        /*00b4*/ 	.byte	0x00, 0xf5, 0x21, 0x00


	//----- nvinfo : EIATTR_KPARAM_INFO
	.align		4
.L_1831:
        /*00b8*/ 	.byte	0x04, 0x17
        /*00ba*/ 	.short	(.L_1833 - .L_1832)
.L_1832:
        /*00bc*/ 	.word	0x00000000
        /*00c0*/ 	.short	0x0008
        /*00c2*/ 	.short	0x0034
        /*00c4*/ 	.byte	0x00, 0xf0, 0x11, 0x00


	//----- nvinfo : EIATTR_KPARAM_INFO
	.align		4
.L_1833:
        /*00c8*/ 	.byte	0x04, 0x17
        /*00ca*/ 	.short	(.L_1835 - .L_1834)
.L_1834:
        /*00cc*/ 	.word	0x00000000
        /*00d0*/ 	.short	0x0007
        /*00d2*/ 	.short	0x0030
        /*00d4*/ 	.byte	0x00, 0xf0, 0x11, 0x00


	//----- nvinfo : EIATTR_KPARAM_INFO
	.align		4
.L_1835:
        /*00d8*/ 	.byte	0x04, 0x17
        /*00da*/ 	.short	(.L_1837 - .L_1836)
.L_1836:
        /*00dc*/ 	.word	0x00000000
        /*00e0*/ 	.short	0x0006
        /*00e2*/ 	.short	0x002c
        /*00e4*/ 	.byte	0x00, 0xf0, 0x11, 0x00


	//----- nvinfo : EIATTR_KPARAM_INFO
	.align		4
.L_1837:
        /*00e8*/ 	.byte	0x04, 0x17
        /*00ea*/ 	.short	(.L_1839 - .L_1838)
.L_1838:
        /*00ec*/ 	.word	0x00000000
        /*00f0*/ 	.short	0x0005
        /*00f2*/ 	.short	0x0028
        /*00f4*/ 	.byte	0x00, 0xf0, 0x11, 0x00


	//----- nvinfo : EIATTR_KPARAM_INFO
	.align		4
.L_1839:
        /*00f8*/ 	.byte	0x04, 0x17
        /*00fa*/ 	.short	(.L_1841 - .L_1840)
.L_1840:
        /*00fc*/ 	.word	0x00000000
        /*0100*/ 	.short	0x0004
        /*0102*/ 	.short	0x0020
        /*0104*/ 	.byte	0x00, 0xf5, 0x21, 0x00


	//----- nvinfo : EIATTR_KPARAM_INFO
	.align		4
.L_1841:
        /*0108*/ 	.byte	0x04, 0x17
        /*010a*/ 	.short	(.L_1843 - .L_1842)
.L_1842:
        /*010c*/ 	.word	0x00000000
        /*0110*/ 	.short	0x0003
        /*0112*/ 	.short	0x0018
        /*0114*/ 	.byte	0x00, 0xf5, 0x21, 0x00


	//----- nvinfo : EIATTR_KPARAM_INFO
	.align		4
.L_1843:
        /*0118*/ 	.byte	0x04, 0x17
        /*011a*/ 	.short	(.L_1845 - .L_1844)
.L_1844:
        /*011c*/ 	.word	0x00000000
        /*0120*/ 	.short	0x0002
        /*0122*/ 	.short	0x0010
        /*0124*/ 	.byte	0x00, 0xf5, 0x21, 0x00


	//----- nvinfo : EIATTR_KPARAM_INFO
	.align		4
.L_1845:
        /*0128*/ 	.byte	0x04, 0x17
        /*012a*/ 	.short	(.L_1847 - .L_1846)
.L_1846:
        /*012c*/ 	.word	0x00000000
        /*0130*/ 	.short	0x0001
        /*0132*/ 	.short	0x0008
        /*0134*/ 	.byte	0x00, 0xf5, 0x21, 0x00


	//----- nvinfo : EIATTR_KPARAM_INFO
	.align		4
.L_1847:
        /*0138*/ 	.byte	0x04, 0x17
        /*013a*/ 	.short	(.L_1849 - .L_1848)
.L_1848:
        /*013c*/ 	.word	0x00000000
        /*0140*/ 	.short	0x0000
        /*0142*/ 	.short	0x0000
        /*0144*/ 	.byte	0x00, 0xf5, 0x21, 0x00


	//----- nvinfo : EIATTR_SPARSE_MMA_MASK
	.align		4
.L_1849:
        /*0148*/ 	.byte	0x03, 0x50
        /*014a*/ 	.short	0x0000


	//----- nvinfo : EIATTR_MAXREG_COUNT
	.align		4
        /*014c*/ 	.byte	0x03, 0x1b
        /*014e*/ 	.short	0x00ff


	//----- nvinfo : EIATTR_NUM_BARRIERS
	.align		4
        /*0150*/ 	.byte	0x02, 0x4c
        /*0152*/ 	.byte	0x01
	.zero		1


	//----- nvinfo : EIATTR_MERCURY_ISA_VERSION
	.align		4
        /*0154*/ 	.byte	0x03, 0x5f
        /*0156*/ 	.short	0x0101


	//----- nvinfo : EIATTR_VRC_CTA_INIT_COUNT
	.align		4
        /*0158*/ 	.byte	0x02, 0x4a
	.zero		1
	.zero		1


	//----- nvinfo : EIATTR_EXIT_INSTR_OFFSETS
	.align		4
        /*015c*/ 	.byte	0x04, 0x1c
        /*015e*/ 	.short	(.L_1851 - .L_1850)


	//   ....[0]....
.L_1850:
        /*0160*/ 	.word	0x00000070


	//   ....[1]....
        /*0164*/ 	.word	0x00000220


	//   ....[2]....
        /*0168*/ 	.word	0x00000de0


	//   ....[3]....
        /*016c*/ 	.word	0x0000a1a0


	//   ....[4]....
        /*0170*/ 	.word	0x0000a3f0


	//   ....[5]....
        /*0174*/ 	.word	0x0000a540


	//   ....[6]....
        /*0178*/ 	.word	0x0000a5d0


	//   ....[7]....
        /*017c*/ 	.word	0x0000a610


	//----- nvinfo : EIATTR_CRS_STACK_SIZE
	.align		4
.L_1851:
        /*0180*/ 	.byte	0x04, 0x1e
        /*0182*/ 	.short	(.L_1853 - .L_1852)
.L_1852:
        /*0184*/ 	.word	0x00000000


	//----- nvinfo : EIATTR_CBANK_PARAM_SIZE
	.align		4
.L_1853:
        /*0188*/ 	.byte	0x03, 0x19
        /*018a*/ 	.short	0x0074


	//----- nvinfo : EIATTR_PARAM_CBANK
	.align		4
        /*018c*/ 	.byte	0x04, 0x0a
        /*018e*/ 	.short	(.L_1855 - .L_1854)
	.align		4
.L_1854:
        /*0190*/ 	.word	index@(.nv.constant0._Z23gemm_half_q_half_kernelILi3ELi14ELb1ELb1ELi64EEvPK6__halfPKjS4_S2_PS0_iiiiPKtS7_iiiiiibS2_i)
        /*0194*/ 	.short	0x0380
        /*0196*/ 	.short	0x0074


	//----- nvinfo : EIATTR_SW_WAR
	.align		4
.L_1855:
        /*0198*/ 	.byte	0x04, 0x36
        /*019a*/ 	.short	(.L_1857 - .L_1856)
.L_1856:
        /*019c*/ 	.word	0x00000008
.L_1857:


//--------------------- .nv.info._Z23gemm_half_q_half_kernelILi3ELi4ELb1ELb1ELi64EEvPK6__halfPKjS4_S2_PS0_iiiiPKtS7_iiiiiibS2_i --------------------------
	.section	.nv.info._Z23gemm_half_q_half_kernelILi3ELi4ELb1ELb1ELi64EEvPK6__halfPKjS4_S2_PS0_iiiiPKtS7_iiiiiibS2_i,"",@"SHT_CUDA_INFO"
	.sectionflags	@""
	.align	4


	//----- nvinfo : EIATTR_CUDA_API_VERSION
	.align		4
        /*0000*/ 	.byte	0x04, 0x37
        /*0002*/ 	.short	(.L_1859 - .L_1858)
.L_1858:
        /*0004*/ 	.word	0x00000082


	//----- nvinfo : EIATTR_KPARAM_INFO
	.align		4
.L_1859:
        /*0008*/ 	.byte	0x04, 0x17
        /*000a*/ 	.short	(.L_1861 - .L_1860)
.L_1860:
        /*000c*/ 	.word	0x00000000
        /*0010*/ 	.short	0x0013
        /*0012*/ 	.short	0x0070
        /*0014*/ 	.byte	0x00, 0xf0, 0x11, 0x00


	//----- nvinfo : EIATTR_KPARAM_INFO
	.align		4
.L_1861:
        /*0018*/ 	.byte	0x04, 0x17
        /*001a*/ 	.short	(.L_1863 - .L_1862)
.L_1862:
        /*001c*/ 	.word	0x00000000
        /*0020*/ 	.short	0x0012
        /*0022*/ 	.short	0x0068
        /*0024*/ 	.byte	0x00, 0xf5, 0x21, 0x00


	//----- nvinfo : EIATTR_KPARAM_INFO
	.align		4
.L_1863:
        /*0028*/ 	.byte	0x04, 0x17
        /*002a*/ 	.short	(.L_1865 - .L_1864)
.L_1864:
        /*002c*/ 	.word	0x00000000
        /*0030*/ 	.short	0x0011
        /*0032*/ 	.short	0x0060
        /*0034*/ 	.byte	0x00, 0xf0, 0x05, 0x00


	//----- nvinfo : EIATTR_KPARAM_INFO
	.align		4
.L_1865:
        /*0038*/ 	.byte	0x04, 0x17
        /*003a*/ 	.short	(.L_1867 - .L_1866)
.L_1866:
        /*003c*/ 	.word	0x00000000
        /*0040*/ 	.short	0x0010
        /*0042*/ 	.short	0x005c
        /*0044*/ 	.byte	0x00, 0xf0, 0x11, 0x00


	//----- nvinfo : EIATTR_KPARAM_INFO
	.align		4
.L_1867:
        /*0048*/ 	.byte	0x04, 0x17
        /*004a*/ 	.short	(.L_1869 - .L_1868)
.L_1868:
        /*004c*/ 	.word	0x00000000
        /*0050*/ 	.short	0x000f
        /*0052*/ 	.short	0x0058
        /*0054*/ 	.byte	0x00, 0xf0, 0x11, 0x00


	//----- nvinfo : EIATTR_KPARAM_INFO
	.align		4
.L_1869:
        /*0058*/ 	.byte	0x04, 0x17
        /*005a*/ 	.short	(.L_1871 - .L_1870)
.L_1870:
        /*005c*/ 	.word	0x00000000
        /*0060*/ 	.short	0x000e
        /*0062*/ 	.short	0x0054
        /*0064*/ 	.byte	0x00, 0xf0, 0x11, 0x00


	//----- nvinfo : EIATTR_KPARAM_INFO
	.align		4
.L_1871:
        /*0068*/ 	.byte	0x04, 0x17
        /*006a*/ 	.short	(.L_1873 - .L_1872)
.L_1872:
        /*006c*/ 	.word	0x00000000
        /*0070*/ 	.short	0x000d
        /*0072*/ 	.short	0x0050
        /*0074*/ 	.byte	0x00, 0xf0, 0x11, 0x00


	//----- nvinfo : EIATTR_KPARAM_INFO
	.align		4
.L_1873:
        /*0078*/ 	.byte	0x04, 0x17
        /*007a*/ 	.short	(.L_1875 - .L_1874)
.L_1874:
        /*007c*/ 	.word	0x00000000
        /*0080*/ 	.short	0x000c
        /*0082*/ 	.short	0x004c
        /*0084*/ 	.byte	0x00, 0xf0, 0x11, 0x00


	//----- nvinfo : EIATTR_KPARAM_INFO
	.align		4
.L_1875:
        /*0088*/ 	.byte	0x04, 0x17
        /*008a*/ 	.short	(.L_1877 - .L_1876)
.L_1876:
        /*008c*/ 	.word	0x00000000
        /*0090*/ 	.short	0x000b
        /*0092*/ 	.short	0x0048
        /*0094*/ 	.byte	0x00, 0xf0, 0x11, 0x00


	//----- nvinfo : EIATTR_KPARAM_INFO
	.align		4
.L_1877:
        /*0098*/ 	.byte	0x04, 0x17
        /*009a*/ 	.short	(.L_1879 - .L_1878)
.L_1878:
        /*009c*/ 	.word	0x00000000
        /*00a0*/ 	.short	0x000a
        /*00a2*/ 	.short	0x0040
        /*00a4*/ 	.byte	0x00, 0xf5, 0x21, 0x00


	//----- nvinfo : EIATTR_KPARAM_INFO
	.align		4
.L_1879:
        /*00a8*/ 	.byte	0x04, 0x17
        /*00aa*/ 	.short	(.L_1881 - .L_1880)
.L_1880:
        /*00ac*/ 	.word	0x00000000
        /*00b0*/ 	.short	0x0009
        /*00b2*/ 	.short	0x0038
        /*00b4*/ 	.byte	0x00, 0xf5, 0x21, 0x00


	//----- nvinfo : EIATTR_KPARAM_INFO
	.align		4
.L_1881:
        /*00b8*/ 	.byte	0x04, 0x17
        /*00ba*/ 	.short	(.L_1883 - .L_1882)
.L_1882:
        /*00bc*/ 	.word	0x00000000
        /*00c0*/ 	.short	0x0008
        /*00c2*/ 	.short	0x0034
        /*00c4*/ 	.byte	0x00, 0xf0, 0x11, 0x00


	//----- nvinfo : EIATTR_KPARAM_INFO
	.align		4
.L_1883:
        /*00c8*/ 	.byte	0x04, 0x17
        /*00ca*/ 	.short	(.L_1885 - .L_1884)
.L_1884:
        /*00cc*/ 	.word	0x00000000
        /*00d0*/ 	.short	0x0007
        /*00d2*/ 	.short	0x0030
        /*00d4*/ 	.byte	0x00, 0xf0, 0x11, 0x00


	//----- nvinfo : EIATTR_KPARAM_INFO
	.align		4
.L_1885:
        /*00d8*/ 	.byte	0x04, 0x17
        /*00da*/ 	.short	(.L_1887 - .L_1886)
.L_1886:
        /*00dc*/ 	.word	0x00000000
        /*00e0*/ 	.short	0x0006
        /*00e2*/ 	.short	0x002c
        /*00e4*/ 	.byte	0x00, 0xf0, 0x11, 0x00


	//----- nvinfo : EIATTR_KPARAM_INFO
	.align		4
.L_1887:
        /*00e8*/ 	.byte	0x04, 0x17
        /*00ea*/ 	.short	(.L_1889 - .L_1888)
.L_1888:
        /*00ec*/ 	.word	0x00000000
        /*00f0*/ 	.short	0x0005
        /*00f2*/ 	.short	0x0028
        /*00f4*/ 	.byte	0x00, 0xf0, 0x11, 0x00


	//----- nvinfo : EIATTR_KPARAM_INFO
	.align		4
.L_1889:
        /*00f8*/ 	.byte	0x04, 0x17
        /*00fa*/ 	.short	(.L_1891 - .L_1890)
.L_1890:
        /*00fc*/ 	.word	0x00000000
        /*0100*/ 	.short	0x0004
        /*0102*/ 	.short	0x0020
        /*0104*/ 	.byte	0x00, 0xf5, 0x21, 0x00


	//----- nvinfo : EIATTR_KPARAM_INFO
	.align		4
.L_1891:
        /*0108*/ 	.byte	0x04, 0x17
        /*010a*/ 	.short	(.L_1893 - .L_1892)
.L_1892:
        /*010c*/ 	.word	0x00000000
        /*0110*/ 	.short	0x0003
        /*0112*/ 	.short	0x0018
        /*0114*/ 	.byte	0x00, 0xf5, 0x21, 0x00


	//----- nvinfo : EIATTR_KPARAM_INFO
	.align		4
.L_1893:
        /*0118*/ 	.byte	0x04, 0x17
        /*011a*/ 	.short	(.L_1895 - .L_1894)
.L_1894:
        /*011c*/ 	.word	0x00000000
        /*0120*/ 	.short	0x0002
        /*0122*/ 	.short	0x0010
        /*0124*/ 	.byte	0x00, 0xf5, 0x21, 0x00


	//----- nvinfo : EIATTR_KPARAM_INFO
	.align		4
.L_1895:
        /*0128*/ 	.byte	0x04, 0x17
        /*012a*/ 	.short	(.L_1897 - .L_1896)
.L_1896:
        /*012c*/ 	.word	0x00000000
        /*0130*/ 	.short	0x0001
        /*0132*/ 	.short	0x0008
        /*0134*/ 	.byte	0x00, 0xf5, 0x21, 0x00


	//----- nvinfo : EIATTR_KPARAM_INFO
	.align		4
.L_1897:
        /*0138*/ 	.byte	0x04, 0x17
        /*013a*/ 	.short	(.L_1899 - .L_1898)
.L_1898:
        /*013c*/ 	.word	0x00000000
        /*0140*/ 	.short	0x0000
        /*0142*/ 	.short	0x0000
        /*0144*/ 	.byte	0x00, 0xf5, 0x21, 0x00


	//----- nvinfo : EIATTR_SPARSE_MMA_MASK
	.align		4
.L_1899:
        /*0148*/ 	.byte	0x03, 0x50
        /*014a*/ 	.short	0x0000


	//----- nvinfo : EIATTR_MAXREG_COUNT
	.align		4
        /*014c*/ 	.byte	0x03, 0x1b
        /*014e*/ 	.short	0x00ff


	//----- nvinfo : EIATTR_NUM_BARRIERS
	.align		4
        /*0150*/ 	.byte	0x02, 0x4c
        /*0152*/ 	.byte	0x01
	.zero		1


	//----- nvinfo : EIATTR_MERCURY_ISA_VERSION
	.align		4
        /*0154*/ 	.byte	0x03, 0x5f
        /*0156*/ 	.short	0x0101


	//----- nvinfo : EIATTR_VRC_CTA_INIT_COUNT
	.align		4
        /*0158*/ 	.byte	0x02, 0x4a
	.zero		1
	.zero		1


	//----- nvinfo : EIATTR_EXIT_INSTR_OFFSETS
	.align		4
        /*015c*/ 	.byte	0x04, 0x1c
        /*015e*/ 	.short	(.L_1901 - .L_1900)


	//   ....[0]....
.L_1900:
        /*0160*/ 	.word	0x00000080


	//   ....[1]....
        /*0164*/ 	.word	0x00000280


	//   ....[2]....
        /*0168*/ 	.word	0x00000e30


	//   ....[3]....
        /*016c*/ 	.word	0x00003e40


	//   ....[4]....
        /*0170*/ 	.word	0x000040b0


	//   ....[5]....
        /*0174*/ 	.word	0x00004210


	//   ....[6]....
        /*0178*/ 	.word	0x000042a0


	//   ....[7]....
        /*017c*/ 	.word	0x000042e0


	//----- nvinfo : EIATTR_CRS_STACK_SIZE
	.align		4
.L_1901:
        /*0180*/ 	.byte	0x04, 0x1e
        /*0182*/ 	.short	(.L_1903 - .L_1902)
.L_1902:
        /*0184*/ 	.word	0x00000000


	//----- nvinfo : EIATTR_CBANK_PARAM_SIZE
	.align		4
.L_1903:
        /*0188*/ 	.byte	0x03, 0x19
        /*018a*/ 	.short	0x0074


	//----- nvinfo : EIATTR_PARAM_CBANK
	.align		4
        /*018c*/ 	.byte	0x04, 0x0a
        /*018e*/ 	.short	(.L_1905 - .L_1904)
	.align		4
.L_1904:
        /*0190*/ 	.word	index@(.nv.constant0._Z23gemm_half_q_half_kernelILi3ELi4ELb1ELb1ELi64EEvPK6__halfPKjS4_S2_PS0_iiiiPKtS7_iiiiiibS2_i)
        /*0194*/ 	.short	0x0380
        /*0196*/ 	.short	0x0074


	//----- nvinfo : EIATTR_SW_WAR
	.align		4
.L_1905:
        /*0198*/ 	.byte	0x04, 0x36
        /*019a*/ 	.short	(.L_1907 - .L_1906)
.L_1906:
        /*019c*/ 	.word	0x00000008
.L_1907:


//--------------------- .nv.info._Z23gemm_half_q_half_kernelILi3ELi6ELb1ELb1ELi64EEvPK6__halfPKjS4_S2_PS0_iiiiPKtS7_iiiiiibS2_i --------------------------
	.section	.nv.info._Z23gemm_half_q_half_kernelILi3ELi6ELb1ELb1ELi64EEvPK6__halfPKjS4_S2_PS0_iiiiPKtS7_iiiiiibS2_i,"",@"SHT_CUDA_INFO"
	.sectionflags	@""
	.align	4


	//----- nvinfo : EIATTR_CUDA_API_VERSION
	.align		4
        /*0000*/ 	.byte	0x04, 0x37
        /*0002*/ 	.short	(.L_1909 - .L_1908)
.L_1908:
        /*0004*/ 	.word	0x00000082


	//----- nvinfo : EIATTR_KPARAM_INFO
	.align		4
.L_1909:
        /*0008*/ 	.byte	0x04, 0x17
        /*000a*/ 	.short	(.L_1911 - .L_1910)
.L_1910:
        /*000c*/ 	.word	0x00000000
        /*0010*/ 	.short	0x0013
        /*0012*/ 	.short	0x0070
        /*0014*/ 	.byte	0x00, 0xf0, 0x11, 0x00


	//----- nvinfo : EIATTR_KPARAM_INFO
	.align		4
.L_1911:
        /*0018*/ 	.byte	0x04, 0x17
        /*001a*/ 	.short	(.L_1913 - .L_1912)
.L_1912:
        /*001c*/ 	.word	0x00000000
        /*0020*/ 	.short	0x0012
        /*0022*/ 	.short	0x0068
        /*0024*/ 	.byte	0x00, 0xf5, 0x21, 0x00


	//----- nvinfo : EIATTR_KPARAM_INFO
	.align		4
.L_1913:
        /*0028*/ 	.byte	0x04, 0x17
        /*002a*/ 	.short	(.L_1915 - .L_1914)
.L_1914:
        /*002c*/ 	.word	0x00000000
        /*0030*/ 	.short	0x0011
        /*0032*/ 	.short	0x0060
        /*0034*/ 	.byte	0x00, 0xf0, 0x05, 0x00


	//----- nvinfo : EIATTR_KPARAM_INFO
	.align		4
.L_1915:
        /*0038*/ 	.byte	0x04, 0x17
        /*003a*/ 	.short	(.L_1917 - .L_1916)
.L_1916:
        /*003c*/ 	.word	0x00000000
        /*0040*/ 	.short	0x0010
        /*0042*/ 	.short	0x005c
        /*0044*/ 	.byte	0x00, 0xf0, 0x11, 0x00


	//----- nvinfo : EIATTR_KPARAM_INFO
	.align		4
.L_1917:
        /*0048*/ 	.byte	0x04, 0x17
        /*004a*/ 	.short	(.L_1919 - .L_1918)
.L_1918:
        /*004c*/ 	.word	0x00000000
        /*0050*/ 	.short	0x000f
        /*0052*/ 	.short	0x0058
        /*0054*/ 	.byte	0x00, 0xf0, 0x11, 0x00


	//----- nvinfo : EIATTR_KPARAM_INFO
	.align		4
.L_1919:
        /*0058*/ 	.byte	0x04, 0x17
        /*005a*/ 	.short	(.L_1921 - .L_1920)
.L_1920:
        /*005c*/ 	.word	0x00000000
        /*0060*/ 	.short	0x000e
        /*0062*/ 	.short	0x0054
        /*0064*/ 	.byte	0x00, 0xf0, 0x11, 0x00


	//----- nvinfo : EIATTR_KPARAM_INFO
	.align		4
.L_1921:
        /*0068*/ 	.byte	0x04, 0x17
        /*006a*/ 	.short	(.L_1923 - .L_1922)
.L_1922:
        /*006c*/ 	.word	0x00000000
        /*0070*/ 	.short	0x000d
        /*0072*/ 	.short	0x0050
        /*0074*/ 	.byte	0x00, 0xf0, 0x11, 0x00


	//----- nvinfo : EIATTR_KPARAM_INFO
	.align		4
.L_1923:
        /*0078*/ 	.byte	0x04, 0x17
        /*007a*/ 	.short	(.L_1925 - .L_1924)
.L_1924:
        /*007c*/ 	.word	0x00000000
        /*0080*/ 	.short	0x000c
        /*0082*/ 	.short	0x004c
        /*0084*/ 	.byte	0x00, 0xf0, 0x11, 0x00


	//----- nvinfo : EIATTR_KPARAM_INFO
	.align		4
.L_1925:
        /*0088*/ 	.byte	0x04, 0x17
        /*008a*/ 	.short	(.L_1927 - .L_1926)
.L_1926:
        /*008c*/ 	.word	0x00000000
        /*0090*/ 	.short	0x000b
        /*0092*/ 	.short	0x0048
        /*0094*/ 	.byte	0x00, 0xf0, 0x11, 0x00


	//----- nvinfo : EIATTR_KPARAM_INFO
	.align		4
.L_1927:
        /*0098*/ 	.byte	0x04, 0x17
        /*009a*/ 	.short	(.L_1929 - .L_1928)
.L_1928:
        /*009c*/ 	.word	0x00000000
        /*00a0*/ 	.short	0x000a
        /*00a2*/ 	.short	0x0040
        /*00a4*/ 	.byte	0x00, 0xf5, 0x21, 0x00


	//----- nvinfo : EIATTR_KPARAM_INFO
	.align		4
.L_1929:
        /*00a8*/ 	.byte	0x04, 0x17
        /*00aa*/ 	.short	(.L_1931 - .L_1930)
.L_1930:
        /*00ac*/ 	.word	0x00000000
        /*00b0*/ 	.short	0x0009
        /*00b2*/ 	.short	0x0038
        /*00b4*/ 	.byte	0x00, 0xf5, 0x21, 0x00


	//----- nvinfo : EIATTR_KPARAM_INFO
	.align		4
.L_1931:
        /*00b8*/ 	.byte	0x04, 0x17
        /*00ba*/ 	.short	(.L_1933 - .L_1932)
.L_1932:
        /*00bc*/ 	.word	0x00000000
        /*00c0*/ 	.short	0x0008
        /*00c2*/ 	.short	0x0034
        /*00c4*/ 	.byte	0x00, 0xf0, 0x11, 0x00


	//----- nvinfo : EIATTR_KPARAM_INFO
	.align		4
.L_1933:
        /*00c8*/ 	.byte	0x04, 0x17
        /*00ca*/ 	.short	(.L_1935 - .L_1934)
.L_1934:
        /*00cc*/ 	.word	0x00000000
        /*00d0*/ 	.short	0x0007
        /*00d2*/ 	.short	0x0030
        /*00d4*/ 	.byte	0x00, 0xf0, 0x11, 0x00


	//----- nvinfo : EIATTR_KPARAM_INFO
	.align		4
.L_1935:
        /*00d8*/ 	.byte	0x04, 0x17
        /*00da*/ 	.short	(.L_1937 - .L_1936)
.L_1936:
        /*00dc*/ 	.word	0x00000000
        /*00e0*/ 	.short	0x0006
        /*00e2*/ 	.short	0x002c
        /*00e4*/ 	.byte	0x00, 0xf0, 0x11, 0x00


	//----- nvinfo : EIATTR_KPARAM_INFO
	.align		4
.L_1937:
        /*00e8*/ 	.byte	0x04, 0x17
        /*00ea*/ 	.short	(.L_1939 - .L_1938)
.L_1938:
        /*00ec*/ 	.word	0x00000000
        /*00f0*/ 	.short	0x0005
        /*00f2*/ 	.short	0x0028
        /*00f4*/ 	.byte	0x00, 0xf0, 0x11, 0x00


	//----- nvinfo : EIATTR_KPARAM_INFO
	.align		4
.L_1939:
        /*00f8*/ 	.byte	0x04, 0x17
        /*00fa*/ 	.short	(.L_1941 - .L_1940)
.L_1940:
        /*00fc*/ 	.word	0x00000000
        /*0100*/ 	.short	0x0004
        /*0102*/ 	.short	0x0020
        /*0104*/ 	.byte	0x00, 0xf5, 0x21, 0x00


	//----- nvinfo : EIATTR_KPARAM_INFO
	.align		4
.L_1941:
        /*0108*/ 	.byte	0x04, 0x17
        /*010a*/ 	.short	(.L_1943 - .L_1942)
.L_1942:
        /*010c*/ 	.word	0x00000000
        /*0110*/ 	.short	0x0003
        /*0112*/ 	.short	0x0018
        /*0114*/ 	.byte	0x00, 0xf5, 0x21, 0x00


	//----- nvinfo : EIATTR_KPARAM_INFO
	.align		4
.L_1943:
        /*0118*/ 	.byte	0x04, 0x17
        /*011a*/ 	.short	(.L_1945 - .L_1944)
.L_1944:
        /*011c*/ 	.word	0x00000000
        /*0120*/ 	.short	0x0002
        /*0122*/ 	.short	0x0010
        /*0124*/ 	.byte	0x00, 0xf5, 0x21, 0x00


	//----- nvinfo : EIATTR_KPARAM_INFO
	.align		4
.L_1945:
        /*0128*/ 	.byte	0x04, 0x17
        /*012a*/ 	.short	(.L_1947 - .L_1946)
.L_1946:
        /*012c*/ 	.word	0x00000000
        /*0130*/ 	.short	0x0001
        /*0132*/ 	.short	0x0008
        /*0134*/ 	.byte	0x00, 0xf5, 0x21, 0x00


	//----- nvinfo : EIATTR_KPARAM_INFO
	.align		4
.L_1947:
        /*0138*/ 	.byte	0x04, 0x17
        /*013a*/ 	.short	(.L_1949 - .L_1948)
.L_1948:
        /*013c*/ 	.word	0x00000000
        /*0140*/ 	.short	0x0000
        /*0142*/ 	.short	0x0000
        /*0144*/ 	.byte	0x00, 0xf5, 0x21, 0x00


	//----- nvinfo : EIATTR_SPARSE_MMA_MASK
	.align		4
.L_1949:
        /*0148*/ 	.byte	0x03, 0x50
        /*014a*/ 	.short	0x0000


	//----- nvinfo : EIATTR_MAXREG_COUNT
	.align		4
        /*014c*/ 	.byte	0x03, 0x1b
        /*014e*/ 	.short	0x00ff


	//----- nvinfo : EIATTR_NUM_BARRIERS
	.align		4
        /*0150*/ 	.byte	0x02, 0x4c
        /*0152*/ 	.byte	0x01
	.zero		1


	//----- nvinfo : EIATTR_MERCURY_ISA_VERSION
	.align		4
        /*0154*/ 	.byte	0x03, 0x5f
        /*0156*/ 	.short	0x0101


	//----- nvinfo : EIATTR_VRC_CTA_INIT_COUNT
	.align		4
        /*0158*/ 	.byte	0x02, 0x4a
	.zero		1
	.zero		1


	//----- nvinfo : EIATTR_EXIT_INSTR_OFFSETS
	.align		4
        /*015c*/ 	.byte	0x04, 0x1c
        /*015e*/ 	.short	(.L_1951 - .L_1950)


	//   ....[0]....
.L_1950:
        /*0160*/ 	.word	0x00000070


	//   ....[1]....
        /*0164*/ 	.word	0x00000220


	//   ....[2]....
        /*0168*/ 	.word	0x00000de0


	//   ....[3]....
        /*016c*/ 	.word	0x00004cd0


	//   ....[4]....
        /*0170*/ 	.word	0x00004f20


	//   ....[5]....
        /*0174*/ 	.word	0x00005070


	//   ....[6]....
        /*0178*/ 	.word	0x00005100


	//   ....[7]....
        /*017c*/ 	.word	0x00005140


	//----- nvinfo : EIATTR_CRS_STACK_SIZE
	.align		4
.L_1951:
        /*0180*/ 	.byte	0x04, 0x1e
        /*0182*/ 	.short	(.L_1953 - .L_1952)
.L_1952:
        /*0184*/ 	.word	0x00000000


	//----- nvinfo : EIATTR_CBANK_PARAM_SIZE
	.align		4
.L_1953:
        /*0188*/ 	.byte	0x03, 0x19
        /*018a*/ 	.short	0x0074


	//----- nvinfo : EIATTR_PARAM_CBANK
	.align		4
        /*018c*/ 	.byte	0x04, 0x0a
        /*018e*/ 	.short	(.L_1955 - .L_1954)
	.align		4
.L_1954:
        /*0190*/ 	.word	index@(.nv.constant0._Z23gemm_half_q_half_kernelILi3ELi6ELb1ELb1ELi64EEvPK6__halfPKjS4_S2_PS0_iiiiPKtS7_iiiiiibS2_i)
        /*0194*/ 	.short	0x0380
        /*0196*/ 	.short	0x0074


	//----- nvinfo : EIATTR_SW_WAR
	.align		4
.L_1955:
        /*0198*/ 	.byte	0x04, 0x36
        /*019a*/ 	.short	(.L_1957 - .L_1956)
.L_1956:
        /*019c*/ 	.word	0x00000008
.L_1957:


//--------------------- .nv.info._Z23gemm_half_q_half_kernelILi3ELi2ELb1ELb1ELi64EEvPK6__halfPKjS4_S2_PS0_iiiiPKtS7_iiiiiibS2_i --------------------------
	.section	.nv.info._Z23gemm_half_q_half_kernelILi3ELi2ELb1ELb1ELi64EEvPK6__halfPKjS4_S2_PS0_iiiiPKtS7_iiiiiibS2_i,"",@"SHT_CUDA_INFO"
	.sectionflags	@""
	.align	4


	//----- nvinfo : EIATTR_CUDA_API_VERSION
	.align		4
        /*0000*/ 	.byte	0x04, 0x37
        /*0002*/ 	.short	(.L_1959 - .L_1958)
.L_1958:
        /*0004*/ 	.word	0x00000082


	//----- nvinfo : EIATTR_KPARAM_INFO
	.align		4
.L_1959:
        /*0008*/ 	.byte	0x04, 0x17
        /*000a*/ 	.short	(.L_1961 - .L_1960)
.L_1960:
        /*000c*/ 	.word	0x00000000
        /*0010*/ 	.short	0x0013
        /*0012*/ 	.short	0x0070
        /*0014*/ 	.byte	0x00, 0xf0, 0x11, 0x00


	//----- nvinfo : EIATTR_KPARAM_INFO
	.align		4
.L_1961:
        /*0018*/ 	.byte	0x04, 0x17
        /*001a*/ 	.short	(.L_1963 - .L_1962)
.L_1962:
        /*001c*/ 	.word	0x00000000
        /*0020*/ 	.short	0x0012
        /*0022*/ 	.short	0x0068
        /*0024*/ 	.byte	0x00, 0xf5, 0x21, 0x00


	//----- nvinfo : EIATTR_KPARAM_INFO
	.align		4
.L_1963:
        /*0028*/ 	.byte	0x04, 0x17
        /*002a*/ 	.short	(.L_1965 - .L_1964)
.L_1964:
        /*002c*/ 	.word	0x00000000
        /*0030*/ 	.short	0x0011
        /*0032*/ 	.short	0x0060
        /*0034*/ 	.byte	0x00, 0xf0, 0x05, 0x00


	//----- nvinfo : EIATTR_KPARAM_INFO
	.align		4
.L_1965:
        /*0038*/ 	.byte	0x04, 0x17
        /*003a*/ 	.short	(.L_1967 - .L_1966)
.L_1966:
        /*003c*/ 	.word	0x00000000
        /*0040*/ 	.short	0x0010
        /*0042*/ 	.short	0x005c
        /*0044*/ 	.byte	0x00, 0xf0, 0x11, 0x00


	//----- nvinfo : EIATTR_KPARAM_INFO
	.align		4
.L_1967:
        /*0048*/ 	.byte	0x04, 0x17
        /*004a*/ 	.short	(.L_1969 - .L_1968)
.L_1968:
        /*004c*/ 	.word	0x00000000
        /*0050*/ 	.short	0x000f
        /*0052*/ 	.short	0x0058
        /*0054*/ 	.byte	0x00, 0xf0, 0x11, 0x00


	//----- nvinfo : EIATTR_KPARAM_INFO
	.align		4
.L_1969:
        /*0058*/ 	.byte	0x04, 0x17
        /*005a*/ 	.short	(.L_1971 - .L_1970)
.L_1970:
        /*005c*/ 	.word	0x00000000
        /*0060*/ 	.short	0x000e
        /*0062*/ 	.short	0x0054
        /*0064*/ 	.byte	0x00, 0xf0, 0x11, 0x00


	//----- nvinfo : EIATTR_KPARAM_INFO
	.align		4
.L_1971:
        /*0068*/ 	.byte	0x04, 0x17
        /*006a*/ 	.short	(.L_1973 - .L_1972)
.L_1972:
        /*006c*/ 	.word	0x00000000
        /*0070*/ 	.short	0x000d
        /*0072*/ 	.short	0x0050
        /*0074*/ 	.byte	0x00, 0xf0, 0x11, 0x00


	//----- nvinfo : EIATTR_KPARAM_INFO
	.align		4
.L_1973:
        /*0078*/ 	.byte	0x04, 0x17
        /*007a*/ 	.short	(.L_1975 - .L_1974)
.L_1974:
        /*007c*/ 	.word	0x00000000
        /*0080*/ 	.short	0x000c
        /*0082*/ 	.short	0x004c
        /*0084*/ 	.byte	0x00, 0xf0, 0x11, 0x00


	//----- nvinfo : EIATTR_KPARAM_INFO
	.align		4
.L_1975:
        /*0088*/ 	.byte	0x04, 0x17
        /*008a*/ 	.short	(.L_1977 - .L_1976)
.L_1976:
        /*008c*/ 	.word	0x00000000
        /*0090*/ 	.short	0x000b
        /*0092*/ 	.short	0x0048
        /*0094*/ 	.byte	0x00, 0xf0, 0x11, 0x00


	//----- nvinfo : EIATTR_KPARAM_INFO
	.align		4
.L_1977:
        /*0098*/ 	.byte	0x04, 0x17
        /*009a*/ 	.short	(.L_1979 - .L_1978)
.L_1978:
        /*009c*/ 	.word	0x00000000
        /*00a0*/ 	.short	0x000a
        /*00a2*/ 	.short	0x0040
        /*00a4*/ 	.byte	0x00, 0xf5, 0x21, 0x00


	//----- nvinfo : EIATTR_KPARAM_INFO
	.align		4
.L_1979:
        /*00a8*/ 	.byte	0x04, 0x17
        /*00aa*/ 	.short	(.L_1981 - .L_1980)
.L_1980:
        /*00ac*/ 	.word	0x00000000
        /*00b0*/ 	.short	0x0009
        /*00b2*/ 	.short	0x0038
        /*00b4*/ 	.byte	0x00, 0xf5, 0x21, 0x00


	//----- nvinfo : EIATTR_KPARAM_INFO
	.align		4
.L_1981:
        /*00b8*/ 	.byte	0x04, 0x17
        /*00ba*/ 	.short	(.L_1983 - .L_1982)
.L_1982:
        /*00bc*/ 	.word	0x00000000
        /*00c0*/ 	.short	0x0008
        /*00c2*/ 	.short	0x0034
        /*00c4*/ 	.byte	0x00, 0xf0, 0x11, 0x00


	//----- nvinfo : EIATTR_KPARAM_INFO
	.align		4
.L_1983:
        /*00c8*/ 	.byte	0x04, 0x17
        /*00ca*/ 	.short	(.L_1985 - .L_1984)
.L_1984:
        /*00cc*/ 	.word	0x00000000
        /*00d0*/ 	.short	0x0007
        /*00d2*/ 	.short	0x0030
        /*00d4*/ 	.byte	0x00, 0xf0, 0x11, 0x00


	//----- nvinfo : EIATTR_KPARAM_INFO
	.align		4
.L_1985:
        /*00d8*/ 	.byte	0x04, 0x17
        /*00da*/ 	.short	(.L_1987 - .L_1986)
.L_1986:
        /*00dc*/ 	.word	0x00000000
        /*00e0*/ 	.short	0x0006
        /*00e2*/ 	.short	0x002c
        /*00e4*/ 	.byte	0x00, 0xf0, 0x11, 0x00


	//----- nvinfo : EIATTR_KPARAM_INFO
	.align		4
.L_1987:
        /*00e8*/ 	.byte	0x04, 0x17
        /*00ea*/ 	.short	(.L_1989 - .L_1988)
.L_1988:
        /*00ec*/ 	.word	0x00000000
        /*00f0*/ 	.short	0x0005
        /*00f2*/ 	.short	0x0028
        /*00f4*/ 	.byte	0x00, 0xf0, 0x11, 0x00


	//----- nvinfo : EIATTR_KPARAM_INFO
	.align		4
.L_1989:
        /*00f8*/ 	.byte	0x04, 0x17
        /*00fa*/ 	.short	(.L_1991 - .L_1990)
.L_1990:
        /*00fc*/ 	.word	0x00000000
        /*0100*/ 	.short	0x0004
        /*0102*/ 	.short	0x0020
        /*0104*/ 	.byte	0x00, 0xf5, 0x21, 0x00


	//----- nvinfo : EIATTR_KPARAM_INFO
	.align		4
.L_1991:
        /*0108*/ 	.byte	0x04, 0x17
        /*010a*/ 	.short	(.L_1993 - .L_1992)
.L_1992:
        /*010c*/ 	.word	0x00000000
        /*0110*/ 	.short	0x0003
        /*0112*/ 	.short	0x0018
        /*0114*/ 	.byte	0x00, 0xf5, 0x21, 0x00


	//----- nvinfo : EIATTR_KPARAM_INFO
	.align		4
.L_1993:
        /*0118*/ 	.byte	0x04, 0x17
        /*011a*/ 	.short	(.L_1995 - .L_1994)
.L_1994:
        /*011c*/ 	.word	0x00000000
        /*0120*/ 	.short	0x0002
        /*0122*/ 	.short	0x0010
        /*0124*/ 	.byte	0x00, 0xf5, 0x21, 0x00


	//----- nvinfo : EIATTR_KPARAM_INFO
	.align		4
.L_1995:
        /*0128*/ 	.byte	0x04, 0x17
        /*012a*/ 	.short	(.L_1997 - .L_1996)
.L_1996:
        /*012c*/ 	.word	0x00000000
        /*0130*/ 	.short	0x0001
        /*0132*/ 	.short	0x0008
        /*0134*/ 	.byte	0x00, 0xf5, 0x21, 0x00


	//----- nvinfo : EIATTR_KPARAM_INFO
	.align		4
.L_1997:
        /*0138*/ 	.byte	0x04, 0x17
        /*013a*/ 	.short	(.L_1999 - .L_1998)
.L_1998:
        /*013c*/ 	.word	0x00000000
        /*0140*/ 	.short	0x0000
        /*0142*/ 	.short	0x0000
        /*0144*/ 	.byte	0x00, 0xf5, 0x21, 0x00


	//----- nvinfo : EIATTR_SPARSE_MMA_MASK
	.align		4
.L_1999:
        /*0148*/ 	.byte	0x03, 0x50
        /*014a*/ 	.short	0x0000


	//----- nvinfo : EIATTR_MAXREG_COUNT
	.align		4
        /*014c*/ 	.byte	0x03, 0x1b
        /*014e*/ 	.short	0x00ff


	//----- nvinfo : EIATTR_NUM_BARRIERS
	.align		4
        /*0150*/ 	.byte	0x02, 0x4c
        /*0152*/ 	.byte	0x01
	.zero		1


	//----- nvinfo : EIATTR_MERCURY_ISA_VERSION
	.align		4
        /*0154*/ 	.byte	0x03, 0x5f
        /*0156*/ 	.short	0x0101


	//----- nvinfo : EIATTR_VRC_CTA_INIT_COUNT
	.align		4
        /*0158*/ 	.byte	0x02, 0x4a
	.zero		1
	.zero		1


	//----- nvinfo : EIATTR_EXIT_INSTR_OFFSETS
	.align		4
        /*015c*/ 	.byte	0x04, 0x1c
        /*015e*/ 	.short	(.L_2001 - .L_2000)


	//   ....[0]....
.L_2000:
        /*0160*/ 	.word	0x00000080


	//   ....[1]....
        /*0164*/ 	.word	0x00000270


	//   ....[2]....
        /*0168*/ 	.word	0x00000e20


	//   ....[3]....
        /*016c*/ 	.word	0x00002f40


	//   ....[4]....
        /*0170*/ 	.word	0x000031a0


	//   ....[5]....
        /*0174*/ 	.word	0x000032f0


	//   ....[6]....
        /*0178*/ 	.word	0x00003380


	//   ....[7]....
        /*017c*/ 	.word	0x000033c0


	//----- nvinfo : EIATTR_CRS_STACK_SIZE
	.align		4
.L_2001:
        /*0180*/ 	.byte	0x04, 0x1e
        /*0182*/ 	.short	(.L_2003 - .L_2002)
.L_2002:
        /*0184*/ 	.word	0x00000000


	//----- nvinfo : EIATTR_CBANK_PARAM_SIZE
	.align		4
.L_2003:
        /*0188*/ 	.byte	0x03, 0x19
        /*018a*/ 	.short	0x0074


	//----- nvinfo : EIATTR_PARAM_CBANK
	.align		4
        /*018c*/ 	.byte	0x04, 0x0a
        /*018e*/ 	.short	(.L_2005 - .L_2004)
	.align		4
.L_2004:
        /*0190*/ 	.word	index@(.nv.constant0._Z23gemm_half_q_half_kernelILi3ELi2ELb1ELb1ELi64EEvPK6__halfPKjS4_S2_PS0_iiiiPKtS7_iiiiiibS2_i)
        /*0194*/ 	.short	0x0380
        /*0196*/ 	.short	0x0074


	//----- nvinfo : EIATTR_SW_WAR
	.align		4
.L_2005:
        /*0198*/ 	.byte	0x04, 0x36
        /*019a*/ 	.short	(.L_2007 - .L_2006)
.L_2006:
        /*019c*/ 	.word	0x00000008
.L_2007:


//--------------------- .nv.info._Z23gemm_half_q_half_kernelILi3ELi32ELb1ELb1ELi32EEvPK6__halfPKjS4_S2_PS0_iiiiPKtS7_iiiiiibS2_i --------------------------
	.section	.nv.info._Z23gemm_half_q_half_kernelILi3ELi32ELb1ELb1ELi32EEvPK6__halfPKjS4_S2_PS0_iiiiPKtS7_iiiiiibS2_i,"",@"SHT_CUDA_INFO"
	.sectionflags	@""
	.align	4


	//----- nvinfo : EIATTR_CUDA_API_VERSION
	.align		4
        /*0000*/ 	.byte	0x04, 0x37
        /*0002*/ 	.short	(.L_2009 - .L_2008)
.L_2008:
        /*0004*/ 	.word	0x00000082


	//----- nvinfo : EIATTR_KPARAM_INFO
	.align		4
.L_2009:
        /*0008*/ 	.byte	0x04, 0x17
        /*000a*/ 	.short	(.L_2011 - .L_2010)
.L_2010:
        /*000c*/ 	.word	0x00000000
        /*0010*/ 	.short	0x0013
        /*0012*/ 	.short	0x0070
        /*0014*/ 	.byte	0x00, 0xf0, 0x11, 0x00


	//----- nvinfo : EIATTR_KPARAM_INFO
	.align		4
.L_2011:
        /*0018*/ 	.byte	0x04, 0x17
        /*001a*/ 	.short	(.L_2013 - .L_2012)
.L_2012:
        /*001c*/ 	.word	0x00000000
        /*0020*/ 	.short	0x0012
        /*0022*/ 	.short	0x0068
        /*0024*/ 	.byte	0x00, 0xf5, 0x21, 0x00


	//----- nvinfo : EIATTR_KPARAM_INFO
	.align		4
.L_2013:
        /*0028*/ 	.byte	0x04, 0x17
        /*002a*/ 	.short	(.L_2015 - .L_2014)
.L_2014:
        /*002c*/ 	.word	0x00000000
        /*0030*/ 	.short	0x0011
        /*0032*/ 	.short	0x0060
        /*0034*/ 	.byte	0x00, 0xf0, 0x05, 0x00


	//----- nvinfo : EIATTR_KPARAM_INFO
	.align		4
.L_2015:
        /*0038*/ 	.byte	0x04, 0x17
        /*003a*/ 	.short	(.L_2017 - .L_2016)
.L_2016:
        /*003c*/ 	.word	0x00000000
        /*0040*/ 	.short	0x0010
        /*0042*/ 	.short	0x005c
        /*0044*/ 	.byte	0x00, 0xf0, 0x11, 0x00


	//----- nvinfo : EIATTR_KPARAM_INFO
	.align		4
.L_2017:
        /*0048*/ 	.byte	0x04, 0x17
        /*004a*/ 	.short	(.L_2019 - .L_2018)
.L_2018:
        /*004c*/ 	.word	0x00000000
        /*0050*/ 	.short	0x000f
        /*0052*/ 	.short	0x0058
        /*0054*/ 	.byte	0x00, 0xf0, 0x11, 0x00


	//----- nvinfo : EIATTR_KPARAM_INFO
	.align		4
.L_2019:
        /*0058*/ 	.byte	0x04, 0x17
        /*005a*/ 	.short	(.L_2021 - .L_2020)
.L_2020:
        /*005c*/ 	.word	0x00000000
        /*0060*/ 	.short	0x000e
        /*0062*/ 	.short	0x0054
        /*0064*/ 	.byte	0x00, 0xf0, 0x11, 0x00


	//----- nvinfo : EIATTR_KPARAM_INFO
	.align		4
.L_2021:
        /*0068*/ 	.byte	0x04, 0x17
        /*006a*/ 	.short	(.L_2023 - .L_2022)
.L_2022:
        /*006c*/ 	.word	0x00000000
        /*0070*/ 	.short	0x000d
        /*0072*/ 	.short	0x0050
        /*0074*/ 	.byte	0x00, 0xf0, 0x11, 0x00


	//----- nvinfo : EIATTR_KPARAM_INFO
	.align		4
.L_2023:
        /*0078*/ 	.byte	0x04, 0x17
        /*007a*/ 	.short	(.L_2025 - .L_2024)
.L_2024:
        /*007c*/ 	.word	0x00000000
        /*0080*/ 	.short	0x000c
        /*0082*/ 	.short	0x004c
        /*0084*/ 	.byte	0x00, 0xf0, 0x11, 0x00


	//----- nvinfo : EIATTR_KPARAM_INFO
	.align		4
.L_2025:
        /*0088*/ 	.byte	0x04, 0x17
        /*008a*/ 	.short	(.L_2027 - .L_2026)
.L_2026:
        /*008c*/ 	.word	0x00000000
        /*0090*/ 	.short	0x000b
        /*0092*/ 	.short	0x0048
        /*0094*/ 	.byte	0x00, 0xf0, 0x11, 0x00


	//----- nvinfo : EIATTR_KPARAM_INFO
	.align		4
.L_2027:
        /*0098*/ 	.byte	0x04, 0x17
        /*009a*/ 	.short	(.L_2029 - .L_2028)
.L_2028:
        /*009c*/ 	.word	0x00000000
        /*00a0*/ 	.short	0x000a
        /*00a2*/ 	.short	0x0040
        /*00a4*/ 	.byte	0x00, 0xf5, 0x21, 0x00


	//----- nvinfo : EIATTR_KPARAM_INFO
	.align		4
.L_2029:
        /*00a8*/ 	.byte	0x04, 0x17
        /*00aa*/ 	.short	(.L_2031 - .L_2030)
.L_2030:
        /*00ac*/ 	.word	0x00000000
        /*00b0*/ 	.short	0x0009
        /*00b2*/ 	.short	0x0038
        /*00b4*/ 	.byte	0x00, 0xf5, 0x21, 0x00


	//----- nvinfo : EIATTR_KPARAM_INFO
	.align		4
.L_2031:
        /*00b8*/ 	.byte	0x04, 0x17
        /*00ba*/ 	.short	(.L_2033 - .L_2032)
.L_2032:
        /*00bc*/ 	.word	0x00000000
        /*00c0*/ 	.short	0x0008
        /*00c2*/ 	.short	0x0034
        /*00c4*/ 	.byte	0x00, 0xf0, 0x11, 0x00


	//----- nvinfo : EIATTR_KPARAM_INFO
	.align		4
.L_2033:
        /*00c8*/ 	.byte	0x04, 0x17
        /*00ca*/ 	.short	(.L_2035 - .L_2034)
.L_2034:
        /*00cc*/ 	.word	0x00000000
        /*00d0*/ 	.short	0x0007
        /*00d2*/ 	.short	0x0030
        /*00d4*/ 	.byte	0x00, 0xf0, 0x11, 0x00


	//----- nvinfo : EIATTR_KPARAM_INFO
	.align		4
.L_2035:
        /*00d8*/ 	.byte	0x04, 0x17
        /*00da*/ 	.short	(.L_2037 - .L_2036)
.L_2036:
        /*00dc*/ 	.word	0x00000000
        /*00e0*/ 	.short	0x0006
        /*00e2*/ 	.short	0x002c
        /*00e4*/ 	.byte	0x00, 0xf0, 0x11, 0x00


	//----- nvinfo : EIATTR_KPARAM_INFO
	.align		4
.L_2037:
        /*00e8*/ 	.byte	0x04, 0x17
        /*00ea*/ 	.short	(.L_2039 - .L_2038)
.L_2038:
        /*00ec*/ 	.word	0x00000000
        /*00f0*/ 	.short	0x0005
        /*00f2*/ 	.short	0x0028
        /*00f4*/ 	.byte	0x00, 0xf0, 0x11, 0x00


	//----- nvinfo : EIATTR_KPARAM_INFO
	.align		4
.L_2039:
        /*00f8*/ 	.byte	0x04, 0x17
        /*00fa*/ 	.short	(.L_2041 - .L_2040)
.L_2040:
        /*00fc*/ 	.word	0x00000000
        /*0100*/ 	.short	0x0004
        /*0102*/ 	.short	0x0020
        /*0104*/ 	.byte	0x00, 0xf5, 0x21, 0x00


	//----- nvinfo : EIATTR_KPARAM_INFO
	.align		4
.L_2041:
        /*0108*/ 	.byte	0x04, 0x17
        /*010a*/ 	.short	(.L_2043 - .L_2042)
.L_2042:
        /*010c*/ 	.word	0x00000000
        /*0110*/ 	.short	0x0003
        /*0112*/ 	.short	0x0018
        /*0114*/ 	.byte	0x00, 0xf5, 0x21, 0x00


	//----- nvinfo : EIATTR_KPARAM_INFO
	.align		4
.L_2043:
        /*0118*/ 	.byte	0x04, 0x17
        /*011a*/ 	.short	(.L_2045 - .L_2044)
.L_2044:
        /*011c*/ 	.word	0x00000000
        /*0120*/ 	.short	0x0002
        /*0122*/ 	.short	0x0010
        /*0124*/ 	.byte	0x00, 0xf5, 0x21, 0x00


	//----- nvinfo : EIATTR_KPARAM_INFO
	.align		4
.L_2045:
        /*0128*/ 	.byte	0x04, 0x17
        /*012a*/ 	.short	(.L_2047 - .L_2046)
.L_2046:
        /*012c*/ 	.word	0x00000000
        /*0130*/ 	.short	0x0001
        /*0132*/ 	.short	0x0008
        /*0134*/ 	.byte	0x00, 0xf5, 0x21, 0x00


	//----- nvinfo : EIATTR_KPARAM_INFO
	.align		4
.L_2047:
        /*0138*/ 	.byte	0x04, 0x17
        /*013a*/ 	.short	(.L_2049 - .L_2048)
.L_2048:
        /*013c*/ 	.word	0x00000000
        /*0140*/ 	.short	0x0000
        /*0142*/ 	.short	0x0000
        /*0144*/ 	.byte	0x00, 0xf5, 0x21, 0x00


	//----- nvinfo : EIATTR_SPARSE_MMA_MASK
	.align		4
.L_2049:
        /*0148*/ 	.byte	0x03, 0x50
        /*014a*/ 	.short	0x0000


	//----- nvinfo : EIATTR_MAXREG_COUNT
	.align		4
        /*014c*/ 	.byte	0x03, 0x1b
        /*014e*/ 	.short	0x00ff


	//----- nvinfo : EIATTR_NUM_BARRIERS
	.align		4
        /*0150*/ 	.byte	0x02, 0x4c
        /*0152*/ 	.byte	0x01
	.zero		1


	//----- nvinfo : EIATTR_MERCURY_ISA_VERSION
	.align		4
        /*0154*/ 	.byte	0x03, 0x5f
        /*0156*/ 	.short	0x0101


	//----- nvinfo : EIATTR_VRC_CTA_INIT_COUNT
	.align		4
        /*0158*/ 	.byte	0x02, 0x4a
	.zero		1
	.zero		1


	//----- nvinfo : EIATTR_EXIT_INSTR_OFFSETS
	.align		4
        /*015c*/ 	.byte	0x04, 0x1c
        /*015e*/ 	.short	(.L_2051 - .L_2050)


	//   ....[0]....
.L_2050:
        /*0160*/ 	.word	0x00000070


	//   ....[1]....
        /*0164*/ 	.word	0x00000250


	//   ....[2]....
        /*0168*/ 	.word	0x00000e00


	//   ....[3]....
        /*016c*/ 	.word	0x00004180


	//   ....[4]....
        /*0170*/ 	.word	0x000043f0


	//   ....[5]....
        /*0174*/ 	.word	0x00004550


	//   ....[6]....
        /*0178*/ 	.word	0x000045d0


	//   ....[7]....
        /*017c*/ 	.word	0x00004610


	//----- nvinfo : EIATTR_CRS_STACK_SIZE
	.align		4
.L_2051:
        /*0180*/ 	.byte	0x04, 0x1e
        /*0182*/ 	.short	(.L_2053 - .L_2052)
.L_2052:
        /*0184*/ 	.word	0x00000000


	//----- nvinfo : EIATTR_CBANK_PARAM_SIZE
	.align		4
.L_2053:
        /*0188*/ 	.byte	0x03, 0x19
        /*018a*/ 	.short	0x0074


	//----- nvinfo : EIATTR_PARAM_CBANK
	.align		4
        /*018c*/ 	.byte	0x04, 0x0a
        /*018e*/ 	.short	(.L_2055 - .L_2054)
	.align		4
.L_2054:
        /*0190*/ 	.word	index@(.nv.constant0._Z23gemm_half_q_half_kernelILi3ELi32ELb1ELb1ELi32EEvPK6__halfPKjS4_S2_PS0_iiiiPKtS7_iiiiiibS2_i)
        /*0194*/ 	.short	0x0380
        /*0196*/ 	.short	0x0074


	//----- nvinfo : EIATTR_SW_WAR
	.align		4
.L_2055:
        /*0198*/ 	.byte	0x04, 0x36
        /*019a*/ 	.short	(.L_2057 - .L_2056)
.L_2056:
        /*019c*/ 	.word	0x00000008
.L_2057:


//--------------------- .nv.info._Z23gemm_half_q_half_kernelILi3ELi48ELb1ELb1ELi32EEvPK6__halfPKjS4_S2_PS0_iiiiPKtS7_iiiiiibS2_i --------------------------
	.section	.nv.info._Z23gemm_half_q_half_kernelILi3ELi48ELb1ELb1ELi32EEvPK6__halfPKjS4_S2_PS0_iiiiPKtS7_iiiiiibS2_i,"",@"SHT_CUDA_INFO"
	.sectionflags	@""
	.align	4


	//----- nvinfo : EIATTR_CUDA_API_VERSION
	.align		4
        /*0000*/ 	.byte	0x04, 0x37
        /*0002*/ 	.short	(.L_2059 - .L_2058)
.L_2058:
        /*0004*/ 	.word	0x00000082


	//----- nvinfo : EIATTR_KPARAM_INFO
	.align		4
.L_2059:
        /*0008*/ 	.byte	0x04, 0x17
        /*000a*/ 	.short	(.L_2061 - .L_2060)
.L_2060:
        /*000c*/ 	.word	0x00000000
        /*0010*/ 	.short	0x0013
        /*0012*/ 	.short	0x0070
        /*0014*/ 	.byte	0x00, 0xf0, 0x11, 0x00


	//----- nvinfo : EIATTR_KPARAM_INFO
	.align		4
.L_2061:
        /*0018*/ 	.byte	0x04, 0x17
        /*001a*/ 	.short	(.L_2063 - .L_2062)
.L_2062:
        /*001c*/ 	.word	0x00000000
        /*0020*/ 	.short	0x0012
        /*0022*/ 	.short	0x0068
        /*0024*/ 	.byte	0x00, 0xf5, 0x21, 0x00


	//----- nvinfo : EIATTR_KPARAM_INFO
	.align		4
.L_2063:
        /*0028*/ 	.byte	0x04, 0x17
        /*002a*/ 	.short	(.L_2065 - .L_2064)
.L_2064:
        /*002c*/ 	.word	0x00000000
        /*0030*/ 	.short	0x0011
        /*0032*/ 	.short	0x0060
        /*0034*/ 	.byte	0x00, 0xf0, 0x05, 0x00


	//----- nvinfo : EIATTR_KPARAM_INFO
	.align		4
.L_2065:
        /*0038*/ 	.byte	0x04, 0x17
        /*003a*/ 	.short	(.L_2067 - .L_2066)
.L_2066:
        /*003c*/ 	.word	0x00000000
        /*0040*/ 	.short	0x0010
        /*0042*/ 	.short	0x005c
        /*0044*/ 	.byte	0x00, 0xf0, 0x11, 0x00


	//----- nvinfo : EIATTR_KPARAM_INFO
	.align		4
.L_2067:
        /*0048*/ 	.byte	0x04, 0x17
        /*004a*/ 	.short	(.L_2069 - .L_2068)
.L_2068:
        /*004c*/ 	.word	0x00000000
        /*0050*/ 	.short	0x000f
        /*0052*/ 	.short	0x0058
        /*0054*/ 	.byte	0x00, 0xf0, 0x11, 0x00


	//----- nvinfo : EIATTR_KPARAM_INFO
	.align		4
.L_2069:
        /*0058*/ 	.byte	0x04, 0x17
        /*005a*/ 	.short	(.L_2071 - .L_2070)
.L_2070:
        /*005c*/ 	.word	0x00000000
        /*0060*/ 	.short	0x000e
        /*0062*/ 	.short	0x0054
        /*0064*/ 	.byte	0x00, 0xf0, 0x11, 0x00


	//----- nvinfo : EIATTR_KPARAM_INFO
	.align		4
.L_2071:
        /*0068*/ 	.byte	0x04, 0x17
        /*006a*/ 	.short	(.L_2073 - .L_2072)
.L_2072:
        /*006c*/ 	.word	0x00000000
        /*0070*/ 	.short	0x000d
        /*0072*/ 	.short	0x0050
        /*0074*/ 	.byte	0x00, 0xf0, 0x11, 0x00


	//----- nvinfo : EIATTR_KPARAM_INFO
	.align		4
.L_2073:
        /*0078*/ 	.byte	0x04, 0x17
        /*007a*/ 	.short	(.L_2075 - .L_2074)
.L_2074:
        /*007c*/ 	.word	0x00000000
        /*0080*/ 	.short	0x000c
        /*0082*/ 	.short	0x004c
        /*0084*/ 	.byte	0x00, 0xf0, 0x11, 0x00


	//----- nvinfo : EIATTR_KPARAM_INFO
	.align		4
.L_2075:
        /*0088*/ 	.byte	0x04, 0x17
        /*008a*/ 	.short	(.L_2077 - .L_2076)
.L_2076:
        /*008c*/ 	.word	0x00000000
        /*0090*/ 	.short	0x000b
        /*0092*/ 	.short	0x0048
        /*0094*/ 	.byte	0x00, 0xf0, 0x11, 0x00


	//----- nvinfo : EIATTR_KPARAM_INFO
	.align		4
.L_2077:
        /*0098*/ 	.byte	0x04, 0x17
        /*009a*/ 	.short	(.L_2079 - .L_2078)
.L_2078:
        /*009c*/ 	.word	0x00000000
        /*00a0*/ 	.short	0x000a
        /*00a2*/ 	.short	0x0040
        /*00a4*/ 	.byte	0x00, 0xf5, 0x21, 0x00


	//----- nvinfo : EIATTR_KPARAM_INFO
	.align		4
.L_2079:
        /*00a8*/ 	.byte	0x04, 0x17
        /*00aa*/ 	.short	(.L_2081 - .L_2080)
.L_2080:
        /*00ac*/ 	.word	0x00000000
        /*00b0*/ 	.short	0x0009
        /*00b2*/ 	.short	0x0038
        /*00b4*/ 	.byte	0x00, 0xf5, 0x21, 0x00


	//----- nvinfo : EIATTR_KPARAM_INFO
	.align		4
.L_2081:
        /*00b8*/ 	.byte	0x04, 0x17
        /*00ba*/ 	.short	(.L_2083 - .L_2082)
.L_2082:
        /*00bc*/ 	.word	0x00000000
        /*00c0*/ 	.short	0x0008
        /*00c2*/ 	.short	0x0034
        /*00c4*/ 	.byte	0x00, 0xf0, 0x11, 0x00


	//----- nvinfo : EIATTR_KPARAM_INFO
	.align		4
.L_2083:
        /*00c8*/ 	.byte	0x04, 0x17
        /*00ca*/ 	.short	(.L_2085 - .L_2084)
.L_2084:
        /*00cc*/ 	.word	0x00000000
        /*00d0*/ 	.short	0x0007
        /*00d2*/ 	.short	0x0030
        /*00d4*/ 	.byte	0x00, 0xf0, 0x11, 0x00


	//----- nvinfo : EIATTR_KPARAM_INFO
	.align		4
.L_2085:
        /*00d8*/ 	.byte	0x04, 0x17
        /*00da*/ 	.short	(.L_2087 - .L_2086)
.L_2086:
        /*00dc*/ 	.word	0x00000000
        /*00e0*/ 	.short	0x0006
        /*00e2*/ 	.short	0x002c
        /*00e4*/ 	.byte	0x00, 0xf0, 0x11, 0x00


	//----- nvinfo : EIATTR_KPARAM_INFO
	.align		4
.L_2087:
        /*00e8*/ 	.byte	0x04, 0x17
        /*00ea*/ 	.short	(.L_2089 - .L_2088)
.L_2088:
        /*00ec*/ 	.word	0x00000000
        /*00f0*/ 	.short	0x0005
        /*00f2*/ 	.short	0x0028
        /*00f4*/ 	.byte	0x00, 0xf0, 0x11, 0x00


	//----- nvinfo : EIATTR_KPARAM_INFO
	.align		4
.L_2089:
        /*00f8*/ 	.byte	0x04, 0x17
        /*00fa*/ 	.short	(.L_2091 - .L_2090)
.L_2090:
        /*00fc*/ 	.word	0x00000000
        /*0100*/ 	.short	0x0004
        /*0102*/ 	.short	0x0020
        /*0104*/ 	.byte	0x00, 0xf5, 0x21, 0x00


	//----- nvinfo : EIATTR_KPARAM_INFO
	.align		4
.L_2091:
        /*0108*/ 	.byte	0x04, 0x17
        /*010a*/ 	.short	(.L_2093 - .L_2092)
.L_2092:
        /*010c*/ 	.word	0x00000000
        /*0110*/ 	.short	0x0003
        /*0112*/ 	.short	0x0018
        /*0114*/ 	.byte	0x00, 0xf5, 0x21, 0x00


	//----- nvinfo : EIATTR_KPARAM_INFO
	.align		4
.L_2093:
        /*0118*/ 	.byte	0x04, 0x17
        /*011a*/ 	.short	(.L_2095 - .L_2094)
.L_2094:
        /*011c*/ 	.word	0x00000000
        /*0120*/ 	.short	0x0002
        /*0122*/ 	.short	0x0010
        /*0124*/ 	.byte	0x00, 0xf5, 0x21, 0x00


	//----- nvinfo : EIATTR_KPARAM_INFO
	.align		4
.L_2095:
        /*0128*/ 	.byte	0x04, 0x17
        /*012a*/ 	.short	(.L_2097 - .L_2096)
.L_2096:
        /*012c*/ 	.word	0x00000000
        /*0130*/ 	.short	0x0001
        /*0132*/ 	.short	0x0008
        /*0134*/ 	.byte	0x00, 0xf5, 0x21, 0x00


	//----- nvinfo : EIATTR_KPARAM_INFO
	.align		4
.L_2097:
        /*0138*/ 	.byte	0x04, 0x17
        /*013a*/ 	.short	(.L_2099 - .L_2098)
.L_2098:
        /*013c*/ 	.word	0x00000000
        /*0140*/ 	.short	0x0000
        /*0142*/ 	.short	0x0000
        /*0144*/ 	.byte	0x00, 0xf5, 0x21, 0x00


	//----- nvinfo : EIATTR_SPARSE_MMA_MASK
	.align		4
.L_2099:
        /*0148*/ 	.byte	0x03, 0x50
        /*014a*/ 	.short	0x0000


	//----- nvinfo : EIATTR_MAXREG_COUNT
	.align		4
        /*014c*/ 	.byte	0x03, 0x1b
        /*014e*/ 	.short	0x00ff


	//----- nvinfo : EIATTR_NUM_BARRIERS
	.align		4
        /*0150*/ 	.byte	0x02, 0x4c
        /*0152*/ 	.byte	0x01
	.zero		1


	//----- nvinfo : EIATTR_MERCURY_ISA_VERSION
	.align		4
        /*0154*/ 	.byte	0x03, 0x5f
        /*0156*/ 	.short	0x0101


	//----- nvinfo : EIATTR_VRC_CTA_INIT_COUNT
	.align		4
        /*0158*/ 	.byte	0x02, 0x4a
	.zero		1
	.zero		1


	//----- nvinfo : EIATTR_EXIT_INSTR_OFFSETS
	.align		4
        /*015c*/ 	.byte	0x04, 0x1c
        /*015e*/ 	.short	(.L_2101 - .L_2100)


	//   ....[0]....
.L_2100:
        /*0160*/ 	.word	0x00000060


	//   ....[1]....
        /*0164*/ 	.word	0x00000220


	//   ....[2]....
        /*0168*/ 	.word	0x00000de0


	//   ....[3]....
        /*016c*/ 	.word	0x000060d0


	//   ....[4]....
        /*0170*/ 	.word	0x00006320


	//   ....[5]....
        /*0174*/ 	.word	0x00006470


	//   ....[6]....
        /*0178*/ 	.word	0x00006500


	//   ....[7]....
        /*017c*/ 	.word	0x00006540


	//----- nvinfo : EIATTR_CRS_STACK_SIZE
	.align		4
.L_2101:
        /*0180*/ 	.byte	0x04, 0x1e
        /*0182*/ 	.short	(.L_2103 - .L_2102)
.L_2102:
        /*0184*/ 	.word	0x00000000


	//----- nvinfo : EIATTR_CBANK_PARAM_SIZE
	.align		4
.L_2103:
        /*0188*/ 	.byte	0x03, 0x19
        /*018a*/ 	.short	0x0074


	//----- nvinfo : EIATTR_PARAM_CBANK
	.align		4
        /*018c*/ 	.byte	0x04, 0x0a
        /*018e*/ 	.short	(.L_2105 - .L_2104)
	.align		4
.L_2104:
        /*0190*/ 	.word	index@(.nv.constant0._Z23gemm_half_q_half_kernelILi3ELi48ELb1ELb1ELi32EEvPK6__halfPKjS4_S2_PS0_iiiiPKtS7_iiiiiibS2_i)
        /*0194*/ 	.short	0x0380
        /*0196*/ 	.short	0x0074


	//----- nvinfo : EIATTR_SW_WAR
	.align		4
.L_2105:
        /*0198*/ 	.byte	0x04, 0x36
        /*019a*/ 	.short	(.L_2107 - .L_2106)
.L_2106:
        /*019c*/ 	.word	0x00000008
.L_2107:


//--------------------- .nv.info._Z23gemm_half_q_half_kernelILi3ELi16ELb1ELb1ELi32EEvPK6__halfPKjS4_S2_PS0_iiiiPKtS7_iiiiiibS2_i --------------------------
	.section	.nv.info._Z23gemm_half_q_half_kernelILi3ELi16ELb1ELb1ELi32EEvPK6__halfPKjS4_S2_PS0_iiiiPKtS7_iiiiiibS2_i,"",@"SHT_CUDA_INFO"
	.sectionflags	@""
	.align	4


	//----- nvinfo : EIATTR_CUDA_API_VERSION
	.align		4
        /*0000*/ 	.byte	0x04, 0x37
        /*0002*/ 	.short	(.L_2109 - .L_2108)
.L_2108:
        /*0004*/ 	.word	0x00000082


	//----- nvinfo : EIATTR_KPARAM_INFO
	.align		4
.L_2109:
        /*0008*/ 	.byte	0x04, 0x17
        /*000a*/ 	.short	(.L_2111 - .L_2110)
.L_2110:
        /*000c*/ 	.word	0x00000000
        /*0010*/ 	.short	0x0013
        /*0012*/ 	.short	0x0070
        /*0014*/ 	.byte	0x00, 0xf0, 0x11, 0x00


	//----- nvinfo : EIATTR_KPARAM_INFO
	.align		4
.L_2111:
        /*0018*/ 	.byte	0x04, 0x17
        /*001a*/ 	.short	(.L_2113 - .L_2112)
.L_2112:
        /*001c*/ 	.word	0x00000000
        /*0020*/ 	.short	0x0012
        /*0022*/ 	.short	0x0068
        /*0024*/ 	.byte	0x00, 0xf5, 0x21, 0x00


	//----- nvinfo : EIATTR_KPARAM_INFO
	.align		4
.L_2113:
        /*0028*/ 	.byte	0x04, 0x17
        /*002a*/ 	.short	(.L_2115 - .L_2114)
.L_2114:
        /*002c*/ 	.word	0x00000000
        /*0030*/ 	.short	0x0011
        /*0032*/ 	.short	0x0060
        /*0034*/ 	.byte	0x00, 0xf0, 0x05, 0x00


	//----- nvinfo : EIATTR_KPARAM_INFO
	.align		4
.L_2115:
        /*0038*/ 	.byte	0x04, 0x17
        /*003a*/ 	.short	(.L_2117 - .L_2116)
.L_2116:
        /*003c*/ 	.word	0x00000000
        /*0040*/ 	.short	0x0010
        /*0042*/ 	.short	0x005c
        /*0044*/ 	.byte	0x00, 0xf0, 0x11, 0x00


	//----- nvinfo : EIATTR_KPARAM_INFO
	.align		4
.L_2117:
        /*0048*/ 	.byte	0x04, 0x17
        /*004a*/ 	.short	(.L_2119 - .L_2118)
.L_2118:
        /*004c*/ 	.word	0x00000000
        /*0050*/ 	.short	0x000f
        /*0052*/ 	.short	0x0058
        /*0054*/ 	.byte	0x00, 0xf0, 0x11, 0x00


	//----- nvinfo : EIATTR_KPARAM_INFO
	.align		4
.L_2119:
        /*0058*/ 	.byte	0x04, 0x17
        /*005a*/ 	.short	(.L_2121 - .L_2120)
.L_2120:
        /*005c*/ 	.word	0x00000000
        /*0060*/ 	.short	0x000e
        /*0062*/ 	.short	0x0054
        /*0064*/ 	.byte	0x00, 0xf0, 0x11, 0x00


	//----- nvinfo : EIATTR_KPARAM_INFO
	.align		4
.L_2121:
        /*0068*/ 	.byte	0x04, 0x17
        /*006a*/ 	.short	(.L_2123 - .L_2122)
.L_2122:
        /*006c*/ 	.word	0x00000000
        /*0070*/ 	.short	0x000d
        /*0072*/ 	.short	0x0050
        /*0074*/ 	.byte	0x00, 0xf0, 0x11, 0x00


	//----- nvinfo : EIATTR_KPARAM_INFO
	.align		4
.L_2123:
        /*0078*/ 	.byte	0x04, 0x17
        /*007a*/ 	.short	(.L_2125 - .L_2124)
.L_2124:
        /*007c*/ 	.word	0x00000000
        /*0080*/ 	.short	0x000c
        /*0082*/ 	.short	0x004c
        /*0084*/ 	.byte	0x00, 0xf0, 0x11, 0x00


	//----- nvinfo : EIATTR_KPARAM_INFO
	.align		4
.L_2125:
        /*0088*/ 	.byte	0x04, 0x17
        /*008a*/ 	.short	(.L_2127 - .L_2126)
.L_2126:
        /*008c*/ 	.word	0x00000000
        /*0090*/ 	.short	0x000b
        /*0092*/ 	.short	0x0048
        /*0094*/ 	.byte	0x00, 0xf0, 0x11, 0x00


	//----- nvinfo : EIATTR_KPARAM_INFO
	.align		4
.L_2127:
        /*0098*/ 	.byte	0x04, 0x17
        /*009a*/ 	.short	(.L_2129 - .L_2128)
.L_2128:
        /*009c*/ 	.word	0x00000000
        /*00a0*/ 	.short	0x000a
        /*00a2*/ 	.short	0x0040
        /*00a4*/ 	.byte	0x00, 0xf5, 0x21, 0x00


	//----- nvinfo : EIATTR_KPARAM_INFO
	.align		4
.L_2129:
        /*00a8*/ 	.byte	0x04, 0x17
        /*00aa*/ 	.short	(.L_2131 - .L_2130)
.L_2130:
        /*00ac*/ 	.word	0x00000000
        /*00b0*/ 	.short	0x0009
        /*00b2*/ 	.short	0x0038
        /*00b4*/ 	.byte	0x00, 0xf5, 0x21, 0x00


	//----- nvinfo : EIATTR_KPARAM_INFO
	.align		4
.L_2131:
        /*00b8*/ 	.byte	0x04, 0x17
        /*00ba*/ 	.short	(.L_2133 - .L_2132)
.L_2132:
        /*00bc*/ 	.word	0x00000000
        /*00c0*/ 	.short	0x0008
        /*00c2*/ 	.short	0x0034
        /*00c4*/ 	.byte	0x00, 0xf0, 0x11, 0x00


	//----- nvinfo : EIATTR_KPARAM_INFO
	.align		4
.L_2133:
        /*00c8*/ 	.byte	0x04, 0x17
        /*00ca*/ 	.short	(.L_2135 - .L_2134)
.L_2134:
        /*00cc*/ 	.word	0x00000000
        /*00d0*/ 	.short	0x0007
        /*00d2*/ 	.short	0x0030
        /*00d4*/ 	.byte	0x00, 0xf0, 0x11, 0x00


	//----- nvinfo : EIATTR_KPARAM_INFO
	.align		4
.L_2135:
        /*00d8*/ 	.byte	0x04, 0x17
        /*00da*/ 	.short	(.L_2137 - .L_2136)
.L_2136:
        /*00dc*/ 	.word	0x00000000
        /*00e0*/ 	.short	0x0006
        /*00e2*/ 	.short	0x002c
        /*00e4*/ 	.byte	0x00, 0xf0, 0x11, 0x00


	//----- nvinfo : EIATTR_KPARAM_INFO
	.align		4
.L_2137:
        /*00e8*/ 	.byte	0x04, 0x17
        /*00ea*/ 	.short	(.L_2139 - .L_2138)
.L_2138:
        /*00ec*/ 	.word	0x00000000
        /*00f0*/ 	.short	0x0005
        /*00f2*/ 	.short	0x0028
        /*00f4*/ 	.byte	0x00, 0xf0, 0x11, 0x00


	//----- nvinfo : EIATTR_KPARAM_INFO
	.align		4
.L_2139:
        /*00f8*/ 	.byte	0x04, 0x17
        /*00fa*/ 	.short	(.L_2141 - .L_2140)
.L_2140:
        /*00fc*/ 	.word	0x00000000
        /*0100*/ 	.short	0x0004
        /*0102*/ 	.short	0x0020
        /*0104*/ 	.byte	0x00, 0xf5, 0x21, 0x00


	//----- nvinfo : EIATTR_KPARAM_INFO
	.align		4
.L_2141:
        /*0108*/ 	.byte	0x04, 0x17
        /*010a*/ 	.short	(.L_2143 - .L_2142)
.L_2142:
        /*010c*/ 	.word	0x00000000
        /*0110*/ 	.short	0x0003
        /*0112*/ 	.short	0x0018
        /*0114*/ 	.byte	0x00, 0xf5, 0x21, 0x00


	//----- nvinfo : EIATTR_KPARAM_INFO
	.align		4
.L_2143:
        /*0118*/ 	.byte	0x04, 0x17
        /*011a*/ 	.short	(.L_2145 - .L_2144)
.L_2144:
        /*011c*/ 	.word	0x00000000
        /*0120*/ 	.short	0x0002
        /*0122*/ 	.short	0x0010
        /*0124*/ 	.byte	0x00, 0xf5, 0x21, 0x00


	//----- nvinfo : EIATTR_KPARAM_INFO
	.align		4
.L_2145:
        /*0128*/ 	.byte	0x04, 0x17
        /*012a*/ 	.short	(.L_2147 - .L_2146)
.L_2146:
        /*012c*/ 	.word	0x00000000
        /*0130*/ 	.short	0x0001
        /*0132*/ 	.short	0x0008
        /*0134*/ 	.byte	0x00, 0xf5, 0x21, 0x00


	//----- nvinfo : EIATTR_KPARAM_INFO
	.align		4
.L_2147:
        /*0138*/ 	.byte	0x04, 0x17
        /*013a*/ 	.short	(.L_2149 - .L_2148)
.L_2148:
        /*013c*/ 	.word	0x00000000
        /*0140*/ 	.short	0x0000
        /*0142*/ 	.short	0x0000
        /*0144*/ 	.byte	0x00, 0xf5, 0x21, 0x00


	//----- nvinfo : EIATTR_SPARSE_MMA_MASK
	.align		4
.L_2149:
        /*0148*/ 	.byte	0x03, 0x50
        /*014a*/ 	.short	0x0000


	//----- nvinfo : EIATTR_MAXREG_COUNT
	.align		4
        /*014c*/ 	.byte	0x03, 0x1b
        /*014e*/ 	.short	0x00ff


	//----- nvinfo : EIATTR_NUM_BARRIERS
	.align		4
        /*0150*/ 	.byte	0x02, 0x4c
        /*0152*/ 	.byte	0x01
	.zero		1


	//----- nvinfo : EIATTR_MERCURY_ISA_VERSION
	.align		4
        /*0154*/ 	.byte	0x03, 0x5f
        /*0156*/ 	.short	0x0101


	//----- nvinfo : EIATTR_VRC_CTA_INIT_COUNT
	.align		4
        /*0158*/ 	.byte	0x02, 0x4a
	.zero		1
	.zero		1


	//----- nvinfo : EIATTR_EXIT_INSTR_OFFSETS
	.align		4
        /*015c*/ 	.byte	0x04, 0x1c
        /*015e*/ 	.short	(.L_2151 - .L_2150)


	//   ....[0]....
.L_2150:
        /*0160*/ 	.word	0x00000050


	//   ....[1]....
        /*0164*/ 	.word	0x00000200


	//   ....[2]....
        /*0168*/ 	.word	0x00000dc0


	//   ....[3]....
        /*016c*/ 	.word	0x00003cb0


	//   ....[4]....
        /*0170*/ 	.word	0x00003f00


	//   ....[5]....
        /*0174*/ 	.word	0x00004050


	//   ....[6]....
        /*0178*/ 	.word	0x000040d0


	//   ....[7]....
        /*017c*/ 	.word	0x00004110


	//----- nvinfo : EIATTR_CRS_STACK_SIZE
	.align		4
.L_2151:
        /*0180*/ 	.byte	0x04, 0x1e
        /*0182*/ 	.short	(.L_2153 - .L_2152)
.L_2152:
        /*0184*/ 	.word	0x00000000


	//----- nvinfo : EIATTR_CBANK_PARAM_SIZE
	.align		4
.L_2153:
        /*0188*/ 	.byte	0x03, 0x19
        /*018a*/ 	.short	0x0074


	//----- nvinfo : EIATTR_PARAM_CBANK
	.align		4
        /*018c*/ 	.byte	0x04, 0x0a
        /*018e*/ 	.short	(.L_2155 - .L_2154)
	.align		4
.L_2154:
        /*0190*/ 	.word	index@(.nv.constant0._Z23gemm_half_q_half_kernelILi3ELi16ELb1ELb1ELi32EEvPK6__halfPKjS4_S2_PS0_iiiiPKtS7_iiiiiibS2_i)
        /*0194*/ 	.short	0x0380
        /*0196*/ 	.short	0x0074


	//----- nvinfo : EIATTR_SW_WAR
	.align		4
.L_2155:
        /*0198*/ 	.byte	0x04, 0x36
        /*019a*/ 	.short	(.L_2157 - .L_2156)
.L_2156:
        /*019c*/ 	.word	0x00000008
.L_2157:


//--------------------- .nv.info._Z23gemm_half_q_half_kernelILi3ELi24ELb1ELb1ELi32EEvPK6__halfPKjS4_S2_PS0_iiiiPKtS7_iiiiiibS2_i --------------------------
	.section	.nv.info._Z23gemm_half_q_half_kernelILi3ELi24ELb1ELb1ELi32EEvPK6__halfPKjS4_S2_PS0_iiiiPKtS7_iiiiiibS2_i,"",@"SHT_CUDA_INFO"
	.sectionflags	@""
	.align	4


	//----- nvinfo : EIATTR_CUDA_API_VERSION
	.align		4
        /*0000*/ 	.byte	0x04, 0x37
        /*0002*/ 	.short	(.L_2159 - .L_2158)
.L_2158:
        /*0004*/ 	.word	0x00000082


	//----- nvinfo : EIATTR_KPARAM_INFO
	.align		4
.L_2159:
        /*0008*/ 	.byte	0x04, 0x17
        /*000a*/ 	.short	(.L_2161 - .L_2160)
.L_2160:
        /*000c*/ 	.word	0x00000000
        /*0010*/ 	.short	0x0013
        /*0012*/ 	.short	0x0070
        /*0014*/ 	.byte	0x00, 0xf0, 0x11, 0x00


	//----- nvinfo : EIATTR_KPARAM_INFO
	.align		4
.L_2161:
        /*0018*/ 	.byte	0x04, 0x17
        /*001a*/ 	.short	(.L_2163 - .L_2162)
.L_2162:
        /*001c*/ 	.word	0x00000000
        /*0020*/ 	.short	0x0012
        /*0022*/ 	.short	0x0068
        /*0024*/ 	.byte	0x00, 0xf5, 0x21, 0x00


	//----- nvinfo : EIATTR_KPARAM_INFO
	.align		4
.L_2163:
        /*0028*/ 	.byte	0x04, 0x17
        /*002a*/ 	.short	(.L_2165 - .L_2164)
.L_2164:
        /*002c*/ 	.word	0x00000000
        /*0030*/ 	.short	0x0011
        /*0032*/ 	.short	0x0060
        /*0034*/ 	.byte	0x00, 0xf0, 0x05, 0x00


	//----- nvinfo : EIATTR_KPARAM_INFO
	.align		4
.L_2165:
        /*0038*/ 	.byte	0x04, 0x17
        /*003a*/ 	.short	(.L_2167 - .L_2166)
.L_2166:
        /*003c*/ 	.word	0x00000000
        /*0040*/ 	.short	0x0010
        /*0042*/ 	.short	0x005c
        /*0044*/ 	.byte	0x00, 0xf0, 0x11, 0x00


	//----- nvinfo : EIATTR_KPARAM_INFO
	.align		4
.L_2167:
        /*0048*/ 	.byte	0x04, 0x17
        /*004a*/ 	.short	(.L_2169 - .L_2168)
.L_2168:
        /*004c*/ 	.word	0x00000000
        /*0050*/ 	.short	0x000f
        /*0052*/ 	.short	0x0058
        /*0054*/ 	.byte	0x00, 0xf0, 0x11, 0x00


	//----- nvinfo : EIATTR_KPARAM_INFO
	.align		4
.L_2169:
        /*0058*/ 	.byte	0x04, 0x17
        /*005a*/ 	.short	(.L_2171 - .L_2170)
.L_2170:
        /*005c*/ 	.word	0x00000000
        /*0060*/ 	.short	0x000e
        /*0062*/ 	.short	0x0054
        /*0064*/ 	.byte	0x00, 0xf0, 0x11, 0x00


	//----- nvinfo : EIATTR_KPARAM_INFO
	.align		4
.L_2171:
        /*0068*/ 	.byte	0x04, 0x17
        /*006a*/ 	.short	(.L_2173 - .L_2172)
.L_2172:
        /*006c*/ 	.word	0x00000000
        /*0070*/ 	.short	0x000d
        /*0072*/ 	.short	0x0050
        /*0074*/ 	.byte	0x00, 0xf0, 0x11, 0x00


	//----- nvinfo : EIATTR_KPARAM_INFO
	.align		4
.L_2173:
        /*0078*/ 	.byte	0x04, 0x17
        /*007a*/ 	.short	(.L_2175 - .L_2174)
.L_2174:
        /*007c*/ 	.word	0x00000000
        /*0080*/ 	.short	0x000c
        /*0082*/ 	.short	0x004c
        /*0084*/ 	.byte	0x00, 0xf0, 0x11, 0x00


	//----- nvinfo : EIATTR_KPARAM_INFO
	.align		4
.L_2175:
        /*0088*/ 	.byte	0x04, 0x17
        /*008a*/ 	.short	(.L_2177 - .L_2176)
.L_2176:
        /*008c*/ 	.word	0x00000000
        /*0090*/ 	.short	0x000b
        /*0092*/ 	.short	0x0048
        /*0094*/ 	.byte	0x00, 0xf0, 0x11, 0x00


	//----- nvinfo : EIATTR_KPARAM_INFO
	.align		4
.L_2177:
        /*0098*/ 	.byte	0x04, 0x17
        /*009a*/ 	.short	(.L_2179 - .L_2178)
.L_2178:
        /*009c*/ 	.word	0x00000000
        /*00a0*/ 	.short	0x000a
        /*00a2*/ 	.short	0x0040
        /*00a4*/ 	.byte	0x00, 0xf5, 0x21, 0x00


	//----- nvinfo : EIATTR_KPARAM_INFO
	.align		4
.L_2179:
        /*00a8*/ 	.byte	0x04, 0x17
        /*00aa*/ 	.short	(.L_2181 - .L_2180)
.L_2180:
        /*00ac*/ 	.word	0x00000000
        /*00b0*/ 	.short	0x0009
        /*00b2*/ 	.short	0x0038
        /*00b4*/ 	.byte	0x00, 0xf5, 0x21, 0x00


	//----- nvinfo : EIATTR_KPARAM_INFO
	.align		4
.L_2181:
        /*00b8*/ 	.byte	0x04, 0x17
        /*00ba*/ 	.short	(.L_2183 - .L_2182)
.L_2182:
        /*00bc*/ 	.word	0x00000000
        /*00c0*/ 	.short	0x0008
        /*00c2*/ 	.short	0x0034
        /*00c4*/ 	.byte	0x00, 0xf0, 0x11, 0x00


	//----- nvinfo : EIATTR_KPARAM_INFO
	.align		4
.L_2183:
        /*00c8*/ 	.byte	0x04, 0x17
        /*00ca*/ 	.short	(.L_2185 - .L_2184)
.L_2184:
        /*00cc*/ 	.word	0x00000000
        /*00d0*/ 	.short	0x0007
        /*00d2*/ 	.short	0x0030
        /*00d4*/ 	.byte	0x00, 0xf0, 0x11, 0x00


	//----- nvinfo : EIATTR_KPARAM_INFO
	.align		4
.L_2185:
        /*00d8*/ 	.byte	0x04, 0x17
        /*00da*/ 	.short	(.L_2187 - .L_2186)
.L_2186:
        /*00dc*/ 	.word	0x00000000
        /*00e0*/ 	.short	0x0006
        /*00e2*/ 	.short	0x002c
        /*00e4*/ 	.byte	0x00, 0xf0, 0x11, 0x00


	//----- nvinfo : EIATTR_KPARAM_INFO
	.align		4
.L_2187:
        /*00e8*/ 	.byte	0x04, 0x17
        /*00ea*/ 	.short	(.L_2189 - .L_2188)
.L_2188:
        /*00ec*/ 	.word	0x00000000
        /*00f0*/ 	.short	0x0005
        /*00f2*/ 	.short	0x0028
        /*00f4*/ 	.byte	0x00, 0xf0, 0x11, 0x00


	//----- nvinfo : EIATTR_KPARAM_INFO
	.align		4
.L_2189:
        /*00f8*/ 	.byte	0x04, 0x17
        /*00fa*/ 	.short	(.L_2191 - .L_2190)
.L_2190:
        /*00fc*/ 	.word	0x00000000
        /*0100*/ 	.short	0x0004
        /*0102*/ 	.short	0x0020
        /*0104*/ 	.byte	0x00, 0xf5, 0x21, 0x00


	//----- nvinfo : EIATTR_KPARAM_INFO
	.align		4
.L_2191:
        /*0108*/ 	.byte	0x04, 0x17
        /*010a*/ 	.short	(.L_2193 - .L_2192)
.L_2192:
        /*010c*/ 	.word	0x00000000
        /*0110*/ 	.short	0x0003
        /*0112*/ 	.short	0x0018
        /*0114*/ 	.byte	0x00, 0xf5, 0x21, 0x00


	//----- nvinfo : EIATTR_KPARAM_INFO
	.align		4
.L_2193:
        /*0118*/ 	.byte	0x04, 0x17
        /*011a*/ 	.short	(.L_2195 - .L_2194)
.L_2194:
        /*011c*/ 	.word	0x00000000
        /*0120*/ 	.short	0x0002
        /*0122*/ 	.short	0x0010
        /*0124*/ 	.byte	0x00, 0xf5, 0x21, 0x00


	//----- nvinfo : EIATTR_KPARAM_INFO
	.align		4
.L_2195:
        /*0128*/ 	.byte	0x04, 0x17
        /*012a*/ 	.short	(.L_2197 - .L_2196)
.L_2196:
        /*012c*/ 	.word	0x00000000
        /*0130*/ 	.short	0x0001
        /*0132*/ 	.short	0x0008
        /*0134*/ 	.byte	0x00, 0xf5, 0x21, 0x00


	//----- nvinfo : EIATTR_KPARAM_INFO
	.align		4
.L_2197:
        /*0138*/ 	.byte	0x04, 0x17
        /*013a*/ 	.short	(.L_2199 - .L_2198)
.L_2198:
        /*013c*/ 	.word	0x00000000
        /*0140*/ 	.short	0x0000
        /*0142*/ 	.short	0x0000
        /*0144*/ 	.byte	0x00, 0xf5, 0x21, 0x00


	//----- nvinfo : EIATTR_SPARSE_MMA_MASK
	.align		4
.L_2199:
        /*0148*/ 	.byte	0x03, 0x50
        /*014a*/ 	.short	0x0000


	//----- nvinfo : EIATTR_MAXREG_COUNT
	.align		4
        /*014c*/ 	.byte	0x03, 0x1b
        /*014e*/ 	.short	0x00ff


	//----- nvinfo : EIATTR_NUM_BARRIERS
	.align		4
        /*0150*/ 	.byte	0x02, 0x4c
        /*0152*/ 	.byte	0x01
	.zero		1


	//----- nvinfo : EIATTR_MERCURY_ISA_VERSION
	.align		4
        /*0154*/ 	.byte	0x03, 0x5f
        /*0156*/ 	.short	0x0101


	//----- nvinfo : EIATTR_VRC_CTA_INIT_COUNT
	.align		4
        /*0158*/ 	.byte	0x02, 0x4a
	.zero		1
	.zero		1


	//----- nvinfo : EIATTR_EXIT_INSTR_OFFSETS
	.align		4
        /*015c*/ 	.byte	0x04, 0x1c
        /*015e*/ 	.short	(.L_2201 - .L_2200)


	//   ....[0]....
.L_2200:
        /*0160*/ 	.word	0x00000060


	//   ....[1]....
        /*0164*/ 	.word	0x00000270


	//   ....[2]....
        /*0168*/ 	.word	0x00000e20


	//   ....[3]....
        /*016c*/ 	.word	0x000091e0


	//   ....[4]....
        /*0170*/ 	.word	0x00009450


	//   ....[5]....
        /*0174*/ 	.word	0x000095b0


	//   ....[6]....
        /*0178*/ 	.word	0x00009640


	//   ....[7]....
        /*017c*/ 	.word	0x00009680


	//----- nvinfo : EIATTR_CRS_STACK_SIZE
	.align		4
.L_2201:
        /*0180*/ 	.byte	0x04, 0x1e
        /*0182*/ 	.short	(.L_2203 - .L_2202)
.L_2202:
        /*0184*/ 	.word	0x00000000


	//----- nvinfo : EIATTR_CBANK_PARAM_SIZE
	.align		4
.L_2203:
        /*0188*/ 	.byte	0x03, 0x19
        /*018a*/ 	.short	0x0074


	//----- nvinfo : EIATTR_PARAM_CBANK
	.align		4
        /*018c*/ 	.byte	0x04, 0x0a
        /*018e*/ 	.short	(.L_2205 - .L_2204)
	.align		4
.L_2204:
        /*0190*/ 	.word	index@(.nv.constant0._Z23gemm_half_q_half_kernelILi3ELi24ELb1ELb1ELi32EEvPK6__halfPKjS4_S2_PS0_iiiiPKtS7_iiiiiibS2_i)
        /*0194*/ 	.short	0x0380
        /*0196*/ 	.short	0x0074


	//----- nvinfo : EIATTR_SW_WAR
	.align		4
.L_2205:
        /*0198*/ 	.byte	0x04, 0x36
        /*019a*/ 	.short	(.L_2207 - .L_2206)
.L_2206:
        /*019c*/ 	.word	0x00000008
.L_2207:


//--------------------- .nv.info._Z23gemm_half_q_half_kernelILi3ELi8ELb1ELb1ELi32EEvPK6__halfPKjS4_S2_PS0_iiiiPKtS7_iiiiiibS2_i --------------------------
	.section	.nv.info._Z23gemm_half_q_half_kernelILi3ELi8ELb1ELb1ELi32EEvPK6__halfPKjS4_S2_PS0_iiiiPKtS7_iiiiiibS2_i,"",@"SHT_CUDA_INFO"
	.sectionflags	@""
	.align	4


	//----- nvinfo : EIATTR_CUDA_API_VERSION
	.align		4
        /*0000*/ 	.byte	0x04, 0x37
        /*0002*/ 	.short	(.L_2209 - .L_2208)
.L_2208:
        /*0004*/ 	.word	0x00000082


	//----- nvinfo : EIATTR_KPARAM_INFO
	.align		4
.L_2209:
        /*0008*/ 	.byte	0x04, 0x17
        /*000a*/ 	.short	(.L_2211 - .L_2210)
.L_2210:
        /*000c*/ 	.word	0x00000000
        /*0010*/ 	.short	0x0013
        /*0012*/ 	.short	0x0070
        /*0014*/ 	.byte	0x00, 0xf0, 0x11, 0x00


	//----- nvinfo : EIATTR_KPARAM_INFO
	.align		4
.L_2211:
        /*0018*/ 	.byte	0x04, 0x17
        /*001a*/ 	.short	(.L_2213 - .L_2212)
.L_2212:
        /*001c*/ 	.word	0x00000000
        /*0020*/ 	.short	0x0012
        /*0022*/ 	.short	0x0068
        /*0024*/ 	.byte	0x00, 0xf5, 0x21, 0x00


	//----- nvinfo : EIATTR_KPARAM_INFO
	.align		4
.L_2213:
        /*0028*/ 	.byte	0x04, 0x17
        /*002a*/ 	.short	(.L_2215 - .L_2214)
.L_2214:
        /*002c*/ 	.word	0x00000000
        /*0030*/ 	.short	0x0011
        /*0032*/ 	.short	0x0060
        /*0034*/ 	.byte	0x00, 0xf0, 0x05, 0x00


	//----- nvinfo : EIATTR_KPARAM_INFO
	.align		4
.L_2215:
        /*0038*/ 	.byte	0x04, 0x17
        /*003a*/ 	.short	(.L_2217 - .L_2216)
.L_2216:
        /*003c*/ 	.word	0x00000000
        /*0040*/ 	.short	0x0010
        /*0042*/ 	.short	0x005c
        /*0044*/ 	.byte	0x00, 0xf0, 0x11, 0x00


	//----- nvinfo : EIATTR_KPARAM_INFO
	.align		4
.L_2217:
        /*0048*/ 	.byte	0x04, 0x17
        /*004a*/ 	.short	(.L_2219 - .L_2218)
.L_2218:
        /*004c*/ 	.word	0x00000000
        /*0050*/ 	.short	0x000f
        /*0052*/ 	.short	0x0058
        /*0054*/ 	.byte	0x00, 0xf0, 0x11, 0x00


	//----- nvinfo : EIATTR_KPARAM_INFO
	.align		4
.L_2219:
        /*0058*/ 	.byte	0x04, 0x17
        /*005a*/ 	.short	(.L_2221 - .L_2220)
.L_2220:
        /*005c*/ 	.word	0x00000000
        /*0060*/ 	.short	0x000e
        /*0062*/ 	.short	0x0054
        /*0064*/ 	.byte	0x00, 0xf0, 0x11, 0x00


	//----- nvinfo : EIATTR_KPARAM_INFO
	.align		4
.L_2221:
        /*0068*/ 	.byte	0x04, 0x17
        /*006a*/ 	.short	(.L_2223 - .L_2222)
.L_2222:
        /*006c*/ 	.word	0x00000000
        /*0070*/ 	.short	0x000d
        /*0072*/ 	.short	0x0050
        /*0074*/ 	.byte	0x00, 0xf0, 0x11, 0x00


	//----- nvinfo : EIATTR_KPARAM_INFO
	.align		4
.L_2223:
        /*0078*/ 	.byte	0x04, 0x17
        /*007a*/ 	.short	(.L_2225 - .L_2224)
.L_2224:
        /*007c*/ 	.word	0x00000000
        /*0080*/ 	.short	0x000c
        /*0082*/ 	.short	0x004c
        /*0084*/ 	.byte	0x00, 0xf0, 0x11, 0x00


	//----- nvinfo : EIATTR_KPARAM_INFO
	.align		4
.L_2225:
        /*0088*/ 	.byte	0x04, 0x17
        /*008a*/ 	.short	(.L_2227 - .L_2226)
.L_2226:
        /*008c*/ 	.word	0x00000000
        /*0090*/ 	.short	0x000b
        /*0092*/ 	.short	0x0048
        /*0094*/ 	.byte	0x00, 0xf0, 0x11, 0x00


	//----- nvinfo : EIATTR_KPARAM_INFO
	.align		4
.L_2227:
        /*0098*/ 	.byte	0x04, 0x17
        /*009a*/ 	.short	(.L_2229 - .L_2228)
.L_2228:
        /*009c*/ 	.word	0x00000000
        /*00a0*/ 	.short	0x000a
        /*00a2*/ 	.short	0x0040
        /*00a4*/ 	.byte	0x00, 0xf5, 0x21, 0x00


	//----- nvinfo : EIATTR_KPARAM_INFO
	.align		4
.L_2229:
        /*00a8*/ 	.byte	0x04, 0x17
        /*00aa*/ 	.short	(.L_2231 - .L_2230)
.L_2230:
        /*00ac*/ 	.word	0x00000000
        /*00b0*/ 	.short	0x0009
        /*00b2*/ 	.short	0x0038
        /*00b4*/ 	.byte	0x00, 0xf5, 0x21, 0x00


	//----- nvinfo : EIATTR_KPARAM_INFO
	.align		4
.L_2231:
        /*00b8*/ 	.byte	0x04, 0x17
        /*00ba*/ 	.short	(.L_2233 - .L_2232)
.L_2232:
        /*00bc*/ 	.word	0x00000000
        /*00c0*/ 	.short	0x0008
        /*00c2*/ 	.short	0x0034
        /*00c4*/ 	.byte	0x00, 0xf0, 0x11, 0x00


	//----- nvinfo : EIATTR_KPARAM_INFO
	.align		4
.L_2233:
        /*00c8*/ 	.byte	0x04, 0x17
        /*00ca*/ 	.short	(.L_2235 - .L_2234)
.L_2234:
        /*00cc*/ 	.word	0x00000000
        /*00d0*/ 	.short	0x0007
        /*00d2*/ 	.short	0x0030
        /*00d4*/ 	.byte	0x00, 0xf0, 0x11, 0x00


	//----- nvinfo : EIATTR_KPARAM_INFO
	.align		4
.L_2235:
        /*00d8*/ 	.byte	0x04, 0x17
        /*00da*/ 	.short	(.L_2237 - .L_2236)
.L_2236:
        /*00dc*/ 	.word	0x00000000
        /*00e0*/ 	.short	0x0006
        /*00e2*/ 	.short	0x002c
        /*00e4*/ 	.byte	0x00, 0xf0, 0x11, 0x00


	//----- nvinfo : EIATTR_KPARAM_INFO
	.align		4
.L_2237:
        /*00e8*/ 	.byte	0x04, 0x17
        /*00ea*/ 	.short	(.L_2239 - .L_2238)
.L_2238:
        /*00ec*/ 	.word	0x00000000
        /*00f0*/ 	.short	0x0005
        /*00f2*/ 	.short	0x0028
        /*00f4*/ 	.byte	0x00, 0xf0, 0x11, 0x00


	//----- nvinfo : EIATTR_KPARAM_INFO
	.align		4
.L_2239:
        /*00f8*/ 	.byte	0x04, 0x17
        /*00fa*/ 	.short	(.L_2241 - .L_2240)
.L_2240:
        /*00fc*/ 	.word	0x00000000
        /*0100*/ 	.short	0x0004
        /*0102*/ 	.short	0x0020
        /*0104*/ 	.byte	0x00, 0xf5, 0x21, 0x00


	//----- nvinfo : EIATTR_KPARAM_INFO
	.align		4
.L_2241:
        /*0108*/ 	.byte	0x04, 0x17
        /*010a*/ 	.short	(.L_2243 - .L_2242)
.L_2242:
        /*010c*/ 	.word	0x00000000
        /*0110*/ 	.short	0x0003
        /*0112*/ 	.short	0x0018
        /*0114*/ 	.byte	0x00, 0xf5, 0x21, 0x00


	//----- nvinfo : EIATTR_KPARAM_INFO
	.align		4
.L_2243:
        /*0118*/ 	.byte	0x04, 0x17
        /*011a*/ 	.short	(.L_2245 - .L_2244)
.L_2244:
        /*011c*/ 	.word	0x00000000
        /*0120*/ 	.short	0x0002
        /*0122*/ 	.short	0x0010
        /*0124*/ 	.byte	0x00, 0xf5, 0x21, 0x00


	//----- nvinfo : EIATTR_KPARAM_INFO
	.align		4
.L_2245:
        /*0128*/ 	.byte	0x04, 0x17
        /*012a*/ 	.short	(.L_2247 - .L_2246)
.L_2246:
        /*012c*/ 	.word	0x00000000
        /*0130*/ 	.short	0x0001
        /*0132*/ 	.short	0x0008
        /*0134*/ 	.byte	0x00, 0xf5, 0x21, 0x00


	//----- nvinfo : EIATTR_KPARAM_INFO
	.align		4
.L_2247:
        /*0138*/ 	.byte	0x04, 0x17
        /*013a*/ 	.short	(.L_2249 - .L_2248)
.L_2248:
        /*013c*/ 	.word	0x00000000
        /*0140*/ 	.short	0x0000
        /*0142*/ 	.short	0x0000
        /*0144*/ 	.byte	0x00, 0xf5, 0x21, 0x00


	//----- nvinfo : EIATTR_SPARSE_MMA_MASK
	.align		4
.L_2249:
        /*0148*/ 	.byte	0x03, 0x50
        /*014a*/ 	.short	0x0000


	//----- nvinfo : EIATTR_MAXREG_COUNT
	.align		4
        /*014c*/ 	.byte	0x03, 0x1b
        /*014e*/ 	.short	0x00ff


	//----- nvinfo : EIATTR_NUM_BARRIERS
	.align		4
        /*0150*/ 	.byte	0x02, 0x4c
        /*0152*/ 	.byte	0x01
	.zero		1


	//----- nvinfo : EIATTR_MERCURY_ISA_VERSION
	.align		4
        /*0154*/ 	.byte	0x03, 0x5f
        /*0156*/ 	.short	0x0101


	//----- nvinfo : EIATTR_VRC_CTA_INIT_COUNT
	.align		4
        /*0158*/ 	.byte	0x02, 0x4a
	.zero		1
	.zero		1


	//----- nvinfo : EIATTR_EXIT_INSTR_OFFSETS
	.align		4
        /*015c*/ 	.byte	0x04, 0x1c
        /*015e*/ 	.short	(.L_2251 - .L_2250)


	//   ....[0]....
.L_2250:
        /*0160*/ 	.word	0x00000060


	//   ....[1]....
        /*0164*/ 	.word	0x00000240


	//   ....[2]....
        /*0168*/ 	.word	0x00000df0


	//   ....[3]....
        /*016c*/ 	.word	0x000073d0


	//   ....[4]....
        /*0170*/ 	.word	0x00007630


	//   ....[5]....
        /*0174*/ 	.word	0x00007790


	//   ....[6]....
        /*0178*/ 	.word	0x00007810


	//   ....[7]....
        /*017c*/ 	.word	0x00007850


	//----- nvinfo : EIATTR_CRS_STACK_SIZE
	.align		4
.L_2251:
        /*0180*/ 	.byte	0x04, 0x1e
        /*0182*/ 	.short	(.L_2253 - .L_2252)
.L_2252:
        /*0184*/ 	.word	0x00000000


	//----- nvinfo : EIATTR_CBANK_PARAM_SIZE
	.align		4
.L_2253:
        /*0188*/ 	.byte	0x03, 0x19
        /*018a*/ 	.short	0x0074


	//----- nvinfo : EIATTR_PARAM_CBANK
	.align		4
        /*018c*/ 	.byte	0x04, 0x0a
        /*018e*/ 	.short	(.L_2255 - .L_2254)
	.align		4
.L_2254:
        /*0190*/ 	.word	index@(.nv.constant0._Z23gemm_half_q_half_kernelILi3ELi8ELb1ELb1ELi32EEvPK6__halfPKjS4_S2_PS0_iiiiPKtS7_iiiiiibS2_i)
        /*0194*/ 	.short	0x0380
        /*0196*/ 	.short	0x0074


	//----- nvinfo : EIATTR_SW_WAR
	.align		4
.L_2255:
        /*0198*/ 	.byte	0x04, 0x36
        /*019a*/ 	.short	(.L_2257 - .L_2256)
.L_2256:
        /*019c*/ 	.word	0x00000008
.L_2257:


//--------------------- .nv.info._Z23gemm_half_q_half_kernelILi3ELi12ELb1ELb1ELi32EEvPK6__halfPKjS4_S2_PS0_iiiiPKtS7_iiiiiibS2_i --------------------------
	.section	.nv.info._Z23gemm_half_q_half_kernelILi3ELi12ELb1ELb1ELi32EEvPK6__halfPKjS4_S2_PS0_iiiiPKtS7_iiiiiibS2_i,"",@"SHT_CUDA_INFO"
	.sectionflags	@""
	.align	4


	//----- nvinfo : EIATTR_CUDA_API_VERSION
	.align		4
        /*0000*/ 	.byte	0x04, 0x37
        /*0002*/ 	.short	(.L_2259 - .L_2258)
.L_2258:
        /*0004*/ 	.word	0x00000082


	//----- nvinfo : EIATTR_KPARAM_INFO
	.align		4
.L_2259:
        /*0008*/ 	.byte	0x04, 0x17
        /*000a*/ 	.short	(.L_2261 - .L_2260)
.L_2260:
        /*000c*/ 	.word	0x00000000
        /*0010*/ 	.short	0x0013
        /*0012*/ 	.short	0x0070
        /*0014*/ 	.byte	0x00, 0xf0, 0x11, 0x00


	//----- nvinfo : EIATTR_KPARAM_INFO
	.align		4
.L_2261:
        /*0018*/ 	.byte	0x04, 0x17
        /*001a*/ 	.short	(.L_2263 - .L_2262)
.L_2262:
        /*001c*/ 	.word	0x00000000
        /*0020*/ 	.short	0x0012
        /*0022*/ 	.short	0x0068
        /*0024*/ 	.byte	0x00, 0xf5, 0x21, 0x00


	//----- nvinfo : EIATTR_KPARAM_INFO
	.align		4
.L_2263:
        /*0028*/ 	.byte	0x04, 0x17
        /*002a*/ 	.short	(.L_2265 - .L_2264)
.L_2264:
        /*002c*/ 	.word	0x00000000
        /*0030*/ 	.short	0x0011
        /*0032*/ 	.short	0x0060
        /*0034*/ 	.byte	0x00, 0xf0, 0x05, 0x00


	//----- nvinfo : EIATTR_KPARAM_INFO
	.align		4
.L_2265:
        /*0038*/ 	.byte	0x04, 0x17
        /*003a*/ 	.short	(.L_2267 - .L_2266)
.L_2266:
        /*003c*/ 	.word	0x00000000
        /*0040*/ 	.short	0x0010
        /*0042*/ 	.short	0x005c
        /*0044*/ 	.byte	0x00, 0xf0, 0x11, 0x00


	//----- nvinfo : EIATTR_KPARAM_INFO
	.align		4
.L_2267:
        /*0048*/ 	.byte	0x04, 0x17
        /*004a*/ 	.short	(.L_2269 - .L_2268)
.L_2268:
        /*004c*/ 	.word	0x00000000
        /*0050*/ 	.short	0x000f
        /*0052*/ 	.short	0x0058
        /*0054*/ 	.byte	0x00, 0xf0, 0x11, 0x00


	//----- nvinfo : EIATTR_KPARAM_INFO
	.align		4
.L_2269:
        /*0058*/ 	.byte	0x04, 0x17
        /*005a*/ 	.short	(.L_2271 - .L_2270)
.L_2270:
        /*005c*/ 	.word	0x00000000
        /*0060*/ 	.short	0x000e
        /*0062*/ 	.short	0x0054
        /*0064*/ 	.byte	0x00, 0xf0, 0x11, 0x00


	//----- nvinfo : EIATTR_KPARAM_INFO
	.align		4
.L_2271:
        /*0068*/ 	.byte	0x04, 0x17
        /*006a*/ 	.short	(.L_2273 - .L_2272)
.L_2272:
        /*006c*/ 	.word	0x00000000
        /*0070*/ 	.short	0x000d
        /*0072*/ 	.short	0x0050
        /*0074*/ 	.byte	0x00, 0xf0, 0x11, 0x00


	//----- nvinfo : EIATTR_KPARAM_INFO
	.align		4
.L_2273:
        /*0078*/ 	.byte	0x04, 0x17
        /*007a*/ 	.short	(.L_2275 - .L_2274)
.L_2274:
        /*007c*/ 	.word	0x00000000
        /*0080*/ 	.short	0x000c
        /*0082*/ 	.short	0x004c
        /*0084*/ 	.byte	0x00, 0xf0, 0x11, 0x00


	//----- nvinfo : EIATTR_KPARAM_INFO
	.align		4
.L_2275:
        /*0088*/ 	.byte	0x04, 0x17
        /*008a*/ 	.short	(.L_2277 - .L_2276)
.L_2276:
        /*008c*/ 	.word	0x00000000
        /*0090*/ 	.short	0x000b
        /*0092*/ 	.short	0x0048
        /*0094*/ 	.byte	0x00, 0xf0, 0x11, 0x00


	//----- nvinfo : EIATTR_KPARAM_INFO
	.align		4
.L_2277:
        /*0098*/ 	.byte	0x04, 0x17
        /*009a*/ 	.short	(.L_2279 - .L_2278)
.L_2278:
        /*009c*/ 	.word	0x00000000
        /*00a0*/ 	.short	0x000a
        /*00a2*/ 	.short	0x0040
        /*00a4*/ 	.byte	0x00, 0xf5, 0x21, 0x00


	//----- nvinfo : EIATTR_KPARAM_INFO
	.align		4
.L_2279:
        /*00a8*/ 	.byte	0x04, 0x17
        /*00aa*/ 	.short	(.L_2281 - .L_2280)
.L_2280:
        /*00ac*/ 	.word	0x00000000
        /*00b0*/ 	.short	0x0009
        /*00b2*/ 	.short	0x0038
        /*00b4*/ 	.byte	0x00, 0xf5, 0x21, 0x00


	//----- nvinfo : EIATTR_KPARAM_INFO
	.align		4
.L_2281:
        /*00b8*/ 	.byte	0x04, 0x17
        /*00ba*/ 	.short	(.L_2283 - .L_2282)
.L_2282:
        /*00bc*/ 	.word	0x00000000
        /*00c0*/ 	.short	0x0008
        /*00c2*/ 	.short	0x0034
        /*00c4*/ 	.byte	0x00, 0xf0, 0x11, 0x00


	//----- nvinfo : EIATTR_KPARAM_INFO
	.align		4
.L_2283:
        /*00c8*/ 	.byte	0x04, 0x17
        /*00ca*/ 	.short	(.L_2285 - .L_2284)
.L_2284:
        /*00cc*/ 	.word	0x00000000
        /*00d0*/ 	.short	0x0007
        /*00d2*/ 	.short	0x0030
        /*00d4*/ 	.byte	0x00, 0xf0, 0x11, 0x00


	//----- nvinfo : EIATTR_KPARAM_INFO
	.align		4
.L_2285:
        /*00d8*/ 	.byte	0x04, 0x17
        /*00da*/ 	.short	(.L_2287 - .L_2286)
.L_2286:
        /*00dc*/ 	.word	0x00000000
        /*00e0*/ 	.short	0x0006
        /*00e2*/ 	.short	0x002c
        /*00e4*/ 	.byte	0x00, 0xf0, 0x11, 0x00


	//----- nvinfo : EIATTR_KPARAM_INFO
	.align		4
.L_2287:
        /*00e8*/ 	.byte	0x04, 0x17
        /*00ea*/ 	.short	(.L_2289 - .L_2288)
.L_2288:
        /*00ec*/ 	.word	0x00000000
        /*00f0*/ 	.short	0x0005
        /*00f2*/ 	.short	0x0028
        /*00f4*/ 	.byte	0x00, 0xf0, 0x11, 0x00


	//----- nvinfo : EIATTR_KPARAM_INFO
	.align		4
.L_2289:
        /*00f8*/ 	.byte	0x04, 0x17
        /*00fa*/ 	.short	(.L_2291 - .L_2290)
.L_2290:
        /*00fc*/ 	.word	0x00000000
        /*0100*/ 	.short	0x0004
        /*0102*/ 	.short	0x0020
        /*0104*/ 	.byte	0x00, 0xf5, 0x21, 0x00


	//----- nvinfo : EIATTR_KPARAM_INFO
	.align		4
.L_2291:
        /*0108*/ 	.byte	0x04, 0x17
        /*010a*/ 	.short	(.L_2293 - .L_2292)
.L_2292:
        /*010c*/ 	.word	0x00000000
        /*0110*/ 	.short	0x0003
        /*0112*/ 	.short	0x0018
        /*0114*/ 	.byte	0x00, 0xf5, 0x21, 0x00


	//----- nvinfo : EIATTR_KPARAM_INFO
	.align		4
.L_2293:
        /*0118*/ 	.byte	0x04, 0x17
        /*011a*/ 	.short	(.L_2295 - .L_2294)
.L_2294:
        /*011c*/ 	.word	0x00000000
        /*0120*/ 	.short	0x0002
        /*0122*/ 	.short	0x0010
        /*0124*/ 	.byte	0x00, 0xf5, 0x21, 0x00


	//----- nvinfo : EIATTR_KPARAM_INFO
	.align		4
.L_2295:
        /*0128*/ 	.byte	0x04, 0x17
        /*012a*/ 	.short	(.L_2297 - .L_2296)
.L_2296:
        /*012c*/ 	.word	0x00000000
        /*0130*/ 	.short	0x0001
        /*0132*/ 	.short	0x0008
        /*0134*/ 	.byte	0x00, 0xf5, 0x21, 0x00


	//----- nvinfo : EIATTR_KPARAM_INFO
	.align		4
.L_2297:
        /*0138*/ 	.byte	0x04, 0x17
        /*013a*/ 	.short	(.L_2299 - .L_2298)
.L_2298:
        /*013c*/ 	.word	0x00000000
        /*0140*/ 	.short	0x0000
        /*0142*/ 	.short	0x0000
        /*0144*/ 	.byte	0x00, 0xf5, 0x21, 0x00


	//----- nvinfo : EIATTR_SPARSE_MMA_MASK
	.align		4
.L_2299:
        /*0148*/ 	.byte	0x03, 0x50
        /*014a*/ 	.short	0x0000


	//----- nvinfo : EIATTR_MAXREG_COUNT
	.align		4
        /*014c*/ 	.byte	0x03, 0x1b
        /*014e*/ 	.short	0x00ff


	//----- nvinfo : EIATTR_NUM_BARRIERS
	.align		4
        /*0150*/ 	.byte	0x02, 0x4c
        /*0152*/ 	.byte	0x01
	.zero		1


	//----- nvinfo : EIATTR_MERCURY_ISA_VERSION
	.align		4
        /*0154*/ 	.byte	0x03, 0x5f
        /*0156*/ 	.short	0x0101


	//----- nvinfo : EIATTR_VRC_CTA_INIT_COUNT
	.align		4
        /*0158*/ 	.byte	0x02, 0x4a
	.zero		1
	.zero		1


	//----- nvinfo : EIATTR_EXIT_INSTR_OFFSETS
	.align		4
        /*015c*/ 	.byte	0x04, 0x1c
        /*015e*/ 	.short	(.L_2301 - .L_2300)


	//   ....[0]....
.L_2300:
        /*0160*/ 	.word	0x00000060


	//   ....[1]....
        /*0164*/ 	.word	0x00000220


	//   ....[2]....
        /*0168*/ 	.word	0x00000de0


	//   ....[3]....
        /*016c*/ 	.word	0x00008f70


	//   ....[4]....
        /*0170*/ 	.word	0x000091c0


	//   ....[5]....
        /*0174*/ 	.word	0x00009310


	//   ....[6]....
        /*0178*/ 	.word	0x000093a0


	//   ....[7]....
        /*017c*/ 	.word	0x000093e0


	//----- nvinfo : EIATTR_CRS_STACK_SIZE
	.align		4
.L_2301:
        /*0180*/ 	.byte	0x04, 0x1e
        /*0182*/ 	.short	(.L_2303 - .L_2302)
.L_2302:
        /*0184*/ 	.word	0x00000000


	//----- nvinfo : EIATTR_CBANK_PARAM_SIZE
	.align		4
.L_2303:
        /*0188*/ 	.byte	0x03, 0x19
        /*018a*/ 	.short	0x0074


	//----- nvinfo : EIATTR_PARAM_CBANK
	.align		4
        /*018c*/ 	.byte	0x04, 0x0a
        /*018e*/ 	.short	(.L_2305 - .L_2304)
	.align		4
.L_2304:
        /*0190*/ 	.word	index@(.nv.constant0._Z23gemm_half_q_half_kernelILi3ELi12ELb1ELb1ELi32EEvPK6__halfPKjS4_S2_PS0_iiiiPKtS7_iiiiiibS2_i)
        /*0194*/ 	.short	0x0380
        /*0196*/ 	.short	0x0074


	//----- nvinfo : EIATTR_SW_WAR
	.align		4
.L_2305:
        /*0198*/ 	.byte	0x04, 0x36
        /*019a*/ 	.short	(.L_2307 - .L_2306)
.L_2306:
        /*019c*/ 	.word	0x00000008
.L_2307:


//--------------------- .nv.info._Z23gemm_half_q_half_kernelILi3ELi14ELb1ELb1ELi32EEvPK6__halfPKjS4_S2_PS0_iiiiPKtS7_iiiiiibS2_i --------------------------
	.section	.nv.info._Z23gemm_half_q_half_kernelILi3ELi14ELb1ELb1ELi32EEvPK6__halfPKjS4_S2_PS0_iiiiPKtS7_iiiiiibS2_i,"",@"SHT_CUDA_INFO"
	.sectionflags	@""
	.align	4


	//----- nvinfo : EIATTR_CUDA_API_VERSION
	.align		4
        /*0000*/ 	.byte	0x04, 0x37
        /*0002*/ 	.short	(.L_2309 - .L_2308)
.L_2308:
        /*0004*/ 	.word	0x00000082


	//----- nvinfo : EIATTR_KPARAM_INFO
	.align		4
.L_2309:
        /*0008*/ 	.byte	0x04, 0x17
        /*000a*/ 	.short	(.L_2311 - .L_2310)
.L_2310:
        /*000c*/ 	.word	0x00000000
        /*0010*/ 	.short	0x0013
        /*0012*/ 	.short	0x0070
        /*0014*/ 	.byte	0x00, 0xf0, 0x11, 0x00


	//----- nvinfo : EIATTR_KPARAM_INFO
	.align		4
.L_2311:
        /*0018*/ 	.byte	0x04, 0x17
        /*001a*/ 	.short	(.L_2313 - .L_2312)
.L_2312:
        /*001c*/ 	.word	0x00000000
        /*0020*/ 	.short	0x0012
        /*0022*/ 	.short	0x0068
        /*0024*/ 	.byte	0x00, 0xf5, 0x21, 0x00


	//----- nvinfo : EIATTR_KPARAM_INFO
	.align		4
.L_2313:
        /*0028*/ 	.byte	0x04, 0x17
        /*002a*/ 	.short	(.L_2315 - .L_2314)
.L_2314:
        /*002c*/ 	.word	0x00000000
        /*0030*/ 	.short	0x0011
        /*0032*/ 	.short	0x0060
        /*0034*/ 	.byte	0x00, 0xf0, 0x05, 0x00


	//----- nvinfo : EIATTR_KPARAM_INFO
	.align		4
.L_2315:
        /*0038*/ 	.byte	0x04, 0x17
        /*003a*/ 	.short	(.L_2317 - .L_2316)
.L_2316:
        /*003c*/ 	.word	0x00000000
        /*0040*/ 	.short	0x0010
        /*0042*/ 	.short	0x005c
        /*0044*/ 	.byte	0x00, 0xf0, 0x11, 0x00


	//----- nvinfo : EIATTR_KPARAM_INFO
	.align		4
.L_2317:
        /*0048*/ 	.byte	0x04, 0x17
        /*004a*/ 	.short	(.L_2319 - .L_2318)
.L_2318:
        /*004c*/ 	.word	0x00000000
        /*0050*/ 	.short	0x000f
        /*0052*/ 	.short	0x0058
        /*0054*/ 	.byte	0x00, 0xf0, 0x11, 0x00


	//----- nvinfo : EIATTR_KPARAM_INFO
	.align		4
.L_2319:
        /*0058*/ 	.byte	0x04, 0x17
        /*005a*/ 	.short	(.L_2321 - .L_2320)
.L_2320:
        /*005c*/ 	.word	0x00000000
        /*0060*/ 	.short	0x000e
        /*0062*/ 	.short	0x0054
        /*0064*/ 	.byte	0x00, 0xf0, 0x11, 0x00


	//----- nvinfo : EIATTR_KPARAM_INFO
	.align		4
.L_2321:
        /*0068*/ 	.byte	0x04, 0x17
        /*006a*/ 	.short	(.L_2323 - .L_2322)
.L_2322:
        /*006c*/ 	.word	0x00000000
        /*0070*/ 	.short	0x000d
        /*0072*/ 	.short	0x0050
        /*0074*/ 	.byte	0x00, 0xf0, 0x11, 0x00


	//----- nvinfo : EIATTR_KPARAM_INFO
	.align		4
.L_2323:
        /*0078*/ 	.byte	0x04, 0x17
        /*007a*/ 	.short	(.L_2325 - .L_2324)
.L_2324:
        /*007c*/ 	.word	0x00000000
        /*0080*/ 	.short	0x000c
        /*0082*/ 	.short	0x004c
        /*0084*/ 	.byte	0x00, 0xf0, 0x11, 0x00


	//----- nvinfo : EIATTR_KPARAM_INFO
	.align		4
.L_2325:
        /*0088*/ 	.byte	0x04, 0x17
        /*008a*/ 	.short	(.L_2327 - .L_2326)
.L_2326:
        /*008c*/ 	.word	0x00000000
        /*0090*/ 	.short	0x000b
        /*0092*/ 	.short	0x0048
        /*0094*/ 	.byte	0x00, 0xf0, 0x11, 0x00


	//----- nvinfo : EIATTR_KPARAM_INFO
	.align		4
.L_2327:
        /*0098*/ 	.byte	0x04, 0x17
        /*009a*/ 	.short	(.L_2329 - .L_2328)
.L_2328:
        /*009c*/ 	.word	0x00000000
        /*00a0*/ 	.short	0x000a
        /*00a2*/ 	.short	0x0040
        /*00a4*/ 	.byte	0x00, 0xf5, 0x21, 0x00


	//----- nvinfo : EIATTR_KPARAM_INFO
	.align		4
.L_2329:
        /*00a8*/ 	.byte	0x04, 0x17
        /*00aa*/ 	.short	(.L_2331 - .L_2330)
.L_2330:
        /*00ac*/ 	.word	0x00000000
        /*00b0*/ 	.short	0x0009
        /*00b2*/ 	.short	0x0038
        /*00b4*/ 	.byte	0x00, 0xf5, 0x21, 0x00


	//----- nvinfo : EIATTR_KPARAM_INFO
	.align		4
.L_2331:
        /*00b8*/ 	.byte	0x04, 0x17
        /*00ba*/ 	.short	(.L_2333 - .L_2332)
.L_2332:
        /*00bc*/ 	.word	0x00000000
        /*00c0*/ 	.short	0x0008
        /*00c2*/ 	.short	0x0034
        /*00c4*/ 	.byte	0x00, 0xf0, 0x11, 0x00


	//----- nvinfo : EIATTR_KPARAM_INFO
	.align		4
.L_2333:
        /*00c8*/ 	.byte	0x04, 0x17
        /*00ca*/ 	.short	(.L_2335 - .L_2334)
.L_2334:
        /*00cc*/ 	.word	0x00000000
        /*00d0*/ 	.short	0x0007
        /*00d2*/ 	.short	0x0030
        /*00d4*/ 	.byte	0x00, 0xf0, 0x11, 0x00


	//----- nvinfo : EIATTR_KPARAM_INFO
	.align		4
.L_2335:
        /*00d8*/ 	.byte	0x04, 0x17
        /*00da*/ 	.short	(.L_2337 - .L_2336)
.L_2336:
        /*00dc*/ 	.word	0x00000000
        /*00e0*/ 	.short	0x0006
        /*00e2*/ 	.short	0x002c
        /*00e4*/ 	.byte	0x00, 0xf0, 0x11, 0x00


	//----- nvinfo : EIATTR_KPARAM_INFO
	.align		4
.L_2337:
        /*00e8*/ 	.byte	0x04, 0x17
        /*00ea*/ 	.short	(.L_2339 - .L_2338)
.L_2338:
        /*00ec*/ 	.word	0x00000000
        /*00f0*/ 	.short	0x0005
        /*00f2*/ 	.short	0x0028
        /*00f4*/ 	.byte	0x00, 0xf0, 0x11, 0x00


	//----- nvinfo : EIATTR_KPARAM_INFO
	.align		4
.L_2339:
        /*00f8*/ 	.byte	0x04, 0x17
        /*00fa*/ 	.short	(.L_2341 - .L_2340)
.L_2340:
        /*00fc*/ 	.word	0x00000000
        /*0100*/ 	.short	0x0004
        /*0102*/ 	.short	0x0020
        /*0104*/ 	.byte	0x00, 0xf5, 0x21, 0x00


	//----- nvinfo : EIATTR_KPARAM_INFO
	.align		4
.L_2341:
        /*0108*/ 	.byte	0x04, 0x17
        /*010a*/ 	.short	(.L_2343 - .L_2342)
.L_2342:
        /*010c*/ 	.word	0x00000000
        /*0110*/ 	.short	0x0003
        /*0112*/ 	.short	0x0018
        /*0114*/ 	.byte	0x00, 0xf5, 0x21, 0x00


	//----- nvinfo : EIATTR_KPARAM_INFO
	.align		4
.L_2343:
        /*0118*/ 	.byte	0x04, 0x17
        /*011a*/ 	.short	(.L_2345 - .L_2344)
.L_2344:
        /*011c*/ 	.word	0x00000000
        /*0120*/ 	.short	0x0002
        /*0122*/ 	.short	0x0010
        /*0124*/ 	.byte	0x00, 0xf5, 0x21, 0x00


	//----- nvinfo : EIATTR_KPARAM_INFO
	.align		4
.L_2345:
        /*0128*/ 	.byte	0x04, 0x17
        /*012a*/ 	.short	(.L_2347 - .L_2346)
.L_2346:
        /*012c*/ 	.word	0x00000000
        /*0130*/ 	.short	0x0001
        /*0132*/ 	.short	0x0008
        /*0134*/ 	.byte	0x00, 0xf5, 0x21, 0x00


	//----- nvinfo : EIATTR_KPARAM_INFO
	.align		4
.L_2347:
        /*0138*/ 	.byte	0x04, 0x17
        /*013a*/ 	.short	(.L_2349 - .L_2348)
.L_2348:
        /*013c*/ 	.word	0x00000000
        /*0140*/ 	.short	0x0000
        /*0142*/ 	.short	0x0000
        /*0144*/ 	.byte	0x00, 0xf5, 0x21, 0x00


	//----- nvinfo : EIATTR_SPARSE_MMA_MASK
	.align		4
.L_2349:
        /*0148*/ 	.byte	0x03, 0x50
        /*014a*/ 	.short	0x0000


	//----- nvinfo : EIATTR_MAXREG_COUNT
	.align		4
        /*014c*/ 	.byte	0x03, 0x1b
        /*014e*/ 	.short	0x00ff


	//----- nvinfo : EIATTR_NUM_BARRIERS
	.align		4
        /*0150*/ 	.byte	0x02, 0x4c
        /*0152*/ 	.byte	0x01
	.zero		1


	//----- nvinfo : EIATTR_MERCURY_ISA_VERSION
	.align		4
        /*0154*/ 	.byte	0x03, 0x5f
        /*0156*/ 	.short	0x0101


	//----- nvinfo : EIATTR_VRC_CTA_INIT_COUNT
	.align		4
        /*0158*/ 	.byte	0x02, 0x4a
	.zero		1
	.zero		1


	//----- nvinfo : EIATTR_EXIT_INSTR_OFFSETS
	.align		4
        /*015c*/ 	.byte	0x04, 0x1c
        /*015e*/ 	.short	(.L_2351 - .L_2350)


	//   ....[0]....
.L_2350:
        /*0160*/ 	.word	0x00000060


	//   ....[1]....
        /*0164*/ 	.word	0x00000280


	//   ....[2]....
        /*0168*/ 	.word	0x00000e50


	//   ....[3]....
        /*016c*/ 	.word	0x0000a220


	//   ....[4]....
        /*0170*/ 	.word	0x0000a480


	//   ....[5]....
        /*0174*/ 	.word	0x0000a5e0


	//   ....[6]....
        /*0178*/ 	.word	0x0000a670


	//   ....[7]....
        /*017c*/ 	.word	0x0000a6b0


	//----- nvinfo : EIATTR_CRS_STACK_SIZE
	.align		4
.L_2351:
        /*0180*/ 	.byte	0x04, 0x1e
        /*0182*/ 	.short	(.L_2353 - .L_2352)
.L_2352:
        /*0184*/ 	.word	0x00000000


	//----- nvinfo : EIATTR_CBANK_PARAM_SIZE
	.align		4
.L_2353:
        /*0188*/ 	.byte	0x03, 0x19
        /*018a*/ 	.short	0x0074


	//----- nvinfo : EIATTR_PARAM_CBANK
	.align		4
        /*018c*/ 	.byte	0x04, 0x0a
        /*018e*/ 	.short	(.L_2355 - .L_2354)
	.align		4
.L_2354:
        /*0190*/ 	.word	index@(.nv.constant0._Z23gemm_half_q_half_kernelILi3ELi14ELb1ELb1ELi32EEvPK6__halfPKjS4_S2_PS0_iiiiPKtS7_iiiiiibS2_i)
        /*0194*/ 	.short	0x0380
        /*0196*/ 	.short	0x0074


	//----- nvinfo : EIATTR_SW_WAR
	.align		4
.L_2355:
        /*0198*/ 	.byte	0x04, 0x36
        /*019a*/ 	.short	(.L_2357 - .L_2356)
.L_2356:
        /*019c*/ 	.word	0x00000008
.L_2357:


//--------------------- .nv.info._Z23gemm_half_q_half_kernelILi3ELi4ELb1ELb1ELi32EEvPK6__halfPKjS4_S2_PS0_iiiiPKtS7_iiiiiibS2_i --------------------------
	.section	.nv.info._Z23gemm_half_q_half_kernelILi3ELi4ELb1ELb1ELi32EEvPK6__halfPKjS4_S2_PS0_iiiiPKtS7_iiiiiibS2_i,"",@"SHT_CUDA_INFO"
	.sectionflags	@""
	.align	4


	//----- nvinfo : EIATTR_CUDA_API_VERSION
	.align		4
        /*0000*/ 	.byte	0x04, 0x37
        /*0002*/ 	.short	(.L_2359 - .L_2358)
.L_2358:
        /*0004*/ 	.word	0x00000082


	//----- nvinfo : EIATTR_KPARAM_INFO
	.align		4
.L_2359:
        /*0008*/ 	.byte	0x04, 0x17
        /*000a*/ 	.short	(.L_2361 - .L_2360)
.L_2360:
        /*000c*/ 	.word	0x00000000
        /*0010*/ 	.short	0x0013
        /*0012*/ 	.short	0x0070
        /*0014*/ 	.byte	0x00, 0xf0, 0x11, 0x00


	//----- nvinfo : EIATTR_KPARAM_INFO
	.align		4
.L_2361:
        /*0018*/ 	.byte	0x04, 0x17
        /*001a*/ 	.short	(.L_2363 - .L_2362)
.L_2362:
        /*001c*/ 	.word	0x00000000
        /*0020*/ 	.short	0x0012
        /*0022*/ 	.short	0x0068
        /*0024*/ 	.byte	0x00, 0xf5, 0x21, 0x00


	//----- nvinfo : EIATTR_KPARAM_INFO
	.align		4
.L_2363:
        /*0028*/ 	.byte	0x04, 0x17
        /*002a*/ 	.short	(.L_2365 - .L_2364)
.L_2364:
        /*002c*/ 	.word	0x00000000
        /*0030*/ 	.short	0x0011
        /*0032*/ 	.short	0x0060
        /*0034*/ 	.byte	0x00, 0xf0, 0x05, 0x00


	//----- nvinfo : EIATTR_KPARAM_INFO
	.align		4
.L_2365:
        /*0038*/ 	.byte	0x04, 0x17
        /*003a*/ 	.short	(.L_2367 - .L_2366)
.L_2366:
        /*003c*/ 	.word	0x00000000
        /*0040*/ 	.short	0x0010
        /*0042*/ 	.short	0x005c
        /*0044*/ 	.byte	0x00, 0xf0, 0x11, 0x00


	//----- nvinfo : EIATTR_KPARAM_INFO
	.align		4
.L_2367:
        /*0048*/ 	.byte	0x04, 0x17
        /*004a*/ 	.short	(.L_2369 - .L_2368)
.L_2368:
        /*004c*/ 	.word	0x00000000
        /*0050*/ 	.short	0x000f
        /*0052*/ 	.short	0x0058
        /*0054*/ 	.byte	0x00, 0xf0, 0x11, 0x00


	//----- nvinfo : EIATTR_KPARAM_INFO
	.align		4
.L_2369:
        /*0058*/ 	.byte	0x04, 0x17
        /*005a*/ 	.short	(.L_2371 - .L_2370)
.L_2370:
        /*005c*/ 	.word	0x00000000
        /*0060*/ 	.short	0x000e
        /*0062*/ 	.short	0x0054
        /*0064*/ 	.byte	0x00, 0xf0, 0x11, 0x00


	//----- nvinfo : EIATTR_KPARAM_INFO
	.align		4
.L_2371:
        /*0068*/ 	.byte	0x04, 0x17
        /*006a*/ 	.short	(.L_2373 - .L_2372)
.L_2372:
        /*006c*/ 	.word	0x00000000
        /*0070*/ 	.short	0x000d
        /*0072*/ 	.short	0x0050
        /*0074*/ 	.byte	0x00, 0xf0, 0x11, 0x00


	//----- nvinfo : EIATTR_KPARAM_INFO
	.align		4
.L_2373:
        /*0078*/ 	.byte	0x04, 0x17
        /*007a*/ 	.short	(.L_2375 - .L_2374)
.L_2374:
        /*007c*/ 	.word	0x00000000
        /*0080*/ 	.short	0x000c
        /*0082*/ 	.short	0x004c
        /*0084*/ 	.byte	0x00, 0xf0, 0x11, 0x00


	//----- nvinfo : EIATTR_KPARAM_INFO
	.align		4
.L_2375:
        /*0088*/ 	.byte	0x04, 0x17
        /*008a*/ 	.short	(.L_2377 - .L_2376)
.L_2376:
        /*008c*/ 	.word	0x00000000
        /*0090*/ 	.short	0x000b
        /*0092*/ 	.short	0x0048
        /*0094*/ 	.byte	0x00, 0xf0, 0x11, 0x00


	//----- nvinfo : EIATTR_KPARAM_INFO
	.align		4
.L_2377:
        /*0098*/ 	.byte	0x04, 0x17
        /*009a*/ 	.short	(.L_2379 - .L_2378)
.L_2378:
        /*009c*/ 	.word	0x00000000
        /*00a0*/ 	.short	0x000a
        /*00a2*/ 	.short	0x0040
        /*00a4*/ 	.byte	0x00, 0xf5, 0x21, 0x00


	//----- nvinfo : EIATTR_KPARAM_INFO
	.align		4
.L_2379:
        /*00a8*/ 	.byte	0x04, 0x17
        /*00aa*/ 	.short	(.L_2381 - .L_2380)
.L_2380:
        /*00ac*/ 	.word	0x00000000
        /*00b0*/ 	.short	0x0009
        /*00b2*/ 	.short	0x0038
        /*00b4*/ 	.byte	0x00, 0xf5, 0x21, 0x00


	//----- nvinfo : EIATTR_KPARAM_INFO
	.align		4
.L_2381:
        /*00b8*/ 	.byte	0x04, 0x17
        /*00ba*/ 	.short	(.L_2383 - .L_2382)
.L_2382:
        /*00bc*/ 	.word	0x00000000
        /*00c0*/ 	.short	0x0008
        /*00c2*/ 	.short	0x0034
        /*00c4*/ 	.byte	0x00, 0xf0, 0x11, 0x00


	//----- nvinfo : EIATTR_KPARAM_INFO
	.align		4
.L_2383:
        /*00c8*/ 	.byte	0x04, 0x17
        /*00ca*/ 	.short	(.L_2385 - .L_2384)
.L_2384:
        /*00cc*/ 	.word	0x00000000
        /*00d0*/ 	.short	0x0007
        /*00d2*/ 	.short	0x0030
        /*00d4*/ 	.byte	0x00, 0xf0, 0x11, 0x00


	//----- nvinfo : EIATTR_KPARAM_INFO
	.align		4
.L_2385:
        /*00d8*/ 	.byte	0x04, 0x17
        /*00da*/ 	.short	(.L_2387 - .L_2386)
.L_2386:
        /*00dc*/ 	.word	0x00000000
        /*00e0*/ 	.short	0x0006
        /*00e2*/ 	.short	0x002c
        /*00e4*/ 	.byte	0x00, 0xf0, 0x11, 0x00


	//----- nvinfo : EIATTR_KPARAM_INFO
	.align		4
.L_2387:
        /*00e8*/ 	.byte	0x04, 0x17
        /*00ea*/ 	.short	(.L_2389 - .L_2388)
.L_2388:
        /*00ec*/ 	.word	0x00000000
        /*00f0*/ 	.short	0x0005
        /*00f2*/ 	.short	0x0028
        /*00f4*/ 	.byte	0x00, 0xf0, 0x11, 0x00


	//----- nvinfo : EIATTR_KPARAM_INFO
	.align		4
.L_2389:
        /*00f8*/ 	.byte	0x04, 0x17
        /*00fa*/ 	.short	(.L_2391 - .L_2390)
.L_2390:
        /*00fc*/ 	.word	0x00000000
        /*0100*/ 	.short	0x0004
        /*0102*/ 	.short	0x0020
        /*0104*/ 	.byte	0x00, 0xf5, 0x21, 0x00


	//----- nvinfo : EIATTR_KPARAM_INFO
	.align		4
.L_2391:
        /*0108*/ 	.byte	0x04, 0x17
        /*010a*/ 	.short	(.L_2393 - .L_2392)
.L_2392:
        /*010c*/ 	.word	0x00000000
        /*0110*/ 	.short	0x0003
        /*0112*/ 	.short	0x0018
        /*0114*/ 	.byte	0x00, 0xf5, 0x21, 0x00


	//----- nvinfo : EIATTR_KPARAM_INFO
	.align		4
.L_2393:
        /*0118*/ 	.byte	0x04, 0x17
        /*011a*/ 	.short	(.L_2395 - .L_2394)
.L_2394:
        /*011c*/ 	.word	0x00000000
        /*0120*/ 	.short	0x0002
        /*0122*/ 	.short	0x0010
        /*0124*/ 	.byte	0x00, 0xf5, 0x21, 0x00


	//----- nvinfo : EIATTR_KPARAM_INFO
	.align		4
.L_2395:
        /*0128*/ 	.byte	0x04, 0x17
        /*012a*/ 	.short	(.L_2397 - .L_2396)
.L_2396:
        /*012c*/ 	.word	0x00000000
        /*0130*/ 	.short	0x0001
        /*0132*/ 	.short	0x0008
        /*0134*/ 	.byte	0x00, 0xf5, 0x21, 0x00


	//----- nvinfo : EIATTR_KPARAM_INFO
	.align		4
.L_2397:
        /*0138*/ 	.byte	0x04, 0x17
        /*013a*/ 	.short	(.L_2399 - .L_2398)
.L_2398:
        /*013c*/ 	.word	0x00000000
        /*0140*/ 	.short	0x0000
        /*0142*/ 	.short	0x0000
        /*0144*/ 	.byte	0x00, 0xf5, 0x21, 0x00


	//----- nvinfo : EIATTR_SPARSE_MMA_MASK
	.align		4
.L_2399:
        /*0148*/ 	.byte	0x03, 0x50
        /*014a*/ 	.short	0x0000


	//----- nvinfo : EIATTR_MAXREG_COUNT
	.align		4
        /*014c*/ 	.byte	0x03, 0x1b
        /*014e*/ 	.short	0x00ff


	//----- nvinfo : EIATTR_NUM_BARRIERS
	.align		4
        /*0150*/ 	.byte	0x02, 0x4c
        /*0152*/ 	.byte	0x01
	.zero		1


	//----- nvinfo : EIATTR_MERCURY_ISA_VERSION
	.align		4
        /*0154*/ 	.byte	0x03, 0x5f
        /*0156*/ 	.short	0x0101


	//----- nvinfo : EIATTR_VRC_CTA_INIT_COUNT
	.align		4
        /*0158*/ 	.byte	0x02, 0x4a
	.zero		1
	.zero		1


	//----- nvinfo : EIATTR_EXIT_INSTR_OFFSETS
	.align		4
        /*015c*/ 	.byte	0x04, 0x1c
        /*015e*/ 	.short	(.L_2401 - .L_2400)


	//   ....[0]....
.L_2400:
        /*0160*/ 	.word	0x00000050


	//   ....[1]....
        /*0164*/ 	.word	0x00000200


	//   ....[2]....
        /*0168*/ 	.word	0x00000dc0


	//   ....[3]....
        /*016c*/ 	.word	0x00003b00


	//   ....[4]....
        /*0170*/ 	.word	0x00003d50


	//   ....[5]....
        /*0174*/ 	.word	0x00003ea0


	//   ....[6]....
        /*0178*/ 	.word	0x00003f20


	//   ....[7]....
        /*017c*/ 	.word	0x00003f60


	//----- nvinfo : EIATTR_CRS_STACK_SIZE
	.align		4
.L_2401:
        /*0180*/ 	.byte	0x04, 0x1e
        /*0182*/ 	.short	(.L_2403 - .L_2402)
.L_2402:
        /*0184*/ 	.word	0x00000000


	//----- nvinfo : EIATTR_CBANK_PARAM_SIZE
	.align		4
.L_2403:
        /*0188*/ 	.byte	0x03, 0x19
        /*018a*/ 	.short	0x0074


	//----- nvinfo : EIATTR_PARAM_CBANK
	.align		4
        /*018c*/ 	.byte	0x04, 0x0a
        /*018e*/ 	.short	(.L_2405 - .L_2404)
	.align		4
.L_2404:
        /*0190*/ 	.word	index@(.nv.constant0._Z23gemm_half_q_half_kernelILi3ELi4ELb1ELb1ELi32EEvPK6__halfPKjS4_S2_PS0_iiiiPKtS7_iiiiiibS2_i)
        /*0194*/ 	.short	0x0380
        /*0196*/ 	.short	0x0074


	//----- nvinfo : EIATTR_SW_WAR
	.align		4
.L_2405:
        /*0198*/ 	.byte	0x04, 0x36
        /*019a*/ 	.short	(.L_2407 - .L_2406)
.L_2406:
        /*019c*/ 	.word	0x00000008
.L_2407:


//--------------------- .nv.info._Z23gemm_half_q_half_kernelILi3ELi6ELb1ELb1ELi32EEvPK6__halfPKjS4_S2_PS0_iiiiPKtS7_iiiiiibS2_i --------------------------
	.section	.nv.info._Z23gemm_half_q_half_kernelILi3ELi6ELb1ELb1ELi32EEvPK6__halfPKjS4_S2_PS0_iiiiPKtS7_iiiiiibS2_i,"",@"SHT_CUDA_INFO"
	.sectionflags	@""
	.align	4


	//----- nvinfo : EIATTR_CUDA_API_VERSION
	.align		4
        /*0000*/ 	.byte	0x04, 0x37
        /*0002*/ 	.short	(.L_2409 - .L_2408)
.L_2408:
        /*0004*/ 	.word	0x00000082


	//----- nvinfo : EIATTR_KPARAM_INFO
	.align		4
.L_2409:
        /*0008*/ 	.byte	0x04, 0x17
        /*000a*/ 	.short	(.L_2411 - .L_2410)
.L_2410:
        /*000c*/ 	.word	0x00000000
        /*0010*/ 	.short	0x0013
        /*0012*/ 	.short	0x0070
        /*0014*/ 	.byte	0x00, 0xf0, 0x11, 0x00


	//----- nvinfo : EIATTR_KPARAM_INFO
	.align		4
.L_2411:
        /*0018*/ 	.byte	0x04, 0x17
        /*001a*/ 	.short	(.L_2413 - .L_2412)
.L_2412:
        /*001c*/ 	.word	0x00000000
        /*0020*/ 	.short	0x0012
        /*0022*/ 	.short	0x0068
        /*0024*/ 	.byte	0x00, 0xf5, 0x21, 0x00


	//----- nvinfo : EIATTR_KPARAM_INFO
	.align		4
.L_2413:
        /*0028*/ 	.byte	0x04, 0x17
        /*002a*/ 	.short	(.L_2415 - .L_2414)
.L_2414:
        /*002c*/ 	.word	0x00000000
        /*0030*/ 	.short	0x0011
        /*0032*/ 	.short	0x0060
        /*0034*/ 	.byte	0x00, 0xf0, 0x05, 0x00


	//----- nvinfo : EIATTR_KPARAM_INFO
	.align		4
.L_2415:
        /*0038*/ 	.byte	0x04, 0x17
        /*003a*/ 	.short	(.L_2417 - .L_2416)
.L_2416:
        /*003c*/ 	.word	0x00000000
        /*0040*/ 	.short	0x0010
        /*0042*/ 	.short	0x005c
        /*0044*/ 	.byte	0x00, 0xf0, 0x11, 0x00


	//----- nvinfo : EIATTR_KPARAM_INFO
	.align		4
.L_2417:
        /*0048*/ 	.byte	0x04, 0x17
        /*004a*/ 	.short	(.L_2419 - .L_2418)
.L_2418:
        /*004c*/ 	.word	0x00000000
        /*0050*/ 	.short	0x000f
        /*0052*/ 	.short	0x0058
        /*0054*/ 	.byte	0x00, 0xf0, 0x11, 0x00


	//----- nvinfo : EIATTR_KPARAM_INFO
	.align		4
.L_2419:
        /*0058*/ 	.byte	0x04, 0x17
        /*005a*/ 	.short	(.L_2421 - .L_2420)
.L_2420:
        /*005c*/ 	.word	0x00000000
        /*0060*/ 	.short	0x000e
        /*0062*/ 	.short	0x0054
        /*0064*/ 	.byte	0x00, 0xf0, 0x11, 0x00


	//----- nvinfo : EIATTR_KPARAM_INFO
	.align		4
.L_2421:
        /*0068*/ 	.byte	0x04, 0x17
        /*006a*/ 	.short	(.L_2423 - .L_2422)
.L_2422:
        /*006c*/ 	.word	0x00000000
        /*0070*/ 	.short	0x000d
        /*0072*/ 	.short	0x0050
        /*0074*/ 	.byte	0x00, 0xf0, 0x11, 0x00


	//----- nvinfo : EIATTR_KPARAM_INFO
	.align		4
.L_2423:
        /*0078*/ 	.byte	0x04, 0x17
        /*007a*/ 	.short	(.L_2425 - .L_2424)
.L_2424:
        /*007c*/ 	.word	0x00000000
        /*0080*/ 	.short	0x000c
        /*0082*/ 	.short	0x004c
        /*0084*/ 	.byte	0x00, 0xf0, 0x11, 0x00


	//----- nvinfo : EIATTR_KPARAM_INFO
	.align		4
.L_2425:
        /*0088*/ 	.byte	0x04, 0x17
        /*008a*/ 	.short	(.L_2427 - .L_2426)
.L_2426:
        /*008c*/ 	.word	0x00000000
        /*0090*/ 	.short	0x000b
        /*0092*/ 	.short	0x0048
        /*0094*/ 	.byte	0x00, 0xf0, 0x11, 0x00


	//----- nvinfo : EIATTR_KPARAM_INFO
	.align		4
.L_2427:
        /*0098*/ 	.byte	0x04, 0x17
        /*009a*/ 	.short	(.L_2429 - .L_2428)
.L_2428:
        /*009c*/ 	.word	0x00000000
        /*00a0*/ 	.short	0x000a
        /*00a2*/ 	.short	0x0040
        /*00a4*/ 	.byte	0x00, 0xf5, 0x21, 0x00


	//----- nvinfo : EIATTR_KPARAM_INFO
	.align		4
.L_2429:
        /*00a8*/ 	.byte	0x04, 0x17
        /*00aa*/ 	.short	(.L_2431 - .L_2430)
.L_2430:
        /*00ac*/ 	.word	0x00000000
        /*00b0*/ 	.short	0x0009
        /*00b2*/ 	.short	0x0038
        /*00b4*/ 	.byte	0x00, 0xf5, 0x21, 0x00


	//----- nvinfo : EIATTR_KPARAM_INFO
	.align		4
.L_2431:
        /*00b8*/ 	.byte	0x04, 0x17
        /*00ba*/ 	.short	(.L_2433 - .L_2432)
.L_2432:
        /*00bc*/ 	.word	0x00000000
        /*00c0*/ 	.short	0x0008
        /*00c2*/ 	.short	0x0034
        /*00c4*/ 	.byte	0x00, 0xf0, 0x11, 0x00


	//----- nvinfo : EIATTR_KPARAM_INFO
	.align		4
.L_2433:
        /*00c8*/ 	.byte	0x04, 0x17
        /*00ca*/ 	.short	(.L_2435 - .L_2434)
.L_2434:
        /*00cc*/ 	.word	0x00000000
        /*00d0*/ 	.short	0x0007
        /*00d2*/ 	.short	0x0030
        /*00d4*/ 	.byte	0x00, 0xf0, 0x11, 0x00


	//----- nvinfo : EIATTR_KPARAM_INFO
	.align		4
.L_2435:
        /*00d8*/ 	.byte	0x04, 0x17
        /*00da*/ 	.short	(.L_2437 - .L_2436)
.L_2436:
        /*00dc*/ 	.word	0x00000000
        /*00e0*/ 	.short	0x0006
        /*00e2*/ 	.short	0x002c
        /*00e4*/ 	.byte	0x00, 0xf0, 0x11, 0x00


	//----- nvinfo : EIATTR_KPARAM_INFO
	.align		4
.L_2437:
        /*00e8*/ 	.byte	0x04, 0x17
        /*00ea*/ 	.short	(.L_2439 - .L_2438)
.L_2438:
        /*00ec*/ 	.word	0x00000000
        /*00f0*/ 	.short	0x0005
        /*00f2*/ 	.short	0x0028
        /*00f4*/ 	.byte	0x00, 0xf0, 0x11, 0x00


	//----- nvinfo : EIATTR_KPARAM_INFO
	.align		4
.L_2439:
        /*00f8*/ 	.byte	0x04, 0x17
        /*00fa*/ 	.short	(.L_2441 - .L_2440)
.L_2440:
        /*00fc*/ 	.word	0x00000000
        /*0100*/ 	.short	0x0004
        /*0102*/ 	.short	0x0020
        /*0104*/ 	.byte	0x00, 0xf5, 0x21, 0x00


	//----- nvinfo : EIATTR_KPARAM_INFO
	.align		4
.L_2441:
        /*0108*/ 	.byte	0x04, 0x17
        /*010a*/ 	.short	(.L_2443 - .L_2442)
.L_2442:
        /*010c*/ 	.word	0x00000000
        /*0110*/ 	.short	0x0003
        /*0112*/ 	.short	0x0018
        /*0114*/ 	.byte	0x00, 0xf5, 0x21, 0x00


	//----- nvinfo : EIATTR_KPARAM_INFO
	.align		4
.L_2443:
        /*0118*/ 	.byte	0x04, 0x17
        /*011a*/ 	.short	(.L_2445 - .L_2444)
.L_2444:
        /*011c*/ 	.word	0x00000000
        /*0120*/ 	.short	0x0002
        /*0122*/ 	.short	0x0010
        /*0124*/ 	.byte	0x00, 0xf5, 0x21, 0x00


	//----- nvinfo : EIATTR_KPARAM_INFO
	.align		4
.L_2445:
        /*0128*/ 	.byte	0x04, 0x17
        /*012a*/ 	.short	(.L_2447 - .L_2446)
.L_2446:
        /*012c*/ 	.word	0x00000000
        /*0130*/ 	.short	0x0001
        /*0132*/ 	.short	0x0008
        /*0134*/ 	.byte	0x00, 0xf5, 0x21, 0x00


	//----- nvinfo : EIATTR_KPARAM_INFO
	.align		4
.L_2447:
        /*0138*/ 	.byte	0x04, 0x17
        /*013a*/ 	.short	(.L_2449 - .L_2448)
.L_2448:
        /*013c*/ 	.word	0x00000000
        /*0140*/ 	.short	0x0000
        /*0142*/ 	.short	0x0000
        /*0144*/ 	.byte	0x00, 0xf5, 0x21, 0x00


	//----- nvinfo : EIATTR_SPARSE_MMA_MASK
	.align		4
.L_2449:
        /*0148*/ 	.byte	0x03, 0x50
        /*014a*/ 	.short	0x0000


	//----- nvinfo : EIATTR_MAXREG_COUNT
	.align		4
        /*014c*/ 	.byte	0x03, 0x1b
        /*014e*/ 	.short	0x00ff


	//----- nvinfo : EIATTR_NUM_BARRIERS
	.align		4
        /*0150*/ 	.byte	0x02, 0x4c
        /*0152*/ 	.byte	0x01
	.zero		1


	//----- nvinfo : EIATTR_MERCURY_ISA_VERSION
	.align		4
        /*0154*/ 	.byte	0x03, 0x5f
        /*0156*/ 	.short	0x0101


	//----- nvinfo : EIATTR_VRC_CTA_INIT_COUNT
	.align		4
        /*0158*/ 	.byte	0x02, 0x4a
	.zero		1
	.zero		1


	//----- nvinfo : EIATTR_EXIT_INSTR_OFFSETS
	.align		4
        /*015c*/ 	.byte	0x04, 0x1c
        /*015e*/ 	.short	(.L_2451 - .L_2450)


	//   ....[0]....
.L_2450:
        /*0160*/ 	.word	0x00000060


	//   ....[1]....
        /*0164*/ 	.word	0x00000270


	//   ....[2]....
        /*0168*/ 	.word	0x00000e10


	//   ....[3]....
        /*016c*/ 	.word	0x00004cf0


	//   ....[4]....
        /*0170*/ 	.word	0x00004f60


	//   ....[5]....
        /*0174*/ 	.word	0x000050c0


	//   ....[6]....
        /*0178*/ 	.word	0x00005150


	//   ....[7]....
        /*017c*/ 	.word	0x00005190


	//----- nvinfo : EIATTR_CRS_STACK_SIZE
	.align		4
.L_2451:
        /*0180*/ 	.byte	0x04, 0x1e
        /*0182*/ 	.short	(.L_2453 - .L_2452)
.L_2452:
        /*0184*/ 	.word	0x00000000


	//----- nvinfo : EIATTR_CBANK_PARAM_SIZE
	.align		4
.L_2453:
        /*0188*/ 	.byte	0x03, 0x19
        /*018a*/ 	.short	0x0074


	//----- nvinfo : EIATTR_PARAM_CBANK
	.align		4
        /*018c*/ 	.byte	0x04, 0x0a
        /*018e*/ 	.short	(.L_2455 - .L_2454)
	.align		4
.L_2454:
        /*0190*/ 	.word	index@(.nv.constant0._Z23gemm_half_q_half_kernelILi3ELi6ELb1ELb1ELi32EEvPK6__halfPKjS4_S2_PS0_iiiiPKtS7_iiiiiibS2_i)
        /*0194*/ 	.short	0x0380
        /*0196*/ 	.short	0x0074


	//----- nvinfo : EIATTR_SW_WAR
	.align		4
.L_2455:
        /*0198*/ 	.byte	0x04, 0x36
        /*019a*/ 	.short	(.L_2457 - .L_2456)
.L_2456:
        /*019c*/ 	.word	0x00000008
.L_2457:


//--------------------- .nv.info._Z23gemm_half_q_half_kernelILi3ELi2ELb1ELb1ELi32EEvPK6__halfPKjS4_S2_PS0_iiiiPKtS7_iiiiiibS2_i --------------------------
	.section	.nv.info._Z23gemm_half_q_half_kernelILi3ELi2ELb1ELb1ELi32EEvPK6__halfPKjS4_S2_PS0_iiiiPKtS7_iiiiiibS2_i,"",@"SHT_CUDA_INFO"
	.sectionflags	@""
	.align	4


	//----- nvinfo : EIATTR_CUDA_API_VERSION
	.align		4
        /*0000*/ 	.byte	0x04, 0x37
        /*0002*/ 	.short	(.L_2459 - .L_2458)
.L_2458:
        /*0004*/ 	.word	0x00000082


	//----- nvinfo : EIATTR_KPARAM_INFO
	.align		4
.L_2459:
        /*0008*/ 	.byte	0x04, 0x17
        /*000a*/ 	.short	(.L_2461 - .L_2460)
.L_2460:
        /*000c*/ 	.word	0x00000000
        /*0010*/ 	.short	0x0013
        /*0012*/ 	.short	0x0070
        /*0014*/ 	.byte	0x00, 0xf0, 0x11, 0x00


	//----- nvinfo : EIATTR_KPARAM_INFO
	.align		4
.L_2461:
        /*0018*/ 	.byte	0x04, 0x17
        /*001a*/ 	.short	(.L_2463 - .L_2462)
.L_2462:
        /*001c*/ 	.word	0x00000000
        /*0020*/ 	.short	0x0012
        /*0022*/ 	.short	0x0068
        /*0024*/ 	.byte	0x00, 0xf5, 0x21, 0x00


	//----- nvinfo : EIATTR_KPARAM_INFO
	.align		4
.L_2463:
        /*0028*/ 	.byte	0x04, 0x17
        /*002a*/ 	.short	(.L_2465 - .L_2464)
.L_2464:
        /*002c*/ 	.word	0x00000000
        /*0030*/ 	.short	0x0011
        /*0032*/ 	.short	0x0060
        /*0034*/ 	.byte	0x00, 0xf0, 0x05, 0x00


	//----- nvinfo : EIATTR_KPARAM_INFO
	.align		4
.L_2465:
        /*0038*/ 	.byte	0x04, 0x17
        /*003a*/ 	.short	(.L_2467 - .L_2466)
.L_2466:
        /*003c*/ 	.word	0x00000000
        /*0040*/ 	.short	0x0010
        /*0042*/ 	.short	0x005c
        /*0044*/ 	.byte	0x00, 0xf0, 0x11, 0x00


	//----- nvinfo : EIATTR_KPARAM_INFO
	.align		4
.L_2467:
        /*0048*/ 	.byte	0x04, 0x17
        /*004a*/ 	.short	(.L_2469 - .L_2468)
.L_2468:
        /*004c*/ 	.word	0x00000000
        /*0050*/ 	.short	0x000f
        /*0052*/ 	.short	0x0058
        /*0054*/ 	.byte	0x00, 0xf0, 0x11, 0x00


	//----- nvinfo : EIATTR_KPARAM_INFO
	.align		4
.L_2469:
        /*0058*/ 	.byte	0x04, 0x17
        /*005a*/ 	.short	(.L_2471 - .L_2470)
.L_2470:
        /*005c*/ 	.word	0x00000000
        /*0060*/ 	.short	0x000e
        /*0062*/ 	.short	0x0054
        /*0064*/ 	.byte	0x00, 0xf0, 0x11, 0x00


	//----- nvinfo : EIATTR_KPARAM_INFO
	.align		4
.L_2471:
        /*0068*/ 	.byte	0x04, 0x17
        /*006a*/ 	.short	(.L_2473 - .L_2472)
.L_2472:
        /*006c*/ 	.word	0x00000000
        /*0070*/ 	.short	0x000d
        /*0072*/ 	.short	0x0050
        /*0074*/ 	.byte	0x00, 0xf0, 0x11, 0x00


	//----- nvinfo : EIATTR_KPARAM_INFO
	.align		4
.L_2473:
        /*0078*/ 	.byte	0x04, 0x17
        /*007a*/ 	.short	(.L_2475 - .L_2474)
.L_2474:
        /*007c*/ 	.word	0x00000000
        /*0080*/ 	.short	0x000c
        /*0082*/ 	.short	0x004c
        /*0084*/ 	.byte	0x00, 0xf0, 0x11, 0x00


	//----- nvinfo : EIATTR_KPARAM_INFO
	.align		4
.L_2475:
        /*0088*/ 	.byte	0x04, 0x17
        /*008a*/ 	.short	(.L_2477 - .L_2476)
.L_2476:
        /*008c*/ 	.word	0x00000000
        /*0090*/ 	.short	0x000b
        /*0092*/ 	.short	0x0048
        /*0094*/ 	.byte	0x00, 0xf0, 0x11, 0x00


	//----- nvinfo : EIATTR_KPARAM_INFO
	.align		4
.L_2477:
        /*0098*/ 	.byte	0x04, 0x17
        /*009a*/ 	.short	(.L_2479 - .L_2478)
.L_2478:
        /*009c*/ 	.word	0x00000000
        /*00a0*/ 	.short	0x000a
        /*00a2*/ 	.short	0x0040
        /*00a4*/ 	.byte	0x00, 0xf5, 0x21, 0x00


	//----- nvinfo : EIATTR_KPARAM_INFO
	.align		4
.L_2479:
        /*00a8*/ 	.byte	0x04, 0x17
        /*00aa*/ 	.short	(.L_2481 - .L_2480)
.L_2480:
        /*00ac*/ 	.word	0x00000000
        /*00b0*/ 	.short	0x0009
        /*00b2*/ 	.short	0x0038
        /*00b4*/ 	.byte	0x00, 0xf5, 0x21, 0x00


	//----- nvinfo : EIATTR_KPARAM_INFO
	.align		4
.L_2481:
        /*00b8*/ 	.byte	0x04, 0x17
        /*00ba*/ 	.short	(.L_2483 - .L_2482)
.L_2482:
        /*00bc*/ 	.word	0x00000000
        /*00c0*/ 	.short	0x0008
        /*00c2*/ 	.short	0x0034
        /*00c4*/ 	.byte	0x00, 0xf0, 0x11, 0x00


	//----- nvinfo : EIATTR_KPARAM_INFO
	.align		4
.L_2483:
        /*00c8*/ 	.byte	0x04, 0x17
        /*00ca*/ 	.short	(.L_2485 - .L_2484)
.L_2484:
        /*00cc*/ 	.word	0x00000000
        /*00d0*/ 	.short	0x0007
        /*00d2*/ 	.short	0x0030
        /*00d4*/ 	.byte	0x00, 0xf0, 0x11, 0x00


	//----- nvinfo : EIATTR_KPARAM_INFO
	.align		4
.L_2485:
        /*00d8*/ 	.byte	0x04, 0x17
        /*00da*/ 	.short	(.L_2487 - .L_2486)
.L_2486:
        /*00dc*/ 	.word	0x00000000
        /*00e0*/ 	.short	0x0006
        /*00e2*/ 	.short	0x002c
        /*00e4*/ 	.byte	0x00, 0xf0, 0x11, 0x00


	//----- nvinfo : EIATTR_KPARAM_INFO
	.align		4
.L_2487:
        /*00e8*/ 	.byte	0x04, 0x17
        /*00ea*/ 	.short	(.L_2489 - .L_2488)
.L_2488:
        /*00ec*/ 	.word	0x00000000
        /*00f0*/ 	.short	0x0005
        /*00f2*/ 	.short	0x0028
        /*00f4*/ 	.byte	0x00, 0xf0, 0x11, 0x00


	//----- nvinfo : EIATTR_KPARAM_INFO
	.align		4
.L_2489:
        /*00f8*/ 	.byte	0x04, 0x17
        /*00fa*/ 	.short	(.L_2491 - .L_2490)
.L_2490:
        /*00fc*/ 	.word	0x00000000
        /*0100*/ 	.short	0x0004
        /*0102*/ 	.short	0x0020
        /*0104*/ 	.byte	0x00, 0xf5, 0x21, 0x00


	//----- nvinfo : EIATTR_KPARAM_INFO
	.align		4
.L_2491:
        /*0108*/ 	.byte	0x04, 0x17
        /*010a*/ 	.short	(.L_2493 - .L_2492)
.L_2492:
        /*010c*/ 	.word	0x00000000
        /*0110*/ 	.short	0x0003
        /*0112*/ 	.short	0x0018
        /*0114*/ 	.byte	0x00, 0xf5, 0x21, 0x00


	//----- nvinfo : EIATTR_KPARAM_INFO
	.align		4
.L_2493:
        /*0118*/ 	.byte	0x04, 0x17
        /*011a*/ 	.short	(.L_2495 - .L_2494)
.L_2494:
        /*011c*/ 	.word	0x00000000
        /*0120*/ 	.short	0x0002
        /*0122*/ 	.short	0x0010
        /*0124*/ 	.byte	0x00, 0xf5, 0x21, 0x00


	//----- nvinfo : EIATTR_KPARAM_INFO
	.align		4
.L_2495:
        /*0128*/ 	.byte	0x04, 0x17
        /*012a*/ 	.short	(.L_2497 - .L_2496)
.L_2496:
        /*012c*/ 	.word	0x00000000
        /*0130*/ 	.short	0x0001
        /*0132*/ 	.short	0x0008
        /*0134*/ 	.byte	0x00, 0xf5, 0x21, 0x00


	//----- nvinfo : EIATTR_KPARAM_INFO
	.align		4
.L_2497:
        /*0138*/ 	.byte	0x04, 0x17
        /*013a*/ 	.short	(.L_2499 - .L_2498)
.L_2498:
        /*013c*/ 	.word	0x00000000
        /*0140*/ 	.short	0x0000
        /*0142*/ 	.short	0x0000
        /*0144*/ 	.byte	0x00, 0xf5, 0x21, 0x00


	//----- nvinfo : EIATTR_SPARSE_MMA_MASK
	.align		4
.L_2499:
        /*0148*/ 	.byte	0x03, 0x50
        /*014a*/ 	.short	0x0000


	//----- nvinfo : EIATTR_MAXREG_COUNT
	.align		4
        /*014c*/ 	.byte	0x03, 0x1b
        /*014e*/ 	.short	0x00ff


	//----- nvinfo : EIATTR_NUM_BARRIERS
	.align		4
        /*0150*/ 	.byte	0x02, 0x4c
        /*0152*/ 	.byte	0x01
	.zero		1


	//----- nvinfo : EIATTR_MERCURY_ISA_VERSION
	.align		4
        /*0154*/ 	.byte	0x03, 0x5f
        /*0156*/ 	.short	0x0101


	//----- nvinfo : EIATTR_VRC_CTA_INIT_COUNT
	.align		4
        /*0158*/ 	.byte	0x02, 0x4a
	.zero		1
	.zero		1


	//----- nvinfo : EIATTR_EXIT_INSTR_OFFSETS
	.align		4
        /*015c*/ 	.byte	0x04, 0x1c
        /*015e*/ 	.short	(.L_2501 - .L_2500)


	//   ....[0]....
.L_2500:
        /*0160*/ 	.word	0x00000060


	//   ....[1]....
        /*0164*/ 	.word	0x00000210


	//   ....[2]....
        /*0168*/ 	.word	0x00000dd0


	//   ....[3]....
        /*016c*/ 	.word	0x00002c10


	//   ....[4]....
        /*0170*/ 	.word	0x00002e60


	//   ....[5]....
        /*0174*/ 	.word	0x00002fb0


	//   ....[6]....
        /*0178*/ 	.word	0x00003040


	//   ....[7]....
        /*017c*/ 	.word	0x00003080


	//----- nvinfo : EIATTR_CRS_STACK_SIZE
	.align		4
.L_2501:
        /*0180*/ 	.byte	0x04, 0x1e
        /*0182*/ 	.short	(.L_2503 - .L_2502)
.L_2502:
        /*0184*/ 	.word	0x00000000


	//----- nvinfo : EIATTR_CBANK_PARAM_SIZE
	.align		4
.L_2503:
        /*0188*/ 	.byte	0x03, 0x19
        /*018a*/ 	.short	0x0074


	//----- nvinfo : EIATTR_PARAM_CBANK
	.align		4
        /*018c*/ 	.byte	0x04, 0x0a
        /*018e*/ 	.short	(.L_2505 - .L_2504)
	.align		4
.L_2504:
        /*0190*/ 	.word	index@(.nv.constant0._Z23gemm_half_q_half_kernelILi3ELi2ELb1ELb1ELi32EEvPK6__halfPKjS4_S2_PS0_iiiiPKtS7_iiiiiibS2_i)
        /*0194*/ 	.short	0x0380
        /*0196*/ 	.short	0x0074


	//----- nvinfo : EIATTR_SW_WAR
	.align		4
.L_2505:
        /*0198*/ 	.byte	0x04, 0x36
        /*019a*/ 	.short	(.L_2507 - .L_2506)
.L_2506:
        /*019c*/ 	.word	0x00000008
.L_2507:


//--------------------- .nv.info._Z23gemm_half_q_half_kernelILi2ELi32ELb1ELb1ELi64EEvPK6__halfPKjS4_S2_PS0_iiiiPKtS7_iiiiiibS2_i --------------------------
	.section	.nv.info._Z23gemm_half_q_half_kernelILi2ELi32ELb1ELb1ELi64EEvPK6__halfPKjS4_S2_PS0_iiiiPKtS7_iiiiiibS2_i,"",@"SHT_CUDA_INFO"
	.sectionflags	@""
	.align	4


	//----- nvinfo : EIATTR_CUDA_API_VERSION
	.align		4
        /*0000*/ 	.byte	0x04, 0x37
        /*0002*/ 	.short	(.L_2509 - .L_2508)
.L_2508:
        /*0004*/ 	.word	0x00000082


	//----- nvinfo : EIATTR_KPARAM_INFO
	.align		4
.L_2509:
        /*0008*/ 	.byte	0x04, 0x17
        /*000a*/ 	.short	(.L_2511 - .L_2510)
.L_2510:
        /*000c*/ 	.word	0x00000000
        /*0010*/ 	.short	0x0013
        /*0012*/ 	.short	0x0070
        /*0014*/ 	.byte	0x00, 0xf0, 0x11, 0x00


	//----- nvinfo : EIATTR_KPARAM_INFO
	.align		4
.L_2511:
        /*0018*/ 	.byte	0x04, 0x17
        /*001a*/ 	.short	(.L_2513 - .L_2512)
.L_2512:
        /*001c*/ 	.word	0x00000000
        /*0020*/ 	.short	0x0012
        /*0022*/ 	.short	0x0068
        /*0024*/ 	.byte	0x00, 0xf5, 0x21, 0x00


	//----- nvinfo : EIATTR_KPARAM_INFO
	.align		4
.L_2513:
        /*0028*/ 	.byte	0x04, 0x17
        /*002a*/ 	.short	(.L_2515 - .L_2514)
.L_2514:
        /*002c*/ 	.word	0x00000000
        /*0030*/ 	.short	0x0011
        /*0032*/ 	.short	0x0060
        /*0034*/ 	.byte	0x00, 0xf0, 0x05, 0x00


	//----- nvinfo : EIATTR_KPARAM_INFO
	.align		4
.L_2515:
        /*0038*/ 	.byte	0x04, 0x17
        /*003a*/ 	.short	(.L_2517 - .L_2516)
.L_2516:
        /*003c*/ 	.word	0x00000000
        /*0040*/ 	.short	0x0010
        /*0042*/ 	.short	0x005c
        /*0044*/ 	.byte	0x00, 0xf0, 0x11, 0x00


	//----- nvinfo : EIATTR_KPARAM_INFO
	.align		4
.L_2517:
        /*0048*/ 	.byte	0x04, 0x17
        /*004a*/ 	.short	(.L_2519 - .L_2518)
.L_2518:
        /*004c*/ 	.word	0x00000000
        /*0050*/ 	.short	0x000f
        /*0052*/ 	.short	0x0058
        /*0054*/ 	.byte	0x00, 0xf0, 0x11, 0x00


	//----- nvinfo : EIATTR_KPARAM_INFO
	.align		4
.L_2519:
        /*0058*/ 	.byte	0x04, 0x17
        /*005a*/ 	.short	(.L_2521 - .L_2520)
.L_2520:
        /*005c*/ 	.word	0x00000000
        /*0060*/ 	.short	0x000e
        /*0062*/ 	.short	0x0054
        /*0064*/ 	.byte	0x00, 0xf0, 0x11, 0x00


	//----- nvinfo : EIATTR_KPARAM_INFO
	.align		4
.L_2521:
        /*0068*/ 	.byte	0x04, 0x17
        /*006a*/ 	.short	(.L_2523 - .L_2522)
.L_2522:
        /*006c*/ 	.word	0x00000000
        /*0070*/ 	.short	0x000d
        /*0072*/ 	.short	0x0050
        /*0074*/ 	.byte	0x00, 0xf0, 0x11, 0x00


	//----- nvinfo : EIATTR_KPARAM_INFO
	.align		4
.L_2523:
        /*0078*/ 	.byte	0x04, 0x17
        /*007a*/ 	.short	(.L_2525 - .L_2524)
.L_2524:
        /*007c*/ 	.word	0x00000000
        /*0080*/ 	.short	0x000c
        /*0082*/ 	.short	0x004c
        /*0084*/ 	.byte	0x00, 0xf0, 0x11, 0x00


	//----- nvinfo : EIATTR_KPARAM_INFO
	.align		4
.L_2525:
        /*0088*/ 	.byte	0x04, 0x17
        /*008a*/ 	.short	(.L_2527 - .L_2526)
.L_2526:
        /*008c*/ 	.word	0x00000000
        /*0090*/ 	.short	0x000b
        /*0092*/ 	.short	0x0048
        /*0094*/ 	.byte	0x00, 0xf0, 0x11, 0x00


	//----- nvinfo : EIATTR_KPARAM_INFO
	.align		4
.L_2527:
        /*0098*/ 	.byte	0x04, 0x17
        /*009a*/ 	.short	(.L_2529 - .L_2528)
.L_2528:
        /*009c*/ 	.word	0x00000000
        /*00a0*/ 	.short	0x000a
        /*00a2*/ 	.short	0x0040
        /*00a4*/ 	.byte	0x00, 0xf5, 0x21, 0x00


	//----- nvinfo : EIATTR_KPARAM_INFO
	.align		4
.L_2529:
        /*00a8*/ 	.byte	0x04, 0x17
        /*00aa*/ 	.short	(.L_2531 - .L_2530)
.L_2530:
        /*00ac*/ 	.word	0x00000000
        /*00b0*/ 	.short	0x0009
        /*00b2*/ 	.short	0x0038
        /*00b4*/ 	.byte	0x00, 0xf5, 0x21, 0x00


	//----- nvinfo : EIATTR_KPARAM_INFO
	.align		4
.L_2531:
        /*00b8*/ 	.byte	0x04, 0x17
        /*00ba*/ 	.short	(.L_2533 - .L_2532)
.L_2532:
        /*00bc*/ 	.word	0x00000000
        /*00c0*/ 	.short	0x0008
        /*00c2*/ 	.short	0x0034
        /*00c4*/ 	.byte	0x00, 0xf0, 0x11, 0x00


	//----- nvinfo : EIATTR_KPARAM_INFO
	.align		4
.L_2533:
        /*00c8*/ 	.byte	0x04, 0x17
        /*00ca*/ 	.short	(.L_2535 - .L_2534)
.L_2534:
        /*00cc*/ 	.word	0x00000000
        /*00d0*/ 	.short	0x0007
        /*00d2*/ 	.short	0x0030
        /*00d4*/ 	.byte	0x00, 0xf0, 0x11, 0x00


	//----- nvinfo : EIATTR_KPARAM_INFO
	.align		4
.L_2535:
        /*00d8*/ 	.byte	0x04, 0x17
        /*00da*/ 	.short	(.L_2537 - .L_2536)
.L_2536:
        /*00dc*/ 	.word	0x00000000
        /*00e0*/ 	.short	0x0006
        /*00e2*/ 	.short	0x002c
        /*00e4*/ 	.byte	0x00, 0xf0, 0x11, 0x00


	//----- nvinfo : EIATTR_KPARAM_INFO
	.align		4
.L_2537:
        /*00e8*/ 	.byte	0x04, 0x17
        /*00ea*/ 	.short	(.L_2539 - .L_2538)
.L_2538:
        /*00ec*/ 	.word	0x00000000
        /*00f0*/ 	.short	0x0005
        /*00f2*/ 	.short	0x0028
        /*00f4*/ 	.byte	0x00, 0xf0, 0x11, 0x00


	//----- nvinfo : EIATTR_KPARAM_INFO
	.align		4
.L_2539:
        /*00f8*/ 	.byte	0x04, 0x17
        /*00fa*/ 	.short	(.L_2541 - .L_2540)
.L_2540:
        /*00fc*/ 	.word	0x00000000
        /*0100*/ 	.short	0x0004
        /*0102*/ 	.short	0x0020
        /*0104*/ 	.byte	0x00, 0xf5, 0x21, 0x00


	//----- nvinfo : EIATTR_KPARAM_INFO
	.align		4
.L_2541:
        /*0108*/ 	.byte	0x04, 0x17
        /*010a*/ 	.short	(.L_2543 - .L_2542)
.L_2542:
        /*010c*/ 	.word	0x00000000
        /*0110*/ 	.short	0x0003
        /*0112*/ 	.short	0x0018
        /*0114*/ 	.byte	0x00, 0xf5, 0x21, 0x00


	//----- nvinfo : EIATTR_KPARAM_INFO
	.align		4
.L_2543:
        /*0118*/ 	.byte	0x04, 0x17
        /*011a*/ 	.short	(.L_2545 - .L_2544)
.L_2544:
        /*011c*/ 	.word	0x00000000
        /*0120*/ 	.short	0x0002
        /*0122*/ 	.short	0x0010
        /*0124*/ 	.byte	0x00, 0xf5, 0x21, 0x00


	//----- nvinfo : EIATTR_KPARAM_INFO
	.align		4
.L_2545:
        /*0128*/ 	.byte	0x04, 0x17
        /*012a*/ 	.short	(.L_2547 - .L_2546)
.L_2546:
        /*012c*/ 	.word	0x00000000
        /*0130*/ 	.short	0x0001
        /*0132*/ 	.short	0x0008
        /*0134*/ 	.byte	0x00, 0xf5, 0x21, 0x00


	//----- nvinfo : EIATTR_KPARAM_INFO
	.align		4
.L_2547:
        /*0138*/ 	.byte	0x04, 0x17
        /*013a*/ 	.short	(.L_2549 - .L_2548)
.L_2548:
        /*013c*/ 	.word	0x00000000
        /*0140*/ 	.short	0x0000
        /*0142*/ 	.short	0x0000
        /*0144*/ 	.byte	0x00, 0xf5, 0x21, 0x00


	//----- nvinfo : EIATTR_SPARSE_MMA_MASK
	.align		4
.L_2549:
        /*0148*/ 	.byte	0x03, 0x50
        /*014a*/ 	.short	0x0000


	//----- nvinfo : EIATTR_MAXREG_COUNT
	.align		4
        /*014c*/ 	.byte	0x03, 0x1b
        /*014e*/ 	.short	0x00ff


	//----- nvinfo : EIATTR_NUM_BARRIERS
	.align		4
        /*0150*/ 	.byte	0x02, 0x4c
        /*0152*/ 	.byte	0x01
	.zero		1


	//----- nvinfo : EIATTR_MERCURY_ISA_VERSION
	.align		4
        /*0154*/ 	.byte	0x03, 0x5f
        /*0156*/ 	.short	0x0101


	//----- nvinfo : EIATTR_VRC_CTA_INIT_COUNT
	.align		4
        /*0158*/ 	.byte	0x02, 0x4a
	.zero		1
	.zero		1


	//----- nvinfo : EIATTR_EXIT_INSTR_OFFSETS
	.align		4
        /*015c*/ 	.byte	0x04, 0x1c
        /*015e*/ 	.short	(.L_2551 - .L_2550)


	//   ....[0]....
.L_2550:
        /*0160*/ 	.word	0x00000070


	//   ....[1]....
        /*0164*/ 	.word	0x00000160


	//   ....[2]....
        /*0168*/ 	.word	0x00000db0


	//   ....[3]....
        /*016c*/ 	.word	0x00003c80


	//   ....[4]....
        /*0170*/ 	.word	0x00003de0


	//   ....[5]....
        /*0174*/ 	.word	0x00003e70


	//   ....[6]....
        /*0178*/ 	.word	0x00003eb0


	//----- nvinfo : EIATTR_CRS_STACK_SIZE
	.align		4
.L_2551:
        /*017c*/ 	.byte	0x04, 0x1e
        /*017e*/ 	.short	(.L_2553 - .L_2552)
.L_2552:
        /*0180*/ 	.word	0x00000000


	//----- nvinfo : EIATTR_CBANK_PARAM_SIZE
	.align		4
.L_2553:
        /*0184*/ 	.byte	0x03, 0x19
        /*0186*/ 	.short	0x0074


	//----- nvinfo : EIATTR_PARAM_CBANK
	.align		4
        /*0188*/ 	.byte	0x04, 0x0a
        /*018a*/ 	.short	(.L_2555 - .L_2554)
	.align		4
.L_2554:
        /*018c*/ 	.word	index@(.nv.constant0._Z23gemm_half_q_half_kernelILi2ELi32ELb1ELb1ELi64EEvPK6__halfPKjS4_S2_PS0_iiiiPKtS7_iiiiiibS2_i)
        /*0190*/ 	.short	0x0380
        /*0192*/ 	.short	0x0074


	//----- nvinfo : EIATTR_SW_WAR
	.align		4
.L_2555:
        /*0194*/ 	.byte	0x04, 0x36
        /*0196*/ 	.short	(.L_2557 - .L_2556)
.L_2556:
        /*0198*/ 	.word	0x00000008
.L_2557:


//--------------------- .nv.info._Z23gemm_half_q_half_kernelILi2ELi48ELb1ELb1ELi64EEvPK6__halfPKjS4_S2_PS0_iiiiPKtS7_iiiiiibS2_i --------------------------
	.section	.nv.info._Z23gemm_half_q_half_kernelILi2ELi48ELb1ELb1ELi64EEvPK6__halfPKjS4_S2_PS0_iiiiPKtS7_iiiiiibS2_i,"",@"SHT_CUDA_INFO"
	.sectionflags	@""
	.align	4


	//----- nvinfo : EIATTR_CUDA_API_VERSION
	.align		4
        /*0000*/ 	.byte	0x04, 0x37
        /*0002*/ 	.short	(.L_2559 - .L_2558)
.L_2558:
        /*0004*/ 	.word	0x00000082


	//----- nvinfo : EIATTR_KPARAM_INFO
	.align		4
.L_2559:
        /*0008*/ 	.byte	0x04, 0x17
        /*000a*/ 	.short	(.L_2561 - .L_2560)
.L_2560:
        /*000c*/ 	.word	0x00000000
        /*0010*/ 	.short	0x0013
        /*0012*/ 	.short	0x0070
        /*0014*/ 	.byte	0x00, 0xf0, 0x11, 0x00


	//----- nvinfo : EIATTR_KPARAM_INFO
	.align		4
.L_2561:
        /*0018*/ 	.byte	0x04, 0x17
        /*001a*/ 	.short	(.L_2563 - .L_2562)
.L_2562:
        /*001c*/ 	.word	0x00000000
        /*0020*/ 	.short	0x0012
        /*0022*/ 	.short	0x0068
        /*0024*/ 	.byte	0x00, 0xf5, 0x21, 0x00


	//----- nvinfo : EIATTR_KPARAM_INFO
	.align		4
.L_2563:
        /*0028*/ 	.byte	0x04, 0x17
        /*002a*/ 	.short	(.L_2565 - .L_2564)
.L_2564:
        /*002c*/ 	.word	0x00000000
        /*0030*/ 	.short	0x0011
        /*0032*/ 	.short	0x0060
        /*0034*/ 	.byte	0x00, 0xf0, 0x05, 0x00


	//----- nvinfo : EIATTR_KPARAM_INFO
	.align		4
.L_2565:
        /*0038*/ 	.byte	0x04, 0x17
        /*003a*/ 	.short	(.L_2567 - .L_2566)
.L_2566:
        /*003c*/ 	.word	0x00000000
        /*0040*/ 	.short	0x0010
        /*0042*/ 	.short	0x005c
        /*0044*/ 	.byte	0x00, 0xf0, 0x11, 0x00


	//----- nvinfo : EIATTR_KPARAM_INFO
	.align		4
.L_2567:
        /*0048*/ 	.byte	0x04, 0x17
        /*004a*/ 	.short	(.L_2569 - .L_2568)
.L_2568:
        /*004c*/ 	.word	0x00000000
        /*0050*/ 	.short	0x000f
        /*0052*/ 	.short	0x0058
        /*0054*/ 	.byte	0x00, 0xf0, 0x11, 0x00


	//----- nvinfo : EIATTR_KPARAM_INFO
	.align		4
.L_2569:
        /*0058*/ 	.byte	0x04, 0x17
        /*005a*/ 	.short	(.L_2571 - .L_2570)
.L_2570:
        /*005c*/ 	.word	0x00000000
        /*0060*/ 	.short	0x000e
        /*0062*/ 	.short	0x0054
        /*0064*/ 	.byte	0x00, 0xf0, 0x11, 0x00


	//----- nvinfo : EIATTR_KPARAM_INFO
	.align		4
.L_2571:
        /*0068*/ 	.byte	0x04, 0x17
        /*006a*/ 	.short	(.L_2573 - .L_2572)
.L_2572:
        /*006c*/ 	.word	0x00000000
        /*0070*/ 	.short	0x000d
        /*0072*/ 	.short	0x0050
        /*0074*/ 	.byte	0x00, 0xf0, 0x11, 0x00


	//----- nvinfo : EIATTR_KPARAM_INFO
	.align		4
.L_2573:
        /*0078*/ 	.byte	0x04, 0x17
        /*007a*/ 	.short	(.L_2575 - .L_2574)
.L_2574:
        /*007c*/ 	.word	0x00000000
        /*0080*/ 	.short	0x000c
        /*0082*/ 	.short	0x004c
        /*0084*/ 	.byte	0x00, 0xf0, 0x11, 0x00


	//----- nvinfo : EIATTR_KPARAM_INFO
	.align		4
.L_2575:
        /*0088*/ 	.byte	0x04, 0x17
        /*008a*/ 	.short	(.L_2577 - .L_2576)
.L_2576:
        /*008c*/ 	.word	0x00000000
        /*0090*/ 	.short	0x000b
        /*0092*/ 	.short	0x0048
        /*0094*/ 	.byte	0x00, 0xf0, 0x11, 0x00


	//----- nvinfo : EIATTR_KPARAM_INFO
	.align		4
.L_2577:
        /*0098*/ 	.byte	0x04, 0x17
        /*009a*/ 	.short	(.L_2579 - .L_2578)
.L_2578:
        /*009c*/ 	.word	0x00000000
        /*00a0*/ 	.short	0x000a
        /*00a2*/ 	.short	0x0040
        /*00a4*/ 	.byte	0x00, 0xf5, 0x21, 0x00


	//----- nvinfo : EIATTR_KPARAM_INFO
	.align		4
.L_2579:
        /*00a8*/ 	.byte	0x04, 0x17
        /*00aa*/ 	.short	(.L_2581 - .L_2580)
.L_2580:
        /*00ac*/ 	.word	0x00000000
        /*00b0*/ 	.short	0x0009
        /*00b2*/ 	.short	0x0038
        /*00b4*/ 	.byte	0x00, 0xf5, 0x21, 0x00


	//----- nvinfo : EIATTR_KPARAM_INFO
	.align		4
.L_2581:
        /*00b8*/ 	.byte	0x04, 0x17
        /*00ba*/ 	.short	(.L_2583 - .L_2582)
.L_2582:
        /*00bc*/ 	.word	0x00000000
        /*00c0*/ 	.short	0x0008
        /*00c2*/ 	.short	0x0034
        /*00c4*/ 	.byte	0x00, 0xf0, 0x11, 0x00


	//----- nvinfo : EIATTR_KPARAM_INFO
	.align		4
.L_2583:
        /*00c8*/ 	.byte	0x04, 0x17
        /*00ca*/ 	.short	(.L_2585 - .L_2584)
.L_2584:
        /*00cc*/ 	.word	0x00000000
        /*00d0*/ 	.short	0x0007
        /*00d2*/ 	.short	0x0030
        /*00d4*/ 	.byte	0x00, 0xf0, 0x11, 0x00


	//----- nvinfo : EIATTR_KPARAM_INFO
	.align		4
.L_2585:
        /*00d8*/ 	.byte	0x04, 0x17
        /*00da*/ 	.short	(.L_2587 - .L_2586)
.L_2586:
        /*00dc*/ 	.word	0x00000000
        /*00e0*/ 	.short	0x0006
        /*00e2*/ 	.short	0x002c
        /*00e4*/ 	.byte	0x00, 0xf0, 0x11, 0x00


	//----- nvinfo : EIATTR_KPARAM_INFO
	.align		4
.L_2587:
        /*00e8*/ 	.byte	0x04, 0x17
        /*00ea*/ 	.short	(.L_2589 - .L_2588)
.L_2588:
        /*00ec*/ 	.word	0x00000000
        /*00f0*/ 	.short	0x0005
        /*00f2*/ 	.short	0x0028
        /*00f4*/ 	.byte	0x00, 0xf0, 0x11, 0x00


	//----- nvinfo : EIATTR_KPARAM_INFO
	.align		4
.L_2589:
        /*00f8*/ 	.byte	0x04, 0x17
        /*00fa*/ 	.short	(.L_2591 - .L_2590)
.L_2590:
        /*00fc*/ 	.word	0x00000000
        /*0100*/ 	.short	0x0004
        /*0102*/ 	.short	0x0020
        /*0104*/ 	.byte	0x00, 0xf5, 0x21, 0x00


	//----- nvinfo : EIATTR_KPARAM_INFO
	.align		4
.L_2591:
        /*0108*/ 	.byte	0x04, 0x17
        /*010a*/ 	.short	(.L_2593 - .L_2592)
.L_2592:
        /*010c*/ 	.word	0x00000000
        /*0110*/ 	.short	0x0003
        /*0112*/ 	.short	0x0018
        /*0114*/ 	.byte	0x00, 0xf5, 0x21, 0x00


	//----- nvinfo : EIATTR_KPARAM_INFO
	.align		4
.L_2593:
        /*0118*/ 	.byte	0x04, 0x17
        /*011a*/ 	.short	(.L_2595 - .L_2594)
.L_2594:
        /*011c*/ 	.word	0x00000000
        /*0120*/ 	.short	0x0002
        /*0122*/ 	.short	0x0010
        /*0124*/ 	.byte	0x00, 0xf5, 0x21, 0x00


	//----- nvinfo : EIATTR_KPARAM_INFO
	.align		4
.L_2595:
        /*0128*/ 	.byte	0x04, 0x17
        /*012a*/ 	.short	(.L_2597 - .L_2596)
.L_2596:
        /*012c*/ 	.word	0x00000000
        /*0130*/ 	.short	0x0001
        /*0132*/ 	.short	0x0008
        /*0134*/ 	.byte	0x00, 0xf5, 0x21, 0x00


	//----- nvinfo : EIATTR_KPARAM_INFO
	.align		4
.L_2597:
        /*0138*/ 	.byte	0x04, 0x17
        /*013a*/ 	.short	(.L_2599 - .L_2598)
.L_2598:
        /*013c*/ 	.word	0x00000000
        /*0140*/ 	.short	0x0000
        /*0142*/ 	.short	0x0000
        /*0144*/ 	.byte	0x00, 0xf5, 0x21, 0x00


	//----- nvinfo : EIATTR_SPARSE_MMA_MASK
	.align		4
.L_2599:
        /*0148*/ 	.byte	0x03, 0x50
        /*014a*/ 	.short	0x0000


	//----- nvinfo : EIATTR_MAXREG_COUNT
	.align		4
        /*014c*/ 	.byte	0x03, 0x1b
        /*014e*/ 	.short	0x00ff


	//----- nvinfo : EIATTR_NUM_BARRIERS
	.align		4
        /*0150*/ 	.byte	0x02, 0x4c
        /*0152*/ 	.byte	0x01
	.zero		1


	//----- nvinfo : EIATTR_MERCURY_ISA_VERSION
	.align		4
        /*0154*/ 	.byte	0x03, 0x5f
        /*0156*/ 	.short	0x0101


	//----- nvinfo : EIATTR_VRC_CTA_INIT_COUNT
	.align		4
        /*0158*/ 	.byte	0x02, 0x4a
	.zero		1
	.zero		1


	//----- nvinfo : EIATTR_EXIT_INSTR_OFFSETS
	.align		4
        /*015c*/ 	.byte	0x04, 0x1c
        /*015e*/ 	.short	(.L_2601 - .L_2600)


	//   ....[0]....
.L_2600:
        /*0160*/ 	.word	0x00000060


	//   ....[1]....
        /*0164*/ 	.word	0x00000150


	//   ....[2]....
        /*0168*/ 	.word	0x00000da0


	//   ....[3]....
        /*016c*/ 	.word	0x00005880


	//   ....[4]....
        /*0170*/ 	.word	0x000059e0


	//   ....[5]....
        /*0174*/ 	.word	0x00005a70


	//   ....[6]....
        /*0178*/ 	.word	0x00005ab0


	//----- nvinfo : EIATTR_CRS_STACK_SIZE
	.align		4
.L_2601:
        /*017c*/ 	.byte	0x04, 0x1e
        /*017e*/ 	.short	(.L_2603 - .L_2602)
.L_2602:
        /*0180*/ 	.word	0x00000000


	//----- nvinfo : EIATTR_CBANK_PARAM_SIZE
	.align		4
.L_2603:
        /*0184*/ 	.byte	0x03, 0x19
        /*0186*/ 	.short	0x0074


	//----- nvinfo : EIATTR_PARAM_CBANK
	.align		4
        /*0188*/ 	.byte	0x04, 0x0a
        /*018a*/ 	.short	(.L_2605 - .L_2604)
	.align		4
.L_2604:
        /*018c*/ 	.word	index@(.nv.constant0._Z23gemm_half_q_half_kernelILi2ELi48ELb1ELb1ELi64EEvPK6__halfPKjS4_S2_PS0_iiiiPKtS7_iiiiiibS2_i)
        /*0190*/ 	.short	0x0380
        /*0192*/ 	.short	0x0074


	//----- nvinfo : EIATTR_SW_WAR
	.align		4
.L_2605:
        /*0194*/ 	.byte	0x04, 0x36
        /*0196*/ 	.short	(.L_2607 - .L_2606)
.L_2606:
        /*0198*/ 	.word	0x00000008
.L_2607:


//--------------------- .nv.info._Z23gemm_half_q_half_kernelILi2ELi16ELb1ELb1ELi64EEvPK6__halfPKjS4_S2_PS0_iiiiPKtS7_iiiiiibS2_i --------------------------
	.section	.nv.info._Z23gemm_half_q_half_kernelILi2ELi16ELb1ELb1ELi64EEvPK6__halfPKjS4_S2_PS0_iiiiPKtS7_iiiiiibS2_i,"",@"SHT_CUDA_INFO"
	.sectionflags	@""
	.align	4


	//----- nvinfo : EIATTR_CUDA_API_VERSION
	.align		4
        /*0000*/ 	.byte	0x04, 0x37
        /*0002*/ 	.short	(.L_2609 - .L_2608)
.L_2608:
        /*0004*/ 	.word	0x00000082


	//----- nvinfo : EIATTR_KPARAM_INFO
	.align		4
.L_2609:
        /*0008*/ 	.byte	0x04, 0x17
        /*000a*/ 	.short	(.L_2611 - .L_2610)
.L_2610:
        /*000c*/ 	.word	0x00000000
        /*0010*/ 	.short	0x0013
        /*0012*/ 	.short	0x0070
        /*0014*/ 	.byte	0x00, 0xf0, 0x11, 0x00


	//----- nvinfo : EIATTR_KPARAM_INFO
	.align		4
.L_2611:
        /*0018*/ 	.byte	0x04, 0x17
        /*001a*/ 	.short	(.L_2613 - .L_2612)
.L_2612:
        /*001c*/ 	.word	0x00000000
        /*0020*/ 	.short	0x0012
        /*0022*/ 	.short	0x0068
        /*0024*/ 	.byte	0x00, 0xf5, 0x21, 0x00


	//----- nvinfo : EIATTR_KPARAM_INFO
	.align		4
.L_2613:
        /*0028*/ 	.byte	0x04, 0x17
        /*002a*/ 	.short	(.L_2615 - .L_2614)
.L_2614:
        /*002c*/ 	.word	0x00000000
        /*0030*/ 	.short	0x0011
        /*0032*/ 	.short	0x0060
        /*0034*/ 	.byte	0x00, 0xf0, 0x05, 0x00


	//----- nvinfo : EIATTR_KPARAM_INFO
	.align		4
.L_2615:
        /*0038*/ 	.byte	0x04, 0x17
        /*003a*/ 	.short	(.L_2617 - .L_2616)
.L_2616:
        /*003c*/ 	.word	0x00000000
        /*0040*/ 	.short	0x0010
        /*0042*/ 	.short	0x005c
        /*0044*/ 	.byte	0x00, 0xf0, 0x11, 0x00


	//----- nvinfo : EIATTR_KPARAM_INFO
	.align		4
.L_2617:
        /*0048*/ 	.byte	0x04, 0x17
        /*004a*/ 	.short	(.L_2619 - .L_2618)
.L_2618:
        /*004c*/ 	.word	0x00000000
        /*0050*/ 	.short	0x000f
        /*0052*/ 	.short	0x0058
        /*0054*/ 	.byte	0x00, 0xf0, 0x11, 0x00


	//----- nvinfo : EIATTR_KPARAM_INFO
	.align		4
.L_2619:
        /*0058*/ 	.byte	0x04, 0x17
        /*005a*/ 	.short	(.L_2621 - .L_2620)
.L_2620:
        /*005c*/ 	.word	0x00000000
        /*0060*/ 	.short	0x000e
        /*0062*/ 	.short	0x0054
        /*0064*/ 	.byte	0x00, 0xf0, 0x11, 0x00


	//----- nvinfo : EIATTR_KPARAM_INFO
	.align		4
.L_2621:
        /*0068*/ 	.byte	0x04, 0x17
        /*006a*/ 	.short	(.L_2623 - .L_2622)
.L_2622:
        /*006c*/ 	.word	0x00000000
        /*0070*/ 	.short	0x000d
        /*0072*/ 	.short	0x0050
        /*0074*/ 	.byte	0x00, 0xf0, 0x11, 0x00


	//----- nvinfo : EIATTR_KPARAM_INFO
	.align		4
.L_2623:
        /*0078*/ 	.byte	0x04, 0x17
        /*007a*/ 	.short	(.L_2625 - .L_2624)
.L_2624:
        /*007c*/ 	.word	0x00000000
        /*0080*/ 	.short	0x000c
        /*0082*/ 	.short	0x004c
        /*0084*/ 	.byte	0x00, 0xf0, 0x11, 0x00


	//----- nvinfo : EIATTR_KPARAM_INFO
	.align		4
.L_2625:
        /*0088*/ 	.byte	0x04, 0x17
        /*008a*/ 	.short	(.L_2627 - .L_2626)
.L_2626:
        /*008c*/ 	.word	0x00000000
        /*0090*/ 	.short	0x000b
        /*0092*/ 	.short	0x0048
        /*0094*/ 	.byte	0x00, 0xf0, 0x11, 0x00


	//----- nvinfo : EIATTR_KPARAM_INFO
	.align		4
.L_2627:
        /*0098*/ 	.byte	0x04, 0x17
        /*009a*/ 	.short	(.L_2629 - .L_2628)
.L_2628:
        /*009c*/ 	.word	0x00000000
        /*00a0*/ 	.short	0x000a
        /*00a2*/ 	.short	0x0040
        /*00a4*/ 	.byte	0x00, 0xf5, 0x21, 0x00


	//----- nvinfo : EIATTR_KPARAM_INFO
	.align		4
.L_2629:
        /*00a8*/ 	.byte	0x04, 0x17
        /*00aa*/ 	.short	(.L_2631 - .L_2630)
.L_2630:
        /*00ac*/ 	.word	0x00000000
        /*00b0*/ 	.short	0x0009
        /*00b2*/ 	.short	0x0038
        /*00b4*/ 	.byte	0x00, 0xf5, 0x21, 0x00


	//----- nvinfo : EIATTR_KPARAM_INFO
	.align		4
.L_2631:
        /*00b8*/ 	.byte	0x04, 0x17
        /*00ba*/ 	.short	(.L_2633 - .L_2632)
.L_2632:
        /*00bc*/ 	.word	0x00000000
        /*00c0*/ 	.short	0x0008
        /*00c2*/ 	.short	0x0034
        /*00c4*/ 	.byte	0x00, 0xf0, 0x11, 0x00


	//----- nvinfo : EIATTR_KPARAM_INFO
	.align		4
.L_2633:
        /*00c8*/ 	.byte	0x04, 0x17
        /*00ca*/ 	.short	(.L_2635 - .L_2634)
.L_2634:
        /*00cc*/ 	.word	0x00000000
        /*00d0*/ 	.short	0x0007
        /*00d2*/ 	.short	0x0030
        /*00d4*/ 	.byte	0x00, 0xf0, 0x11, 0x00


	//----- nvinfo : EIATTR_KPARAM_INFO
	.align		4
.L_2635:
        /*00d8*/ 	.byte	0x04, 0x17
        /*00da*/ 	.short	(.L_2637 - .L_2636)
.L_2636:
        /*00dc*/ 	.word	0x00000000
        /*00e0*/ 	.short	0x0006
        /*00e2*/ 	.short	0x002c
        /*00e4*/ 	.byte	0x00, 0xf0, 0x11, 0x00


	//----- nvinfo : EIATTR_KPARAM_INFO
	.align		4
.L_2637:
        /*00e8*/ 	.byte	0x04, 0x17
        /*00ea*/ 	.short	(.L_2639 - .L_2638)
.L_2638:
        /*00ec*/ 	.word	0x00000000
        /*00f0*/ 	.short	0x0005
        /*00f2*/ 	.short	0x0028
        /*00f4*/ 	.byte	0x00, 0xf0, 0x11, 0x00


	//----- nvinfo : EIATTR_KPARAM_INFO
	.align		4
.L_2639:
        /*00f8*/ 	.byte	0x04, 0x17
        /*00fa*/ 	.short	(.L_2641 - .L_2640)
.L_2640:
        /*00fc*/ 	.word	0x00000000
        /*0100*/ 	.short	0x0004
        /*0102*/ 	.short	0x0020
        /*0104*/ 	.byte	0x00, 0xf5, 0x21, 0x00


	//----- nvinfo : EIATTR_KPARAM_INFO
	.align		4
.L_2641:
        /*0108*/ 	.byte	0x04, 0x17
        /*010a*/ 	.short	(.L_2643 - .L_2642)
.L_2642:
        /*010c*/ 	.word	0x00000000
        /*0110*/ 	.short	0x0003
        /*0112*/ 	.short	0x0018
        /*0114*/ 	.byte	0x00, 0xf5, 0x21, 0x00


	//----- nvinfo : EIATTR_KPARAM_INFO
	.align		4
.L_2643:
        /*0118*/ 	.byte	0x04, 0x17
        /*011a*/ 	.short	(.L_2645 - .L_2644)
.L_2644:
        /*011c*/ 	.word	0x00000000
        /*0120*/ 	.short	0x0002
        /*0122*/ 	.short	0x0010
        /*0124*/ 	.byte	0x00, 0xf5, 0x21, 0x00


	//----- nvinfo : EIATTR_KPARAM_INFO
	.align		4
.L_2645:
        /*0128*/ 	.byte	0x04, 0x17
        /*012a*/ 	.short	(.L_2647 - .L_2646)
.L_2646:
        /*012c*/ 	.word	0x00000000
        /*0130*/ 	.short	0x0001
        /*0132*/ 	.short	0x0008
        /*0134*/ 	.byte	0x00, 0xf5, 0x21, 0x00


	//----- nvinfo : EIATTR_KPARAM_INFO
	.align		4
.L_2647:
        /*0138*/ 	.byte	0x04, 0x17
        /*013a*/ 	.short	(.L_2649 - .L_2648)
.L_2648:
        /*013c*/ 	.word	0x00000000
        /*0140*/ 	.short	0x0000
        /*0142*/ 	.short	0x0000
        /*0144*/ 	.byte	0x00, 0xf5, 0x21, 0x00


	//----- nvinfo : EIATTR_SPARSE_MMA_MASK
	.align		4
.L_2649:
        /*0148*/ 	.byte	0x03, 0x50
        /*014a*/ 	.short	0x0000


	//----- nvinfo : EIATTR_MAXREG_COUNT
	.align		4
        /*014c*/ 	.byte	0x03, 0x1b
        /*014e*/ 	.short	0x00ff


	//----- nvinfo : EIATTR_NUM_BARRIERS
	.align		4
        /*0150*/ 	.byte	0x02, 0x4c
        /*0152*/ 	.byte	0x01
	.zero		1


	//----- nvinfo : EIATTR_MERCURY_ISA_VERSION
	.align		4
        /*0154*/ 	.byte	0x03, 0x5f
        /*0156*/ 	.short	0x0101


	//----- nvinfo : EIATTR_VRC_CTA_INIT_COUNT
	.align		4
        /*0158*/ 	.byte	0x02, 0x4a
	.zero		1
	.zero		1


	//----- nvinfo : EIATTR_EXIT_INSTR_OFFSETS
	.align		4
        /*015c*/ 	.byte	0x04, 0x1c
        /*015e*/ 	.short	(.L_2651 - .L_2650)


	//   ....[0]....
.L_2650:
        /*0160*/ 	.word	0x00000070


	//   ....[1]....
        /*0164*/ 	.word	0x00000160


	//   ....[2]....
        /*0168*/ 	.word	0x00000db0


	//   ....[3]....
        /*016c*/ 	.word	0x00003a20


	//   ....[4]....
        /*0170*/ 	.word	0x00003b80


	//   ....[5]....
        /*0174*/ 	.word	0x00003c10


	//   ....[6]....
        /*0178*/ 	.word	0x00003c50


	//----- nvinfo : EIATTR_CRS_STACK_SIZE
	.align		4
.L_2651:
        /*017c*/ 	.byte	0x04, 0x1e
        /*017e*/ 	.short	(.L_2653 - .L_2652)
.L_2652:
        /*0180*/ 	.word	0x00000000


	//----- nvinfo : EIATTR_CBANK_PARAM_SIZE
	.align		4
.L_2653:
        /*0184*/ 	.byte	0x03, 0x19
        /*0186*/ 	.short	0x0074


	//----- nvinfo : EIATTR_PARAM_CBANK
	.align		4
        /*0188*/ 	.byte	0x04, 0x0a
        /*018a*/ 	.short	(.L_2655 - .L_2654)
	.align		4
.L_2654:
        /*018c*/ 	.word	index@(.nv.constant0._Z23gemm_half_q_half_kernelILi2ELi16ELb1ELb1ELi64EEvPK6__halfPKjS4_S2_PS0_iiiiPKtS7_iiiiiibS2_i)
        /*0190*/ 	.short	0x0380
        /*0192*/ 	.short	0x0074


	//----- nvinfo : EIATTR_SW_WAR
	.align		4
.L_2655:
        /*0194*/ 	.byte	0x04, 0x36
        /*0196*/ 	.short	(.L_2657 - .L_2656)
.L_2656:
        /*0198*/ 	.word	0x00000008
.L_2657:


//--------------------- .nv.info._Z23gemm_half_q_half_kernelILi2ELi24ELb1ELb1ELi64EEvPK6__halfPKjS4_S2_PS0_iiiiPKtS7_iiiiiibS2_i --------------------------
	.section	.nv.info._Z23gemm_half_q_half_kernelILi2ELi24ELb1ELb1ELi64EEvPK6__halfPKjS4_S2_PS0_iiiiPKtS7_iiiiiibS2_i,"",@"SHT_CUDA_INFO"
	.sectionflags	@""
	.align	4


	//----- nvinfo : EIATTR_CUDA_API_VERSION
	.align		4
        /*0000*/ 	.byte	0x04, 0x37
        /*0002*/ 	.short	(.L_2659 - .L_2658)
.L_2658:
        /*0004*/ 	.word	0x00000082


	//----- nvinfo : EIATTR_KPARAM_INFO
	.align		4
.L_2659:
        /*0008*/ 	.byte	0x04, 0x17
        /*000a*/ 	.short	(.L_2661 - .L_2660)
.L_2660:
        /*000c*/ 	.word	0x00000000
        /*0010*/ 	.short	0x0013
        /*0012*/ 	.short	0x0070
        /*0014*/ 	.byte	0x00, 0xf0, 0x11, 0x00


	//----- nvinfo : EIATTR_KPARAM_INFO
	.align		4
.L_2661:
        /*0018*/ 	.byte	0x04, 0x17
        /*001a*/ 	.short	(.L_2663 - .L_2662)
.L_2662:
        /*001c*/ 	.word	0x00000000
        /*0020*/ 	.short	0x0012
        /*0022*/ 	.short	0x0068
        /*0024*/ 	.byte	0x00, 0xf5, 0x21, 0x00


	//----- nvinfo : EIATTR_KPARAM_INFO
	.align		4
.L_2663:
        /*0028*/ 	.byte	0x04, 0x17
        /*002a*/ 	.short	(.L_2665 - .L_2664)
.L_2664:
        /*002c*/ 	.word	0x00000000
        /*0030*/ 	.short	0x0011
        /*0032*/ 	.short	0x0060
        /*0034*/ 	.byte	0x00, 0xf0, 0x05, 0x00


	//----- nvinfo : EIATTR_KPARAM_INFO
	.align		4
.L_2665:
        /*0038*/ 	.byte	0x04, 0x17
        /*003a*/ 	.short	(.L_2667 - .L_2666)
.L_2666:
        /*003c*/ 	.word	0x00000000
        /*0040*/ 	.short	0x0010
        /*0042*/ 	.short	0x005c
        /*0044*/ 	.byte	0x00, 0xf0, 0x11, 0x00


	//----- nvinfo : EIATTR_KPARAM_INFO
	.align		4
.L_2667:
        /*0048*/ 	.byte	0x04, 0x17
        /*004a*/ 	.short	(.L_2669 - .L_2668)
.L_2668:
        /*004c*/ 	.word	0x00000000
        /*0050*/ 	.short	0x000f
        /*0052*/ 	.short	0x0058
        /*0054*/ 	.byte	0x00, 0xf0, 0x11, 0x00


	//----- nvinfo : EIATTR_KPARAM_INFO
	.align		4
.L_2669:
        /*0058*/ 	.byte	0x04, 0x17
        /*005a*/ 	.short	(.L_2671 - .L_2670)
.L_2670:
        /*005c*/ 	.word	0x00000000
        /*0060*/ 	.short	0x000e
        /*0062*/ 	.short	0x0054
        /*0064*/ 	.byte	0x00, 0xf0, 0x11, 0x00


	//----- nvinfo : EIATTR_KPARAM_INFO
	.align		4
.L_2671:
        /*0068*/ 	.byte	0x04, 0x17
        /*006a*/ 	.short	(.L_2673 - .L_2672)
.L_2672:
        /*006c*/ 	.word	0x00000000
        /*0070*/ 	.short	0x000d
        /*0072*/ 	.short	0x0050
        /*0074*/ 	.byte	0x00, 0xf0, 0x11, 0x00


	//----- nvinfo : EIATTR_KPARAM_INFO
	.align		4
.L_2673:
        /*0078*/ 	.byte	0x04, 0x17
        /*007a*/ 	.short	(.L_2675 - .L_2674)
.L_2674:
        /*007c*/ 	.word	0x00000000
        /*0080*/ 	.short	0x000c
        /*0082*/ 	.short	0x004c
        /*0084*/ 	.byte	0x00, 0xf0, 0x11, 0x00


	//----- nvinfo : EIATTR_KPARAM_INFO
	.align		4
.L_2675:
        /*0088*/ 	.byte	0x04, 0x17
        /*008a*/ 	.short	(.L_2677 - .L_2676)
.L_2676:
        /*008c*/ 	.word	0x00000000
        /*0090*/ 	.short	0x000b
        /*0092*/ 	.short	0x0048
        /*0094*/ 	.byte	0x00, 0xf0, 0x11, 0x00


	//----- nvinfo : EIATTR_KPARAM_INFO
	.align		4
.L_2677:
        /*0098*/ 	.byte	0x04, 0x17
        /*009a*/ 	.short	(.L_2679 - .L_2678)
.L_2678:
        /*009c*/ 	.word	0x00000000
        /*00a0*/ 	.short	0x000a
        /*00a2*/ 	.short	0x0040
        /*00a4*/ 	.byte	0x00, 0xf5, 0x21, 0x00


	//----- nvinfo : EIATTR_KPARAM_INFO
	.align		4
.L_2679:
        /*00a8*/ 	.byte	0x04, 0x17
        /*00aa*/ 	.short	(.L_2681 - .L_2680)
.L_2680:
        /*00ac*/ 	.word	0x00000000
        /*00b0*/ 	.short	0x0009
        /*00b2*/ 	.short	0x0038
        /*00b4*/ 	.byte	0x00, 0xf5, 0x21, 0x00


	//----- nvinfo : EIATTR_KPARAM_INFO
	.align		4
.L_2681:
        /*00b8*/ 	.byte	0x04, 0x17
        /*00ba*/ 	.short	(.L_2683 - .L_2682)
.L_2682:
        /*00bc*/ 	.word	0x00000000
        /*00c0*/ 	.short	0x0008
        /*00c2*/ 	.short	0x0034
        /*00c4*/ 	.byte	0x00, 0xf0, 0x11, 0x00


	//----- nvinfo : EIATTR_KPARAM_INFO
	.align		4
.L_2683:
        /*00c8*/ 	.byte	0x04, 0x17
        /*00ca*/ 	.short	(.L_2685 - .L_2684)
.L_2684:
        /*00cc*/ 	.word	0x00000000
        /*00d0*/ 	.short	0x0007
        /*00d2*/ 	.short	0x0030
        /*00d4*/ 	.byte	0x00, 0xf0, 0x11, 0x00


	//----- nvinfo : EIATTR_KPARAM_INFO
	.align		4
.L_2685:
        /*00d8*/ 	.byte	0x04, 0x17
        /*00da*/ 	.short	(.L_2687 - .L_2686)
.L_2686:
        /*00dc*/ 	.word	0x00000000
        /*00e0*/ 	.short	0x0006
        /*00e2*/ 	.short	0x002c
        /*00e4*/ 	.byte	0x00, 0xf0, 0x11, 0x00


	//----- nvinfo : EIATTR_KPARAM_INFO
	.align		4
.L_2687:
        /*00e8*/ 	.byte	0x04, 0x17
        /*00ea*/ 	.short	(.L_2689 - .L_2688)
.L_2688:
        /*00ec*/ 	.word	0x00000000
        /*00f0*/ 	.short	0x0005
        /*00f2*/ 	.short	0x0028
        /*00f4*/ 	.byte	0x00, 0xf0, 0x11, 0x00


	//----- nvinfo : EIATTR_KPARAM_INFO
	.align		4
.L_2689:
        /*00f8*/ 	.byte	0x04, 0x17
        /*00fa*/ 	.short	(.L_2691 - .L_2690)
.L_2690:
        /*00fc*/ 	.word	0x00000000
        /*0100*/ 	.short	0x0004
        /*0102*/ 	.short	0x0020
        /*0104*/ 	.byte	0x00, 0xf5, 0x21, 0x00


	//----- nvinfo : EIATTR_KPARAM_INFO
	.align		4
.L_2691:
        /*0108*/ 	.byte	0x04, 0x17
        /*010a*/ 	.short	(.L_2693 - .L_2692)
.L_2692:
        /*010c*/ 	.word	0x00000000
        /*0110*/ 	.short	0x0003
        /*0112*/ 	.short	0x0018
        /*0114*/ 	.byte	0x00, 0xf5, 0x21, 0x00


	//----- nvinfo : EIATTR_KPARAM_INFO
	.align		4
.L_2693:
        /*0118*/ 	.byte	0x04, 0x17
        /*011a*/ 	.short	(.L_2695 - .L_2694)
.L_2694:
        /*011c*/ 	.word	0x00000000
        /*0120*/ 	.short	0x0002
        /*0122*/ 	.short	0x0010
        /*0124*/ 	.byte	0x00, 0xf5, 0x21, 0x00


	//----- nvinfo : EIATTR_KPARAM_INFO
	.align		4
.L_2695:
        /*0128*/ 	.byte	0x04, 0x17
        /*012a*/ 	.short	(.L_2697 - .L_2696)
.L_2696:
        /*012c*/ 	.word	0x00000000
        /*0130*/ 	.short	0x0001
        /*0132*/ 	.short	0x0008
        /*0134*/ 	.byte	0x00, 0xf5, 0x21, 0x00


	//----- nvinfo : EIATTR_KPARAM_INFO
	.align		4
.L_2697:
        /*0138*/ 	.byte	0x04, 0x17
        /*013a*/ 	.short	(.L_2699 - .L_2698)
.L_2698:
        /*013c*/ 	.word	0x00000000
        /*0140*/ 	.short	0x0000
        /*0142*/ 	.short	0x0000
        /*0144*/ 	.byte	0x00, 0xf5, 0x21, 0x00


	//----- nvinfo : EIATTR_SPARSE_MMA_MASK
	.align		4
.L_2699:
        /*0148*/ 	.byte	0x03, 0x50
        /*014a*/ 	.short	0x0000


	//----- nvinfo : EIATTR_MAXREG_COUNT
	.align		4
        /*014c*/ 	.byte	0x03, 0x1b
        /*014e*/ 	.short	0x00ff


	//----- nvinfo : EIATTR_NUM_BARRIERS
	.align		4
        /*0150*/ 	.byte	0x02, 0x4c
        /*0152*/ 	.byte	0x01
	.zero		1


	//----- nvinfo : EIATTR_MERCURY_ISA_VERSION
	.align		4
        /*0154*/ 	.byte	0x03, 0x5f
        /*0156*/ 	.short	0x0101


	//----- nvinfo : EIATTR_VRC_CTA_INIT_COUNT
	.align		4
        /*0158*/ 	.byte	0x02, 0x4a
	.zero		1
	.zero		1


	//----- nvinfo : EIATTR_EXIT_INSTR_OFFSETS
	.align		4
        /*015c*/ 	.byte	0x04, 0x1c
        /*015e*/ 	.short	(.L_2701 - .L_2700)


	//   ....[0]....
.L_2700:
        /*0160*/ 	.word	0x00000060


	//   ....[1]....
        /*0164*/ 	.word	0x00000150


	//   ....[2]....
        /*0168*/ 	.word	0x00000da0


	//   ....[3]....
        /*016c*/ 	.word	0x00007790


	//   ....[4]....
        /*0170*/ 	.word	0x000078f0


	//   ....[5]....
        /*0174*/ 	.word	0x00007980


	//   ....[6]....
        /*0178*/ 	.word	0x000079c0


	//----- nvinfo : EIATTR_CRS_STACK_SIZE
	.align		4
.L_2701:
        /*017c*/ 	.byte	0x04, 0x1e
        /*017e*/ 	.short	(.L_2703 - .L_2702)
.L_2702:
        /*0180*/ 	.word	0x00000000


	//----- nvinfo : EIATTR_CBANK_PARAM_SIZE
	.align		4
.L_2703:
        /*0184*/ 	.byte	0x03, 0x19
        /*0186*/ 	.short	0x0074


	//----- nvinfo : EIATTR_PARAM_CBANK
	.align		4
        /*0188*/ 	.byte	0x04, 0x0a
        /*018a*/ 	.short	(.L_2705 - .L_2704)
	.align		4
.L_2704:
        /*018c*/ 	.word	index@(.nv.constant0._Z23gemm_half_q_half_kernelILi2ELi24ELb1ELb1ELi64EEvPK6__halfPKjS4_S2_PS0_iiiiPKtS7_iiiiiibS2_i)
        /*0190*/ 	.short	0x0380
        /*0192*/ 	.short	0x0074


	//----- nvinfo : EIATTR_SW_WAR
	.align		4
.L_2705:
        /*0194*/ 	.byte	0x04, 0x36
        /*0196*/ 	.short	(.L_2707 - .L_2706)
.L_2706:
        /*0198*/ 	.word	0x00000008
.L_2707:


//--------------------- .nv.info._Z23gemm_half_q_half_kernelILi2ELi8ELb1ELb1ELi64EEvPK6__halfPKjS4_S2_PS0_iiiiPKtS7_iiiiiibS2_i --------------------------
	.section	.nv.info._Z23gemm_half_q_half_kernelILi2ELi8ELb1ELb1ELi64EEvPK6__halfPKjS4_S2_PS0_iiiiPKtS7_iiiiiibS2_i,"",@"SHT_CUDA_INFO"
	.sectionflags	@""
	.align	4


	//----- nvinfo : EIATTR_CUDA_API_VERSION
	.align		4
        /*0000*/ 	.byte	0x04, 0x37
        /*0002*/ 	.short	(.L_2709 - .L_2708)
.L_2708:
        /*0004*/ 	.word	0x00000082


	//----- nvinfo : EIATTR_KPARAM_INFO
	.align		4
.L_2709:
        /*0008*/ 	.byte	0x04, 0x17
        /*000a*/ 	.short	(.L_2711 - .L_2710)
.L_2710:
        /*000c*/ 	.word	0x00000000
        /*0010*/ 	.short	0x0013
        /*0012*/ 	.short	0x0070
        /*0014*/ 	.byte	0x00, 0xf0, 0x11, 0x00


	//----- nvinfo : EIATTR_KPARAM_INFO
	.align		4
.L_2711:
        /*0018*/ 	.byte	0x04, 0x17
        /*001a*/ 	.short	(.L_2713 - .L_2712)
.L_2712:
        /*001c*/ 	.word	0x00000000
        /*0020*/ 	.short	0x0012
        /*0022*/ 	.short	0x0068
        /*0024*/ 	.byte	0x00, 0xf5, 0x21, 0x00


	//----- nvinfo : EIATTR_KPARAM_INFO
	.align		4
.L_2713:
        /*0028*/ 	.byte	0x04, 0x17
        /*002a*/ 	.short	(.L_2715 - .L_2714)
.L_2714:
        /*002c*/ 	.word	0x00000000
        /*0030*/ 	.short	0x0011
        /*0032*/ 	.short	0x0060
        /*0034*/ 	.byte	0x00, 0xf0, 0x05, 0x00


	//----- nvinfo : EIATTR_KPARAM_INFO
	.align		4
.L_2715:
        /*0038*/ 	.byte	0x04, 0x17
        /*003a*/ 	.short	(.L_2717 - .L_2716)
.L_2716:
        /*003c*/ 	.word	0x00000000
        /*0040*/ 	.short	0x0010
        /*0042*/ 	.short	0x005c
        /*0044*/ 	.byte	0x00, 0xf0, 0x11, 0x00


	//----- nvinfo : EIATTR_KPARAM_INFO
	.align		4
.L_2717:
        /*0048*/ 	.byte	0x04, 0x17
        /*004a*/ 	.short	(.L_2719 - .L_2718)
.L_2718:
        /*004c*/ 	.word	0x00000000
        /*0050*/ 	.short	0x000f
        /*0052*/ 	.short	0x0058
        /*0054*/ 	.byte	0x00, 0xf0, 0x11, 0x00


	//----- nvinfo : EIATTR_KPARAM_INFO
	.align		4
.L_2719:
        /*0058*/ 	.byte	0x04, 0x17
        /*005a*/ 	.short	(.L_2721 - .L_2720)
.L_2720:
        /*005c*/ 	.word	0x00000000
        /*0060*/ 	.short	0x000e
        /*0062*/ 	.short	0x0054
        /*0064*/ 	.byte	0x00, 0xf0, 0x11, 0x00


	//----- nvinfo : EIATTR_KPARAM_INFO
	.align		4
.L_2721:
        /*0068*/ 	.byte	0x04, 0x17
        /*006a*/ 	.short	(.L_2723 - .L_2722)
.L_2722:
        /*006c*/ 	.word	0x00000000
        /*0070*/ 	.short	0x000d
        /*0072*/ 	.short	0x0050
        /*0074*/ 	.byte	0x00, 0xf0, 0x11, 0x00


	//----- nvinfo : EIATTR_KPARAM_INFO
	.align		4
.L_2723:
        /*0078*/ 	.byte	0x04, 0x17
        /*007a*/ 	.short	(.L_2725 - .L_2724)
.L_2724:
        /*007c*/ 	.word	0x00000000
        /*0080*/ 	.short	0x000c
        /*0082*/ 	.short	0x004c
        /*0084*/ 	.byte	0x00, 0xf0, 0x11, 0x00


	//----- nvinfo : EIATTR_KPARAM_INFO
	.align		4
.L_2725:
        /*0088*/ 	.byte	0x04, 0x17
        /*008a*/ 	.short	(.L_2727 - .L_2726)
.L_2726:
        /*008c*/ 	.word	0x00000000
        /*0090*/ 	.short	0x000b
        /*0092*/ 	.short	0x0048
        /*0094*/ 	.byte	0x00, 0xf0, 0x11, 0x00


	//----- nvinfo : EIATTR_KPARAM_INFO
	.align		4
.L_2727:
        /*0098*/ 	.byte	0x04, 0x17
        /*009a*/ 	.short	(.L_2729 - .L_2728)
.L_2728:
        /*009c*/ 	.word	0x00000000
        /*00a0*/ 	.short	0x000a
        /*00a2*/ 	.short	0x0040
        /*00a4*/ 	.byte	0x00, 0xf5, 0x21, 0x00


	//----- nvinfo : EIATTR_KPARAM_INFO
	.align		4
.L_2729:
        /*00a8*/ 	.byte	0x04, 0x17
        /*00aa*/ 	.short	(.L_2731 - .L_2730)
.L_2730:
        /*00ac*/ 	.word	0x00000000
        /*00b0*/ 	.short	0x0009
        /*00b2*/ 	.short	0x0038
        /*00b4*/ 	.byte	0x00, 0xf5, 0x21, 0x00


	//----- nvinfo : EIATTR_KPARAM_INFO
	.align		4
.L_2731:
        /*00b8*/ 	.byte	0x04, 0x17
        /*00ba*/ 	.short	(.L_2733 - .L_2732)
.L_2732:
        /*00bc*/ 	.word	0x00000000
        /*00c0*/ 	.short	0x0008
        /*00c2*/ 	.short	0x0034
        /*00c4*/ 	.byte	0x00, 0xf0, 0x11, 0x00


	//----- nvinfo : EIATTR_KPARAM_INFO
	.align		4
.L_2733:
        /*00c8*/ 	.byte	0x04, 0x17
        /*00ca*/ 	.short	(.L_2735 - .L_2734)
.L_2734:
        /*00cc*/ 	.word	0x00000000
        /*00d0*/ 	.short	0x0007
        /*00d2*/ 	.short	0x0030
        /*00d4*/ 	.byte	0x00, 0xf0, 0x11, 0x00


	//----- nvinfo : EIATTR_KPARAM_INFO
	.align		4
.L_2735:
        /*00d8*/ 	.byte	0x04, 0x17
        /*00da*/ 	.short	(.L_2737 - .L_2736)
.L_2736:
        /*00dc*/ 	.word	0x00000000
        /*00e0*/ 	.short	0x0006
        /*00e2*/ 	.short	0x002c
        /*00e4*/ 	.byte	0x00, 0xf0, 0x11, 0x00


	//----- nvinfo : EIATTR_KPARAM_INFO
	.align		4
.L_2737:
        /*00e8*/ 	.byte	0x04, 0x17
        /*00ea*/ 	.short	(.L_2739 - .L_2738)
.L_2738:
        /*00ec*/ 	.word	0x00000000
        /*00f0*/ 	.short	0x0005
        /*00f2*/ 	.short	0x0028
        /*00f4*/ 	.byte	0x00, 0xf0, 0x11, 0x00


	//----- nvinfo : EIATTR_KPARAM_INFO
	.align		4
.L_2739:
        /*00f8*/ 	.byte	0x04, 0x17
        /*00fa*/ 	.short	(.L_2741 - .L_2740)
.L_2740:
        /*00fc*/ 	.word	0x00000000
        /*0100*/ 	.short	0x0004
        /*0102*/ 	.short	0x0020
        /*0104*/ 	.byte	0x00, 0xf5, 0x21, 0x00


	//----- nvinfo : EIATTR_KPARAM_INFO
	.align		4
.L_2741:
        /*0108*/ 	.byte	0x04, 0x17
        /*010a*/ 	.short	(.L_2743 - .L_2742)
.L_2742:
        /*010c*/ 	.word	0x00000000
        /*0110*/ 	.short	0x0003
        /*0112*/ 	.short	0x0018
        /*0114*/ 	.byte	0x00, 0xf5, 0x21, 0x00


	//----- nvinfo : EIATTR_KPARAM_INFO
	.align		4
.L_2743:
        /*0118*/ 	.byte	0x04, 0x17
        /*011a*/ 	.short	(.L_2745 - .L_2744)
.L_2744:
        /*011c*/ 	.word	0x00000000
        /*0120*/ 	.short	0x0002
        /*0122*/ 	.short	0x0010
        /*0124*/ 	.byte	0x00, 0xf5, 0x21, 0x00


	//----- nvinfo : EIATTR_KPARAM_INFO
	.align		4
.L_2745:
        /*0128*/ 	.byte	0x04, 0x17
        /*012a*/ 	.short	(.L_2747 - .L_2746)
.L_2746:
        /*012c*/ 	.word	0x00000000
        /*0130*/ 	.short	0x0001
        /*0132*/ 	.short	0x0008
        /*0134*/ 	.byte	0x00, 0xf5, 0x21, 0x00


	//----- nvinfo : EIATTR_KPARAM_INFO
	.align		4
.L_2747:
        /*0138*/ 	.byte	0x04, 0x17
        /*013a*/ 	.short	(.L_2749 - .L_2748)
.L_2748:
        /*013c*/ 	.word	0x00000000
        /*0140*/ 	.short	0x0000
        /*0142*/ 	.short	0x0000
        /*0144*/ 	.byte	0x00, 0xf5, 0x21, 0x00


	//----- nvinfo : EIATTR_SPARSE_MMA_MASK
	.align		4
.L_2749:
        /*0148*/ 	.byte	0x03, 0x50
        /*014a*/ 	.short	0x0000


	//----- nvinfo : EIATTR_MAXREG_COUNT
	.align		4
        /*014c*/ 	.byte	0x03, 0x1b
        /*014e*/ 	.short	0x00ff


	//----- nvinfo : EIATTR_NUM_BARRIERS
	.align		4
        /*0150*/ 	.byte	0x02, 0x4c
        /*0152*/ 	.byte	0x01
	.zero		1


	//----- nvinfo : EIATTR_MERCURY_ISA_VERSION
	.align		4
        /*0154*/ 	.byte	0x03, 0x5f
        /*0156*/ 	.short	0x0101


	//----- nvinfo : EIATTR_VRC_CTA_INIT_COUNT
	.align		4
        /*0158*/ 	.byte	0x02, 0x4a
	.zero		1
	.zero		1


	//----- nvinfo : EIATTR_EXIT_INSTR_OFFSETS
	.align		4
        /*015c*/ 	.byte	0x04, 0x1c
        /*015e*/ 	.short	(.L_2751 - .L_2750)


	//   ....[0]....
.L_2750:
        /*0160*/ 	.word	0x00000070


	//   ....[1]....
        /*0164*/ 	.word	0x00000160


	//   ....[2]....
        /*0168*/ 	.word	0x00000db0


	//   ....[3]....
        /*016c*/ 	.word	0x00005b90


	//   ....[4]....
        /*0170*/ 	.word	0x00005cf0


	//   ....[5]....
        /*0174*/ 	.word	0x00005d80


	//   ....[6]....
        /*0178*/ 	.word	0x00005dc0


	//----- nvinfo : EIATTR_CRS_STACK_SIZE
	.align		4
.L_2751:
        /*017c*/ 	.byte	0x04, 0x1e
        /*017e*/ 	.short	(.L_2753 - .L_2752)
.L_2752:
        /*0180*/ 	.word	0x00000000


	//----- nvinfo : EIATTR_CBANK_PARAM_SIZE
	.align		4
.L_2753:
        /*0184*/ 	.byte	0x03, 0x19
        /*0186*/ 	.short	0x0074


	//----- nvinfo : EIATTR_PARAM_CBANK
	.align		4
        /*0188*/ 	.byte	0x04, 0x0a
        /*018a*/ 	.short	(.L_2755 - .L_2754)
	.align		4
.L_2754:
        /*018c*/ 	.word	index@(.nv.constant0._Z23gemm_half_q_half_kernelILi2ELi8ELb1ELb1ELi64EEvPK6__halfPKjS4_S2_PS0_iiiiPKtS7_iiiiiibS2_i)
        /*0190*/ 	.short	0x0380
        /*0192*/ 	.short	0x0074


	//----- nvinfo : EIATTR_SW_WAR
	.align		4
.L_2755:
        /*0194*/ 	.byte	0x04, 0x36
        /*0196*/ 	.short	(.L_2757 - .L_2756)
.L_2756:
        /*0198*/ 	.word	0x00000008
.L_2757:


//--------------------- .nv.info._Z23gemm_half_q_half_kernelILi2ELi12ELb1ELb1ELi64EEvPK6__halfPKjS4_S2_PS0_iiiiPKtS7_iiiiiibS2_i --------------------------
	.section	.nv.info._Z23gemm_half_q_half_kernelILi2ELi12ELb1ELb1ELi64EEvPK6__halfPKjS4_S2_PS0_iiiiPKtS7_iiiiiibS2_i,"",@"SHT_CUDA_INFO"
	.sectionflags	@""
	.align	4


	//----- nvinfo : EIATTR_CUDA_API_VERSION
	.align		4
        /*0000*/ 	.byte	0x04, 0x37
        /*0002*/ 	.short	(.L_2759 - .L_2758)
.L_2758:
        /*0004*/ 	.word	0x00000082


	//----- nvinfo : EIATTR_KPARAM_INFO
	.align		4
.L_2759:
        /*0008*/ 	.byte	0x04, 0x17
        /*000a*/ 	.short	(.L_2761 - .L_2760)
.L_2760:
        /*000c*/ 	.word	0x00000000
        /*0010*/ 	.short	0x0013
        /*0012*/ 	.short	0x0070
        /*0014*/ 	.byte	0x00, 0xf0, 0x11, 0x00


	//----- nvinfo : EIATTR_KPARAM_INFO
	.align		4
.L_2761:
        /*0018*/ 	.byte	0x04, 0x17
        /*001a*/ 	.short	(.L_2763 - .L_2762)
.L_2762:
        /*001c*/ 	.word	0x00000000
        /*0020*/ 	.short	0x0012
        /*0022*/ 	.short	0x0068
        /*0024*/ 	.byte	0x00, 0xf5, 0x21, 0x00


	//----- nvinfo : EIATTR_KPARAM_INFO
	.align		4
.L_2763:
        /*0028*/ 	.byte	0x04, 0x17
        /*002a*/ 	.short	(.L_2765 - .L_2764)
.L_2764:
        /*002c*/ 	.word	0x00000000
        /*0030*/ 	.short	0x0011
        /*0032*/ 	.short	0x0060
        /*0034*/ 	.byte	0x00, 0xf0, 0x05, 0x00


	//----- nvinfo : EIATTR_KPARAM_INFO
	.align		4
.L_2765:
        /*0038*/ 	.byte	0x04, 0x17
        /*003a*/ 	.short	(.L_2767 - .L_2766)
.L_2766:
        /*003c*/ 	.word	0x00000000
        /*0040*/ 	.short	0x0010
        /*0042*/ 	.short	0x005c
        /*0044*/ 	.byte	0x00, 0xf0, 0x11, 0x00


	//----- nvinfo : EIATTR_KPARAM_INFO
	.align		4
.L_2767:
        /*0048*/ 	.byte	0x04, 0x17
        /*004a*/ 	.short	(.L_2769 - .L_2768)
.L_2768:
        /*004c*/ 	.word	0x00000000
        /*0050*/ 	.short	0x000f
        /*0052*/ 	.short	0x0058
        /*0054*/ 	.byte	0x00, 0xf0, 0x11, 0x00


	//----- nvinfo : EIATTR_KPARAM_INFO
	.align		4
.L_2769:
        /*0058*/ 	.byte	0x04, 0x17
        /*005a*/ 	.short	(.L_2771 - .L_2770)
.L_2770:
        /*005c*/ 	.word	0x00000000
        /*0060*/ 	.short	0x000e
        /*0062*/ 	.short	0x0054
        /*0064*/ 	.byte	0x00, 0xf0, 0x11, 0x00


	//----- nvinfo : EIATTR_KPARAM_INFO
	.align		4
.L_2771:
        /*0068*/ 	.byte	0x04, 0x17
        /*006a*/ 	.short	(.L_2773 - .L_2772)
.L_2772:
        /*006c*/ 	.word	0x00000000
        /*0070*/ 	.short	0x000d
        /*0072*/ 	.short	0x0050
        /*0074*/ 	.byte	0x00, 0xf0, 0x11, 0x00


	//----- nvinfo : EIATTR_KPARAM_INFO
	.align		4
.L_2773:
        /*0078*/ 	.byte	0x04, 0x17
        /*007a*/ 	.short	(.L_2775 - .L_2774)
.L_2774:
        /*007c*/ 	.word	0x00000000
        /*0080*/ 	.short	0x000c
        /*0082*/ 	.short	0x004c
        /*0084*/ 	.byte	0x00, 0xf0, 0x11, 0x00


	//----- nvinfo : EIATTR_KPARAM_INFO
	.align		4
.L_2775:
        /*0088*/ 	.byte	0x04, 0x17
        /*008a*/ 	.short	(.L_2777 - .L_2776)
.L_2776:
        /*008c*/ 	.word	0x00000000
        /*0090*/ 	.short	0x000b
        /*0092*/ 	.short	0x0048
        /*0094*/ 	.byte	0x00, 0xf0, 0x11, 0x00


	//----- nvinfo : EIATTR_KPARAM_INFO
	.align		4
.L_2777:
        /*0098*/ 	.byte	0x04, 0x17
        /*009a*/ 	.short	(.L_2779 - .L_2778)
.L_2778:
        /*009c*/ 	.word	0x00000000
        /*00a0*/ 	.short	0x000a
        /*00a2*/ 	.short	0x0040
        /*00a4*/ 	.byte	0x00, 0xf5, 0x21, 0x00


	//----- nvinfo : EIATTR_KPARAM_INFO
	.align		4
.L_2779:
        /*00a8*/ 	.byte	0x04, 0x17
        /*00aa*/ 	.short	(.L_2781 - .L_2780)
.L_2780:
        /*00ac*/ 	.word	0x00000000
        /*00b0*/ 	.short	0x0009
        /*00b2*/ 	.short	0x0038
        /*00b4*/ 	.byte	0x00, 0xf5, 0x21, 0x00


	//----- nvinfo : EIATTR_KPARAM_INFO
	.align		4
.L_2781:
        /*00b8*/ 	.byte	0x04, 0x17
        /*00ba*/ 	.short	(.L_2783 - .L_2782)
.L_2782:
        /*00bc*/ 	.word	0x00000000
        /*00c0*/ 	.short	0x0008
        /*00c2*/ 	.short	0x0034
        /*00c4*/ 	.byte	0x00, 0xf0, 0x11, 0x00


	//----- nvinfo : EIATTR_KPARAM_INFO
	.align		4
.L_2783:
        /*00c8*/ 	.byte	0x04, 0x17
        /*00ca*/ 	.short	(.L_2785 - .L_2784)
.L_2784:
        /*00cc*/ 	.word	0x00000000
        /*00d0*/ 	.short	0x0007
        /*00d2*/ 	.short	0x0030
        /*00d4*/ 	.byte	0x00, 0xf0, 0x11, 0x00


	//----- nvinfo : EIATTR_KPARAM_INFO
	.align		4
.L_2785:
        /*00d8*/ 	.byte	0x04, 0x17
        /*00da*/ 	.short	(.L_2787 - .L_2786)
.L_2786:
        /*00dc*/ 	.word	0x00000000
        /*00e0*/ 	.short	0x0006
        /*00e2*/ 	.short	0x002c
        /*00e4*/ 	.byte	0x00, 0xf0, 0x11, 0x00


	//----- nvinfo : EIATTR_KPARAM_INFO
	.align		4
.L_2787:
        /*00e8*/ 	.byte	0x04, 0x17
        /*00ea*/ 	.short	(.L_2789 - .L_2788)
.L_2788:
        /*00ec*/ 	.word	0x00000000
        /*00f0*/ 	.short	0x0005
        /*00f2*/ 	.short	0x0028
        /*00f4*/ 	.byte	0x00, 0xf0, 0x11, 0x00


	//----- nvinfo : EIATTR_KPARAM_INFO
	.align		4
.L_2789:
        /*00f8*/ 	.byte	0x04, 0x17
        /*00fa*/ 	.short	(.L_2791 - .L_2790)
.L_2790:
        /*00fc*/ 	.word	0x00000000
        /*0100*/ 	.short	0x0004
        /*0102*/ 	.short	0x0020
        /*0104*/ 	.byte	0x00, 0xf5, 0x21, 0x00


	//----- nvinfo : EIATTR_KPARAM_INFO
	.align		4
.L_2791:
        /*0108*/ 	.byte	0x04, 0x17
        /*010a*/ 	.short	(.L_2793 - .L_2792)
.L_2792:
        /*010c*/ 	.word	0x00000000
        /*0110*/ 	.short	0x0003
        /*0112*/ 	.short	0x0018
        /*0114*/ 	.byte	0x00, 0xf5, 0x21, 0x00


	//----- nvinfo : EIATTR_KPARAM_INFO
	.align		4
.L_2793:
        /*0118*/ 	.byte	0x04, 0x17
        /*011a*/ 	.short	(.L_2795 - .L_2794)
.L_2794:
        /*011c*/ 	.word	0x00000000
        /*0120*/ 	.short	0x0002
        /*0122*/ 	.short	0x0010
        /*0124*/ 	.byte	0x00, 0xf5, 0x21, 0x00


	//----- nvinfo : EIATTR_KPARAM_INFO
	.align		4
.L_2795:
        /*0128*/ 	.byte	0x04, 0x17
        /*012a*/ 	.short	(.L_2797 - .L_2796)
.L_2796:
        /*012c*/ 	.word	0x00000000
        /*0130*/ 	.short	0x0001
        /*0132*/ 	.short	0x0008
        /*0134*/ 	.byte	0x00, 0xf5, 0x21, 0x00


	//----- nvinfo : EIATTR_KPARAM_INFO
	.align		4
.L_2797:
        /*0138*/ 	.byte	0x04, 0x17
        /*013a*/ 	.short	(.L_2799 - .L_2798)
.L_2798:
        /*013c*/ 	.word	0x00000000
        /*0140*/ 	.short	0x0000
        /*0142*/ 	.short	0x0000
        /*0144*/ 	.byte	0x00, 0xf5, 0x21, 0x00


	//----- nvinfo : EIATTR_SPARSE_MMA_MASK
	.align		4
.L_2799:
        /*0148*/ 	.byte	0x03, 0x50
        /*014a*/ 	.short	0x0000


	//----- nvinfo : EIATTR_MAXREG_COUNT
	.align		4
        /*014c*/ 	.byte	0x03, 0x1b
        /*014e*/ 	.short	0x00ff


	//----- nvinfo : EIATTR_NUM_BARRIERS
	.align		4
        /*0150*/ 	.byte	0x02, 0x4c
        /*0152*/ 	.byte	0x01
	.zero		1


	//----- nvinfo : EIATTR_MERCURY_ISA_VERSION
	.align		4
        /*0154*/ 	.byte	0x03, 0x5f
        /*0156*/ 	.short	0x0101


	//----- nvinfo : EIATTR_VRC_CTA_INIT_COUNT
	.align		4
        /*0158*/ 	.byte	0x02, 0x4a
	.zero		1
	.zero		1


	//----- nvinfo : EIATTR_EXIT_INSTR_OFFSETS
	.align		4
        /*015c*/ 	.byte	0x04, 0x1c
        /*015e*/ 	.short	(.L_2801 - .L_2800)


	//   ....[0]....
.L_2800:
        /*0160*/ 	.word	0x00000060


	//   ....[1]....
        /*0164*/ 	.word	0x00000150


	//   ....[2]....
        /*0168*/ 	.word	0x00000d90


	//   ....[3]....
        /*016c*/ 	.word	0x00007580


	//   ....[4]....
        /*0170*/ 	.word	0x000076e0


	//   ....[5]....
        /*0174*/ 	.word	0x00007770


	//   ....[6]....
        /*0178*/ 	.word	0x000077b0


	//----- nvinfo : EIATTR_CRS_STACK_SIZE
	.align		4
.L_2801:
        /*017c*/ 	.byte	0x04, 0x1e
        /*017e*/ 	.short	(.L_2803 - .L_2802)
.L_2802:
        /*0180*/ 	.word	0x00000000


	//----- nvinfo : EIATTR_CBANK_PARAM_SIZE
	.align		4
.L_2803:
        /*0184*/ 	.byte	0x03, 0x19
        /*0186*/ 	.short	0x0074


	//----- nvinfo : EIATTR_PARAM_CBANK
	.align		4
        /*0188*/ 	.byte	0x04, 0x0a
        /*018a*/ 	.short	(.L_2805 - .L_2804)
	.align		4
.L_2804:
        /*018c*/ 	.word	index@(.nv.constant0._Z23gemm_half_q_half_kernelILi2ELi12ELb1ELb1ELi64EEvPK6__halfPKjS4_S2_PS0_iiiiPKtS7_iiiiiibS2_i)
        /*0190*/ 	.short	0x0380
        /*0192*/ 	.short	0x0074


	//----- nvinfo : EIATTR_SW_WAR
	.align		4
.L_2805:
        /*0194*/ 	.byte	0x04, 0x36
        /*0196*/ 	.short	(.L_2807 - .L_2806)
.L_2806:
        /*0198*/ 	.word	0x00000008
.L_2807:


//--------------------- .nv.info._Z23gemm_half_q_half_kernelILi2ELi14ELb1ELb1ELi64EEvPK6__halfPKjS4_S2_PS0_iiiiPKtS7_iiiiiibS2_i --------------------------
	.section	.nv.info._Z23gemm_half_q_half_kernelILi2ELi14ELb1ELb1ELi64EEvPK6__halfPKjS4_S2_PS0_iiiiPKtS7_iiiiiibS2_i,"",@"SHT_CUDA_INFO"
	.sectionflags	@""
	.align	4


	//----- nvinfo : EIATTR_CUDA_API_VERSION
	.align		4
        /*0000*/ 	.byte	0x04, 0x37
        /*0002*/ 	.short	(.L_2809 - .L_2808)
.L_2808:
        /*0004*/ 	.word	0x00000082


	//----- nvinfo : EIATTR_KPARAM_INFO
	.align		4
.L_2809:
        /*0008*/ 	.byte	0x04, 0x17
        /*000a*/ 	.short	(.L_2811 - .L_2810)
.L_2810:
        /*000c*/ 	.word	0x00000000
        /*0010*/ 	.short	0x0013
        /*0012*/ 	.short	0x0070
        /*0014*/ 	.byte	0x00, 0xf0, 0x11, 0x00


	//----- nvinfo : EIATTR_KPARAM_INFO
	.align		4
.L_2811:
        /*0018*/ 	.byte	0x04, 0x17
        /*001a*/ 	.short	(.L_2813 - .L_2812)
.L_2812:
        /*001c*/ 	.word	0x00000000
        /*0020*/ 	.short	0x0012
        /*0022*/ 	.short	0x0068
        /*0024*/ 	.byte	0x00, 0xf5, 0x21, 0x00


	//----- nvinfo : EIATTR_KPARAM_INFO
	.align		4
.L_2813:
        /*0028*/ 	.byte	0x04, 0x17
        /*002a*/ 	.short	(.L_2815 - .L_2814)
.L_2814:
        /*002c*/ 	.word	0x00000000
        /*0030*/ 	.short	0x0011
        /*0032*/ 	.short	0x0060
        /*0034*/ 	.byte	0x00, 0xf0, 0x05, 0x00


	//----- nvinfo : EIATTR_KPARAM_INFO
	.align		4
.L_2815:
        /*0038*/ 	.byte	0x04, 0x17
        /*003a*/ 	.short	(.L_2817 - .L_2816)
.L_2816:
        /*003c*/ 	.word	0x00000000
        /*0040*/ 	.short	0x0010
        /*0042*/ 	.short	0x005c
        /*0044*/ 	.byte	0x00, 0xf0, 0x11, 0x00


	//----- nvinfo : EIATTR_KPARAM_INFO
	.align		4
.L_2817:
        /*0048*/ 	.byte	0x04, 0x17
        /*004a*/ 	.short	(.L_2819 - .L_2818)
.L_2818:
        /*004c*/ 	.word	0x00000000
        /*0050*/ 	.short	0x000f
        /*0052*/ 	.short	0x0058
        /*0054*/ 	.byte	0x00, 0xf0, 0x11, 0x00


	//----- nvinfo : EIATTR_KPARAM_INFO
	.align		4
.L_2819:
        /*0058*/ 	.byte	0x04, 0x17
        /*005a*/ 	.short	(.L_2821 - .L_2820)
.L_2820:
        /*005c*/ 	.word	0x00000000
        /*0060*/ 	.short	0x000e
        /*0062*/ 	.short	0x0054
        /*0064*/ 	.byte	0x00, 0xf0, 0x11, 0x00


	//----- nvinfo : EIATTR_KPARAM_INFO
	.align		4
.L_2821:
        /*0068*/ 	.byte	0x04, 0x17
        /*006a*/ 	.short	(.L_2823 - .L_2822)
.L_2822:
        /*006c*/ 	.word	0x00000000
        /*0070*/ 	.short	0x000d
        /*0072*/ 	.short	0x0050
        /*0074*/ 	.byte	0x00, 0xf0, 0x11, 0x00


	//----- nvinfo : EIATTR_KPARAM_INFO
	.align		4
.L_2823:
        /*0078*/ 	.byte	0x04, 0x17
        /*007a*/ 	.short	(.L_2825 - .L_2824)
.L_2824:
        /*007c*/ 	.word	0x00000000
        /*0080*/ 	.short	0x000c
        /*0082*/ 	.short	0x004c
        /*0084*/ 	.byte	0x00, 0xf0, 0x11, 0x00


	//----- nvinfo : EIATTR_KPARAM_INFO
	.align		4
.L_2825:
        /*0088*/ 	.byte	0x04, 0x17
        /*008a*/ 	.short	(.L_2827 - .L_2826)
.L_2826:
        /*008c*/ 	.word	0x00000000
        /*0090*/ 	.short	0x000b
        /*0092*/ 	.short	0x0048
        /*0094*/ 	.byte	0x00, 0xf0, 0x11, 0x00


	//----- nvinfo : EIATTR_KPARAM_INFO
	.align		4
.L_2827:
        /*0098*/ 	.byte	0x04, 0x17
        /*009a*/ 	.short	(.L_2829 - .L_2828)
.L_2828:
        /*009c*/ 	.word	0x00000000
        /*00a0*/ 	.short	0x000a
        /*00a2*/ 	.short	0x0040
        /*00a4*/ 	.byte	0x00, 0xf5, 0x21, 0x00


	//----- nvinfo : EIATTR_KPARAM_INFO
	.align		4
.L_2829:
        /*00a8*/ 	.byte	0x04, 0x17
        /*00aa*/ 	.short	(.L_2831 - .L_2830)
.L_2830:
        /*00ac*/ 	.word	0x00000000
        /*00b0*/ 	.short	0x0009
        /*00b2*/ 	.short	0x0038
        /*00b4*/ 	.byte	0x00, 0xf5, 0x21, 0x00


	//----- nvinfo : EIATTR_KPARAM_INFO
	.align		4
.L_2831:
        /*00b8*/ 	.byte	0x04, 0x17
        /*00ba*/ 	.short	(.L_2833 - .L_2832)
.L_2832:
        /*00bc*/ 	.word	0x00000000
        /*00c0*/ 	.short	0x0008
        /*00c2*/ 	.short	0x0034
        /*00c4*/ 	.byte	0x00, 0xf0, 0x11, 0x00


	//----- nvinfo : EIATTR_KPARAM_INFO
	.align		4
.L_2833:
        /*00c8*/ 	.byte	0x04, 0x17
        /*00ca*/ 	.short	(.L_2835 - .L_2834)
.L_2834:
        /*00cc*/ 	.word	0x00000000
        /*00d0*/ 	.short	0x0007
        /*00d2*/ 	.short	0x0030
        /*00d4*/ 	.byte	0x00, 0xf0, 0x11, 0x00


	//----- nvinfo : EIATTR_KPARAM_INFO
	.align		4
.L_2835:
        /*00d8*/ 	.byte	0x04, 0x17
        /*00da*/ 	.short	(.L_2837 - .L_2836)
.L_2836:
        /*00dc*/ 	.word	0x00000000
        /*00e0*/ 	.short	0x0006
        /*00e2*/ 	.short	0x002c
        /*00e4*/ 	.byte	0x00, 0xf0, 0x11, 0x00


	//----- nvinfo : EIATTR_KPARAM_INFO
	.align		4
.L_2837:
        /*00e8*/ 	.byte	0x04, 0x17
        /*00ea*/ 	.short	(.L_2839 - .L_2838)
.L_2838:
        /*00ec*/ 	.word	0x00000000
        /*00f0*/ 	.short	0x0005
        /*00f2*/ 	.short	0x0028
        /*00f4*/ 	.byte	0x00, 0xf0, 0x11, 0x00


	//----- nvinfo : EIATTR_KPARAM_INFO
	.align		4
.L_2839:
        /*00f8*/ 	.byte	0x04, 0x17
        /*00fa*/ 	.short	(.L_2841 - .L_2840)
.L_2840:
        /*00fc*/ 	.word	0x00000000
        /*0100*/ 	.short	0x0004
        /*0102*/ 	.short	0x0020
        /*0104*/ 	.byte	0x00, 0xf5, 0x21, 0x00


	//----- nvinfo : EIATTR_KPARAM_INFO
	.align		4
.L_2841:
        /*0108*/ 	.byte	0x04, 0x17
        /*010a*/ 	.short	(.L_2843 - .L_2842)
.L_2842:
        /*010c*/ 	.word	0x00000000
        /*0110*/ 	.short	0x0003
        /*0112*/ 	.short	0x0018
        /*0114*/ 	.byte	0x00, 0xf5, 0x21, 0x00


	//----- nvinfo : EIATTR_KPARAM_INFO
	.align		4
.L_2843:
        /*0118*/ 	.byte	0x04, 0x17
        /*011a*/ 	.short	(.L_2845 - .L_2844)
.L_2844:
        /*011c*/ 	.word	0x00000000
        /*0120*/ 	.short	0x0002
        /*0122*/ 	.short	0x0010
        /*0124*/ 	.byte	0x00, 0xf5, 0x21, 0x00


	//----- nvinfo : EIATTR_KPARAM_INFO
	.align		4
.L_2845:
        /*0128*/ 	.byte	0x04, 0x17
        /*012a*/ 	.short	(.L_2847 - .L_2846)
.L_2846:
        /*012c*/ 	.word	0x00000000
        /*0130*/ 	.short	0x0001
        /*0132*/ 	.short	0x0008
        /*0134*/ 	.byte	0x00, 0xf5, 0x21, 0x00


	//----- nvinfo : EIATTR_KPARAM_INFO
	.align		4
.L_2847:
        /*0138*/ 	.byte	0x04, 0x17
        /*013a*/ 	.short	(.L_2849 - .L_2848)
.L_2848:
        /*013c*/ 	.word	0x00000000
        /*0140*/ 	.short	0x0000
        /*0142*/ 	.short	0x0000
        /*0144*/ 	.byte	0x00, 0xf5, 0x21, 0x00


	//----- nvinfo : EIATTR_SPARSE_MMA_MASK
	.align		4
.L_2849:
        /*0148*/ 	.byte	0x03, 0x50
        /*014a*/ 	.short	0x0000


	//----- nvinfo : EIATTR_MAXREG_COUNT
	.align		4
        /*014c*/ 	.byte	0x03, 0x1b
        /*014e*/ 	.short	0x00ff


	//----- nvinfo : EIATTR_NUM_BARRIERS
	.align		4
        /*0150*/ 	.byte	0x02, 0x4c
        /*0152*/ 	.byte	0x01
	.zero		1


	//----- nvinfo : EIATTR_MERCURY_ISA_VERSION
	.align		4
        /*0154*/ 	.byte	0x03, 0x5f
        /*0156*/ 	.short	0x0101


	//----- nvinfo : EIATTR_VRC_CTA_INIT_COUNT
	.align		4
        /*0158*/ 	.byte	0x02, 0x4a
	.zero		1
	.zero		1


	//----- nvinfo : EIATTR_EXIT_INSTR_OFFSETS
	.align		4
        /*015c*/ 	.byte	0x04, 0x1c
        /*015e*/ 	.short	(.L_2851 - .L_2850)


	//   ....[0]....
.L_2850:
        /*0160*/ 	.word	0x00000060


	//   ....[1]....
        /*0164*/ 	.word	0x00000150


	//   ....[2]....
        /*0168*/ 	.word	0x00000da0


	//   ....[3]....
        /*016c*/ 	.word	0x00008420


	//   ....[4]....
        /*0170*/ 	.word	0x00008580


	//   ....[5]....
        /*0174*/ 	.word	0x00008610


	//   ....[6]....
        /*0178*/ 	.word	0x00008650


	//----- nvinfo : EIATTR_CRS_STACK_SIZE
	.align		4
.L_2851:
        /*017c*/ 	.byte	0x04, 0x1e
        /*017e*/ 	.short	(.L_2853 - .L_2852)
.L_2852:
        /*0180*/ 	.word	0x00000000


	//----- nvinfo : EIATTR_CBANK_PARAM_SIZE
	.align		4
.L_2853:
        /*0184*/ 	.byte	0x03, 0x19
        /*0186*/ 	.short	0x0074


	//----- nvinfo : EIATTR_PARAM_CBANK
	.align		4
        /*0188*/ 	.byte	0x04, 0x0a
        /*018a*/ 	.short	(.L_2855 - .L_2854)
	.align		4
.L_2854:
        /*018c*/ 	.word	index@(.nv.constant0._Z23gemm_half_q_half_kernelILi2ELi14ELb1ELb1ELi64EEvPK6__halfPKjS4_S2_PS0_iiiiPKtS7_iiiiiibS2_i)
        /*0190*/ 	.short	0x0380
        /*0192*/ 	.short	0x0074


	//----- nvinfo : EIATTR_SW_WAR
	.align		4
.L_2855:
        /*0194*/ 	.byte	0x04, 0x36
        /*0196*/ 	.short	(.L_2857 - .L_2856)
.L_2856:
        /*0198*/ 	.word	0x00000008
.L_2857:


//--------------------- .nv.info._Z23gemm_half_q_half_kernelILi2ELi4ELb1ELb1ELi64EEvPK6__halfPKjS4_S2_PS0_iiiiPKtS7_iiiiiibS2_i --------------------------
	.section	.nv.info._Z23gemm_half_q_half_kernelILi2ELi4ELb1ELb1ELi64EEvPK6__halfPKjS4_S2_PS0_iiiiPKtS7_iiiiiibS2_i,"",@"SHT_CUDA_INFO"
	.sectionflags	@""
	.align	4


	//----- nvinfo : EIATTR_CUDA_API_VERSION
	.align		4
        /*0000*/ 	.byte	0x04, 0x37
        /*0002*/ 	.short	(.L_2859 - .L_2858)
.L_2858:
        /*0004*/ 	.word	0x00000082


	//----- nvinfo : EIATTR_KPARAM_INFO
	.align		4
.L_2859:
        /*0008*/ 	.byte	0x04, 0x17
        /*000a*/ 	.short	(.L_2861 - .L_2860)
.L_2860:
        /*000c*/ 	.word	0x00000000
        /*0010*/ 	.short	0x0013
        /*0012*/ 	.short	0x0070
        /*0014*/ 	.byte	0x00, 0xf0, 0x11, 0x00


	//----- nvinfo : EIATTR_KPARAM_INFO
	.align		4
.L_2861:
        /*0018*/ 	.byte	0x04, 0x17
        /*001a*/ 	.short	(.L_2863 - .L_2862)
.L_2862:
        /*001c*/ 	.word	0x00000000
        /*0020*/ 	.short	0x0012
        /*0022*/ 	.short	0x0068
        /*0024*/ 	.byte	0x00, 0xf5, 0x21, 0x00


	//----- nvinfo : EIATTR_KPARAM_INFO
	.align		4
.L_2863:
        /*0028*/ 	.byte	0x04, 0x17
        /*002a*/ 	.short	(.L_2865 - .L_2864)
.L_2864:
        /*002c*/ 	.word	0x00000000
        /*0030*/ 	.short	0x0011
        /*0032*/ 	.short	0x0060
        /*0034*/ 	.byte	0x00, 0xf0, 0x05, 0x00


	//----- nvinfo : EIATTR_KPARAM_INFO
	.align		4
.L_2865:
        /*0038*/ 	.byte	0x04, 0x17
        /*003a*/ 	.short	(.L_2867 - .L_2866)
.L_2866:
        /*003c*/ 	.word	0x00000000
        /*0040*/ 	.short	0x0010
        /*0042*/ 	.short	0x005c
        /*0044*/ 	.byte	0x00, 0xf0, 0x11, 0x00


	//----- nvinfo : EIATTR_KPARAM_INFO
	.align		4
.L_2867:
        /*0048*/ 	.byte	0x04, 0x17
        /*004a*/ 	.short	(.L_2869 - .L_2868)
.L_2868:
        /*004c*/ 	.word	0x00000000
        /*0050*/ 	.short	0x000f
        /*0052*/ 	.short	0x0058
        /*0054*/ 	.byte	0x00, 0xf0, 0x11, 0x00


	//----- nvinfo : EIATTR_KPARAM_INFO
	.align		4
.L_2869:
        /*0058*/ 	.byte	0x04, 0x17
        /*005a*/ 	.short	(.L_2871 - .L_2870)
.L_2870:
        /*005c*/ 	.word	0x00000000
        /*0060*/ 	.short	0x000e
        /*0062*/ 	.short	0x0054
        /*0064*/ 	.byte	0x00, 0xf0, 0x11, 0x00


	//----- nvinfo : EIATTR_KPARAM_INFO
	.align		4
.L_2871:
        /*0068*/ 	.byte	0x04, 0x17
        /*006a*/ 	.short	(.L_2873 - .L_2872)
.L_2872:
        /*006c*/ 	.word	0x00000000
        /*0070*/ 	.short	0x000d
        /*0072*/ 	.short	0x0050
        /*0074*/ 	.byte	0x00, 0xf0, 0x11, 0x00


	//----- nvinfo : EIATTR_KPARAM_INFO
	.align		4
.L_2873:
        /*0078*/ 	.byte	0x04, 0x17
        /*007a*/ 	.short	(.L_2875 - .L_2874)
.L_2874:
        /*007c*/ 	.word	0x00000000
        /*0080*/ 	.short	0x000c
        /*0082*/ 	.short	0x004c
        /*0084*/ 	.byte	0x00, 0xf0, 0x11, 0x00


	//----- nvinfo : EIATTR_KPARAM_INFO
	.align		4
.L_2875:
        /*0088*/ 	.byte	0x04, 0x17
        /*008a*/ 	.short	(.L_2877 - .L_2876)
.L_2876:
        /*008c*/ 	.word	0x00000000
        /*0090*/ 	.short	0x000b
        /*0092*/ 	.short	0x0048
        /*0094*/ 	.byte	0x00, 0xf0, 0x11, 0x00


	//----- nvinfo : EIATTR_KPARAM_INFO
	.align		4
.L_2877:
        /*0098*/ 	.byte	0x04, 0x17
        /*009a*/ 	.short	(.L_2879 - .L_2878)
.L_2878:
        /*009c*/ 	.word	0x00000000
        /*00a0*/ 	.short	0x000a
        /*00a2*/ 	.short	0x0040
        /*00a4*/ 	.byte	0x00, 0xf5, 0x21, 0x00


	//----- nvinfo : EIATTR_KPARAM_INFO
	.align		4
.L_2879:
        /*00a8*/ 	.byte	0x04, 0x17
        /*00aa*/ 	.short	(.L_2881 - .L_2880)
.L_2880:
        /*00ac*/ 	.word	0x00000000
        /*00b0*/ 	.short	0x0009
        /*00b2*/ 	.short	0x0038
        /*00b4*/ 	.byte	0x00, 0xf5, 0x21, 0x00


	//----- nvinfo : EIATTR_KPARAM_INFO
	.align		4
.L_2881:
        /*00b8*/ 	.byte	0x04, 0x17
        /*00ba*/ 	.short	(.L_2883 - .L_2882)
.L_2882:
        /*00bc*/ 	.word	0x00000000
        /*00c0*/ 	.short	0x0008
        /*00c2*/ 	.short	0x0034
        /*00c4*/ 	.byte	0x00, 0xf0, 0x11, 0x00


	//----- nvinfo : EIATTR_KPARAM_INFO
	.align		4
.L_2883:
        /*00c8*/ 	.byte	0x04, 0x17
        /*00ca*/ 	.short	(.L_2885 - .L_2884)
.L_2884:
        /*00cc*/ 	.word	0x00000000
        /*00d0*/ 	.short	0x0007
        /*00d2*/ 	.short	0x0030
        /*00d4*/ 	.byte	0x00, 0xf0, 0x11, 0x00


	//----- nvinfo : EIATTR_KPARAM_INFO
	.align		4
.L_2885:
        /*00d8*/ 	.byte	0x04, 0x17
        /*00da*/ 	.short	(.L_2887 - .L_2886)
.L_2886:
        /*00dc*/ 	.word	0x00000000
        /*00e0*/ 	.short	0x0006
        /*00e2*/ 	.short	0x002c
        /*00e4*/ 	.byte	0x00, 0xf0, 0x11, 0x00


	//----- nvinfo : EIATTR_KPARAM_INFO
	.align		4
.L_2887:
        /*00e8*/ 	.byte	0x04, 0x17
        /*00ea*/ 	.short	(.L_2889 - .L_2888)
.L_2888:
        /*00ec*/ 	.word	0x00000000
        /*00f0*/ 	.short	0x0005
        /*00f2*/ 	.short	0x0028
        /*00f4*/ 	.byte	0x00, 0xf0, 0x11, 0x00


	//----- nvinfo : EIATTR_KPARAM_INFO
	.align		4
.L_2889:
        /*00f8*/ 	.byte	0x04, 0x17
        /*00fa*/ 	.short	(.L_2891 - .L_2890)
.L_2890:
        /*00fc*/ 	.word	0x00000000
        /*0100*/ 	.short	0x0004
        /*0102*/ 	.short	0x0020
        /*0104*/ 	.byte	0x00, 0xf5, 0x21, 0x00


	//----- nvinfo : EIATTR_KPARAM_INFO
	.align		4
.L_2891:
        /*0108*/ 	.byte	0x04, 0x17
        /*010a*/ 	.short	(.L_2893 - .L_2892)
.L_2892:
        /*010c*/ 	.word	0x00000000
        /*0110*/ 	.short	0x0003
        /*0112*/ 	.short	0x0018
        /*0114*/ 	.byte	0x00, 0xf5, 0x21, 0x00


	//----- nvinfo : EIATTR_KPARAM_INFO
	.align		4
.L_2893:
        /*0118*/ 	.byte	0x04, 0x17
        /*011a*/ 	.short	(.L_2895 - .L_2894)
.L_2894:
        /*011c*/ 	.word	0x00000000
        /*0120*/ 	.short	0x0002
        /*0122*/ 	.short	0x0010
        /*0124*/ 	.byte	0x00, 0xf5, 0x21, 0x00


	//----- nvinfo : EIATTR_KPARAM_INFO
	.align		4
.L_2895:
        /*0128*/ 	.byte	0x04, 0x17
        /*012a*/ 	.short	(.L_2897 - .L_2896)
.L_2896:
        /*012c*/ 	.word	0x00000000
        /*0130*/ 	.short	0x0001
        /*0132*/ 	.short	0x0008
        /*0134*/ 	.byte	0x00, 0xf5, 0x21, 0x00


	//----- nvinfo : EIATTR_KPARAM_INFO
	.align		4
.L_2897:
        /*0138*/ 	.byte	0x04, 0x17
        /*013a*/ 	.short	(.L_2899 - .L_2898)
.L_2898:
        /*013c*/ 	.word	0x00000000
        /*0140*/ 	.short	0x0000
        /*0142*/ 	.short	0x0000
        /*0144*/ 	.byte	0x00, 0xf5, 0x21, 0x00


	//----- nvinfo : EIATTR_SPARSE_MMA_MASK
	.align		4
.L_2899:
        /*0148*/ 	.byte	0x03, 0x50
        /*014a*/ 	.short	0x0000


	//----- nvinfo : EIATTR_MAXREG_COUNT
	.align		4
        /*014c*/ 	.byte	0x03, 0x1b
        /*014e*/ 	.short	0x00ff


	//----- nvinfo : EIATTR_NUM_BARRIERS
	.align		4
        /*0150*/ 	.byte	0x02, 0x4c
        /*0152*/ 	.byte	0x01
	.zero		1


	//----- nvinfo : EIATTR_MERCURY_ISA_VERSION
	.align		4
        /*0154*/ 	.byte	0x03, 0x5f
        /*0156*/ 	.short	0x0101


	//----- nvinfo : EIATTR_VRC_CTA_INIT_COUNT
	.align		4
        /*0158*/ 	.byte	0x02, 0x4a
	.zero		1
	.zero		1


	//----- nvinfo : EIATTR_EXIT_INSTR_OFFSETS
	.align		4
        /*015c*/ 	.byte	0x04, 0x1c
        /*015e*/ 	.short	(.L_2901 - .L_2900)


	//   ....[0]....
.L_2900:
        /*0160*/ 	.word	0x00000070


	//   ....[1]....
        /*0164*/ 	.word	0x00000160


	//   ....[2]....
        /*0168*/ 	.word	0x00000db0


	//   ....[3]....
        /*016c*/ 	.word	0x00003850


	//   ....[4]....
        /*0170*/ 	.word	0x000039b0


	//   ....[5]....
        /*0174*/ 	.word	0x00003a40


	//   ....[6]....
        /*0178*/ 	.word	0x00003a80


	//----- nvinfo : EIATTR_CRS_STACK_SIZE
	.align		4
.L_2901:
        /*017c*/ 	.byte	0x04, 0x1e
        /*017e*/ 	.short	(.L_2903 - .L_2902)
.L_2902:
        /*0180*/ 	.word	0x00000000


	//----- nvinfo : EIATTR_CBANK_PARAM_SIZE
	.align		4
.L_2903:
        /*0184*/ 	.byte	0x03, 0x19
        /*0186*/ 	.short	0x0074


	//----- nvinfo : EIATTR_PARAM_CBANK
	.align		4
        /*0188*/ 	.byte	0x04, 0x0a
        /*018a*/ 	.short	(.L_2905 - .L_2904)
	.align		4
.L_2904:
        /*018c*/ 	.word	index@(.nv.constant0._Z23gemm_half_q_half_kernelILi2ELi4ELb1ELb1ELi64EEvPK6__halfPKjS4_S2_PS0_iiiiPKtS7_iiiiiibS2_i)
        /*0190*/ 	.short	0x0380
        /*0192*/ 	.short	0x0074


	//----- nvinfo : EIATTR_SW_WAR
	.align		4
.L_2905:
        /*0194*/ 	.byte	0x04, 0x36
        /*0196*/ 	.short	(.L_2907 - .L_2906)
.L_2906:
        /*0198*/ 	.word	0x00000008
.L_2907:


//--------------------- .nv.info._Z23gemm_half_q_half_kernelILi2ELi6ELb1ELb1ELi64EEvPK6__halfPKjS4_S2_PS0_iiiiPKtS7_iiiiiibS2_i --------------------------
	.section	.nv.info._Z23gemm_half_q_half_kernelILi2ELi6ELb1ELb1ELi64EEvPK6__halfPKjS4_S2_PS0_iiiiPKtS7_iiiiiibS2_i,"",@"SHT_CUDA_INFO"
	.sectionflags	@""
	.align	4


	//----- nvinfo : EIATTR_CUDA_API_VERSION
	.align		4
        /*0000*/ 	.byte	0x04, 0x37
        /*0002*/ 	.short	(.L_2909 - .L_2908)
.L_2908:
        /*0004*/ 	.word	0x00000082


	//----- nvinfo : EIATTR_KPARAM_INFO
	.align		4
.L_2909:
        /*0008*/ 	.byte	0x04, 0x17
        /*000a*/ 	.short	(.L_2911 - .L_2910)
.L_2910:
        /*000c*/ 	.word	0x00000000
        /*0010*/ 	.short	0x0013
        /*0012*/ 	.short	0x0070
        /*0014*/ 	.byte	0x00, 0xf0, 0x11, 0x00


	//----- nvinfo : EIATTR_KPARAM_INFO
	.align		4
.L_2911:
        /*0018*/ 	.byte	0x04, 0x17
        /*001a*/ 	.short	(.L_2913 - .L_2912)
.L_2912:
        /*001c*/ 	.word	0x00000000
        /*0020*/ 	.short	0x0012
        /*0022*/ 	.short	0x0068
        /*0024*/ 	.byte	0x00, 0xf5, 0x21, 0x00


	//----- nvinfo : EIATTR_KPARAM_INFO
	.align		4
.L_2913:
        /*0028*/ 	.byte	0x04, 0x17
        /*002a*/ 	.short	(.L_2915 - .L_2914)
.L_2914:
        /*002c*/ 	.word	0x00000000
        /*0030*/ 	.short	0x0011
        /*0032*/ 	.short	0x0060
        /*0034*/ 	.byte	0x00, 0xf0, 0x05, 0x00


	//----- nvinfo : EIATTR_KPARAM_INFO
	.align		4
.L_2915:
        /*0038*/ 	.byte	0x04, 0x17
        /*003a*/ 	.short	(.L_2917 - .L_2916)
.L_2916:
        /*003c*/ 	.word	0x00000000
        /*0040*/ 	.short	0x0010
        /*0042*/ 	.short	0x005c
        /*0044*/ 	.byte	0x00, 0xf0, 0x11, 0x00


	//----- nvinfo : EIATTR_KPARAM_INFO
	.align		4
.L_2917:
        /*0048*/ 	.byte	0x04, 0x17
        /*004a*/ 	.short	(.L_2919 - .L_2918)
.L_2918:
        /*004c*/ 	.word	0x00000000
        /*0050*/ 	.short	0x000f
        /*0052*/ 	.short	0x0058
        /*0054*/ 	.byte	0x00, 0xf0, 0x11, 0x00


	//----- nvinfo : EIATTR_KPARAM_INFO
	.align		4
.L_2919:
        /*0058*/ 	.byte	0x04, 0x17
        /*005a*/ 	.short	(.L_2921 - .L_2920)
.L_2920:
        /*005c*/ 	.word	0x00000000
        /*0060*/ 	.short	0x000e
        /*0062*/ 	.short	0x0054
        /*0064*/ 	.byte	0x00, 0xf0, 0x11, 0x00


	//----- nvinfo : EIATTR_KPARAM_INFO
	.align		4
.L_2921:
        /*0068*/ 	.byte	0x04, 0x17
        /*006a*/ 	.short	(.L_2923 - .L_2922)
.L_2922:
        /*006c*/ 	.word	0x00000000
        /*0070*/ 	.short	0x000d
        /*0072*/ 	.short	0x0050
        /*0074*/ 	.byte	0x00, 0xf0, 0x11, 0x00


	//----- nvinfo : EIATTR_KPARAM_INFO
	.align		4
.L_2923:
        /*0078*/ 	.byte	0x04, 0x17
        /*007a*/ 	.short	(.L_2925 - .L_2924)
.L_2924:
        /*007c*/ 	.word	0x00000000
        /*0080*/ 	.short	0x000c
        /*0082*/ 	.short	0x004c
        /*0084*/ 	.byte	0x00, 0xf0, 0x11, 0x00


	//----- nvinfo : EIATTR_KPARAM_INFO
	.align		4
.L_2925:
        /*0088*/ 	.byte	0x04, 0x17
        /*008a*/ 	.short	(.L_2927 - .L_2926)
.L_2926:
        /*008c*/ 	.word	0x00000000
        /*0090*/ 	.short	0x000b
        /*0092*/ 	.short	0x0048
        /*0094*/ 	.byte	0x00, 0xf0, 0x11, 0x00


	//----- nvinfo : EIATTR_KPARAM_INFO
	.align		4
.L_2927:
        /*0098*/ 	.byte	0x04, 0x17
        /*009a*/ 	.short	(.L_2929 - .L_2928)
.L_2928:
        /*009c*/ 	.word	0x00000000
        /*00a0*/ 	.short	0x000a
        /*00a2*/ 	.short	0x0040
        /*00a4*/ 	.byte	0x00, 0xf5, 0x21, 0x00


	//----- nvinfo : EIATTR_KPARAM_INFO
	.align		4
.L_2929:
        /*00a8*/ 	.byte	0x04, 0x17
        /*00aa*/ 	.short	(.L_2931 - .L_2930)
.L_2930:
        /*00ac*/ 	.word	0x00000000
        /*00b0*/ 	.short	0x0009
        /*00b2*/ 	.short	0x0038
        /*00b4*/ 	.byte	0x00, 0xf5, 0x21, 0x00


	//----- nvinfo : EIATTR_KPARAM_INFO
	.align		4
.L_2931:
        /*00b8*/ 	.byte	0x04, 0x17
        /*00ba*/ 	.short	(.L_2933 - .L_2932)
.L_2932:
        /*00bc*/ 	.word	0x00000000
        /*00c0*/ 	.short	0x0008
        /*00c2*/ 	.short	0x0034
        /*00c4*/ 	.byte	0x00, 0xf0, 0x11, 0x00


	//----- nvinfo : EIATTR_KPARAM_INFO
	.align		4
.L_2933:
        /*00c8*/ 	.byte	0x04, 0x17
        /*00ca*/ 	.short	(.L_2935 - .L_2934)
.L_2934:
        /*00cc*/ 	.word	0x00000000
        /*00d0*/ 	.short	0x0007
        /*00d2*/ 	.short	0x0030
        /*00d4*/ 	.byte	0x00, 0xf0, 0x11, 0x00


	//----- nvinfo : EIATTR_KPARAM_INFO
	.align		4
.L_2935:
        /*00d8*/ 	.byte	0x04, 0x17
        /*00da*/ 	.short	(.L_2937 - .L_2936)
.L_2936:
        /*00dc*/ 	.word	0x00000000
        /*00e0*/ 	.short	0x0006
        /*00e2*/ 	.short	0x002c
        /*00e4*/ 	.byte	0x00, 0xf0, 0x11, 0x00


	//----- nvinfo : EIATTR_KPARAM_INFO
	.align		4
.L_2937:
        /*00e8*/ 	.byte	0x04, 0x17
        /*00ea*/ 	.short	(.L_2939 - .L_2938)
.L_2938:
        /*00ec*/ 	.word	0x00000000
        /*00f0*/ 	.short	0x0005
        /*00f2*/ 	.short	0x0028
        /*00f4*/ 	.byte	0x00, 0xf0, 0x11, 0x00


	//----- nvinfo : EIATTR_KPARAM_INFO
	.align		4
.L_2939:
        /*00f8*/ 	.byte	0x04, 0x17
        /*00fa*/ 	.short	(.L_2941 - .L_2940)
.L_2940:
        /*00fc*/ 	.word	0x00000000
        /*0100*/ 	.short	0x0004
        /*0102*/ 	.short	0x0020
        /*0104*/ 	.byte	0x00, 0xf5, 0x21, 0x00


	//----- nvinfo : EIATTR_KPARAM_INFO
	.align		4
.L_2941:
        /*0108*/ 	.byte	0x04, 0x17
        /*010a*/ 	.short	(.L_2943 - .L_2942)
.L_2942:
        /*010c*/ 	.word	0x00000000
        /*0110*/ 	.short	0x0003
        /*0112*/ 	.short	0x0018
        /*0114*/ 	.byte	0x00, 0xf5, 0x21, 0x00


	//----- nvinfo : EIATTR_KPARAM_INFO
	.align		4
.L_2943:
        /*0118*/ 	.byte	0x04, 0x17
        /*011a*/ 	.short	(.L_2945 - .L_2944)
.L_2944:
        /*011c*/ 	.word	0x00000000
        /*0120*/ 	.short	0x0002
        /*0122*/ 	.short	0x0010
        /*0124*/ 	.byte	0x00, 0xf5, 0x21, 0x00


	//----- nvinfo : EIATTR_KPARAM_INFO
	.align		4
.L_2945:
        /*0128*/ 	.byte	0x04, 0x17
        /*012a*/ 	.short	(.L_2947 - .L_2946)
.L_2946:
        /*012c*/ 	.word	0x00000000
        /*0130*/ 	.short	0x0001
        /*0132*/ 	.short	0x0008
        /*0134*/ 	.byte	0x00, 0xf5, 0x21, 0x00


	//----- nvinfo : EIATTR_KPARAM_INFO
	.align		4
.L_2947:
        /*0138*/ 	.byte	0x04, 0x17
        /*013a*/ 	.short	(.L_2949 - .L_2948)
.L_2948:
        /*013c*/ 	.word	0x00000000
        /*0140*/ 	.short	0x0000
        /*0142*/ 	.short	0x0000
        /*0144*/ 	.byte	0x00, 0xf5, 0x21, 0x00


	//----- nvinfo : EIATTR_SPARSE_MMA_MASK
	.align		4
.L_2949:
        /*0148*/ 	.byte	0x03, 0x50
        /*014a*/ 	.short	0x0000


	//----- nvinfo : EIATTR_MAXREG_COUNT
	.align		4
        /*014c*/ 	.byte	0x03, 0x1b
        /*014e*/ 	.short	0x00ff


	//----- nvinfo : EIATTR_NUM_BARRIERS
	.align		4
        /*0150*/ 	.byte	0x02, 0x4c
        /*0152*/ 	.byte	0x01
	.zero		1


	//----- nvinfo : EIATTR_MERCURY_ISA_VERSION
	.align		4
        /*0154*/ 	.byte	0x03, 0x5f
        /*0156*/ 	.short	0x0101


	//----- nvinfo : EIATTR_VRC_CTA_INIT_COUNT
	.align		4
        /*0158*/ 	.byte	0x02, 0x4a
	.zero		1
	.zero		1


	//----- nvinfo : EIATTR_EXIT_INSTR_OFFSETS
	.align		4
        /*015c*/ 	.byte	0x04, 0x1c
        /*015e*/ 	.short	(.L_2951 - .L_2950)


	//   ....[0]....
.L_2950:
        /*0160*/ 	.word	0x00000060


	//   ....[1]....
        /*0164*/ 	.word	0x00000150


	//   ....[2]....
        /*0168*/ 	.word	0x00000da0


	//   ....[3]....
        /*016c*/ 	.word	0x00004690


	//   ....[4]....
        /*0170*/ 	.word	0x000047f0


	//   ....[5]....
        /*0174*/ 	.word	0x00004880


	//   ....[6]....
        /*0178*/ 	.word	0x000048c0


	//----- nvinfo : EIATTR_CRS_STACK_SIZE
	.align		4
.L_2951:
        /*017c*/ 	.byte	0x04, 0x1e
        /*017e*/ 	.short	(.L_2953 - .L_2952)
.L_2952:
        /*0180*/ 	.word	0x00000000


	//----- nvinfo : EIATTR_CBANK_PARAM_SIZE
	.align		4
.L_2953:
        /*0184*/ 	.byte	0x03, 0x19
        /*0186*/ 	.short	0x0074


	//----- nvinfo : EIATTR_PARAM_CBANK
	.align		4
        /*0188*/ 	.byte	0x04, 0x0a
        /*018a*/ 	.short	(.L_2955 - .L_2954)
	.align		4
.L_2954:
        /*018c*/ 	.word	index@(.nv.constant0._Z23gemm_half_q_half_kernelILi2ELi6ELb1ELb1ELi64EEvPK6__halfPKjS4_S2_PS0_iiiiPKtS7_iiiiiibS2_i)
        /*0190*/ 	.short	0x0380
        /*0192*/ 	.short	0x0074


	//----- nvinfo : EIATTR_SW_WAR
	.align		4
.L_2955:
        /*0194*/ 	.byte	0x04, 0x36
        /*0196*/ 	.short	(.L_2957 - .L_2956)
.L_2956:
        /*0198*/ 	.word	0x00000008
.L_2957:


//--------------------- .nv.info._Z23gemm_half_q_half_kernelILi2ELi2ELb1ELb1ELi64EEvPK6__halfPKjS4_S2_PS0_iiiiPKtS7_iiiiiibS2_i --------------------------
	.section	.nv.info._Z23gemm_half_q_half_kernelILi2ELi2ELb1ELb1ELi64EEvPK6__halfPKjS4_S2_PS0_iiiiPKtS7_iiiiiibS2_i,"",@"SHT_CUDA_INFO"
	.sectionflags	@""
	.align	4


	//----- nvinfo : EIATTR_CUDA_API_VERSION
	.align		4
        /*0000*/ 	.byte	0x04, 0x37
        /*0002*/ 	.short	(.L_2959 - .L_2958)
.L_2958:
        /*0004*/ 	.word	0x00000082


	//----- nvinfo : EIATTR_KPARAM_INFO
	.align		4
.L_2959:
        /*0008*/ 	.byte	0x04, 0x17
        /*000a*/ 	.short	(.L_2961 - .L_2960)
.L_2960:
        /*000c*/ 	.word	0x00000000
        /*0010*/ 	.short	0x0013
        /*0012*/ 	.short	0x0070
        /*0014*/ 	.byte	0x00, 0xf0, 0x11, 0x00


	//----- nvinfo : EIATTR_KPARAM_INFO
	.align		4
.L_2961:
        /*0018*/ 	.byte	0x04, 0x17
        /*001a*/ 	.short	(.L_2963 - .L_2962)
.L_2962:
        /*001c*/ 	.word	0x00000000
        /*0020*/ 	.short	0x0012
        /*0022*/ 	.short	0x0068
        /*0024*/ 	.byte	0x00, 0xf5, 0x21, 0x00


	//----- nvinfo : EIATTR_KPARAM_INFO
	.align		4
.L_2963:
        /*0028*/ 	.byte	0x04, 0x17
        /*002a*/ 	.short	(.L_2965 - .L_2964)
.L_2964:
        /*002c*/ 	.word	0x00000000
        /*0030*/ 	.short	0x0011
        /*0032*/ 	.short	0x0060
        /*0034*/ 	.byte	0x00, 0xf0, 0x05, 0x00


	//----- nvinfo : EIATTR_KPARAM_INFO
	.align		4
.L_2965:
        /*0038*/ 	.byte	0x04, 0x17
        /*003a*/ 	.short	(.L_2967 - .L_2966)
.L_2966:
        /*003c*/ 	.word	0x00000000
        /*0040*/ 	.short	0x0010
        /*0042*/ 	.short	0x005c
        /*0044*/ 	.byte	0x00, 0xf0, 0x11, 0x00


	//----- nvinfo : EIATTR_KPARAM_INFO
	.align		4
.L_2967:
        /*0048*/ 	.byte	0x04, 0x17
        /*004a*/ 	.short	(.L_2969 - .L_2968)
.L_2968:
        /*004c*/ 	.word	0x00000000
        /*0050*/ 	.short	0x000f
        /*0052*/ 	.short	0x0058
        /*0054*/ 	.byte	0x00, 0xf0, 0x11, 0x00


	//----- nvinfo : EIATTR_KPARAM_INFO
	.align		4
.L_2969:
        /*0058*/ 	.byte	0x04, 0x17
        /*005a*/ 	.short	(.L_2971 - .L_2970)
.L_2970:
        /*005c*/ 	.word	0x00000000
        /*0060*/ 	.short	0x000e
        /*0062*/ 	.short	0x0054
        /*0064*/ 	.byte	0x00, 0xf0, 0x11, 0x00


	//----- nvinfo : EIATTR_KPARAM_INFO
	.align		4
.L_2971:
        /*0068*/ 	.byte	0x04, 0x17
        /*006a*/ 	.short	(.L_2973 - .L_2972)
.L_2972:
        /*006c*/ 	.word	0x00000000
        /*0070*/ 	.short	0x000d
        /*0072*/ 	.short	0x0050
        /*0074*/ 	.byte	0x00, 0xf0, 0x11, 0x00


	//----- nvinfo : EIATTR_KPARAM_INFO
	.align		4
.L_2973:
        /*0078*/ 	.byte	0x04, 0x17
        /*007a*/ 	.short	(.L_2975 - .L_2974)
.L_2974:
        /*007c*/ 	.word	0x00000000
        /*0080*/ 	.short	0x000c
        /*0082*/ 	.short	0x004c
        /*0084*/ 	.byte	0x00, 0xf0, 0x11, 0x00


	//----- nvinfo : EIATTR_KPARAM_INFO
	.align		4
.L_2975:
        /*0088*/ 	.byte	0x04, 0x17
        /*008a*/ 	.short	(.L_2977 - .L_2976)
.L_2976:
        /*008c*/ 	.word	0x00000000
        /*0090*/ 	.short	0x000b
        /*0092*/ 	.short	0x0048
        /*0094*/ 	.byte	0x00, 0xf0, 0x11, 0x00


	//----- nvinfo : EIATTR_KPARAM_INFO
	.align		4
.L_2977:
        /*0098*/ 	.byte	0x04, 0x17
        /*009a*/ 	.short	(.L_2979 - .L_2978)
.L_2978:
        /*009c*/ 	.word	0x00000000
        /*00a0*/ 	.short	0x000a
        /*00a2*/ 	.short	0x0040
        /*00a4*/ 	.byte	0x00, 0xf5, 0x21, 0x00


	//----- nvinfo : EIATTR_KPARAM_INFO
	.align		4
.L_2979:
        /*00a8*/ 	.byte	0x04, 0x17
        /*00aa*/ 	.short	(.L_2981 - .L_2980)
.L_2980:
        /*00ac*/ 	.word	0x00000000
        /*00b0*/ 	.short	0x0009
        /*00b2*/ 	.short	0x0038
        /*00b4*/ 	.byte	0x00, 0xf5, 0x21, 0x00


	//----- nvinfo : EIATTR_KPARAM_INFO
	.align		4
.L_2981:
        /*00b8*/ 	.byte	0x04, 0x17
        /*00ba*/ 	.short	(.L_2983 - .L_2982)
.L_2982:
        /*00bc*/ 	.word	0x00000000
        /*00c0*/ 	.short	0x0008
        /*00c2*/ 	.short	0x0034
        /*00c4*/ 	.byte	0x00, 0xf0, 0x11, 0x00


	//----- nvinfo : EIATTR_KPARAM_INFO
	.align		4
.L_2983:
        /*00c8*/ 	.byte	0x04, 0x17
        /*00ca*/ 	.short	(.L_2985 - .L_2984)
.L_2984:
        /*00cc*/ 	.word	0x00000000
        /*00d0*/ 	.short	0x0007
        /*00d2*/ 	.short	0x0030
        /*00d4*/ 	.byte	0x00, 0xf0, 0x11, 0x00


	//----- nvinfo : EIATTR_KPARAM_INFO
	.align		4
.L_2985:
        /*00d8*/ 	.byte	0x04, 0x17
        /*00da*/ 	.short	(.L_2987 - .L_2986)
.L_2986:
        /*00dc*/ 	.word	0x00000000
        /*00e0*/ 	.short	0x0006
        /*00e2*/ 	.short	0x002c
        /*00e4*/ 	.byte	0x00, 0xf0, 0x11, 0x00


	//----- nvinfo : EIATTR_KPARAM_INFO
	.align		4
.L_2987:
        /*00e8*/ 	.byte	0x04, 0x17
        /*00ea*/ 	.short	(.L_2989 - .L_2988)
.L_2988:
        /*00ec*/ 	.word	0x00000000
        /*00f0*/ 	.short	0x0005
        /*00f2*/ 	.short	0x0028
        /*00f4*/ 	.byte	0x00, 0xf0, 0x11, 0x00


	//----- nvinfo : EIATTR_KPARAM_INFO
	.align		4
.L_2989:
        /*00f8*/ 	.byte	0x04, 0x17
        /*00fa*/ 	.short	(.L_2991 - .L_2990)
.L_2990:
        /*00fc*/ 	.word	0x00000000
        /*0100*/ 	.short	0x0004
        /*0102*/ 	.short	0x0020
        /*0104*/ 	.byte	0x00, 0xf5, 0x21, 0x00


	//----- nvinfo : EIATTR_KPARAM_INFO
	.align		4
.L_2991:
        /*0108*/ 	.byte	0x04, 0x17
        /*010a*/ 	.short	(.L_2993 - .L_2992)
.L_2992:
        /*010c*/ 	.word	0x00000000
        /*0110*/ 	.short	0x0003
        /*0112*/ 	.short	0x0018
        /*0114*/ 	.byte	0x00, 0xf5, 0x21, 0x00


	//----- nvinfo : EIATTR_KPARAM_INFO
	.align		4
.L_2993:
        /*0118*/ 	.byte	0x04, 0x17
        /*011a*/ 	.short	(.L_2995 - .L_2994)
.L_2994:
        /*011c*/ 	.word	0x00000000
        /*0120*/ 	.short	0x0002
        /*0122*/ 	.short	0x0010
        /*0124*/ 	.byte	0x00, 0xf5, 0x21, 0x00


	//----- nvinfo : EIATTR_KPARAM_INFO
	.align		4
.L_2995:
        /*0128*/ 	.byte	0x04, 0x17
        /*012a*/ 	.short	(.L_2997 - .L_2996)
.L_2996:
        /*012c*/ 	.word	0x00000000
        /*0130*/ 	.short	0x0001
        /*0132*/ 	.short	0x0008
        /*0134*/ 	.byte	0x00, 0xf5, 0x21, 0x00


	//----- nvinfo : EIATTR_KPARAM_INFO
	.align		4
.L_2997:
        /*0138*/ 	.byte	0x04, 0x17
        /*013a*/ 	.short	(.L_2999 - .L_2998)
.L_2998:
        /*013c*/ 	.word	0x00000000
        /*0140*/ 	.short	0x0000
        /*0142*/ 	.short	0x0000
        /*0144*/ 	.byte	0x00, 0xf5, 0x21, 0x00


	//----- nvinfo : EIATTR_SPARSE_MMA_MASK
	.align		4
.L_2999:
        /*0148*/ 	.byte	0x03, 0x50
        /*014a*/ 	.short	0x0000


	//----- nvinfo : EIATTR_MAXREG_COUNT
	.align		4
        /*014c*/ 	.byte	0x03, 0x1b
        /*014e*/ 	.short	0x00ff


	//----- nvinfo : EIATTR_NUM_BARRIERS
	.align		4
        /*0150*/ 	.byte	0x02, 0x4c
        /*0152*/ 	.byte	0x01
	.zero		1


	//----- nvinfo : EIATTR_MERCURY_ISA_VERSION
	.align		4
        /*0154*/ 	.byte	0x03, 0x5f
        /*0156*/ 	.short	0x0101


	//----- nvinfo : EIATTR_VRC_CTA_INIT_COUNT
	.align		4
        /*0158*/ 	.byte	0x02, 0x4a
	.zero		1
	.zero		1


	//----- nvinfo : EIATTR_EXIT_INSTR_OFFSETS
	.align		4
        /*015c*/ 	.byte	0x04, 0x1c
        /*015e*/ 	.short	(.L_3001 - .L_3000)


	//   ....[0]....
.L_3000:
        /*0160*/ 	.word	0x00000090


	//   ....[1]....
        /*0164*/ 	.word	0x000001a0


	//   ....[2]....
        /*0168*/ 	.word	0x00000e10


	//   ....[3]....
        /*016c*/ 	.word	0x00002bf0


	//   ....[4]....
        /*0170*/ 	.word	0x00002d40


	//   ....[5]....
        /*0174*/ 	.word	0x00002dd0


	//   ....[6]....
        /*0178*/ 	.word	0x00002e10


	//----- nvinfo : EIATTR_CRS_STACK_SIZE
	.align		4
.L_3001:
        /*017c*/ 	.byte	0x04, 0x1e
        /*017e*/ 	.short	(.L_3003 - .L_3002)
.L_3002:
        /*0180*/ 	.word	0x00000000


	//----- nvinfo : EIATTR_CBANK_PARAM_SIZE
	.align		4
.L_3003:
        /*0184*/ 	.byte	0x03, 0x19
        /*0186*/ 	.short	0x0074


	//----- nvinfo : EIATTR_PARAM_CBANK
	.align		4
        /*0188*/ 	.byte	0x04, 0x0a
        /*018a*/ 	.short	(.L_3005 - .L_3004)
	.align		4
.L_3004:
        /*018c*/ 	.word	index@(.nv.constant0._Z23gemm_half_q_half_kernelILi2ELi2ELb1ELb1ELi64EEvPK6__halfPKjS4_S2_PS0_iiiiPKtS7_iiiiiibS2_i)
        /*0190*/ 	.short	0x0380
        /*0192*/ 	.short	0x0074


	//----- nvinfo : EIATTR_SW_WAR
	.align		4
.L_3005:
        /*0194*/ 	.byte	0x04, 0x36
        /*0196*/ 	.short	(.L_3007 - .L_3006)
.L_3006:
        /*0198*/ 	.word	0x00000008
.L_3007:


//--------------------- .nv.info._Z23gemm_half_q_half_kernelILi2ELi32ELb1ELb1ELi32EEvPK6__halfPKjS4_S2_PS0_iiiiPKtS7_iiiiiibS2_i --------------------------
	.section	.nv.info._Z23gemm_half_q_half_kernelILi2ELi32ELb1ELb1ELi32EEvPK6__halfPKjS4_S2_PS0_iiiiPKtS7_iiiiiibS2_i,"",@"SHT_CUDA_INFO"
	.sectionflags	@""
	.align	4


	//----- nvinfo : EIATTR_CUDA_API_VERSION
	.align		4
        /*0000*/ 	.byte	0x04, 0x37
        /*0002*/ 	.short	(.L_3009 - .L_3008)
.L_3008:
        /*0004*/ 	.word	0x00000082


	//----- nvinfo : EIATTR_KPARAM_INFO
	.align		4
.L_3009:
        /*0008*/ 	.byte	0x04, 0x17
        /*000a*/ 	.short	(.L_3011 - .L_3010)
.L_3010:
        /*000c*/ 	.word	0x00000000
        /*0010*/ 	.short	0x0013
        /*0012*/ 	.short	0x0070
        /*0014*/ 	.byte	0x00, 0xf0, 0x11, 0x00


	//----- nvinfo : EIATTR_KPARAM_INFO
	.align		4
.L_3011:
        /*0018*/ 	.byte	0x04, 0x17
        /*001a*/ 	.short	(.L_3013 - .L_3012)
.L_3012:
        /*001c*/ 	.word	0x00000000
        /*0020*/ 	.short	0x0012
        /*0022*/ 	.short	0x0068
        /*0024*/ 	.byte	0x00, 0xf5, 0x21, 0x00


	//----- nvinfo : EIATTR_KPARAM_INFO
	.align		4
.L_3013:
        /*0028*/ 	.byte	0x04, 0x17
        /*002a*/ 	.short	(.L_3015 - .L_3014)
.L_3014:
        /*002c*/ 	.word	0x00000000
        /*0030*/ 	.short	0x0011
        /*0032*/ 	.short	0x0060
        /*0034*/ 	.byte	0x00, 0xf0, 0x05, 0x00


	//----- nvinfo : EIATTR_KPARAM_INFO
	.align		4
.L_3015:
        /*0038*/ 	.byte	0x04, 0x17
        /*003a*/ 	.short	(.L_3017 - .L_3016)
.L_3016:
        /*003c*/ 	.word	0x00000000
        /*0040*/ 	.short	0x0010
        /*0042*/ 	.short	0x005c
        /*0044*/ 	.byte	0x00, 0xf0, 0x11, 0x00


	//----- nvinfo : EIATTR_KPARAM_INFO
	.align		4
.L_3017:
        /*0048*/ 	.byte	0x04, 0x17
        /*004a*/ 	.short	(.L_3019 - .L_3018)
.L_3018:
        /*004c*/ 	.word	0x00000000
        /*0050*/ 	.short	0x000f
        /*0052*/ 	.short	0x0058
        /*0054*/ 	.byte	0x00, 0xf0, 0x11, 0x00


	//----- nvinfo : EIATTR_KPARAM_INFO
	.align		4
.L_3019:
        /*0058*/ 	.byte	0x04, 0x17
        /*005a*/ 	.short	(.L_3021 - .L_3020)
.L_3020:
        /*005c*/ 	.word	0x00000000
        /*0060*/ 	.short	0x000e
        /*0062*/ 	.short	0x0054
        /*0064*/ 	.byte	0x00, 0xf0, 0x11, 0x00


	//----- nvinfo : EIATTR_KPARAM_INFO
	.align		4
.L_3021:
        /*0068*/ 	.byte	0x04, 0x17
        /*006a*/ 	.short	(.L_3023 - .L_3022)
.L_3022:
        /*006c*/ 	.word	0x00000000
        /*0070*/ 	.short	0x000d
        /*0072*/ 	.short	0x0050
        /*0074*/ 	.byte	0x00, 0xf0, 0x11, 0x00


	//----- nvinfo : EIATTR_KPARAM_INFO
	.align		4
.L_3023:
        /*0078*/ 	.byte	0x04, 0x17
        /*007a*/ 	.short	(.L_3025 - .L_3024)
.L_3024:
        /*007c*/ 	.word	0x00000000
        /*0080*/ 	.short	0x000c
        /*0082*/ 	.short	0x004c
        /*0084*/ 	.byte	0x00, 0xf0, 0x11, 0x00


	//----- nvinfo : EIATTR_KPARAM_INFO
	.align		4
.L_3025:
        /*0088*/ 	.byte	0x04, 0x17
        /*008a*/ 	.short	(.L_3027 - .L_3026)
.L_3026:
        /*008c*/ 	.word	0x00000000
        /*0090*/ 	.short	0x000b
        /*0092*/ 	.short	0x0048
        /*0094*/ 	.byte	0x00, 0xf0, 0x11, 0x00


	//----- nvinfo : EIATTR_KPARAM_INFO
	.align		4
.L_3027:
        /*0098*/ 	.byte	0x04, 0x17
        /*009a*/ 	.short	(.L_3029 - .L_3028)
.L_3028:
        /*009c*/ 	.word	0x00000000
        /*00a0*/ 	.short	0x000a
        /*00a2*/ 	.short	0x0040
        /*00a4*/ 	.byte	0x00, 0xf5, 0x21, 0x00


	//----- nvinfo : EIATTR_KPARAM_INFO
	.align		4
.L_3029:
        /*00a8*/ 	.byte	0x04, 0x17
        /*00aa*/ 	.short	(.L_3031 - .L_3030)
.L_3030:
        /*00ac*/ 	.word	0x00000000
        /*00b0*/ 	.short	0x0009
        /*00b2*/ 	.short	0x0038
        /*00b4*/ 	.byte	0x00, 0xf5, 0x21, 0x00


	//----- nvinfo : EIATTR_KPARAM_INFO
	.align		4
.L_3031:
        /*00b8*/ 	.byte	0x04, 0x17
        /*00ba*/ 	.short	(.L_3033 - .L_3032)
.L_3032:
        /*00bc*/ 	.word	0x00000000
        /*00c0*/ 	.short	0x0008
        /*00c2*/ 	.short	0x0034
        /*00c4*/ 	.byte	0x00, 0xf0, 0x11, 0x00


	//----- nvinfo : EIATTR_KPARAM_INFO
	.align		4
.L_3033:
        /*00c8*/ 	.byte	0x04, 0x17
        /*00ca*/ 	.short	(.L_3035 - .L_3034)
.L_3034:
        /*00cc*/ 	.word	0x00000000
        /*00d0*/ 	.short	0x0007
        /*00d2*/ 	.short	0x0030
        /*00d4*/ 	.byte	0x00, 0xf0, 0x11, 0x00


	//----- nvinfo : EIATTR_KPARAM_INFO
	.align		4
.L_3035:
        /*00d8*/ 	.byte	0x04, 0x17
        /*00da*/ 	.short	(.L_3037 - .L_3036)
.L_3036:
        /*00dc*/ 	.word	0x00000000
        /*00e0*/ 	.short	0x0006
        /*00e2*/ 	.short	0x002c
        /*00e4*/ 	.byte	0x00, 0xf0, 0x11, 0x00


	//----- nvinfo : EIATTR_KPARAM_INFO
	.align		4
.L_3037:
        /*00e8*/ 	.byte	0x04, 0x17
        /*00ea*/ 	.short	(.L_3039 - .L_3038)
.L_3038:
        /*00ec*/ 	.word	0x00000000
        /*00f0*/ 	.short	0x0005
        /*00f2*/ 	.short	0x0028
        /*00f4*/ 	.byte	0x00, 0xf0, 0x11, 0x00


	//----- nvinfo : EIATTR_KPARAM_INFO
	.align		4
.L_3039:
        /*00f8*/ 	.byte	0x04, 0x17
        /*00fa*/ 	.short	(.L_3041 - .L_3040)
.L_3040:
        /*00fc*/ 	.word	0x00000000
        /*0100*/ 	.short	0x0004
        /*0102*/ 	.short	0x0020
        /*0104*/ 	.byte	0x00, 0xf5, 0x21, 0x00


	//----- nvinfo : EIATTR_KPARAM_INFO
	.align		4
.L_3041:
        /*0108*/ 	.byte	0x04, 0x17
        /*010a*/ 	.short	(.L_3043 - .L_3042)
.L_3042:
        /*010c*/ 	.word	0x00000000
        /*0110*/ 	.short	0x0003
        /*0112*/ 	.short	0x0018
        /*0114*/ 	.byte	0x00, 0xf5, 0x21, 0x00


	//----- nvinfo : EIATTR_KPARAM_INFO
	.align		4
.L_3043:
        /*0118*/ 	.byte	0x04, 0x17
        /*011a*/ 	.short	(.L_3045 - .L_3044)
.L_3044:
        /*011c*/ 	.word	0x00000000
        /*0120*/ 	.short	0x0002
        /*0122*/ 	.short	0x0010
        /*0124*/ 	.byte	0x00, 0xf5, 0x21, 0x00


	//----- nvinfo : EIATTR_KPARAM_INFO
	.align		4
.L_3045:
        /*0128*/ 	.byte	0x04, 0x17
        /*012a*/ 	.short	(.L_3047 - .L_3046)
.L_3046:
        /*012c*/ 	.word	0x00000000
        /*0130*/ 	.short	0x0001
        /*0132*/ 	.short	0x0008
        /*0134*/ 	.byte	0x00, 0xf5, 0x21, 0x00


	//----- nvinfo : EIATTR_KPARAM_INFO
	.align		4
.L_3047:
        /*0138*/ 	.byte	0x04, 0x17
        /*013a*/ 	.short	(.L_3049 - .L_3048)
.L_3048:
        /*013c*/ 	.word	0x00000000
        /*0140*/ 	.short	0x0000
        /*0142*/ 	.short	0x0000
        /*0144*/ 	.byte	0x00, 0xf5, 0x21, 0x00


	//----- nvinfo : EIATTR_SPARSE_MMA_MASK
	.align		4
.L_3049:
        /*0148*/ 	.byte	0x03, 0x50
        /*014a*/ 	.short	0x0000


	//----- nvinfo : EIATTR_MAXREG_COUNT
	.align		4
        /*014c*/ 	.byte	0x03, 0x1b
        /*014e*/ 	.short	0x00ff


	//----- nvinfo : EIATTR_NUM_BARRIERS
	.align		4
        /*0150*/ 	.byte	0x02, 0x4c
        /*0152*/ 	.byte	0x01
	.zero		1


	//----- nvinfo : EIATTR_MERCURY_ISA_VERSION
	.align		4
        /*0154*/ 	.byte	0x03, 0x5f
        /*0156*/ 	.short	0x0101


	//----- nvinfo : EIATTR_VRC_CTA_INIT_COUNT
	.align		4
        /*0158*/ 	.byte	0x02, 0x4a
	.zero		1
	.zero		1


	//----- nvinfo : EIATTR_EXIT_INSTR_OFFSETS
	.align		4
        /*015c*/ 	.byte	0x04, 0x1c
        /*015e*/ 	.short	(.L_3051 - .L_3050)


	//   ....[0]....
.L_3050:
        /*0160*/ 	.word	0x00000060


	//   ....[1]....
        /*0164*/ 	.word	0x00000170


	//   ....[2]....
        /*0168*/ 	.word	0x00000dc0


	//   ....[3]....
        /*016c*/ 	.word	0x00003a90


	//   ....[4]....
        /*0170*/ 	.word	0x00003be0


	//   ....[5]....
        /*0174*/ 	.word	0x00003c60


	//   ....[6]....
        /*0178*/ 	.word	0x00003ca0


	//----- nvinfo : EIATTR_CRS_STACK_SIZE
	.align		4
.L_3051:
        /*017c*/ 	.byte	0x04, 0x1e
        /*017e*/ 	.short	(.L_3053 - .L_3052)
.L_3052:
        /*0180*/ 	.word	0x00000000


	//----- nvinfo : EIATTR_CBANK_PARAM_SIZE
	.align		4
.L_3053:
        /*0184*/ 	.byte	0x03, 0x19
        /*0186*/ 	.short	0x0074


	//----- nvinfo : EIATTR_PARAM_CBANK
	.align		4
        /*0188*/ 	.byte	0x04, 0x0a
        /*018a*/ 	.short	(.L_3055 - .L_3054)
	.align		4
.L_3054:
        /*018c*/ 	.word	index@(.nv.constant0._Z23gemm_half_q_half_kernelILi2ELi32ELb1ELb1ELi32EEvPK6__halfPKjS4_S2_PS0_iiiiPKtS7_iiiiiibS2_i)
        /*0190*/ 	.short	0x0380
        /*0192*/ 	.short	0x0074


	//----- nvinfo : EIATTR_SW_WAR
	.align		4
.L_3055:
        /*0194*/ 	.byte	0x04, 0x36
        /*0196*/ 	.short	(.L_3057 - .L_3056)
.L_3056:
        /*0198*/ 	.word	0x00000008
.L_3057:


//--------------------- .nv.info._Z23gemm_half_q_half_kernelILi2ELi48ELb1ELb1ELi32EEvPK6__halfPKjS4_S2_PS0_iiiiPKtS7_iiiiiibS2_i --------------------------
	.section	.nv.info._Z23gemm_half_q_half_kernelILi2ELi48ELb1ELb1ELi32EEvPK6__halfPKjS4_S2_PS0_iiiiPKtS7_iiiiiibS2_i,"",@"SHT_CUDA_INFO"
	.sectionflags	@""
	.align	4


	//----- nvinfo : EIATTR_CUDA_API_VERSION
	.align		4
        /*0000*/ 	.byte	0x04, 0x37
        /*0002*/ 	.short	(.L_3059 - .L_3058)
.L_3058:
        /*0004*/ 	.word	0x00000082


	//----- nvinfo : EIATTR_KPARAM_INFO
	.align		4
.L_3059:
        /*0008*/ 	.byte	0x04, 0x17
        /*000a*/ 	.short	(.L_3061 - .L_3060)
.L_3060:
        /*000c*/ 	.word	0x00000000
        /*0010*/ 	.short	0x0013
        /*0012*/ 	.short	0x0070
        /*0014*/ 	.byte	0x00, 0xf0, 0x11, 0x00


	//----- nvinfo : EIATTR_KPARAM_INFO
	.align		4
.L_3061:
        /*0018*/ 	.byte	0x04, 0x17
        /*001a*/ 	.short	(.L_3063 - .L_3062)
.L_3062:
        /*001c*/ 	.word	0x00000000
        /*0020*/ 	.short	0x0012
        /*0022*/ 	.short	0x0068
        /*0024*/ 	.byte	0x00, 0xf5, 0x21, 0x00


	//----- nvinfo : EIATTR_KPARAM_INFO
	.align		4
.L_3063:
        /*0028*/ 	.byte	0x04, 0x17
        /*002a*/ 	.short	(.L_3065 - .L_3064)
.L_3064:
        /*002c*/ 	.word	0x00000000
        /*0030*/ 	.short	0x0011
        /*0032*/ 	.short	0x0060
        /*0034*/ 	.byte	0x00, 0xf0, 0x05, 0x00


	//----- nvinfo : EIATTR_KPARAM_INFO
	.align		4
.L_3065:
        /*0038*/ 	.byte	0x04, 0x17
        /*003a*/ 	.short	(.L_3067 - .L_3066)
.L_3066:
        /*003c*/ 	.word	0x00000000
        /*0040*/ 	.short	0x0010
        /*0042*/ 	.short	0x005c
        /*0044*/ 	.byte	0x00, 0xf0, 0x11, 0x00


	//----- nvinfo : EIATTR_KPARAM_INFO
	.align		4
.L_3067:
        /*0048*/ 	.byte	0x04, 0x17
        /*004a*/ 	.short	(.L_3069 - .L_3068)
.L_3068:
        /*004c*/ 	.word	0x00000000
        /*0050*/ 	.short	0x000f
        /*0052*/ 	.short	0x0058
        /*0054*/ 	.byte	0x00, 0xf0, 0x11, 0x00


	//----- nvinfo : EIATTR_KPARAM_INFO
	.align		4
.L_3069:
        /*0058*/ 	.byte	0x04, 0x17
        /*005a*/ 	.short	(.L_3071 - .L_3070)
.L_3070:
        /*005c*/ 	.word	0x00000000
        /*0060*/ 	.short	0x000e
        /*0062*/ 	.short	0x0054
        /*0064*/ 	.byte	0x00, 0xf0, 0x11, 0x00


	//----- nvinfo : EIATTR_KPARAM_INFO
	.align		4
.L_3071:
        /*0068*/ 	.byte	0x04, 0x17
        /*006a*/ 	.short	(.L_3073 - .L_3072)
.L_3072:
        /*006c*/ 	.word	0x00000000
        /*0070*/ 	.short	0x000d
        /*0072*/ 	.short	0x0050
        /*0074*/ 	.byte	0x00, 0xf0, 0x11, 0x00


	//----- nvinfo : EIATTR_KPARAM_INFO
	.align		4
.L_3073:
        /*0078*/ 	.byte	0x04, 0x17
        /*007a*/ 	.short	(.L_3075 - .L_3074)
.L_3074:
        /*007c*/ 	.word	0x00000000
        /*0080*/ 	.short	0x000c
        /*0082*/ 	.short	0x004c
        /*0084*/ 	.byte	0x00, 0xf0, 0x11, 0x00


	//----- nvinfo : EIATTR_KPARAM_INFO
	.align		4
.L_3075:
        /*0088*/ 	.byte	0x04, 0x17
        /*008a*/ 	.short	(.L_3077 - .L_3076)
.L_3076:
        /*008c*/ 	.word	0x00000000
        /*0090*/ 	.short	0x000b
        /*0092*/ 	.short	0x0048
        /*0094*/ 	.byte	0x00, 0xf0, 0x11, 0x00


	//----- nvinfo : EIATTR_KPARAM_INFO
	.align		4
.L_3077:
        /*0098*/ 	.byte	0x04, 0x17
        /*009a*/ 	.short	(.L_3079 - .L_3078)
.L_3078:
        /*009c*/ 	.word	0x00000000
        /*00a0*/ 	.short	0x000a
        /*00a2*/ 	.short	0x0040
        /*00a4*/ 	.byte	0x00, 0xf5, 0x21, 0x00


	//----- nvinfo : EIATTR_KPARAM_INFO
	.align		4
.L_3079:
        /*00a8*/ 	.byte	0x04, 0x17
        /*00aa*/ 	.short	(.L_3081 - .L_3080)
.L_3080:
        /*00ac*/ 	.word	0x00000000
        /*00b0*/ 	.short	0x0009
        /*00b2*/ 	.short	0x0038
        /*00b4*/ 	.byte	0x00, 0xf5, 0x21, 0x00


	//----- nvinfo : EIATTR_KPARAM_INFO
	.align		4
.L_3081:
        /*00b8*/ 	.byte	0x04, 0x17
        /*00ba*/ 	.short	(.L_3083 - .L_3082)
.L_3082:
        /*00bc*/ 	.word	0x00000000
        /*00c0*/ 	.short	0x0008
        /*00c2*/ 	.short	0x0034
        /*00c4*/ 	.byte	0x00, 0xf0, 0x11, 0x00


	//----- nvinfo : EIATTR_KPARAM_INFO
	.align		4
.L_3083:
        /*00c8*/ 	.byte	0x04, 0x17
        /*00ca*/ 	.short	(.L_3085 - .L_3084)
.L_3084:
        /*00cc*/ 	.word	0x00000000
        /*00d0*/ 	.short	0x0007
        /*00d2*/ 	.short	0x0030
        /*00d4*/ 	.byte	0x00, 0xf0, 0x11, 0x00


	//----- nvinfo : EIATTR_KPARAM_INFO
	.align		4
.L_3085:
        /*00d8*/ 	.byte	0x04, 0x17
        /*00da*/ 	.short	(.L_3087 - .L_3086)
.L_3086:
        /*00dc*/ 	.word	0x00000000
        /*00e0*/ 	.short	0x0006
        /*00e2*/ 	.short	0x002c
        /*00e4*/ 	.byte	0x00, 0xf0, 0x11, 0x00


	//----- nvinfo : EIATTR_KPARAM_INFO
	.align		4
.L_3087:
        /*00e8*/ 	.byte	0x04, 0x17
        /*00ea*/ 	.short	(.L_3089 - .L_3088)
.L_3088:
        /*00ec*/ 	.word	0x00000000
        /*00f0*/ 	.short	0x0005
        /*00f2*/ 	.short	0x0028
        /*00f4*/ 	.byte	0x00, 0xf0, 0x11, 0x00


	//----- nvinfo : EIATTR_KPARAM_INFO
	.align		4
.L_3089:
        /*00f8*/ 	.byte	0x04, 0x17
        /*00fa*/ 	.short	(.L_3091 - .L_3090)
.L_3090:
        /*00fc*/ 	.word	0x00000000
        /*0100*/ 	.short	0x0004
        /*0102*/ 	.short	0x0020
        /*0104*/ 	.byte	0x00, 0xf5, 0x21, 0x00


	//----- nvinfo : EIATTR_KPARAM_INFO
	.align		4
.L_3091:
        /*0108*/ 	.byte	0x04, 0x17
        /*010a*/ 	.short	(.L_3093 - .L_3092)
.L_3092:
        /*010c*/ 	.word	0x00000000
        /*0110*/ 	.short	0x0003
        /*0112*/ 	.short	0x0018
        /*0114*/ 	.byte	0x00, 0xf5, 0x21, 0x00


	//----- nvinfo : EIATTR_KPARAM_INFO
	.align		4
.L_3093:
        /*0118*/ 	.byte	0x04, 0x17
        /*011a*/ 	.short	(.L_3095 - .L_3094)
.L_3094:
        /*011c*/ 	.word	0x00000000
        /*0120*/ 	.short	0x0002
        /*0122*/ 	.short	0x0010
        /*0124*/ 	.byte	0x00, 0xf5, 0x21, 0x00


	//----- nvinfo : EIATTR_KPARAM_INFO
	.align		4
.L_3095:
        /*0128*/ 	.byte	0x04, 0x17
        /*012a*/ 	.short	(.L_3097 - .L_3096)
.L_3096:
        /*012c*/ 	.word	0x00000000
        /*0130*/ 	.short	0x0001
        /*0132*/ 	.short	0x0008
        /*0134*/ 	.byte	0x00, 0xf5, 0x21, 0x00


	//----- nvinfo : EIATTR_KPARAM_INFO
	.align		4
.L_3097:
        /*0138*/ 	.byte	0x04, 0x17
        /*013a*/ 	.short	(.L_3099 - .L_3098)
.L_3098:
        /*013c*/ 	.word	0x00000000
        /*0140*/ 	.short	0x0000
        /*0142*/ 	.short	0x0000
        /*0144*/ 	.byte	0x00, 0xf5, 0x21, 0x00


	//----- nvinfo : EIATTR_SPARSE_MMA_MASK
	.align		4
.L_3099:
        /*0148*/ 	.byte	0x03, 0x50
        /*014a*/ 	.short	0x0000


	//----- nvinfo : EIATTR_MAXREG_COUNT
	.align		4
        /*014c*/ 	.byte	0x03, 0x1b
        /*014e*/ 	.short	0x00ff


	//----- nvinfo : EIATTR_NUM_BARRIERS
	.align		4
        /*0150*/ 	.byte	0x02, 0x4c
        /*0152*/ 	.byte	0x01
	.zero		1


	//----- nvinfo : EIATTR_MERCURY_ISA_VERSION
	.align		4
        /*0154*/ 	.byte	0x03, 0x5f
        /*0156*/ 	.short	0x0101


	//----- nvinfo : EIATTR_VRC_CTA_INIT_COUNT
	.align		4
        /*0158*/ 	.byte	0x02, 0x4a
	.zero		1
	.zero		1


	//----- nvinfo : EIATTR_EXIT_INSTR_OFFSETS
	.align		4
        /*015c*/ 	.byte	0x04, 0x1c
        /*015e*/ 	.short	(.L_3101 - .L_3100)


	//   ....[0]....
.L_3100:
        /*0160*/ 	.word	0x00000050


	//   ....[1]....
        /*0164*/ 	.word	0x00000130


	//   ....[2]....
        /*0168*/ 	.word	0x00000d80


	//   ....[3]....
        /*016c*/ 	.word	0x00005460


	//   ....[4]....
        /*0170*/ 	.word	0x000055b0


	//   ....[5]....
        /*0174*/ 	.word	0x00005640


	//   ....[6]....
        /*0178*/ 	.word	0x00005680


	//----- nvinfo : EIATTR_CRS_STACK_SIZE
	.align		4
.L_3101:
        /*017c*/ 	.byte	0x04, 0x1e
        /*017e*/ 	.short	(.L_3103 - .L_3102)
.L_3102:
        /*0180*/ 	.word	0x00000000


	//----- nvinfo : EIATTR_CBANK_PARAM_SIZE
	.align		4
.L_3103:
        /*0184*/ 	.byte	0x03, 0x19
        /*0186*/ 	.short	0x0074


	//----- nvinfo : EIATTR_PARAM_CBANK
	.align		4
        /*0188*/ 	.byte	0x04, 0x0a
        /*018a*/ 	.short	(.L_3105 - .L_3104)
	.align		4
.L_3104:
        /*018c*/ 	.word	index@(.nv.constant0._Z23gemm_half_q_half_kernelILi2ELi48ELb1ELb1ELi32EEvPK6__halfPKjS4_S2_PS0_iiiiPKtS7_iiiiiibS2_i)
        /*0190*/ 	.short	0x0380
        /*0192*/ 	.short	0x0074


	//----- nvinfo : EIATTR_SW_WAR
	.align		4
.L_3105:
        /*0194*/ 	.byte	0x04, 0x36
        /*0196*/ 	.short	(.L_3107 - .L_3106)
.L_3106:
        /*0198*/ 	.word	0x00000008
.L_3107:


//--------------------- .nv.info._Z23gemm_half_q_half_kernelILi2ELi16ELb1ELb1ELi32EEvPK6__halfPKjS4_S2_PS0_iiiiPKtS7_iiiiiibS2_i --------------------------
	.section	.nv.info._Z23gemm_half_q_half_kernelILi2ELi16ELb1ELb1ELi32EEvPK6__halfPKjS4_S2_PS0_iiiiPKtS7_iiiiiibS2_i,"",@"SHT_CUDA_INFO"
	.sectionflags	@""
	.align	4


	//----- nvinfo : EIATTR_CUDA_API_VERSION
	.align		4
        /*0000*/ 	.byte	0x04, 0x37
        /*0002*/ 	.short	(.L_3109 - .L_3108)
.L_3108:
        /*0004*/ 	.word	0x00000082


	//----- nvinfo : EIATTR_KPARAM_INFO
	.align		4
.L_3109:
        /*0008*/ 	.byte	0x04, 0x17
        /*000a*/ 	.short	(.L_3111 - .L_3110)
.L_3110:
        /*000c*/ 	.word	0x00000000
        /*0010*/ 	.short	0x0013
        /*0012*/ 	.short	0x0070
        /*0014*/ 	.byte	0x00, 0xf0, 0x11, 0x00


	//----- nvinfo : EIATTR_KPARAM_INFO
	.align		4
.L_3111:
        /*0018*/ 	.byte	0x04, 0x17
        /*001a*/ 	.short	(.L_3113 - .L_3112)
.L_3112:
        /*001c*/ 	.word	0x00000000
        /*0020*/ 	.short	0x0012
        /*0022*/ 	.short	0x0068
        /*0024*/ 	.byte	0x00, 0xf5, 0x21, 0x00


	//----- nvinfo : EIATTR_KPARAM_INFO
	.align		4
.L_3113:
        /*0028*/ 	.byte	0x04, 0x17
        /*002a*/ 	.short	(.L_3115 - .L_3114)
.L_3114:
        /*002c*/ 	.word	0x00000000
        /*0030*/ 	.short	0x0011
        /*0032*/ 	.short	0x0060
        /*0034*/ 	.byte	0x00, 0xf0, 0x05, 0x00


	//----- nvinfo : EIATTR_KPARAM_INFO
	.align		4
.L_3115:
        /*0038*/ 	.byte	0x04, 0x17
        /*003a*/ 	.short	(.L_3117 - .L_3116)
.L_3116:
        /*003c*/ 	.word	0x00000000
        /*0040*/ 	.short	0x0010
        /*0042*/ 	.short	0x005c
        /*0044*/ 	.byte	0x00, 0xf0, 0x11, 0x00


	//----- nvinfo : EIATTR_KPARAM_INFO
	.align		4
.L_3117:
        /*0048*/ 	.byte	0x04, 0x17
        /*004a*/ 	.short	(.L_3119 - .L_3118)
.L_3118:
        /*004c*/ 	.word	0x00000000
        /*0050*/ 	.short	0x000f
        /*0052*/ 	.short	0x0058
        /*0054*/ 	.byte	0x00, 0xf0, 0x11, 0x00


	//----- nvinfo : EIATTR_KPARAM_INFO
	.align		4
.L_3119:
        /*0058*/ 	.byte	0x04, 0x17
        /*005a*/ 	.short	(.L_3121 - .L_3120)
.L_3120:
        /*005c*/ 	.word	0x00000000
        /*0060*/ 	.short	0x000e
        /*0062*/ 	.short	0x0054
        /*0064*/ 	.byte	0x00, 0xf0, 0x11, 0x00


	//----- nvinfo : EIATTR_KPARAM_INFO
	.align		4
.L_3121:
        /*0068*/ 	.byte	0x04, 0x17
        /*006a*/ 	.short	(.L_3123 - .L_3122)
.L_3122:
        /*006c*/ 	.word	0x00000000
        /*0070*/ 	.short	0x000d
        /*0072*/ 	.short	0x0050
        /*0074*/ 	.byte	0x00, 0xf0, 0x11, 0x00


	//----- nvinfo : EIATTR_KPARAM_INFO
	.align		4
.L_3123:
        /*0078*/ 	.byte	0x04, 0x17
        /*007a*/ 	.short	(.L_3125 - .L_3124)
.L_3124:
        /*007c*/ 	.word	0x00000000
        /*0080*/ 	.short	0x000c
        /*0082*/ 	.short	0x004c
        /*0084*/ 	.byte	0x00, 0xf0, 0x11, 0x00


	//----- nvinfo : EIATTR_KPARAM_INFO
	.align		4
.L_3125:
        /*0088*/ 	.byte	0x04, 0x17
        /*008a*/ 	.short	(.L_3127 - .L_3126)
.L_3126:
        /*008c*/ 	.word	0x00000000
        /*0090*/ 	.short	0x000b
        /*0092*/ 	.short	0x0048
        /*0094*/ 	.byte	0x00, 0xf0, 0x11, 0x00


	//----- nvinfo : EIATTR_KPARAM_INFO
	.align		4
.L_3127:
        /*0098*/ 	.byte	0x04, 0x17
        /*009a*/ 	.short	(.L_3129 - .L_3128)
.L_3128:
        /*009c*/ 	.word	0x00000000
        /*00a0*/ 	.short	0x000a
        /*00a2*/ 	.short	0x0040
        /*00a4*/ 	.byte	0x00, 0xf5, 0x21, 0x00


	//----- nvinfo : EIATTR_KPARAM_INFO
	.align		4
.L_3129:
        /*00a8*/ 	.byte	0x04, 0x17
        /*00aa*/ 	.short	(.L_3131 - .L_3130)
.L_3130:
        /*00ac*/ 	.word	0x00000000
        /*00b0*/ 	.short	0x0009
        /*00b2*/ 	.short	0x0038
        /*00b4*/ 	.byte	0x00, 0xf5, 0x21, 0x00


	//----- nvinfo : EIATTR_KPARAM_INFO
	.align		4
.L_3131:
        /*00b8*/ 	.byte	0x04, 0x17
        /*00ba*/ 	.short	(.L_3133 - .L_3132)
.L_3132:
        /*00bc*/ 	.word	0x00000000
        /*00c0*/ 	.short	0x0008
        /*00c2*/ 	.short	0x0034
        /*00c4*/ 	.byte	0x00, 0xf0, 0x11, 0x00


	//----- nvinfo : EIATTR_KPARAM_INFO
	.align		4
.L_3133:
        /*00c8*/ 	.byte	0x04, 0x17
        /*00ca*/ 	.short	(.L_3135 - .L_3134)
.L_3134:
        /*00cc*/ 	.word	0x00000000
        /*00d0*/ 	.short	0x0007
        /*00d2*/ 	.short	0x0030
        /*00d4*/ 	.byte	0x00, 0xf0, 0x11, 0x00


	//----- nvinfo : EIATTR_KPARAM_INFO
	.align		4
.L_3135:
        /*00d8*/ 	.byte	0x04, 0x17
        /*00da*/ 	.short	(.L_3137 - .L_3136)
.L_3136:
        /*00dc*/ 	.word	0x00000000
        /*00e0*/ 	.short	0x0006
        /*00e2*/ 	.short	0x002c
        /*00e4*/ 	.byte	0x00, 0xf0, 0x11, 0x00


	//----- nvinfo : EIATTR_KPARAM_INFO
	.align		4
.L_3137:
        /*00e8*/ 	.byte	0x04, 0x17
        /*00ea*/ 	.short	(.L_3139 - .L_3138)
.L_3138:
        /*00ec*/ 	.word	0x00000000
        /*00f0*/ 	.short	0x0005
        /*00f2*/ 	.short	0x0028
        /*00f4*/ 	.byte	0x00, 0xf0, 0x11, 0x00


	//----- nvinfo : EIATTR_KPARAM_INFO
	.align		4
.L_3139:
        /*00f8*/ 	.byte	0x04, 0x17
        /*00fa*/ 	.short	(.L_3141 - .L_3140)
.L_3140:
        /*00fc*/ 	.word	0x00000000
        /*0100*/ 	.short	0x0004
        /*0102*/ 	.short	0x0020
        /*0104*/ 	.byte	0x00, 0xf5, 0x21, 0x00


	//----- nvinfo : EIATTR_KPARAM_INFO
	.align		4
.L_3141:
        /*0108*/ 	.byte	0x04, 0x17
        /*010a*/ 	.short	(.L_3143 - .L_3142)
.L_3142:
        /*010c*/ 	.word	0x00000000
        /*0110*/ 	.short	0x0003
        /*0112*/ 	.short	0x0018
        /*0114*/ 	.byte	0x00, 0xf5, 0x21, 0x00


	//----- nvinfo : EIATTR_KPARAM_INFO
	.align		4
.L_3143:
        /*0118*/ 	.byte	0x04, 0x17
        /*011a*/ 	.short	(.L_3145 - .L_3144)
.L_3144:
        /*011c*/ 	.word	0x00000000
        /*0120*/ 	.short	0x0002
        /*0122*/ 	.short	0x0010
        /*0124*/ 	.byte	0x00, 0xf5, 0x21, 0x00


	//----- nvinfo : EIATTR_KPARAM_INFO
	.align		4
.L_3145:
        /*0128*/ 	.byte	0x04, 0x17
        /*012a*/ 	.short	(.L_3147 - .L_3146)
.L_3146:
        /*012c*/ 	.word	0x00000000
        /*0130*/ 	.short	0x0001
        /*0132*/ 	.short	0x0008
        /*0134*/ 	.byte	0x00, 0xf5, 0x21, 0x00


	//----- nvinfo : EIATTR_KPARAM_INFO
	.align		4
.L_3147:
        /*0138*/ 	.byte	0x04, 0x17
        /*013a*/ 	.short	(.L_3149 - .L_3148)
.L_3148:
        /*013c*/ 	.word	0x00000000
        /*0140*/ 	.short	0x0000
        /*0142*/ 	.short	0x0000
        /*0144*/ 	.byte	0x00, 0xf5, 0x21, 0x00


	//----- nvinfo : EIATTR_SPARSE_MMA_MASK
	.align		4
.L_3149:
        /*0148*/ 	.byte	0x03, 0x50
        /*014a*/ 	.short	0x0000


	//----- nvinfo : EIATTR_MAXREG_COUNT
	.align		4
        /*014c*/ 	.byte	0x03, 0x1b
        /*014e*/ 	.short	0x00ff


	//----- nvinfo : EIATTR_NUM_BARRIERS
	.align		4
        /*0150*/ 	.byte	0x02, 0x4c
        /*0152*/ 	.byte	0x01
	.zero		1


	//----- nvinfo : EIATTR_MERCURY_ISA_VERSION
	.align		4
        /*0154*/ 	.byte	0x03, 0x5f
        /*0156*/ 	.short	0x0101


	//----- nvinfo : EIATTR_VRC_CTA_INIT_COUNT
	.align		4
        /*0158*/ 	.byte	0x02, 0x4a
	.zero		1
	.zero		1


	//----- nvinfo : EIATTR_EXIT_INSTR_OFFSETS
	.align		4
        /*015c*/ 	.byte	0x04, 0x1c
        /*015e*/ 	.short	(.L_3151 - .L_3150)


	//   ....[0]....
.L_3150:
        /*0160*/ 	.word	0x00000050


	//   ....[1]....
        /*0164*/ 	.word	0x00000130


	//   ....[2]....
        /*0168*/ 	.word	0x00000d60


	//   ....[3]....
        /*016c*/ 	.word	0x00003680


	//   ....[4]....
        /*0170*/ 	.word	0x000037d0


	//   ....[5]....
        /*0174*/ 	.word	0x00003850


	//   ....[6]....
        /*0178*/ 	.word	0x00003890


	//----- nvinfo : EIATTR_CRS_STACK_SIZE
	.align		4
.L_3151:
        /*017c*/ 	.byte	0x04, 0x1e
        /*017e*/ 	.short	(.L_3153 - .L_3152)
.L_3152:
        /*0180*/ 	.word	0x00000000


	//----- nvinfo : EIATTR_CBANK_PARAM_SIZE
	.align		4
.L_3153:
        /*0184*/ 	.byte	0x03, 0x19
        /*0186*/ 	.short	0x0074


	//----- nvinfo : EIATTR_PARAM_CBANK
	.align		4
        /*0188*/ 	.byte	0x04, 0x0a
        /*018a*/ 	.short	(.L_3155 - .L_3154)
	.align		4
.L_3154:
        /*018c*/ 	.word	index@(.nv.constant0._Z23gemm_half_q_half_kernelILi2ELi16ELb1ELb1ELi32EEvPK6__halfPKjS4_S2_PS0_iiiiPKtS7_iiiiiibS2_i)
        /*0190*/ 	.short	0x0380
        /*0192*/ 	.short	0x0074


	//----- nvinfo : EIATTR_SW_WAR
	.align		4
.L_3155:
        /*0194*/ 	.byte	0x04, 0x36
        /*0196*/ 	.short	(.L_3157 - .L_3156)
.L_3156:
        /*0198*/ 	.word	0x00000008
.L_3157:


//--------------------- .nv.info._Z23gemm_half_q_half_kernelILi2ELi24ELb1ELb1ELi32EEvPK6__halfPKjS4_S2_PS0_iiiiPKtS7_iiiiiibS2_i --------------------------
	.section	.nv.info._Z23gemm_half_q_half_kernelILi2ELi24ELb1ELb1ELi32EEvPK6__halfPKjS4_S2_PS0_iiiiPKtS7_iiiiiibS2_i,"",@"SHT_CUDA_INFO"
	.sectionflags	@""
	.align	4


	//----- nvinfo : EIATTR_CUDA_API_VERSION
	.align		4
        /*0000*/ 	.byte	0x04, 0x37
        /*0002*/ 	.short	(.L_3159 - .L_3158)
.L_3158:
        /*0004*/ 	.word	0x00000082


	//----- nvinfo : EIATTR_KPARAM_INFO
	.align		4
.L_3159:
        /*0008*/ 	.byte	0x04, 0x17
        /*000a*/ 	.short	(.L_3161 - .L_3160)
.L_3160:
        /*000c*/ 	.word	0x00000000
        /*0010*/ 	.short	0x0013
        /*0012*/ 	.short	0x0070
        /*0014*/ 	.byte	0x00, 0xf0, 0x11, 0x00


	//----- nvinfo : EIATTR_KPARAM_INFO
	.align		4
.L_3161:
        /*0018*/ 	.byte	0x04, 0x17
        /*001a*/ 	.short	(.L_3163 - .L_3162)
.L_3162:
        /*001c*/ 	.word	0x00000000
        /*0020*/ 	.short	0x0012
        /*0022*/ 	.short	0x0068
        /*0024*/ 	.byte	0x00, 0xf5, 0x21, 0x00


	//----- nvinfo : EIATTR_KPARAM_INFO
	.align		4
.L_3163:
        /*0028*/ 	.byte	0x04, 0x17
        /*002a*/ 	.short	(.L_3165 - .L_3164)
.L_3164:
        /*002c*/ 	.word	0x00000000
        /*0030*/ 	.short	0x0011
        /*0032*/ 	.short	0x0060
        /*0034*/ 	.byte	0x00, 0xf0, 0x05, 0x00


	//----- nvinfo : EIATTR_KPARAM_INFO
	.align		4
.L_3165:
        /*0038*/ 	.byte	0x04, 0x17
        /*003a*/ 	.short	(.L_3167 - .L_3166)
.L_3166:
        /*003c*/ 	.word	0x00000000
        /*0040*/ 	.short	0x0010
        /*0042*/ 	.short	0x005c
        /*0044*/ 	.byte	0x00, 0xf0, 0x11, 0x00


	//----- nvinfo : EIATTR_KPARAM_INFO
	.align		4
.L_3167:
        /*0048*/ 	.byte	0x04, 0x17
        /*004a*/ 	.short	(.L_3169 - .L_3168)
.L_3168:
        /*004c*/ 	.word	0x00000000
        /*0050*/ 	.short	0x000f
        /*0052*/ 	.short	0x0058
        /*0054*/ 	.byte	0x00, 0xf0, 0x11, 0x00


	//----- nvinfo : EIATTR_KPARAM_INFO
	.align		4
.L_3169:
        /*0058*/ 	.byte	0x04, 0x17
        /*005a*/ 	.short	(.L_3171 - .L_3170)
.L_3170:
        /*005c*/ 	.word	0x00000000
        /*0060*/ 	.short	0x000e
        /*0062*/ 	.short	0x0054
        /*0064*/ 	.byte	0x00, 0xf0, 0x11, 0x00


	//----- nvinfo : EIATTR_KPARAM_INFO
	.align		4
.L_3171:
        /*0068*/ 	.byte	0x04, 0x17
        /*006a*/ 	.short	(.L_3173 - .L_3172)
.L_3172:
        /*006c*/ 	.word	0x00000000
        /*0070*/ 	.short	0x000d
        /*0072*/ 	.short	0x0050
        /*0074*/ 	.byte	0x00, 0xf0, 0x11, 0x00


	//----- nvinfo : EIATTR_KPARAM_INFO
	.align		4
.L_3173:
        /*0078*/ 	.byte	0x04, 0x17
        /*007a*/ 	.short	(.L_3175 - .L_3174)
.L_3174:
        /*007c*/ 	.word	0x00000000
        /*0080*/ 	.short	0x000c
        /*0082*/ 	.short	0x004c
        /*0084*/ 	.byte	0x00, 0xf0, 0x11, 0x00


	//----- nvinfo : EIATTR_KPARAM_INFO
	.align		4
.L_3175:
        /*0088*/ 	.byte	0x04, 0x17
        /*008a*/ 	.short	(.L_3177 - .L_3176)
.L_3176:
        /*008c*/ 	.word	0x00000000
        /*0090*/ 	.short	0x000b
        /*0092*/ 	.short	0x0048
        /*0094*/ 	.byte	0x00, 0xf0, 0x11, 0x00


	//----- nvinfo : EIATTR_KPARAM_INFO
	.align		4
.L_3177:
        /*0098*/ 	.byte	0x04, 0x17
        /*009a*/ 	.short	(.L_3179 - .L_3178)
.L_3178:
        /*009c*/ 	.word	0x00000000
        /*00a0*/ 	.short	0x000a
        /*00a2*/ 	.short	0x0040
        /*00a4*/ 	.byte	0x00, 0xf5, 0x21, 0x00


	//----- nvinfo : EIATTR_KPARAM_INFO
	.align		4
.L_3179:
        /*00a8*/ 	.byte	0x04, 0x17
        /*00aa*/ 	.short	(.L_3181 - .L_3180)
.L_3180:
        /*00ac*/ 	.word	0x00000000
        /*00b0*/ 	.short	0x0009
        /*00b2*/ 	.short	0x0038
        /*00b4*/ 	.byte	0x00, 0xf5, 0x21, 0x00


	//----- nvinfo : EIATTR_KPARAM_INFO
	.align		4
.L_3181:
        /*00b8*/ 	.byte	0x04, 0x17
        /*00ba*/ 	.short	(.L_3183 - .L_3182)
.L_3182:
        /*00bc*/ 	.word	0x00000000
        /*00c0*/ 	.short	0x0008
        /*00c2*/ 	.short	0x0034
        /*00c4*/ 	.byte	0x00, 0xf0, 0x11, 0x00


	//----- nvinfo : EIATTR_KPARAM_INFO
	.align		4
.L_3183:
        /*00c8*/ 	.byte	0x04, 0x17
        /*00ca*/ 	.short	(.L_3185 - .L_3184)
.L_3184:
        /*00cc*/ 	.word	0x00000000
        /*00d0*/ 	.short	0x0007
        /*00d2*/ 	.short	0x0030
        /*00d4*/ 	.byte	0x00, 0xf0, 0x11, 0x00


	//----- nvinfo : EIATTR_KPARAM_INFO
	.align		4
.L_3185:
        /*00d8*/ 	.byte	0x04, 0x17
        /*00da*/ 	.short	(.L_3187 - .L_3186)
.L_3186:
        /*00dc*/ 	.word	0x00000000
        /*00e0*/ 	.short	0x0006
        /*00e2*/ 	.short	0x002c
        /*00e4*/ 	.byte	0x00, 0xf0, 0x11, 0x00


	//----- nvinfo : EIATTR_KPARAM_INFO
	.align		4
.L_3187:
        /*00e8*/ 	.byte	0x04, 0x17
        /*00ea*/ 	.short	(.L_3189 - .L_3188)
.L_3188:
        /*00ec*/ 	.word	0x00000000
        /*00f0*/ 	.short	0x0005
        /*00f2*/ 	.short	0x0028
        /*00f4*/ 	.byte	0x00, 0xf0, 0x11, 0x00


	//----- nvinfo : EIATTR_KPARAM_INFO
	.align		4
.L_3189:
        /*00f8*/ 	.byte	0x04, 0x17
        /*00fa*/ 	.short	(.L_3191 - .L_3190)
.L_3190:
        /*00fc*/ 	.word	0x00000000
        /*0100*/ 	.short	0x0004
        /*0102*/ 	.short	0x0020
        /*0104*/ 	.byte	0x00, 0xf5, 0x21, 0x00


	//----- nvinfo : EIATTR_KPARAM_INFO
	.align		4
.L_3191:
        /*0108*/ 	.byte	0x04, 0x17
        /*010a*/ 	.short	(.L_3193 - .L_3192)
.L_3192:
        /*010c*/ 	.word	0x00000000
        /*0110*/ 	.short	0x0003
        /*0112*/ 	.short	0x0018
        /*0114*/ 	.byte	0x00, 0xf5, 0x21, 0x00


	//----- nvinfo : EIATTR_KPARAM_INFO
	.align		4
.L_3193:
        /*0118*/ 	.byte	0x04, 0x17
        /*011a*/ 	.short	(.L_3195 - .L_3194)
.L_3194:
        /*011c*/ 	.word	0x00000000
        /*0120*/ 	.short	0x0002
        /*0122*/ 	.short	0x0010
        /*0124*/ 	.byte	0x00, 0xf5, 0x21, 0x00


	//----- nvinfo : EIATTR_KPARAM_INFO
	.align		4
.L_3195:
        /*0128*/ 	.byte	0x04, 0x17
        /*012a*/ 	.short	(.L_3197 - .L_3196)
.L_3196:
        /*012c*/ 	.word	0x00000000
        /*0130*/ 	.short	0x0001
        /*0132*/ 	.short	0x0008
        /*0134*/ 	.byte	0x00, 0xf5, 0x21, 0x00


	//----- nvinfo : EIATTR_KPARAM_INFO
	.align		4
.L_3197:
        /*0138*/ 	.byte	0x04, 0x17
        /*013a*/ 	.short	(.L_3199 - .L_3198)
.L_3198:
        /*013c*/ 	.word	0x00000000
        /*0140*/ 	.short	0x0000
        /*0142*/ 	.short	0x0000
        /*0144*/ 	.byte	0x00, 0xf5, 0x21, 0x00


	//----- nvinfo : EIATTR_SPARSE_MMA_MASK
	.align		4
.L_3199:
        /*0148*/ 	.byte	0x03, 0x50
        /*014a*/ 	.short	0x0000


	//----- nvinfo : EIATTR_MAXREG_COUNT
	.align		4
        /*014c*/ 	.byte	0x03, 0x1b
        /*014e*/ 	.short	0x00ff


	//----- nvinfo : EIATTR_NUM_BARRIERS
	.align		4
        /*0150*/ 	.byte	0x02, 0x4c
        /*0152*/ 	.byte	0x01
	.zero		1


	//----- nvinfo : EIATTR_MERCURY_ISA_VERSION
	.align		4
        /*0154*/ 	.byte	0x03, 0x5f
        /*0156*/ 	.short	0x0101


	//----- nvinfo : EIATTR_VRC_CTA_INIT_COUNT
	.align		4
        /*0158*/ 	.byte	0x02, 0x4a
	.zero		1
	.zero		1


	//----- nvinfo : EIATTR_EXIT_INSTR_OFFSETS
	.align		4
        /*015c*/ 	.byte	0x04, 0x1c
        /*015e*/ 	.short	(.L_3201 - .L_3200)


	//   ....[0]....
.L_3200:
        /*0160*/ 	.word	0x00000060


	//   ....[1]....
        /*0164*/ 	.word	0x00000170


	//   ....[2]....
        /*0168*/ 	.word	0x00000de0


	//   ....[3]....
        /*016c*/ 	.word	0x00007450


	//   ....[4]....
        /*0170*/ 	.word	0x000075b0


	//   ....[5]....
        /*0174*/ 	.word	0x00007640


	//   ....[6]....
        /*0178*/ 	.word	0x00007680


	//----- nvinfo : EIATTR_CRS_STACK_SIZE
	.align		4
.L_3201:
        /*017c*/ 	.byte	0x04, 0x1e
        /*017e*/ 	.short	(.L_3203 - .L_3202)
.L_3202:
        /*0180*/ 	.word	0x00000000


	//----- nvinfo : EIATTR_CBANK_PARAM_SIZE
	.align		4
.L_3203:
        /*0184*/ 	.byte	0x03, 0x19
        /*0186*/ 	.short	0x0074


	//----- nvinfo : EIATTR_PARAM_CBANK
	.align		4
        /*0188*/ 	.byte	0x04, 0x0a
        /*018a*/ 	.short	(.L_3205 - .L_3204)
	.align		4
.L_3204:
        /*018c*/ 	.word	index@(.nv.constant0._Z23gemm_half_q_half_kernelILi2ELi24ELb1ELb1ELi32EEvPK6__halfPKjS4_S2_PS0_iiiiPKtS7_iiiiiibS2_i)
        /*0190*/ 	.short	0x0380
        /*0192*/ 	.short	0x0074


	//----- nvinfo : EIATTR_SW_WAR
	.align		4
.L_3205:
        /*0194*/ 	.byte	0x04, 0x36
        /*0196*/ 	.short	(.L_3207 - .L_3206)
.L_3206:
        /*0198*/ 	.word	0x00000008
.L_3207:


//--------------------- .nv.info._Z23gemm_half_q_half_kernelILi2ELi8ELb1ELb1ELi32EEvPK6__halfPKjS4_S2_PS0_iiiiPKtS7_iiiiiibS2_i --------------------------
	.section	.nv.info._Z23gemm_half_q_half_kernelILi2ELi8ELb1ELb1ELi32EEvPK6__halfPKjS4_S2_PS0_iiiiPKtS7_iiiiiibS2_i,"",@"SHT_CUDA_INFO"
	.sectionflags	@""
	.align	4


	//----- nvinfo : EIATTR_CUDA_API_VERSION
	.align		4
        /*0000*/ 	.byte	0x04, 0x37
        /*0002*/ 	.short	(.L_3209 - .L_3208)
.L_3208:
        /*0004*/ 	.word	0x00000082


	//----- nvinfo : EIATTR_KPARAM_INFO
	.align		4
.L_3209:
        /*0008*/ 	.byte	0x04, 0x17
        /*000a*/ 	.short	(.L_3211 - .L_3210)
.L_3210:
        /*000c*/ 	.word	0x00000000
        /*0010*/ 	.short	0x0013
        /*0012*/ 	.short	0x0070
        /*0014*/ 	.byte	0x00, 0xf0, 0x11, 0x00


	//----- nvinfo : EIATTR_KPARAM_INFO
	.align		4
.L_3211:
        /*0018*/ 	.byte	0x04, 0x17
        /*001a*/ 	.short	(.L_3213 - .L_3212)
.L_3212:
        /*001c*/ 	.word	0x00000000
        /*0020*/ 	.short	0x0012
        /*0022*/ 	.short	0x0068
        /*0024*/ 	.byte	0x00, 0xf5, 0x21, 0x00


	//----- nvinfo : EIATTR_KPARAM_INFO
	.align		4
.L_3213:
        /*0028*/ 	.byte	0x04, 0x17
        /*002a*/ 	.short	(.L_3215 - .L_3214)
.L_3214:
        /*002c*/ 	.word	0x00000000
        /*0030*/ 	.short	0x0011
        /*0032*/ 	.short	0x0060
        /*0034*/ 	.byte	0x00, 0xf0, 0x05, 0x00


	//----- nvinfo : EIATTR_KPARAM_INFO
	.align		4
.L_3215:
        /*0038*/ 	.byte	0x04, 0x17
        /*003a*/ 	.short	(.L_3217 - .L_3216)
.L_3216:
        /*003c*/ 	.word	0x00000000
        /*0040*/ 	.short	0x0010
        /*0042*/ 	.short	0x005c
        /*0044*/ 	.byte	0x00, 0xf0, 0x11, 0x00


	//----- nvinfo : EIATTR_KPARAM_INFO
	.align		4
.L_3217:
        /*0048*/ 	.byte	0x04, 0x17
        /*004a*/ 	.short	(.L_3219 - .L_3218)
.L_3218:
        /*004c*/ 	.word	0x00000000
        /*0050*/ 	.short	0x000f
        /*0052*/ 	.short	0x0058
        /*0054*/ 	.byte	0x00, 0xf0, 0x11, 0x00


	//----- nvinfo : EIATTR_KPARAM_INFO
	.align		4
.L_3219:
        /*0058*/ 	.byte	0x04, 0x17
        /*005a*/ 	.short	(.L_3221 - .L_3220)
.L_3220:
        /*005c*/ 	.word	0x00000000
        /*0060*/ 	.short	0x000e
        /*0062*/ 	.short	0x0054
        /*0064*/ 	.byte	0x00, 0xf0, 0x11, 0x00


	//----- nvinfo : EIATTR_KPARAM_INFO
	.align		4
.L_3221:
        /*0068*/ 	.byte	0x04, 0x17
        /*006a*/ 	.short	(.L_3223 - .L_3222)
.L_3222:
        /*006c*/ 	.word	0x00000000
        /*0070*/ 	.short	0x000d
        /*0072*/ 	.short	0x0050
        /*0074*/ 	.byte	0x00, 0xf0, 0x11, 0x00


	//----- nvinfo : EIATTR_KPARAM_INFO
	.align		4
.L_3223:
        /*0078*/ 	.byte	0x04, 0x17
        /*007a*/ 	.short	(.L_3225 - .L_3224)
.L_3224:
        /*007c*/ 	.word	0x00000000
        /*0080*/ 	.short	0x000c
        /*0082*/ 	.short	0x004c
        /*0084*/ 	.byte	0x00, 0xf0, 0x11, 0x00


	//----- nvinfo : EIATTR_KPARAM_INFO
	.align		4
.L_3225:
        /*0088*/ 	.byte	0x04, 0x17
        /*008a*/ 	.short	(.L_3227 - .L_3226)
.L_3226:
        /*008c*/ 	.word	0x00000000
        /*0090*/ 	.short	0x000b
        /*0092*/ 	.short	0x0048
        /*0094*/ 	.byte	0x00, 0xf0, 0x11, 0x00


	//----- nvinfo : EIATTR_KPARAM_INFO
	.align		4
.L_3227:
        /*0098*/ 	.byte	0x04, 0x17
        /*009a*/ 	.short	(.L_3229 - .L_3228)
.L_3228:
        /*009c*/ 	.word	0x00000000
        /*00a0*/ 	.short	0x000a
        /*00a2*/ 	.short	0x0040
        /*00a4*/ 	.byte	0x00, 0xf5, 0x21, 0x00


	//----- nvinfo : EIATTR_KPARAM_INFO
	.align		4
.L_3229:
        /*00a8*/ 	.byte	0x04, 0x17
        /*00aa*/ 	.short	(.L_3231 - .L_3230)
.L_3230:
        /*00ac*/ 	.word	0x00000000
        /*00b0*/ 	.short	0x0009
        /*00b2*/ 	.short	0x0038
        /*00b4*/ 	.byte	0x00, 0xf5, 0x21, 0x00


	//----- nvinfo : EIATTR_KPARAM_INFO
	.align		4
.L_3231:
        /*00b8*/ 	.byte	0x04, 0x17
        /*00ba*/ 	.short	(.L_3233 - .L_3232)
.L_3232:
        /*00bc*/ 	.word	0x00000000
        /*00c0*/ 	.short	0x0008
        /*00c2*/ 	.short	0x0034
        /*00c4*/ 	.byte	0x00, 0xf0, 0x11, 0x00


	//----- nvinfo : EIATTR_KPARAM_INFO
	.align		4
.L_3233:
        /*00c8*/ 	.byte	0x04, 0x17
        /*00ca*/ 	.short	(.L_3235 - .L_3234)
.L_3234:
        /*00cc*/ 	.word	0x00000000
        /*00d0*/ 	.short	0x0007
        /*00d2*/ 	.short	0x0030
        /*00d4*/ 	.byte	0x00, 0xf0, 0x11, 0x00


	//----- nvinfo : EIATTR_KPARAM_INFO
	.align		4
.L_3235:
        /*00d8*/ 	.byte	0x04, 0x17
        /*00da*/ 	.short	(.L_3237 - .L_3236)
.L_3236:
        /*00dc*/ 	.word	0x00000000
        /*00e0*/ 	.short	0x0006
        /*00e2*/ 	.short	0x002c
        /*00e4*/ 	.byte	0x00, 0xf0, 0x11, 0x00


	//----- nvinfo : EIATTR_KPARAM_INFO
	.align		4
.L_3237:
        /*00e8*/ 	.byte	0x04, 0x17
        /*00ea*/ 	.short	(.L_3239 - .L_3238)
.L_3238:
        /*00ec*/ 	.word	0x00000000
        /*00f0*/ 	.short	0x0005
        /*00f2*/ 	.short	0x0028
        /*00f4*/ 	.byte	0x00, 0xf0, 0x11, 0x00


	//----- nvinfo : EIATTR_KPARAM_INFO
	.align		4
.L_3239:
        /*00f8*/ 	.byte	0x04, 0x17
        /*00fa*/ 	.short	(.L_3241 - .L_3240)
.L_3240:
        /*00fc*/ 	.word	0x00000000
        /*0100*/ 	.short	0x0004
        /*0102*/ 	.short	0x0020
        /*0104*/ 	.byte	0x00, 0xf5, 0x21, 0x00


	//----- nvinfo : EIATTR_KPARAM_INFO
	.align		4
.L_3241:
        /*0108*/ 	.byte	0x04, 0x17
        /*010a*/ 	.short	(.L_3243 - .L_3242)
.L_3242:
        /*010c*/ 	.word	0x00000000
        /*0110*/ 	.short	0x0003
        /*0112*/ 	.short	0x0018
        /*0114*/ 	.byte	0x00, 0xf5, 0x21, 0x00


	//----- nvinfo : EIATTR_KPARAM_INFO
	.align		4
.L_3243:
        /*0118*/ 	.byte	0x04, 0x17
        /*011a*/ 	.short	(.L_3245 - .L_3244)
.L_3244:
        /*011c*/ 	.word	0x00000000
        /*0120*/ 	.short	0x0002
        /*0122*/ 	.short	0x0010
        /*0124*/ 	.byte	0x00, 0xf5, 0x21, 0x00


	//----- nvinfo : EIATTR_KPARAM_INFO
	.align		4
.L_3245:
        /*0128*/ 	.byte	0x04, 0x17
        /*012a*/ 	.short	(.L_3247 - .L_3246)
.L_3246:
        /*012c*/ 	.word	0x00000000
        /*0130*/ 	.short	0x0001
        /*0132*/ 	.short	0x0008
        /*0134*/ 	.byte	0x00, 0xf5, 0x21, 0x00


	//----- nvinfo : EIATTR_KPARAM_INFO
	.align		4
.L_3247:
        /*0138*/ 	.byte	0x04, 0x17
        /*013a*/ 	.short	(.L_3249 - .L_3248)
.L_3248:
        /*013c*/ 	.word	0x00000000
        /*0140*/ 	.short	0x0000
        /*0142*/ 	.short	0x0000
        /*0144*/ 	.byte	0x00, 0xf5, 0x21, 0x00


	//----- nvinfo : EIATTR_SPARSE_MMA_MASK
	.align		4
.L_3249:
        /*0148*/ 	.byte	0x03, 0x50
        /*014a*/ 	.short	0x0000


	//----- nvinfo : EIATTR_MAXREG_COUNT
	.align		4
        /*014c*/ 	.byte	0x03, 0x1b
        /*014e*/ 	.short	0x00ff


	//----- nvinfo : EIATTR_NUM_BARRIERS
	.align		4
        /*0150*/ 	.byte	0x02, 0x4c
        /*0152*/ 	.byte	0x01
	.zero		1


	//----- nvinfo : EIATTR_MERCURY_ISA_VERSION
	.align		4
        /*0154*/ 	.byte	0x03, 0x5f
        /*0156*/ 	.short	0x0101


	//----- nvinfo : EIATTR_VRC_CTA_INIT_COUNT
	.align		4
        /*0158*/ 	.byte	0x02, 0x4a
	.zero		1
	.zero		1


	//----- nvinfo : EIATTR_EXIT_INSTR_OFFSETS
	.align		4
        /*015c*/ 	.byte	0x04, 0x1c
        /*015e*/ 	.short	(.L_3251 - .L_3250)


	//   ....[0]....
.L_3250:
        /*0160*/ 	.word	0x00000050


	//   ....[1]....
        /*0164*/ 	.word	0x00000130


	//   ....[2]....
        /*0168*/ 	.word	0x00000d60


	//   ....[3]....
        /*016c*/ 	.word	0x000058b0


	//   ....[4]....
        /*0170*/ 	.word	0x00005a00


	//   ....[5]....
        /*0174*/ 	.word	0x00005a80


	//   ....[6]....
        /*0178*/ 	.word	0x00005ac0


	//----- nvinfo : EIATTR_CRS_STACK_SIZE
	.align		4
.L_3251:
        /*017c*/ 	.byte	0x04, 0x1e
        /*017e*/ 	.short	(.L_3253 - .L_3252)
.L_3252:
        /*0180*/ 	.word	0x00000000


	//----- nvinfo : EIATTR_CBANK_PARAM_SIZE
	.align		4
.L_3253:
        /*0184*/ 	.byte	0x03, 0x19
        /*0186*/ 	.short	0x0074


	//----- nvinfo : EIATTR_PARAM_CBANK
	.align		4
        /*0188*/ 	.byte	0x04, 0x0a
        /*018a*/ 	.short	(.L_3255 - .L_3254)
	.align		4
.L_3254:
        /*018c*/ 	.word	index@(.nv.constant0._Z23gemm_half_q_half_kernelILi2ELi8ELb1ELb1ELi32EEvPK6__halfPKjS4_S2_PS0_iiiiPKtS7_iiiiiibS2_i)
        /*0190*/ 	.short	0x0380
        /*0192*/ 	.short	0x0074


	//----- nvinfo : EIATTR_SW_WAR
	.align		4
.L_3255:
        /*0194*/ 	.byte	0x04, 0x36
        /*0196*/ 	.short	(.L_3257 - .L_3256)
.L_3256:
        /*0198*/ 	.word	0x00000008
.L_3257:


//--------------------- .nv.info._Z23gemm_half_q_half_kernelILi2ELi12ELb1ELb1ELi32EEvPK6__halfPKjS4_S2_PS0_iiiiPKtS7_iiiiiibS2_i --------------------------
	.section	.nv.info._Z23gemm_half_q_half_kernelILi2ELi12ELb1ELb1ELi32EEvPK6__halfPKjS4_S2_PS0_iiiiPKtS7_iiiiiibS2_i,"",@"SHT_CUDA_INFO"
	.sectionflags	@""
	.align	4


	//----- nvinfo : EIATTR_CUDA_API_VERSION
	.align		4
        /*0000*/ 	.byte	0x04, 0x37
        /*0002*/ 	.short	(.L_3259 - .L_3258)
.L_3258:
        /*0004*/ 	.word	0x00000082


	//----- nvinfo : EIATTR_KPARAM_INFO
	.align		4
.L_3259:
        /*0008*/ 	.byte	0x04, 0x17
        /*000a*/ 	.short	(.L_3261 - .L_3260)
.L_3260:
        /*000c*/ 	.word	0x00000000
        /*0010*/ 	.short	0x0013
        /*0012*/ 	.short	0x0070
        /*0014*/ 	.byte	0x00, 0xf0, 0x11, 0x00


	//----- nvinfo : EIATTR_KPARAM_INFO
	.align		4
.L_3261:
        /*0018*/ 	.byte	0x04, 0x17
        /*001a*/ 	.short	(.L_3263 - .L_3262)
.L_3262:
        /*001c*/ 	.word	0x00000000
        /*0020*/ 	.short	0x0012
        /*0022*/ 	.short	0x0068
        /*0024*/ 	.byte	0x00, 0xf5, 0x21, 0x00


	//----- nvinfo : EIATTR_KPARAM_INFO
	.align		4
.L_3263:
        /*0028*/ 	.byte	0x04, 0x17
        /*002a*/ 	.short	(.L_3265 - .L_3264)
.L_3264:
        /*002c*/ 	.word	0x00000000
        /*0030*/ 	.short	0x0011
        /*0032*/ 	.short	0x0060
        /*0034*/ 	.byte	0x00, 0xf0, 0x05, 0x00


	//----- nvinfo : EIATTR_KPARAM_INFO
	.align		4
.L_3265:
        /*0038*/ 	.byte	0x04, 0x17
        /*003a*/ 	.short	(.L_3267 - .L_3266)
.L_3266:
        /*003c*/ 	.word	0x00000000
        /*0040*/ 	.short	0x0010
        /*0042*/ 	.short	0x005c
        /*0044*/ 	.byte	0x00, 0xf0, 0x11, 0x00


	//----- nvinfo : EIATTR_KPARAM_INFO
	.align		4
.L_3267:
        /*0048*/ 	.byte	0x04, 0x17
        /*004a*/ 	.short	(.L_3269 - .L_3268)
.L_3268:
        /*004c*/ 	.word	0x00000000
        /*0050*/ 	.short	0x000f
        /*0052*/ 	.short	0x0058
        /*0054*/ 	.byte	0x00, 0xf0, 0x11, 0x00


	//----- nvinfo : EIATTR_KPARAM_INFO
	.align		4
.L_3269:
        /*0058*/ 	.byte	0x04, 0x17
        /*005a*/ 	.short	(.L_3271 - .L_3270)
.L_3270:
        /*005c*/ 	.word	0x00000000
        /*0060*/ 	.short	0x000e
        /*0062*/ 	.short	0x0054
        /*0064*/ 	.byte	0x00, 0xf0, 0x11, 0x00


	//----- nvinfo : EIATTR_KPARAM_INFO
	.align		4
.L_3271:
        /*0068*/ 	.byte	0x04, 0x17
        /*006a*/ 	.short	(.L_3273 - .L_3272)
.L_3272:
        /*006c*/ 	.word	0x00000000
        /*0070*/ 	.short	0x000d
        /*0072*/ 	.short	0x0050
        /*0074*/ 	.byte	0x00, 0xf0, 0x11, 0x00


	//----- nvinfo : EIATTR_KPARAM_INFO
	.align		4
.L_3273:
        /*0078*/ 	.byte	0x04, 0x17
        /*007a*/ 	.short	(.L_3275 - .L_3274)
.L_3274:
        /*007c*/ 	.word	0x00000000
        /*0080*/ 	.short	0x000c
        /*0082*/ 	.short	0x004c
        /*0084*/ 	.byte	0x00, 0xf0, 0x11, 0x00


	//----- nvinfo : EIATTR_KPARAM_INFO
	.align		4
.L_3275:
        /*0088*/ 	.byte	0x04, 0x17
        /*008a*/ 	.short	(.L_3277 - .L_3276)
.L_3276:
        /*008c*/ 	.word	0x00000000
        /*0090*/ 	.short	0x000b
        /*0092*/ 	.short	0x0048
        /*0094*/ 	.byte	0x00, 0xf0, 0x11, 0x00


	//----- nvinfo : EIATTR_KPARAM_INFO
	.align		4
.L_3277:
        /*0098*/ 	.byte	0x04, 0x17
        /*009a*/ 	.short	(.L_3279 - .L_3278)
.L_3278:
        /*009c*/ 	.word	0x00000000
        /*00a0*/ 	.short	0x000a
        /*00a2*/ 	.short	0x0040
        /*00a4*/ 	.byte	0x00, 0xf5, 0x21, 0x00


	//----- nvinfo : EIATTR_KPARAM_INFO
	.align		4
.L_3279:
        /*00a8*/ 	.byte	0x04, 0x17
        /*00aa*/ 	.short	(.L_3281 - .L_3280)
.L_3280:
        /*00ac*/ 	.word	0x00000000
        /*00b0*/ 	.short	0x0009
        /*00b2*/ 	.short	0x0038
        /*00b4*/ 	.byte	0x00, 0xf5, 0x21, 0x00


	//----- nvinfo : EIATTR_KPARAM_INFO
	.align		4
.L_3281:
        /*00b8*/ 	.byte	0x04, 0x17
        /*00ba*/ 	.short	(.L_3283 - .L_3282)
.L_3282:
        /*00bc*/ 	.word	0x00000000
        /*00c0*/ 	.short	0x0008
        /*00c2*/ 	.short	0x0034
        /*00c4*/ 	.byte	0x00, 0xf0, 0x11, 0x00


	//----- nvinfo : EIATTR_KPARAM_INFO
	.align		4
.L_3283:
        /*00c8*/ 	.byte	0x04, 0x17
        /*00ca*/ 	.short	(.L_3285 - .L_3284)
.L_3284:
        /*00cc*/ 	.word	0x00000000
        /*00d0*/ 	.short	0x0007
        /*00d2*/ 	.short	0x0030
        /*00d4*/ 	.byte	0x00, 0xf0, 0x11, 0x00


	//----- nvinfo : EIATTR_KPARAM_INFO
	.align		4
.L_3285:
        /*00d8*/ 	.byte	0x04, 0x17
        /*00da*/ 	.short	(.L_3287 - .L_3286)
.L_3286:
        /*00dc*/ 	.word	0x00000000
        /*00e0*/ 	.short	0x0006
        /*00e2*/ 	.short	0x002c
        /*00e4*/ 	.byte	0x00, 0xf0, 0x11, 0x00


	//----- nvinfo : EIATTR_KPARAM_INFO
	.align		4
.L_3287:
        /*00e8*/ 	.byte	0x04, 0x17
        /*00ea*/ 	.short	(.L_3289 - .L_3288)
.L_3288:
        /*00ec*/ 	.word	0x00000000
        /*00f0*/ 	.short	0x0005
        /*00f2*/ 	.short	0x0028
        /*00f4*/ 	.byte	0x00, 0xf0, 0x11, 0x00


	//----- nvinfo : EIATTR_KPARAM_INFO
	.align		4
.L_3289:
        /*00f8*/ 	.byte	0x04, 0x17
        /*00fa*/ 	.short	(.L_3291 - .L_3290)
.L_3290:
        /*00fc*/ 	.word	0x00000000
        /*0100*/ 	.short	0x0004
        /*0102*/ 	.short	0x0020
        /*0104*/ 	.byte	0x00, 0xf5, 0x21, 0x00


	//----- nvinfo : EIATTR_KPARAM_INFO
	.align		4
.L_3291:
        /*0108*/ 	.byte	0x04, 0x17
        /*010a*/ 	.short	(.L_3293 - .L_3292)
.L_3292:
        /*010c*/ 	.word	0x00000000
        /*0110*/ 	.short	0x0003
        /*0112*/ 	.short	0x0018
        /*0114*/ 	.byte	0x00, 0xf5, 0x21, 0x00


	//----- nvinfo : EIATTR_KPARAM_INFO
	.align		4
.L_3293:
        /*0118*/ 	.byte	0x04, 0x17
        /*011a*/ 	.short	(.L_3295 - .L_3294)
.L_3294:
        /*011c*/ 	.word	0x00000000
        /*0120*/ 	.short	0x0002
        /*0122*/ 	.short	0x0010
        /*0124*/ 	.byte	0x00, 0xf5, 0x21, 0x00


	//----- nvinfo : EIATTR_KPARAM_INFO
	.align		4
.L_3295:
        /*0128*/ 	.byte	0x04, 0x17
        /*012a*/ 	.short	(.L_3297 - .L_3296)
.L_3296:
        /*012c*/ 	.word	0x00000000
        /*0130*/ 	.short	0x0001
        /*0132*/ 	.short	0x0008
        /*0134*/ 	.byte	0x00, 0xf5, 0x21, 0x00


	//----- nvinfo : EIATTR_KPARAM_INFO
	.align		4
.L_3297:
        /*0138*/ 	.byte	0x04, 0x17
        /*013a*/ 	.short	(.L_3299 - .L_3298)
.L_3298:
        /*013c*/ 	.word	0x00000000
        /*0140*/ 	.short	0x0000
        /*0142*/ 	.short	0x0000
        /*0144*/ 	.byte	0x00, 0xf5, 0x21, 0x00


	//----- nvinfo : EIATTR_SPARSE_MMA_MASK
	.align		4
.L_3299:
        /*0148*/ 	.byte	0x03, 0x50
        /*014a*/ 	.short	0x0000


	//----- nvinfo : EIATTR_MAXREG_COUNT
	.align		4
        /*014c*/ 	.byte	0x03, 0x1b
        /*014e*/ 	.short	0x00ff


	//----- nvinfo : EIATTR_NUM_BARRIERS
	.align		4
        /*0150*/ 	.byte	0x02, 0x4c
        /*0152*/ 	.byte	0x01
	.zero		1


	//----- nvinfo : EIATTR_MERCURY_ISA_VERSION
	.align		4
        /*0154*/ 	.byte	0x03, 0x5f
        /*0156*/ 	.short	0x0101


	//----- nvinfo : EIATTR_VRC_CTA_INIT_COUNT
	.align		4
        /*0158*/ 	.byte	0x02, 0x4a
	.zero		1
	.zero		1


	//----- nvinfo : EIATTR_EXIT_INSTR_OFFSETS
	.align		4
        /*015c*/ 	.byte	0x04, 0x1c
        /*015e*/ 	.short	(.L_3301 - .L_3300)


	//   ....[0]....
.L_3300:
        /*0160*/ 	.word	0x00000050


	//   ....[1]....
        /*0164*/ 	.word	0x00000130


	//   ....[2]....
        /*0168*/ 	.word	0x00000d80


	//   ....[3]....
        /*016c*/ 	.word	0x00007140


	//   ....[4]....
        /*0170*/ 	.word	0x00007290


	//   ....[5]....
        /*0174*/ 	.word	0x00007320


	//   ....[6]....
        /*0178*/ 	.word	0x00007360


	//----- nvinfo : EIATTR_CRS_STACK_SIZE
	.align		4
.L_3301:
        /*017c*/ 	.byte	0x04, 0x1e
        /*017e*/ 	.short	(.L_3303 - .L_3302)
.L_3302:
        /*0180*/ 	.word	0x00000000


	//----- nvinfo : EIATTR_CBANK_PARAM_SIZE
	.align		4
.L_3303:
        /*0184*/ 	.byte	0x03, 0x19
        /*0186*/ 	.short	0x0074


	//----- nvinfo : EIATTR_PARAM_CBANK
	.align		4
        /*0188*/ 	.byte	0x04, 0x0a
        /*018a*/ 	.short	(.L_3305 - .L_3304)
	.align		4
.L_3304:
        /*018c*/ 	.word	index@(.nv.constant0._Z23gemm_half_q_half_kernelILi2ELi12ELb1ELb1ELi32EEvPK6__halfPKjS4_S2_PS0_iiiiPKtS7_iiiiiibS2_i)
        /*0190*/ 	.short	0x0380
        /*0192*/ 	.short	0x0074


	//----- nvinfo : EIATTR_SW_WAR
	.align		4
.L_3305:
        /*0194*/ 	.byte	0x04, 0x36
        /*0196*/ 	.short	(.L_3307 - .L_3306)
.L_3306:
        /*0198*/ 	.word	0x00000008
.L_3307:


//--------------------- .nv.info._Z23gemm_half_q_half_kernelILi2ELi14ELb1ELb1ELi32EEvPK6__halfPKjS4_S2_PS0_iiiiPKtS7_iiiiiibS2_i --------------------------
	.section	.nv.info._Z23gemm_half_q_half_kernelILi2ELi14ELb1ELb1ELi32EEvPK6__halfPKjS4_S2_PS0_iiiiPKtS7_iiiiiibS2_i,"",@"SHT_CUDA_INFO"
	.sectionflags	@""
	.align	4


	//----- nvinfo : EIATTR_CUDA_API_VERSION
	.align		4
        /*0000*/ 	.byte	0x04, 0x37
        /*0002*/ 	.short	(.L_3309 - .L_3308)
.L_3308:
        /*0004*/ 	.word	0x00000082


	//----- nvinfo : EIATTR_KPARAM_INFO
	.align		4
.L_3309:
        /*0008*/ 	.byte	0x04, 0x17
        /*000a*/ 	.short	(.L_3311 - .L_3310)
.L_3310:
        /*000c*/ 	.word	0x00000000
        /*0010*/ 	.short	0x0013
        /*0012*/ 	.short	0x0070
        /*0014*/ 	.byte	0x00, 0xf0, 0x11, 0x00


	//----- nvinfo : EIATTR_KPARAM_INFO
	.align		4
.L_3311:
        /*0018*/ 	.byte	0x04, 0x17
        /*001a*/ 	.short	(.L_3313 - .L_3312)
.L_3312:
        /*001c*/ 	.word	0x00000000
        /*0020*/ 	.short	0x0012
        /*0022*/ 	.short	0x0068
        /*0024*/ 	.byte	0x00, 0xf5, 0x21, 0x00


	//----- nvinfo : EIATTR_KPARAM_INFO
	.align		4
.L_3313:
        /*0028*/ 	.byte	0x04, 0x17
        /*002a*/ 	.short	(.L_3315 - .L_3314)
.L_3314:
        /*002c*/ 	.word	0x00000000
        /*0030*/ 	.short	0x0011
        /*0032*/ 	.short	0x0060
        /*0034*/ 	.byte	0x00, 0xf0, 0x05, 0x00


	//----- nvinfo : EIATTR_KPARAM_INFO
	.align		4
.L_3315:
        /*0038*/ 	.byte	0x04, 0x17
        /*003a*/ 	.short	(.L_3317 - .L_3316)
.L_3316:
        /*003c*/ 	.word	0x00000000
        /*0040*/ 	.short	0x0010
        /*0042*/ 	.short	0x005c
        /*0044*/ 	.byte	0x00, 0xf0, 0x11, 0x00


	//----- nvinfo : EIATTR_KPARAM_INFO
	.align		4
.L_3317:
        /*0048*/ 	.byte	0x04, 0x17
        /*004a*/ 	.short	(.L_3319 - .L_3318)
.L_3318:
        /*004c*/ 	.word	0x00000000
        /*0050*/ 	.short	0x000f
        /*0052*/ 	.short	0x0058
        /*0054*/ 	.byte	0x00, 0xf0, 0x11, 0x00


	//----- nvinfo : EIATTR_KPARAM_INFO
	.align		4
.L_3319:
        /*0058*/ 	.byte	0x04, 0x17
        /*005a*/ 	.short	(.L_3321 - .L_3320)
.L_3320:
        /*005c*/ 	.word	0x00000000
        /*0060*/ 	.short	0x000e
        /*0062*/ 	.short	0x0054
        /*0064*/ 	.byte	0x00, 0xf0, 0x11, 0x00


	//----- nvinfo : EIATTR_KPARAM_INFO
	.align		4
.L_3321:
        /*0068*/ 	.byte	0x04, 0x17
        /*006a*/ 	.short	(.L_3323 - .L_3322)
.L_3322:
        /*006c*/ 	.word	0x00000000
        /*0070*/ 	.short	0x000d
        /*0072*/ 	.short	0x0050
        /*0074*/ 	.byte	0x00, 0xf0, 0x11, 0x00


	//----- nvinfo : EIATTR_KPARAM_INFO
	.align		4
.L_3323:
        /*0078*/ 	.byte	0x04, 0x17
        /*007a*/ 	.short	(.L_3325 - .L_3324)
.L_3324:
        /*007c*/ 	.word	0x00000000
        /*0080*/ 	.short	0x000c
        /*0082*/ 	.short	0x004c
        /*0084*/ 	.byte	0x00, 0xf0, 0x11, 0x00


	//----- nvinfo : EIATTR_KPARAM_INFO
	.align		4
.L_3325:
        /*0088*/ 	.byte	0x04, 0x17
        /*008a*/ 	.short	(.L_3327 - .L_3326)
.L_3326:
        /*008c*/ 	.word	0x00000000
        /*0090*/ 	.short	0x000b
        /*0092*/ 	.short	0x0048
        /*0094*/ 	.byte	0x00, 0xf0, 0x11, 0x00


	//----- nvinfo : EIATTR_KPARAM_INFO
	.align		4
.L_3327:
        /*0098*/ 	.byte	0x04, 0x17
        /*009a*/ 	.short	(.L_3329 - .L_3328)
.L_3328:
        /*009c*/ 	.word	0x00000000
        /*00a0*/ 	.short	0x000a
        /*00a2*/ 	.short	0x0040
        /*00a4*/ 	.byte	0x00, 0xf5, 0x21, 0x00


	//----- nvinfo : EIATTR_KPARAM_INFO
	.align		4
.L_3329:
        /*00a8*/ 	.byte	0x04, 0x17
        /*00aa*/ 	.short	(.L_3331 - .L_3330)
.L_3330:
        /*00ac*/ 	.word	0x00000000
        /*00b0*/ 	.short	0x0009
        /*00b2*/ 	.short	0x0038
        /*00b4*/ 	.byte	0x00, 0xf5, 0x21, 0x00


	//----- nvinfo : EIATTR_KPARAM_INFO
	.align		4
.L_3331:
        /*00b8*/ 	.byte	0x04, 0x17
        /*00ba*/ 	.short	(.L_3333 - .L_3332)
.L_3332:
        /*00bc*/ 	.word	0x00000000
        /*00c0*/ 	.short	0x0008
        /*00c2*/ 	.short	0x0034
        /*00c4*/ 	.byte	0x00, 0xf0, 0x11, 0x00


	//----- nvinfo : EIATTR_KPARAM_INFO
	.align		4
.L_3333:
        /*00c8*/ 	.byte	0x04, 0x17
        /*00ca*/ 	.short	(.L_3335 - .L_3334)
.L_3334:
        /*00cc*/ 	.word	0x00000000
        /*00d0*/ 	.short	0x0007
        /*00d2*/ 	.short	0x0030
        /*00d4*/ 	.byte	0x00, 0xf0, 0x11, 0x00


	//----- nvinfo : EIATTR_KPARAM_INFO
	.align		4
.L_3335:
        /*00d8*/ 	.byte	0x04, 0x17
        /*00da*/ 	.short	(.L_3337 - .L_3336)
.L_3336:
        /*00dc*/ 	.word	0x00000000
        /*00e0*/ 	.short	0x0006
        /*00e2*/ 	.short	0x002c
        /*00e4*/ 	.byte	0x00, 0xf0, 0x11, 0x00


	//----- nvinfo : EIATTR_KPARAM_INFO
	.align		4
.L_3337:
        /*00e8*/ 	.byte	0x04, 0x17
        /*00ea*/ 	.short	(.L_3339 - .L_3338)
.L_3338:
        /*00ec*/ 	.word	0x00000000
        /*00f0*/ 	.short	0x0005
        /*00f2*/ 	.short	0x0028
        /*00f4*/ 	.byte	0x00, 0xf0, 0x11, 0x00


	//----- nvinfo : EIATTR_KPARAM_INFO
	.align		4
.L_3339:
        /*00f8*/ 	.byte	0x04, 0x17
        /*00fa*/ 	.short	(.L_3341 - .L_3340)
.L_3340:
        /*00fc*/ 	.word	0x00000000
        /*0100*/ 	.short	0x0004
        /*0102*/ 	.short	0x0020
        /*0104*/ 	.byte	0x00, 0xf5, 0x21, 0x00


	//----- nvinfo : EIATTR_KPARAM_INFO
	.align		4
.L_3341:
        /*0108*/ 	.byte	0x04, 0x17
        /*010a*/ 	.short	(.L_3343 - .L_3342)
.L_3342:
        /*010c*/ 	.word	0x00000000
        /*0110*/ 	.short	0x0003
        /*0112*/ 	.short	0x0018
        /*0114*/ 	.byte	0x00, 0xf5, 0x21, 0x00


	//----- nvinfo : EIATTR_KPARAM_INFO
	.align		4
.L_3343:
        /*0118*/ 	.byte	0x04, 0x17
        /*011a*/ 	.short	(.L_3345 - .L_3344)
.L_3344:
        /*011c*/ 	.word	0x00000000
        /*0120*/ 	.short	0x0002
        /*0122*/ 	.short	0x0010
        /*0124*/ 	.byte	0x00, 0xf5, 0x21, 0x00


	//----- nvinfo : EIATTR_KPARAM_INFO
	.align		4
.L_3345:
        /*0128*/ 	.byte	0x04, 0x17
        /*012a*/ 	.short	(.L_3347 - .L_3346)
.L_3346:
        /*012c*/ 	.word	0x00000000
        /*0130*/ 	.short	0x0001
        /*0132*/ 	.short	0x0008
        /*0134*/ 	.byte	0x00, 0xf5, 0x21, 0x00


	//----- nvinfo : EIATTR_KPARAM_INFO
	.align		4
.L_3347:
        /*0138*/ 	.byte	0x04, 0x17
        /*013a*/ 	.short	(.L_3349 - .L_3348)
.L_3348:
        /*013c*/ 	.word	0x00000000
        /*0140*/ 	.short	0x0000
        /*0142*/ 	.short	0x0000
        /*0144*/ 	.byte	0x00, 0xf5, 0x21, 0x00


	//----- nvinfo : EIATTR_SPARSE_MMA_MASK
	.align		4
.L_3349:
        /*0148*/ 	.byte	0x03, 0x50
        /*014a*/ 	.short	0x0000


	//----- nvinfo : EIATTR_MAXREG_COUNT
	.align		4
        /*014c*/ 	.byte	0x03, 0x1b
        /*014e*/ 	.short	0x00ff


	//----- nvinfo : EIATTR_NUM_BARRIERS
	.align		4
        /*0150*/ 	.byte	0x02, 0x4c
        /*0152*/ 	.byte	0x01
	.zero		1


	//----- nvinfo : EIATTR_MERCURY_ISA_VERSION
	.align		4
        /*0154*/ 	.byte	0x03, 0x5f
        /*0156*/ 	.short	0x0101


	//----- nvinfo : EIATTR_VRC_CTA_INIT_COUNT
	.align		4
        /*0158*/ 	.byte	0x02, 0x4a
	.zero		1
	.zero		1


	//----- nvinfo : EIATTR_EXIT_INSTR_OFFSETS
	.align		4
        /*015c*/ 	.byte	0x04, 0x1c
        /*015e*/ 	.short	(.L_3351 - .L_3350)


	//   ....[0]....
.L_3350:
        /*0160*/ 	.word	0x00000050


	//   ....[1]....
        /*0164*/ 	.word	0x00000140


	//   ....[2]....
        /*0168*/ 	.word	0x00000d90


	//   ....[3]....
        /*016c*/ 	.word	0x00007fc0


	//   ....[4]....
        /*0170*/ 	.word	0x00008120


	//   ....[5]....
        /*0174*/ 	.word	0x000081b0


	//   ....[6]....
        /*0178*/ 	.word	0x000081f0


	//----- nvinfo : EIATTR_CRS_STACK_SIZE
	.align		4
.L_3351:
        /*017c*/ 	.byte	0x04, 0x1e
        /*017e*/ 	.short	(.L_3353 - .L_3352)
.L_3352:
        /*0180*/ 	.word	0x00000000


	//----- nvinfo : EIATTR_CBANK_PARAM_SIZE
	.align		4
.L_3353:
        /*0184*/ 	.byte	0x03, 0x19
        /*0186*/ 	.short	0x0074


	//----- nvinfo : EIATTR_PARAM_CBANK
	.align		4
        /*0188*/ 	.byte	0x04, 0x0a
        /*018a*/ 	.short	(.L_3355 - .L_3354)
	.align		4
.L_3354:
        /*018c*/ 	.word	index@(.nv.constant0._Z23gemm_half_q_half_kernelILi2ELi14ELb1ELb1ELi32EEvPK6__halfPKjS4_S2_PS0_iiiiPKtS7_iiiiiibS2_i)
        /*0190*/ 	.short	0x0380
        /*0192*/ 	.short	0x0074


	//----- nvinfo : EIATTR_SW_WAR
	.align		4
.L_3355:
        /*0194*/ 	.byte	0x04, 0x36
        /*0196*/ 	.short	(.L_3357 - .L_3356)
.L_3356:
        /*0198*/ 	.word	0x00000008
.L_3357:


//--------------------- .nv.info._Z23gemm_half_q_half_kernelILi2ELi4ELb1ELb1ELi32EEvPK6__halfPKjS4_S2_PS0_iiiiPKtS7_iiiiiibS2_i --------------------------
	.section	.nv.info._Z23gemm_half_q_half_kernelILi2ELi4ELb1ELb1ELi32EEvPK6__halfPKjS4_S2_PS0_iiiiPKtS7_iiiiiibS2_i,"",@"SHT_CUDA_INFO"
	.sectionflags	@""
	.align	4


	//----- nvinfo : EIATTR_CUDA_API_VERSION
	.align		4
        /*0000*/ 	.byte	0x04, 0x37
        /*0002*/ 	.short	(.L_3359 - .L_3358)
.L_3358:
        /*0004*/ 	.word	0x00000082


	//----- nvinfo : EIATTR_KPARAM_INFO
	.align		4
.L_3359:
        /*0008*/ 	.byte	0x04, 0x17
        /*000a*/ 	.short	(.L_3361 - .L_3360)
.L_3360:
        /*000c*/ 	.word	0x00000000
        /*0010*/ 	.short	0x0013
        /*0012*/ 	.short	0x0070
        /*0014*/ 	.byte	0x00, 0xf0, 0x11, 0x00


	//----- nvinfo : EIATTR_KPARAM_INFO
	.align		4
.L_3361:
        /*0018*/ 	.byte	0x04, 0x17
        /*001a*/ 	.short	(.L_3363 - .L_3362)
.L_3362:
        /*001c*/ 	.word	0x00000000
        /*0020*/ 	.short	0x0012
        /*0022*/ 	.short	0x0068
        /*0024*/ 	.byte	0x00, 0xf5, 0x21, 0x00


	//----- nvinfo : EIATTR_KPARAM_INFO
	.align		4
.L_3363:
        /*0028*/ 	.byte	0x04, 0x17
        /*002a*/ 	.short	(.L_3365 - .L_3364)
.L_3364:
        /*002c*/ 	.word	0x00000000
        /*0030*/ 	.short	0x0011
        /*0032*/ 	.short	0x0060
        /*0034*/ 	.byte	0x00, 0xf0, 0x05, 0x00


	//----- nvinfo : EIATTR_KPARAM_INFO
	.align		4
.L_3365:
        /*0038*/ 	.byte	0x04, 0x17
        /*003a*/ 	.short	(.L_3367 - .L_3366)
.L_3366:
        /*003c*/ 	.word	0x00000000
        /*0040*/ 	.short	0x0010
        /*0042*/ 	.short	0x005c
        /*0044*/ 	.byte	0x00, 0xf0, 0x11, 0x00


	//----- nvinfo : EIATTR_KPARAM_INFO
	.align		4
.L_3367:
        /*0048*/ 	.byte	0x04, 0x17
        /*004a*/ 	.short	(.L_3369 - .L_3368)
.L_3368:
        /*004c*/ 	.word	0x00000000
        /*0050*/ 	.short	0x000f
        /*0052*/ 	.short	0x0058
        /*0054*/ 	.byte	0x00, 0xf0, 0x11, 0x00


	//----- nvinfo : EIATTR_KPARAM_INFO
	.align		4
.L_3369:
        /*0058*/ 	.byte	0x04, 0x17
        /*005a*/ 	.short	(.L_3371 - .L_3370)
.L_3370:
        /*005c*/ 	.word	0x00000000
        /*0060*/ 	.short	0x000e
        /*0062*/ 	.short	0x0054
        /*0064*/ 	.byte	0x00, 0xf0, 0x11, 0x00


	//----- nvinfo : EIATTR_KPARAM_INFO
	.align		4
.L_3371:
        /*0068*/ 	.byte	0x04, 0x17
        /*006a*/ 	.short	(.L_3373 - .L_3372)
.L_3372:
        /*006c*/ 	.word	0x00000000
        /*0070*/ 	.short	0x000d
        /*0072*/ 	.short	0x0050
        /*0074*/ 	.byte	0x00, 0xf0, 0x11, 0x00


	//----- nvinfo : EIATTR_KPARAM_INFO
	.align		4
.L_3373:
        /*0078*/ 	.byte	0x04, 0x17
        /*007a*/ 	.short	(.L_3375 - .L_3374)
.L_3374:
        /*007c*/ 	.word	0x00000000
        /*0080*/ 	.short	0x000c
        /*0082*/ 	.short	0x004c
        /*0084*/ 	.byte	0x00, 0xf0, 0x11, 0x00


	//----- nvinfo : EIATTR_KPARAM_INFO
	.align		4
.L_3375:
        /*0088*/ 	.byte	0x04, 0x17
        /*008a*/ 	.short	(.L_3377 - .L_3376)
.L_3376:
        /*008c*/ 	.word	0x00000000
        /*0090*/ 	.short	0x000b
        /*0092*/ 	.short	0x0048
        /*0094*/ 	.byte	0x00, 0xf0, 0x11, 0x00


	//----- nvinfo : EIATTR_KPARAM_INFO
	.align		4
.L_3377:
        /*0098*/ 	.byte	0x04, 0x17
        /*009a*/ 	.short	(.L_3379 - .L_3378)
.L_3378:
        /*009c*/ 	.word	0x00000000
        /*00a0*/ 	.short	0x000a
        /*00a2*/ 	.short	0x0040
        /*00a4*/ 	.byte	0x00, 0xf5, 0x21, 0x00


	//----- nvinfo : EIATTR_KPARAM_INFO
	.align		4
.L_3379:
        /*00a8*/ 	.byte	0x04, 0x17
        /*00aa*/ 	.short	(.L_3381 - .L_3380)
.L_3380:
        /*00ac*/ 	.word	0x00000000
        /*00b0*/ 	.short	0x0009
        /*00b2*/ 	.short	0x0038
        /*00b4*/ 	.byte	0x00, 0xf5, 0x21, 0x00


	//----- nvinfo : EIATTR_KPARAM_INFO
	.align		4
.L_3381:
        /*00b8*/ 	.byte	0x04, 0x17
        /*00ba*/ 	.short	(.L_3383 - .L_3382)
.L_3382:
        /*00bc*/ 	.word	0x00000000
        /*00c0*/ 	.short	0x0008
        /*00c2*/ 	.short	0x0034
        /*00c4*/ 	.byte	0x00, 0xf0, 0x11, 0x00


	//----- nvinfo : EIATTR_KPARAM_INFO
	.align		4
.L_3383:
        /*00c8*/ 	.byte	0x04, 0x17
        /*00ca*/ 	.short	(.L_3385 - .L_3384)
.L_3384:
        /*00cc*/ 	.word	0x00000000
        /*00d0*/ 	.short	0x0007
        /*00d2*/ 	.short	0x0030
        /*00d4*/ 	.byte	0x00, 0xf0, 0x11, 0x00


	//----- nvinfo : EIATTR_KPARAM_INFO
	.align		4
.L_3385:
        /*00d8*/ 	.byte	0x04, 0x17
        /*00da*/ 	.short	(.L_3387 - .L_3386)
.L_3386:
        /*00dc*/ 	.word	0x00000000
        /*00e0*/ 	.short	0x0006
        /*00e2*/ 	.short	0x002c
        /*00e4*/ 	.byte	0x00, 0xf0, 0x11, 0x00


	//----- nvinfo : EIATTR_KPARAM_INFO
	.align		4
.L_3387:
        /*00e8*/ 	.byte	0x04, 0x17
        /*00ea*/ 	.short	(.L_3389 - .L_3388)
.L_3388:
        /*00ec*/ 	.word	0x00000000
        /*00f0*/ 	.short	0x0005
        /*00f2*/ 	.short	0x0028
        /*00f4*/ 	.byte	0x00, 0xf0, 0x11, 0x00


	//----- nvinfo : EIATTR_KPARAM_INFO
	.align		4
.L_3389:
        /*00f8*/ 	.byte	0x04, 0x17
        /*00fa*/ 	.short	(.L_3391 - .L_3390)
.L_3390:
        /*00fc*/ 	.word	0x00000000
        /*0100*/ 	.short	0x0004
        /*0102*/ 	.short	0x0020
        /*0104*/ 	.byte	0x00, 0xf5, 0x21, 0x00


	//----- nvinfo : EIATTR_KPARAM_INFO
	.align		4
.L_3391:
        /*0108*/ 	.byte	0x04, 0x17
        /*010a*/ 	.short	(.L_3393 - .L_3392)
.L_3392:
        /*010c*/ 	.word	0x00000000
        /*0110*/ 	.short	0x0003
        /*0112*/ 	.short	0x0018
        /*0114*/ 	.byte	0x00, 0xf5, 0x21, 0x00


	//----- nvinfo : EIATTR_KPARAM_INFO
	.align		4
.L_3393:
        /*0118*/ 	.byte	0x04, 0x17
        /*011a*/ 	.short	(.L_3395 - .L_3394)
.L_3394:
        /*011c*/ 	.word	0x00000000
        /*0120*/ 	.short	0x0002
        /*0122*/ 	.short	0x0010
        /*0124*/ 	.byte	0x00, 0xf5, 0x21, 0x00


	//----- nvinfo : EIATTR_KPARAM_INFO
	.align		4
.L_3395:
        /*0128*/ 	.byte	0x04, 0x17
        /*012a*/ 	.short	(.L_3397 - .L_3396)
.L_3396:
        /*012c*/ 	.word	0x00000000
        /*0130*/ 	.short	0x0001
        /*0132*/ 	.short	0x0008
        /*0134*/ 	.byte	0x00, 0xf5, 0x21, 0x00


	//----- nvinfo : EIATTR_KPARAM_INFO
	.align		4
.L_3397:
        /*0138*/ 	.byte	0x04, 0x17
        /*013a*/ 	.short	(.L_3399 - .L_3398)
.L_3398:
        /*013c*/ 	.word	0x00000000
        /*0140*/ 	.short	0x0000
        /*0142*/ 	.short	0x0000
        /*0144*/ 	.byte	0x00, 0xf5, 0x21, 0x00


	//----- nvinfo : EIATTR_SPARSE_MMA_MASK
	.align		4
.L_3399:
        /*0148*/ 	.byte	0x03, 0x50
        /*014a*/ 	.short	0x0000


	//----- nvinfo : EIATTR_MAXREG_COUNT
	.align		4
        /*014c*/ 	.byte	0x03, 0x1b
        /*014e*/ 	.short	0x00ff


	//----- nvinfo : EIATTR_NUM_BARRIERS
	.align		4
        /*0150*/ 	.byte	0x02, 0x4c
        /*0152*/ 	.byte	0x01
	.zero		1


	//----- nvinfo : EIATTR_MERCURY_ISA_VERSION
	.align		4
        /*0154*/ 	.byte	0x03, 0x5f
        /*0156*/ 	.short	0x0101


	//----- nvinfo : EIATTR_VRC_CTA_INIT_COUNT
	.align		4
        /*0158*/ 	.byte	0x02, 0x4a
	.zero		1
	.zero		1


	//----- nvinfo : EIATTR_EXIT_INSTR_OFFSETS
	.align		4
        /*015c*/ 	.byte	0x04, 0x1c
        /*015e*/ 	.short	(.L_3401 - .L_3400)


	//   ....[0]....
.L_3400:
        /*0160*/ 	.word	0x00000050


	//   ....[1]....
        /*0164*/ 	.word	0x00000130


	//   ....[2]....
        /*0168*/ 	.word	0x00000d60


	//   ....[3]....
        /*016c*/ 	.word	0x000034d0


	//   ....[4]....
        /*0170*/ 	.word	0x00003620


	//   ....[5]....
        /*0174*/ 	.word	0x000036a0


	//   ....[6]....
        /*0178*/ 	.word	0x000036e0


	//----- nvinfo : EIATTR_CRS_STACK_SIZE
	.align		4
.L_3401:
        /*017c*/ 	.byte	0x04, 0x1e
        /*017e*/ 	.short	(.L_3403 - .L_3402)
.L_3402:
        /*0180*/ 	.word	0x00000000


	//----- nvinfo : EIATTR_CBANK_PARAM_SIZE
	.align		4
.L_3403:
        /*0184*/ 	.byte	0x03, 0x19
        /*0186*/ 	.short	0x0074


	//----- nvinfo : EIATTR_PARAM_CBANK
	.align		4
        /*0188*/ 	.byte	0x04, 0x0a
        /*018a*/ 	.short	(.L_3405 - .L_3404)
	.align		4
.L_3404:
        /*018c*/ 	.word	index@(.nv.constant0._Z23gemm_half_q_half_kernelILi2ELi4ELb1ELb1ELi32EEvPK6__halfPKjS4_S2_PS0_iiiiPKtS7_iiiiiibS2_i)
        /*0190*/ 	.short	0x0380
        /*0192*/ 	.short	0x0074


	//----- nvinfo : EIATTR_SW_WAR
	.align		4
.L_3405:
        /*0194*/ 	.byte	0x04, 0x36
        /*0196*/ 	.short	(.L_3407 - .L_3406)
.L_3406:
        /*0198*/ 	.word	0x00000008
.L_3407:


//--------------------- .nv.info._Z23gemm_half_q_half_kernelILi2ELi6ELb1ELb1ELi32EEvPK6__halfPKjS4_S2_PS0_iiiiPKtS7_iiiiiibS2_i --------------------------
	.section	.nv.info._Z23gemm_half_q_half_kernelILi2ELi6ELb1ELb1ELi32EEvPK6__halfPKjS4_S2_PS0_iiiiPKtS7_iiiiiibS2_i,"",@"SHT_CUDA_INFO"
	.sectionflags	@""
	.align	4


	//----- nvinfo : EIATTR_CUDA_API_VERSION
	.align		4
        /*0000*/ 	.byte	0x04, 0x37
        /*0002*/ 	.short	(.L_3409 - .L_3408)
.L_3408:
        /*0004*/ 	.word	0x00000082


	//----- nvinfo : EIATTR_KPARAM_INFO
	.align		4
.L_3409:
        /*0008*/ 	.byte	0x04, 0x17
        /*000a*/ 	.short	(.L_3411 - .L_3410)
.L_3410:
        /*000c*/ 	.word	0x00000000
        /*0010*/ 	.short	0x0013
        /*0012*/ 	.short	0x0070
        /*0014*/ 	.byte	0x00, 0xf0, 0x11, 0x00


	//----- nvinfo : EIATTR_KPARAM_INFO
	.align		4
.L_3411:
        /*0018*/ 	.byte	0x04, 0x17
        /*001a*/ 	.short	(.L_3413 - .L_3412)
.L_3412:
        /*001c*/ 	.word	0x00000000
        /*0020*/ 	.short	0x0012
        /*0022*/ 	.short	0x0068
        /*0024*/ 	.byte	0x00, 0xf5, 0x21, 0x00


	//----- nvinfo : EIATTR_KPARAM_INFO
	.align		4
.L_3413:
        /*0028*/ 	.byte	0x04, 0x17
        /*002a*/ 	.short	(.L_3415 - .L_3414)
.L_3414:
        /*002c*/ 	.word	0x00000000
        /*0030*/ 	.short	0x0011
        /*0032*/ 	.short	0x0060
        /*0034*/ 	.byte	0x00, 0xf0, 0x05, 0x00


	//----- nvinfo : EIATTR_KPARAM_INFO
	.align		4
.L_3415:
        /*0038*/ 	.byte	0x04, 0x17
        /*003a*/ 	.short	(.L_3417 - .L_3416)
.L_3416:
        /*003c*/ 	.word	0x00000000
        /*0040*/ 	.short	0x0010
        /*0042*/ 	.short	0x005c
        /*0044*/ 	.byte	0x00, 0xf0, 0x11, 0x00


	//----- nvinfo : EIATTR_KPARAM_INFO
	.align		4
.L_3417:
        /*0048*/ 	.byte	0x04, 0x17
        /*004a*/ 	.short	(.L_3419 - .L_3418)
.L_3418:
        /*004c*/ 	.word	0x00000000
        /*0050*/ 	.short	0x000f
        /*0052*/ 	.short	0x0058
        /*0054*/ 	.byte	0x00, 0xf0, 0x11, 0x00


	//----- nvinfo : EIATTR_KPARAM_INFO
	.align		4
.L_3419:
        /*0058*/ 	.byte	0x04, 0x17
        /*005a*/ 	.short	(.L_3421 - .L_3420)
.L_3420:
        /*005c*/ 	.word	0x00000000
        /*0060*/ 	.short	0x000e
        /*0062*/ 	.short	0x0054
        /*0064*/ 	.byte	0x00, 0xf0, 0x11, 0x00


	//----- nvinfo : EIATTR_KPARAM_INFO
	.align		4
.L_3421:
        /*0068*/ 	.byte	0x04, 0x17
        /*006a*/ 	.short	(.L_3423 - .L_3422)
.L_3422:
        /*006c*/ 	.word	0x00000000
        /*0070*/ 	.short	0x000d
        /*0072*/ 	.short	0x0050
        /*0074*/ 	.byte	0x00, 0xf0, 0x11, 0x00


	//----- nvinfo : EIATTR_KPARAM_INFO
	.align		4
.L_3423:
        /*0078*/ 	.byte	0x04, 0x17
        /*007a*/ 	.short	(.L_3425 - .L_3424)
.L_3424:
        /*007c*/ 	.word	0x00000000
        /*0080*/ 	.short	0x000c
        /*0082*/ 	.short	0x004c
        /*0084*/ 	.byte	0x00, 0xf0, 0x11, 0x00


	//----- nvinfo : EIATTR_KPARAM_INFO
	.align		4
.L_3425:
        /*0088*/ 	.byte	0x04, 0x17
        /*008a*/ 	.short	(.L_3427 - .L_3426)
.L_3426:
        /*008c*/ 	.word	0x00000000
        /*0090*/ 	.short	0x000b
        /*0092*/ 	.short	0x0048
        /*0094*/ 	.byte	0x00, 0xf0, 0x11, 0x00


	//----- nvinfo : EIATTR_KPARAM_INFO
	.align		4
.L_3427:
        /*0098*/ 	.byte	0x04, 0x17
        /*009a*/ 	.short	(.L_3429 - .L_3428)
.L_3428:
        /*009c*/ 	.word	0x00000000
        /*00a0*/ 	.short	0x000a
        /*00a2*/ 	.short	0x0040
        /*00a4*/ 	.byte	0x00, 0xf5, 0x21, 0x00


	//----- nvinfo : EIATTR_KPARAM_INFO
	.align		4
.L_3429:
        /*00a8*/ 	.byte	0x04, 0x17
        /*00aa*/ 	.short	(.L_3431 - .L_3430)
.L_3430:
        /*00ac*/ 	.word	0x00000000
        /*00b0*/ 	.short	0x0009
        /*00b2*/ 	.short	0x0038
        /*00b4*/ 	.byte	0x00, 0xf5, 0x21, 0x00


	//----- nvinfo : EIATTR_KPARAM_INFO
	.align		4
.L_3431:
        /*00b8*/ 	.byte	0x04, 0x17
        /*00ba*/ 	.short	(.L_3433 - .L_3432)
.L_3432:
        /*00bc*/ 	.word	0x00000000
        /*00c0*/ 	.short	0x0008
        /*00c2*/ 	.short	0x0034
        /*00c4*/ 	.byte	0x00, 0xf0, 0x11, 0x00


	//----- nvinfo : EIATTR_KPARAM_INFO
	.align		4
.L_3433:
        /*00c8*/ 	.byte	0x04, 0x17
        /*00ca*/ 	.short	(.L_3435 - .L_3434)
.L_3434:
        /*00cc*/ 	.word	0x00000000
        /*00d0*/ 	.short	0x0007
        /*00d2*/ 	.short	0x0030
        /*00d4*/ 	.byte	0x00, 0xf0, 0x11, 0x00


	//----- nvinfo : EIATTR_KPARAM_INFO
	.align		4
.L_3435:
        /*00d8*/ 	.byte	0x04, 0x17
        /*00da*/ 	.short	(.L_3437 - .L_3436)
.L_3436:
        /*00dc*/ 	.word	0x00000000
        /*00e0*/ 	.short	0x0006
        /*00e2*/ 	.short	0x002c
        /*00e4*/ 	.byte	0x00, 0xf0, 0x11, 0x00


	//----- nvinfo : EIATTR_KPARAM_INFO
	.align		4
.L_3437:
        /*00e8*/ 	.byte	0x04, 0x17
        /*00ea*/ 	.short	(.L_3439 - .L_3438)
.L_3438:
        /*00ec*/ 	.word	0x00000000
        /*00f0*/ 	.short	0x0005
        /*00f2*/ 	.short	0x0028
        /*00f4*/ 	.byte	0x00, 0xf0, 0x11, 0x00


	//----- nvinfo : EIATTR_KPARAM_INFO
	.align		4
.L_3439:
        /*00f8*/ 	.byte	0x04, 0x17
        /*00fa*/ 	.short	(.L_3441 - .L_3440)
.L_3440:
        /*00fc*/ 	.word	0x00000000
        /*0100*/ 	.short	0x0004
        /*0102*/ 	.short	0x0020
        /*0104*/ 	.byte	0x00, 0xf5, 0x21, 0x00


	//----- nvinfo : EIATTR_KPARAM_INFO
	.align		4
.L_3441:
        /*0108*/ 	.byte	0x04, 0x17
        /*010a*/ 	.short	(.L_3443 - .L_3442)
.L_3442:
        /*010c*/ 	.word	0x00000000
        /*0110*/ 	.short	0x0003
        /*0112*/ 	.short	0x0018
        /*0114*/ 	.byte	0x00, 0xf5, 0x21, 0x00


	//----- nvinfo : EIATTR_KPARAM_INFO
	.align		4
.L_3443:
        /*0118*/ 	.byte	0x04, 0x17
        /*011a*/ 	.short	(.L_3445 - .L_3444)
.L_3444:
        /*011c*/ 	.word	0x00000000
        /*0120*/ 	.short	0x0002
        /*0122*/ 	.short	0x0010
        /*0124*/ 	.byte	0x00, 0xf5, 0x21, 0x00


	//----- nvinfo : EIATTR_KPARAM_INFO
	.align		4
.L_3445:
        /*0128*/ 	.byte	0x04, 0x17
        /*012a*/ 	.short	(.L_3447 - .L_3446)
.L_3446:
        /*012c*/ 	.word	0x00000000
        /*0130*/ 	.short	0x0001
        /*0132*/ 	.short	0x0008
        /*0134*/ 	.byte	0x00, 0xf5, 0x21, 0x00


	//----- nvinfo : EIATTR_KPARAM_INFO
	.align		4
.L_3447:
        /*0138*/ 	.byte	0x04, 0x17
        /*013a*/ 	.short	(.L_3449 - .L_3448)
.L_3448:
        /*013c*/ 	.word	0x00000000
        /*0140*/ 	.short	0x0000
        /*0142*/ 	.short	0x0000
        /*0144*/ 	.byte	0x00, 0xf5, 0x21, 0x00


	//----- nvinfo : EIATTR_SPARSE_MMA_MASK
	.align		4
.L_3449:
        /*0148*/ 	.byte	0x03, 0x50
        /*014a*/ 	.short	0x0000


	//----- nvinfo : EIATTR_MAXREG_COUNT
	.align		4
        /*014c*/ 	.byte	0x03, 0x1b
        /*014e*/ 	.short	0x00ff


	//----- nvinfo : EIATTR_NUM_BARRIERS
	.align		4
        /*0150*/ 	.byte	0x02, 0x4c
        /*0152*/ 	.byte	0x01
	.zero		1


	//----- nvinfo : EIATTR_MERCURY_ISA_VERSION
	.align		4
        /*0154*/ 	.byte	0x03, 0x5f
        /*0156*/ 	.short	0x0101


	//----- nvinfo : EIATTR_VRC_CTA_INIT_COUNT
	.align		4
        /*0158*/ 	.byte	0x02, 0x4a
	.zero		1
	.zero		1


	//----- nvinfo : EIATTR_EXIT_INSTR_OFFSETS
	.align		4
        /*015c*/ 	.byte	0x04, 0x1c
        /*015e*/ 	.short	(.L_3451 - .L_3450)


	//   ....[0]....
.L_3450:
        /*0160*/ 	.word	0x00000060


	//   ....[1]....
        /*0164*/ 	.word	0x00000170


	//   ....[2]....
        /*0168*/ 	.word	0x00000de0


	//   ....[3]....
        /*016c*/ 	.word	0x000043d0


	//   ....[4]....
        /*0170*/ 	.word	0x00004530


	//   ....[5]....
        /*0174*/ 	.word	0x000045c0


	//   ....[6]....
        /*0178*/ 	.word	0x00004600


	//----- nvinfo : EIATTR_CRS_STACK_SIZE
	.align		4
.L_3451:
        /*017c*/ 	.byte	0x04, 0x1e
        /*017e*/ 	.short	(.L_3453 - .L_3452)
.L_3452:
        /*0180*/ 	.word	0x00000000


	//----- nvinfo : EIATTR_CBANK_PARAM_SIZE
	.align		4
.L_3453:
        /*0184*/ 	.byte	0x03, 0x19
        /*0186*/ 	.short	0x0074


	//----- nvinfo : EIATTR_PARAM_CBANK
	.align		4
        /*0188*/ 	.byte	0x04, 0x0a
        /*018a*/ 	.short	(.L_3455 - .L_3454)
	.align		4
.L_3454:
        /*018c*/ 	.word	index@(.nv.constant0._Z23gemm_half_q_half_kernelILi2ELi6ELb1ELb1ELi32EEvPK6__halfPKjS4_S2_PS0_iiiiPKtS7_iiiiiibS2_i)
        /*0190*/ 	.short	0x0380
        /*0192*/ 	.short	0x0074


	//----- nvinfo : EIATTR_SW_WAR
	.align		4
.L_3455:
        /*0194*/ 	.byte	0x04, 0x36
        /*0196*/ 	.short	(.L_3457 - .L_3456)
.L_3456:
        /*0198*/ 	.word	0x00000008
.L_3457:


//--------------------- .nv.info._Z23gemm_half_q_half_kernelILi2ELi2ELb1ELb1ELi32EEvPK6__halfPKjS4_S2_PS0_iiiiPKtS7_iiiiiibS2_i --------------------------
	.section	.nv.info._Z23gemm_half_q_half_kernelILi2ELi2ELb1ELb1ELi32EEvPK6__halfPKjS4_S2_PS0_iiiiPKtS7_iiiiiibS2_i,"",@"SHT_CUDA_INFO"
	.sectionflags	@""
	.align	4


	//----- nvinfo : EIATTR_CUDA_API_VERSION
	.align		4
        /*0000*/ 	.byte	0x04, 0x37
        /*0002*/ 	.short	(.L_3459 - .L_3458)
.L_3458:
        /*0004*/ 	.word	0x00000082


	//----- nvinfo : EIATTR_KPARAM_INFO
	.align		4
.L_3459:
        /*0008*/ 	.byte	0x04, 0x17
        /*000a*/ 	.short	(.L_3461 - .L_3460)
.L_3460:
        /*000c*/ 	.word	0x00000000
        /*0010*/ 	.short	0x0013
        /*0012*/ 	.short	0x0070
        /*0014*/ 	.byte	0x00, 0xf0, 0x11, 0x00


	//----- nvinfo : EIATTR_KPARAM_INFO
	.align		4
.L_3461:
        /*0018*/ 	.byte	0x04, 0x17
        /*001a*/ 	.short	(.L_3463 - .L_3462)
.L_3462:
        /*001c*/ 	.word	0x00000000
        /*0020*/ 	.short	0x0012
        /*0022*/ 	.short	0x0068
        /*0024*/ 	.byte	0x00, 0xf5, 0x21, 0x00


	//----- nvinfo : EIATTR_KPARAM_INFO
	.align		4
.L_3463:
        /*0028*/ 	.byte	0x04, 0x17
        /*002a*/ 	.short	(.L_3465 - .L_3464)
.L_3464:
        /*002c*/ 	.word	0x00000000
        /*0030*/ 	.short	0x0011
        /*0032*/ 	.short	0x0060
        /*0034*/ 	.byte	0x00, 0xf0, 0x05, 0x00


	//----- nvinfo : EIATTR_KPARAM_INFO
	.align		4
.L_3465:
        /*0038*/ 	.byte	0x04, 0x17
        /*003a*/ 	.short	(.L_3467 - .L_3466)
.L_3466:
        /*003c*/ 	.word	0x00000000
        /*0040*/ 	.short	0x0010
        /*0042*/ 	.short	0x005c
        /*0044*/ 	.byte	0x00, 0xf0, 0x11, 0x00


	//----- nvinfo : EIATTR_KPARAM_INFO
	.align		4
.L_3467:
        /*0048*/ 	.byte	0x04, 0x17
        /*004a*/ 	.short	(.L_3469 - .L_3468)
.L_3468:
        /*004c*/ 	.word	0x00000000
        /*0050*/ 	.short	0x000f
        /*0052*/ 	.short	0x0058
        /*0054*/ 	.byte	0x00, 0xf0, 0x11, 0x00


	//----- nvinfo : EIATTR_KPARAM_INFO
	.align		4
.L_3469:
        /*0058*/ 	.byte	0x04, 0x17
        /*005a*/ 	.short	(.L_3471 - .L_3470)
.L_3470:
        /*005c*/ 	.word	0x00000000
        /*0060*/ 	.short	0x000e
        /*0062*/ 	.short	0x0054
        /*0064*/ 	.byte	0x00, 0xf0, 0x11, 0x00


	//----- nvinfo : EIATTR_KPARAM_INFO
	.align		4
.L_3471:
        /*0068*/ 	.byte	0x04, 0x17
        /*006a*/ 	.short	(.L_3473 - .L_3472)
.L_3472:
        /*006c*/ 	.word	0x00000000
        /*0070*/ 	.short	0x000d
        /*0072*/ 	.short	0x0050
        /*0074*/ 	.byte	0x00, 0xf0, 0x11, 0x00


	//----- nvinfo : EIATTR_KPARAM_INFO
	.align		4
.L_3473:
        /*0078*/ 	.byte	0x04, 0x17
        /*007a*/ 	.short	(.L_3475 - .L_3474)
.L_3474:
        /*007c*/ 	.word	0x00000000
        /*0080*/ 	.short	0x000c
        /*0082*/ 	.short	0x004c
        /*0084*/ 	.byte	0x00, 0xf0, 0x11, 0x00


	//----- nvinfo : EIATTR_KPARAM_INFO
	.align		4
.L_3475:
        /*0088*/ 	.byte	0x04, 0x17
        /*008a*/ 	.short	(.L_3477 - .L_3476)
.L_3476:
        /*008c*/ 	.word	0x00000000
        /*0090*/ 	.short	0x000b
        /*0092*/ 	.short	0x0048
        /*0094*/ 	.byte	0x00, 0xf0, 0x11, 0x00


	//----- nvinfo : EIATTR_KPARAM_INFO
	.align		4
.L_3477:
        /*0098*/ 	.byte	0x04, 0x17
        /*009a*/ 	.short	(.L_3479 - .L_3478)
.L_3478:
        /*009c*/ 	.word	0x00000000
        /*00a0*/ 	.short	0x000a
        /*00a2*/ 	.short	0x0040
        /*00a4*/ 	.byte	0x00, 0xf5, 0x21, 0x00


	//----- nvinfo : EIATTR_KPARAM_INFO
	.align		4
.L_3479:
        /*00a8*/ 	.byte	0x04, 0x17
        /*00aa*/ 	.short	(.L_3481 - .L_3480)
.L_3480:
        /*00ac*/ 	.word	0x00000000
        /*00b0*/ 	.short	0x0009
        /*00b2*/ 	.short	0x0038
        /*00b4*/ 	.byte	0x00, 0xf5, 0x21, 0x00


	//----- nvinfo : EIATTR_KPARAM_INFO
	.align		4
.L_3481:
        /*00b8*/ 	.byte	0x04, 0x17
        /*00ba*/ 	.short	(.L_3483 - .L_3482)
.L_3482:
        /*00bc*/ 	.word	0x00000000
        /*00c0*/ 	.short	0x0008
        /*00c2*/ 	.short	0x0034
        /*00c4*/ 	.byte	0x00, 0xf0, 0x11, 0x00


	//----- nvinfo : EIATTR_KPARAM_INFO
	.align		4
.L_3483:
        /*00c8*/ 	.byte	0x04, 0x17
        /*00ca*/ 	.short	(.L_3485 - .L_3484)
.L_3484:
        /*00cc*/ 	.word	0x00000000
        /*00d0*/ 	.short	0x0007
        /*00d2*/ 	.short	0x0030
        /*00d4*/ 	.byte	0x00, 0xf0, 0x11, 0x00


	//----- nvinfo : EIATTR_KPARAM_INFO
	.align		4
.L_3485:
        /*00d8*/ 	.byte	0x04, 0x17
        /*00da*/ 	.short	(.L_3487 - .L_3486)
.L_3486:
        /*00dc*/ 	.word	0x00000000
        /*00e0*/ 	.short	0x0006
        /*00e2*/ 	.short	0x002c
        /*00e4*/ 	.byte	0x00, 0xf0, 0x11, 0x00


	//----- nvinfo : EIATTR_KPARAM_INFO
	.align		4
.L_3487:
        /*00e8*/ 	.byte	0x04, 0x17
        /*00ea*/ 	.short	(.L_3489 - .L_3488)
.L_3488:
        /*00ec*/ 	.word	0x00000000
        /*00f0*/ 	.short	0x0005
        /*00f2*/ 	.short	0x0028
        /*00f4*/ 	.byte	0x00, 0xf0, 0x11, 0x00


	//----- nvinfo : EIATTR_KPARAM_INFO
	.align		4
.L_3489:
        /*00f8*/ 	.byte	0x04, 0x17
        /*00fa*/ 	.short	(.L_3491 - .L_3490)
.L_3490:
        /*00fc*/ 	.word	0x00000000
        /*0100*/ 	.short	0x0004
        /*0102*/ 	.short	0x0020
        /*0104*/ 	.byte	0x00, 0xf5, 0x21, 0x00


	//----- nvinfo : EIATTR_KPARAM_INFO
	.align		4
.L_3491:
        /*0108*/ 	.byte	0x04, 0x17
        /*010a*/ 	.short	(.L_3493 - .L_3492)
.L_3492:
        /*010c*/ 	.word	0x00000000
        /*0110*/ 	.short	0x0003
        /*0112*/ 	.short	0x0018
        /*0114*/ 	.byte	0x00, 0xf5, 0x21, 0x00


	//----- nvinfo : EIATTR_KPARAM_INFO
	.align		4
.L_3493:
        /*0118*/ 	.byte	0x04, 0x17
        /*011a*/ 	.short	(.L_3495 - .L_3494)
.L_3494:
        /*011c*/ 	.word	0x00000000
        /*0120*/ 	.short	0x0002
        /*0122*/ 	.short	0x0010
        /*0124*/ 	.byte	0x00, 0xf5, 0x21, 0x00


	//----- nvinfo : EIATTR_KPARAM_INFO
	.align		4
.L_3495:
        /*0128*/ 	.byte	0x04, 0x17
        /*012a*/ 	.short	(.L_3497 - .L_3496)
.L_3496:
        /*012c*/ 	.word	0x00000000
        /*0130*/ 	.short	0x0001
        /*0132*/ 	.short	0x0008
        /*0134*/ 	.byte	0x00, 0xf5, 0x21, 0x00


	//----- nvinfo : EIATTR_KPARAM_INFO
	.align		4
.L_3497:
        /*0138*/ 	.byte	0x04, 0x17
        /*013a*/ 	.short	(.L_3499 - .L_3498)
.L_3498:
        /*013c*/ 	.word	0x00000000
        /*0140*/ 	.short	0x0000
        /*0142*/ 	.short	0x0000
        /*0144*/ 	.byte	0x00, 0xf5, 0x21, 0x00


	//----- nvinfo : EIATTR_SPARSE_MMA_MASK
	.align		4
.L_3499:
        /*0148*/ 	.byte	0x03, 0x50
        /*014a*/ 	.short	0x0000


	//----- nvinfo : EIATTR_MAXREG_COUNT
	.align		4
        /*014c*/ 	.byte	0x03, 0x1b
        /*014e*/ 	.short	0x00ff


	//----- nvinfo : EIATTR_NUM_BARRIERS
	.align		4
        /*0150*/ 	.byte	0x02, 0x4c
        /*0152*/ 	.byte	0x01
	.zero		1


	//----- nvinfo : EIATTR_MERCURY_ISA_VERSION
	.align		4
        /*0154*/ 	.byte	0x03, 0x5f
        /*0156*/ 	.short	0x0101


	//----- nvinfo : EIATTR_VRC_CTA_INIT_COUNT
	.align		4
        /*0158*/ 	.byte	0x02, 0x4a
	.zero		1
	.zero		1


	//----- nvinfo : EIATTR_EXIT_INSTR_OFFSETS
	.align		4
        /*015c*/ 	.byte	0x04, 0x1c
        /*015e*/ 	.short	(.L_3501 - .L_3500)


	//   ....[0]....
.L_3500:
        /*0160*/ 	.word	0x00000050


	//   ....[1]....
        /*0164*/ 	.word	0x00000130


	//   ....[2]....
        /*0168*/ 	.word	0x00000d70


	//   ....[3]....
        /*016c*/ 	.word	0x00002920


	//   ....[4]....
        /*0170*/ 	.word	0x00002a70


	//   ....[5]....
        /*0174*/ 	.word	0x00002b00


	//   ....[6]....
        /*0178*/ 	.word	0x00002b40


	//----- nvinfo : EIATTR_CRS_STACK_SIZE
	.align		4
.L_3501:
        /*017c*/ 	.byte	0x04, 0x1e
        /*017e*/ 	.short	(.L_3503 - .L_3502)
.L_3502:
        /*0180*/ 	.word	0x00000000


	//----- nvinfo : EIATTR_CBANK_PARAM_SIZE
	.align		4
.L_3503:
        /*0184*/ 	.byte	0x03, 0x19
        /*0186*/ 	.short	0x0074


	//----- nvinfo : EIATTR_PARAM_CBANK
	.align		4
        /*0188*/ 	.byte	0x04, 0x0a
        /*018a*/ 	.short	(.L_3505 - .L_3504)
	.align		4
.L_3504:
        /*018c*/ 	.word	index@(.nv.constant0._Z23gemm_half_q_half_kernelILi2ELi2ELb1ELb1ELi32EEvPK6__halfPKjS4_S2_PS0_iiiiPKtS7_iiiiiibS2_i)
        /*0190*/ 	.short	0x0380
        /*0192*/ 	.short	0x0074


	//----- nvinfo : EIATTR_SW_WAR
	.align		4
.L_3505:
        /*0194*/ 	.byte	0x04, 0x36
        /*0196*/ 	.short	(.L_3507 - .L_3506)
.L_3506:
        /*0198*/ 	.word	0x00000008
.L_3507:


//--------------------- .nv.info._Z23gemm_half_q_half_kernelILi1ELi32ELb1ELb1ELi64EEvPK6__halfPKjS4_S2_PS0_iiiiPKtS7_iiiiiibS2_i --------------------------
	.section	.nv.info._Z23gemm_half_q_half_kernelILi1ELi32ELb1ELb1ELi64EEvPK6__halfPKjS4_S2_PS0_iiiiPKtS7_iiiiiibS2_i,"",@"SHT_CUDA_INFO"
	.sectionflags	@""
	.align	4


	//----- nvinfo : EIATTR_CUDA_API_VERSION
	.align		4
        /*0000*/ 	.byte	0x04, 0x37
        /*0002*/ 	.short	(.L_3509 - .L_3508)
.L_3508:
        /*0004*/ 	.word	0x00000082


	//----- nvinfo : EIATTR_KPARAM_INFO
	.align		4
.L_3509:
        /*0008*/ 	.byte	0x04, 0x17
        /*000a*/ 	.short	(.L_3511 - .L_3510)
.L_3510:
        /*000c*/ 	.word	0x00000000
        /*0010*/ 	.short	0x0013
        /*0012*/ 	.short	0x0070
        /*0014*/ 	.byte	0x00, 0xf0, 0x11, 0x00


	//----- nvinfo : EIATTR_KPARAM_INFO
	.align		4
.L_3511:
        /*0018*/ 	.byte	0x04, 0x17
        /*001a*/ 	.short	(.L_3513 - .L_3512)
.L_3512:
        /*001c*/ 	.word	0x00000000
        /*0020*/ 	.short	0x0012
        /*0022*/ 	.short	0x0068
        /*0024*/ 	.byte	0x00, 0xf5, 0x21, 0x00


	//----- nvinfo : EIATTR_KPARAM_INFO
	.align		4
.L_3513:
        /*0028*/ 	.byte	0x04, 0x17
        /*002a*/ 	.short	(.L_3515 - .L_3514)
.L_3514:
        /*002c*/ 	.word	0x00000000
        /*0030*/ 	.short	0x0011
        /*0032*/ 	.short	0x0060
        /*0034*/ 	.byte	0x00, 0xf0, 0x05, 0x00


	//----- nvinfo : EIATTR_KPARAM_INFO
	.align		4
.L_3515:
        /*0038*/ 	.byte	0x04, 0x17
        /*003a*/ 	.short	(.L_3517 - .L_3516)
.L_3516:
        /*003c*/ 	.word	0x00000000
        /*0040*/ 	.short	0x0010
        /*0042*/ 	.short	0x005c
        /*0044*/ 	.byte	0x00, 0xf0, 0x11, 0x00


	//----- nvinfo : EIATTR_KPARAM_INFO
	.align		4
.L_3517:
        /*0048*/ 	.byte	0x04, 0x17
        /*004a*/ 	.short	(.L_3519 - .L_3518)
.L_3518:
        /*004c*/ 	.word	0x00000000
        /*0050*/ 	.short	0x000f
        /*0052*/ 	.short	0x0058
        /*0054*/ 	.byte	0x00, 0xf0, 0x11, 0x00


	//----- nvinfo : EIATTR_KPARAM_INFO
	.align		4
.L_3519:
        /*0058*/ 	.byte	0x04, 0x17
        /*005a*/ 	.short	(.L_3521 - .L_3520)
.L_3520:
        /*005c*/ 	.word	0x00000000
        /*0060*/ 	.short	0x000e
        /*0062*/ 	.short	0x0054
        /*0064*/ 	.byte	0x00, 0xf0, 0x11, 0x00


	//----- nvinfo : EIATTR_KPARAM_INFO
	.align		4
.L_3521:
        /*0068*/ 	.byte	0x04, 0x17
        /*006a*/ 	.short	(.L_3523 - .L_3522)
.L_3522:
        /*006c*/ 	.word	0x00000000
        /*0070*/ 	.short	0x000d
        /*0072*/ 	.short	0x0050
        /*0074*/ 	.byte	0x00, 0xf0, 0x11, 0x00


	//----- nvinfo : EIATTR_KPARAM_INFO
	.align		4
.L_3523:
        /*0078*/ 	.byte	0x04, 0x17
        /*007a*/ 	.short	(.L_3525 - .L_3524)
.L_3524:
        /*007c*/ 	.word	0x00000000
        /*0080*/ 	.short	0x000c
        /*0082*/ 	.short	0x004c
        /*0084*/ 	.byte	0x00, 0xf0, 0x11, 0x00


	//----- nvinfo : EIATTR_KPARAM_INFO
	.align		4
.L_3525:
        /*0088*/ 	.byte	0x04, 0x17
        /*008a*/ 	.short	(.L_3527 - .L_3526)
.L_3526:
        /*008c*/ 	.word	0x00000000
        /*0090*/ 	.short	0x000b
        /*0092*/ 	.short	0x0048
        /*0094*/ 	.byte	0x00, 0xf0, 0x11, 0x00


	//----- nvinfo : EIATTR_KPARAM_INFO
	.align		4
.L_3527:
        /*0098*/ 	.byte	0x04, 0x17
        /*009a*/ 	.short	(.L_3529 - .L_3528)
.L_3528:
        /*009c*/ 	.word	0x00000000
        /*00a0*/ 	.short	0x000a
        /*00a2*/ 	.short	0x0040
        /*00a4*/ 	.byte	0x00, 0xf5, 0x21, 0x00


	//----- nvinfo : EIATTR_KPARAM_INFO
	.align		4
.L_3529:
        /*00a8*/ 	.byte	0x04, 0x17
        /*00aa*/ 	.short	(.L_3531 - .L_3530)
.L_3530:
        /*00ac*/ 	.word	0x00000000
        /*00b0*/ 	.short	0x0009
        /*00b2*/ 	.short	0x0038
        /*00b4*/ 	.byte	0x00, 0xf5, 0x21, 0x00


	//----- nvinfo : EIATTR_KPARAM_INFO
	.align		4
.L_3531:
        /*00b8*/ 	.byte	0x04, 0x17
        /*00ba*/ 	.short	(.L_3533 - .L_3532)
.L_3532:
        /*00bc*/ 	.word	0x00000000
        /*00c0*/ 	.short	0x0008
        /*00c2*/ 	.short	0x0034
        /*00c4*/ 	.byte	0x00, 0xf0, 0x11, 0x00


	//----- nvinfo : EIATTR_KPARAM_INFO
	.align		4
.L_3533:
        /*00c8*/ 	.byte	0x04, 0x17
        /*00ca*/ 	.short	(.L_3535 - .L_3534)
.L_3534:
        /*00cc*/ 	.word	0x00000000
        /*00d0*/ 	.short	0x0007
        /*00d2*/ 	.short	0x0030
        /*00d4*/ 	.byte	0x00, 0xf0, 0x11, 0x00


	//----- nvinfo : EIATTR_KPARAM_INFO
	.align		4
.L_3535:
        /*00d8*/ 	.byte	0x04, 0x17
        /*00da*/ 	.short	(.L_3537 - .L_3536)
.L_3536:
        /*00dc*/ 	.word	0x00000000
        /*00e0*/ 	.short	0x0006
        /*00e2*/ 	.short	0x002c
        /*00e4*/ 	.byte	0x00, 0xf0, 0x11, 0x00


	//----- nvinfo : EIATTR_KPARAM_INFO
	.align		4
.L_3537:
        /*00e8*/ 	.byte	0x04, 0x17
        /*00ea*/ 	.short	(.L_3539 - .L_3538)
.L_3538:
        /*00ec*/ 	.word	0x00000000
        /*00f0*/ 	.short	0x0005
        /*00f2*/ 	.short	0x0028
        /*00f4*/ 	.byte	0x00, 0xf0, 0x11, 0x00


	//----- nvinfo : EIATTR_KPARAM_INFO
	.align		4
.L_3539:
        /*00f8*/ 	.byte	0x04, 0x17
        /*00fa*/ 	.short	(.L_3541 - .L_3540)
.L_3540:
        /*00fc*/ 	.word	0x00000000
        /*0100*/ 	.short	0x0004
        /*0102*/ 	.short	0x0020
        /*0104*/ 	.byte	0x00, 0xf5, 0x21, 0x00


	//----- nvinfo : EIATTR_KPARAM_INFO
	.align		4
.L_3541:
        /*0108*/ 	.byte	0x04, 0x17
        /*010a*/ 	.short	(.L_3543 - .L_3542)
.L_3542:
        /*010c*/ 	.word	0x00000000
        /*0110*/ 	.short	0x0003
        /*0112*/ 	.short	0x0018
        /*0114*/ 	.byte	0x00, 0xf5, 0x21, 0x00


	//----- nvinfo : EIATTR_KPARAM_INFO
	.align		4
.L_3543:
        /*0118*/ 	.byte	0x04, 0x17
        /*011a*/ 	.short	(.L_3545 - .L_3544)
.L_3544:
        /*011c*/ 	.word	0x00000000
        /*0120*/ 	.short	0x0002
        /*0122*/ 	.short	0x0010
        /*0124*/ 	.byte	0x00, 0xf5, 0x21, 0x00


	//----- nvinfo : EIATTR_KPARAM_INFO
	.align		4
.L_3545:
        /*0128*/ 	.byte	0x04, 0x17
        /*012a*/ 	.short	(.L_3547 - .L_3546)
.L_3546:
        /*012c*/ 	.word	0x00000000
        /*0130*/ 	.short	0x0001
        /*0132*/ 	.short	0x0008
        /*0134*/ 	.byte	0x00, 0xf5, 0x21, 0x00


	//----- nvinfo : EIATTR_KPARAM_INFO
	.align		4
.L_3547:
        /*0138*/ 	.byte	0x04, 0x17
        /*013a*/ 	.short	(.L_3549 - .L_3548)
.L_3548:
        /*013c*/ 	.word	0x00000000
        /*0140*/ 	.short	0x0000
        /*0142*/ 	.short	0x0000
        /*0144*/ 	.byte	0x00, 0xf5, 0x21, 0x00


	//----- nvinfo : EIATTR_SPARSE_MMA_MASK
	.align		4
.L_3549:
        /*0148*/ 	.byte	0x03, 0x50
        /*014a*/ 	.short	0x0000


	//----- nvinfo : EIATTR_MAXREG_COUNT
	.align		4
        /*014c*/ 	.byte	0x03, 0x1b
        /*014e*/ 	.short	0x00ff


	//----- nvinfo : EIATTR_NUM_BARRIERS
	.align		4
        /*0150*/ 	.byte	0x02, 0x4c
        /*0152*/ 	.byte	0x01
	.zero		1


	//----- nvinfo : EIATTR_MERCURY_ISA_VERSION
	.align		4
        /*0154*/ 	.byte	0x03, 0x5f
        /*0156*/ 	.short	0x0101


	//----- nvinfo : EIATTR_VRC_CTA_INIT_COUNT
	.align		4
        /*0158*/ 	.byte	0x02, 0x4a
	.zero		1
	.zero		1


	//----- nvinfo : EIATTR_EXIT_INSTR_OFFSETS
	.align		4
        /*015c*/ 	.byte	0x04, 0x1c
        /*015e*/ 	.short	(.L_3551 - .L_3550)


	//   ....[0]....
.L_3550:
        /*0160*/ 	.word	0x00000070


	//   ....[1]....
        /*0164*/ 	.word	0x000000c0


	//   ....[2]....
        /*0168*/ 	.word	0x000002f0


	//   ....[3]....
        /*016c*/ 	.word	0x00002760


	//   ....[4]....
        /*0170*/ 	.word	0x000027f0


	//   ....[5]....
        /*0174*/ 	.word	0x00002830


	//----- nvinfo : EIATTR_CRS_STACK_SIZE
	.align		4
.L_3551:
        /*0178*/ 	.byte	0x04, 0x1e
        /*017a*/ 	.short	(.L_3553 - .L_3552)
.L_3552:
        /*017c*/ 	.word	0x00000000


	//----- nvinfo : EIATTR_CBANK_PARAM_SIZE
	.align		4
.L_3553:
        /*0180*/ 	.byte	0x03, 0x19
        /*0182*/ 	.short	0x0074


	//----- nvinfo : EIATTR_PARAM_CBANK
	.align		4
        /*0184*/ 	.byte	0x04, 0x0a
        /*0186*/ 	.short	(.L_3555 - .L_3554)
	.align		4
.L_3554:
        /*0188*/ 	.word	index@(.nv.constant0._Z23gemm_half_q_half_kernelILi1ELi32ELb1ELb1ELi64EEvPK6__halfPKjS4_S2_PS0_iiiiPKtS7_iiiiiibS2_i)
        /*018c*/ 	.short	0x0380
        /*018e*/ 	.short	0x0074


	//----- nvinfo : EIATTR_SW_WAR
	.align		4
.L_3555:
        /*0190*/ 	.byte	0x04, 0x36
        /*0192*/ 	.short	(.L_3557 - .L_3556)
.L_3556:
        /*0194*/ 	.word	0x00000008
.L_3557:


//--------------------- .nv.info._Z23gemm_half_q_half_kernelILi1ELi48ELb1ELb1ELi64EEvPK6__halfPKjS4_S2_PS0_iiiiPKtS7_iiiiiibS2_i --------------------------
	.section	.nv.info._Z23gemm_half_q_half_kernelILi1ELi48ELb1ELb1ELi64EEvPK6__halfPKjS4_S2_PS0_iiiiPKtS7_iiiiiibS2_i,"",@"SHT_CUDA_INFO"
	.sectionflags	@""
	.align	4


	//----- nvinfo : EIATTR_CUDA_API_VERSION
	.align		4
        /*0000*/ 	.byte	0x04, 0x37
        /*0002*/ 	.short	(.L_3559 - .L_3558)
.L_3558:
        /*0004*/ 	.word	0x00000082


	//----- nvinfo : EIATTR_KPARAM_INFO
	.align		4
.L_3559:
        /*0008*/ 	.byte	0x04, 0x17
        /*000a*/ 	.short	(.L_3561 - .L_3560)
.L_3560:
        /*000c*/ 	.word	0x00000000
        /*0010*/ 	.short	0x0013
        /*0012*/ 	.short	0x0070
        /*0014*/ 	.byte	0x00, 0xf0, 0x11, 0x00


	//----- nvinfo : EIATTR_KPARAM_INFO
	.align		4
.L_3561:
        /*0018*/ 	.byte	0x04, 0x17
        /*001a*/ 	.short	(.L_3563 - .L_3562)
.L_3562:
        /*001c*/ 	.word	0x00000000
        /*0020*/ 	.short	0x0012
        /*0022*/ 	.short	0x0068
        /*0024*/ 	.byte	0x00, 0xf5, 0x21, 0x00


	//----- nvinfo : EIATTR_KPARAM_INFO
	.align		4
.L_3563:
        /*0028*/ 	.byte	0x04, 0x17
        /*002a*/ 	.short	(.L_3565 - .L_3564)
.L_3564:
        /*002c*/ 	.word	0x00000000
        /*0030*/ 	.short	0x0011
        /*0032*/ 	.short	0x0060
        /*0034*/ 	.byte	0x00, 0xf0, 0x05, 0x00


	//----- nvinfo : EIATTR_KPARAM_INFO
	.align		4
.L_3565:
        /*0038*/ 	.byte	0x04, 0x17
        /*003a*/ 	.short	(.L_3567 - .L_3566)
.L_3566:
        /*003c*/ 	.word	0x00000000
        /*0040*/ 	.short	0x0010
        /*0042*/ 	.short	0x005c
        /*0044*/ 	.byte	0x00, 0xf0, 0x11, 0x00


	//----- nvinfo : EIATTR_KPARAM_INFO
	.align		4
.L_3567:
        /*0048*/ 	.byte	0x04, 0x17
        /*004a*/ 	.short	(.L_3569 - .L_3568)
.L_3568:
        /*004c*/ 	.word	0x00000000
        /*0050*/ 	.short	0x000f
        /*0052*/ 	.short	0x0058
        /*0054*/ 	.byte	0x00, 0xf0, 0x11, 0x00


	//----- nvinfo : EIATTR_KPARAM_INFO
	.align		4
.L_3569:
        /*0058*/ 	.byte	0x04, 0x17
        /*005a*/ 	.short	(.L_3571 - .L_3570)
.L_3570:
        /*005c*/ 	.word	0x00000000
        /*0060*/ 	.short	0x000e
        /*0062*/ 	.short	0x0054
        /*0064*/ 	.byte	0x00, 0xf0, 0x11, 0x00


	//----- nvinfo : EIATTR_KPARAM_INFO
	.align		4
.L_3571:
        /*0068*/ 	.byte	0x04, 0x17
        /*006a*/ 	.short	(.L_3573 - .L_3572)
.L_3572:
        /*006c*/ 	.word	0x00000000
        /*0070*/ 	.short	0x000d
        /*0072*/ 	.short	0x0050
        /*0074*/ 	.byte	0x00, 0xf0, 0x11, 0x00


	//----- nvinfo : EIATTR_KPARAM_INFO
	.align		4
.L_3573:
        /*0078*/ 	.byte	0x04, 0x17
        /*007a*/ 	.short	(.L_3575 - .L_3574)
.L_3574:
        /*007c*/ 	.word	0x00000000
        /*0080*/ 	.short	0x000c
        /*0082*/ 	.short	0x004c
        /*0084*/ 	.byte	0x00, 0xf0, 0x11, 0x00


	//----- nvinfo : EIATTR_KPARAM_INFO
	.align		4
.L_3575:
        /*0088*/ 	.byte	0x04, 0x17
        /*008a*/ 	.short	(.L_3577 - .L_3576)
.L_3576:
        /*008c*/ 	.word	0x00000000
        /*0090*/ 	.short	0x000b
        /*0092*/ 	.short	0x0048
        /*0094*/ 	.byte	0x00, 0xf0, 0x11, 0x00


	//----- nvinfo : EIATTR_KPARAM_INFO
	.align		4
.L_3577:
        /*0098*/ 	.byte	0x04, 0x17
        /*009a*/ 	.short	(.L_3579 - .L_3578)
.L_3578:
        /*009c*/ 	.word	0x00000000
        /*00a0*/ 	.short	0x000a
        /*00a2*/ 	.short	0x0040
        /*00a4*/ 	.byte	0x00, 0xf5, 0x21, 0x00


	//----- nvinfo : EIATTR_KPARAM_INFO
	.align		4
.L_3579:
        /*00a8*/ 	.byte	0x04, 0x17
        /*00aa*/ 	.short	(.L_3581 - .L_3580)
.L_3580:
        /*00ac*/ 	.word	0x00000000
        /*00b0*/ 	.short	0x0009
        /*00b2*/ 	.short	0x0038
        /*00b4*/ 	.byte	0x00, 0xf5, 0x21, 0x00


	//----- nvinfo : EIATTR_KPARAM_INFO
	.align		4
.L_3581:
        /*00b8*/ 	.byte	0x04, 0x17
        /*00ba*/ 	.short	(.L_3583 - .L_3582)
.L_3582:
        /*00bc*/ 	.word	0x00000000
        /*00c0*/ 	.short	0x0008
        /*00c2*/ 	.short	0x0034
        /*00c4*/ 	.byte	0x00, 0xf0, 0x11, 0x00


	//----- nvinfo : EIATTR_KPARAM_INFO
	.align		4
.L_3583:
        /*00c8*/ 	.byte	0x04, 0x17
        /*00ca*/ 	.short	(.L_3585 - .L_3584)
.L_3584:
        /*00cc*/ 	.word	0x00000000
        /*00d0*/ 	.short	0x0007
        /*00d2*/ 	.short	0x0030
        /*00d4*/ 	.byte	0x00, 0xf0, 0x11, 0x00


	//----- nvinfo : EIATTR_KPARAM_INFO
	.align		4
.L_3585:
        /*00d8*/ 	.byte	0x04, 0x17
        /*00da*/ 	.short	(.L_3587 - .L_3586)
.L_3586:
        /*00dc*/ 	.word	0x00000000
        /*00e0*/ 	.short	0x0006
        /*00e2*/ 	.short	0x002c
        /*00e4*/ 	.byte	0x00, 0xf0, 0x11, 0x00


	//----- nvinfo : EIATTR_KPARAM_INFO
	.align		4
.L_3587:
        /*00e8*/ 	.byte	0x04, 0x17
        /*00ea*/ 	.short	(.L_3589 - .L_3588)
.L_3588:
        /*00ec*/ 	.word	0x00000000
        /*00f0*/ 	.short	0x0005
        /*00f2*/ 	.short	0x0028
        /*00f4*/ 	.byte	0x00, 0xf0, 0x11, 0x00


	//----- nvinfo : EIATTR_KPARAM_INFO
	.align		4
.L_3589:
        /*00f8*/ 	.byte	0x04, 0x17
        /*00fa*/ 	.short	(.L_3591 - .L_3590)
.L_3590:
        /*00fc*/ 	.word	0x00000000
        /*0100*/ 	.short	0x0004
        /*0102*/ 	.short	0x0020
        /*0104*/ 	.byte	0x00, 0xf5, 0x21, 0x00


	//----- nvinfo : EIATTR_KPARAM_INFO
	.align		4
.L_3591:
        /*0108*/ 	.byte	0x04, 0x17
        /*010a*/ 	.short	(.L_3593 - .L_3592)
.L_3592:
        /*010c*/ 	.word	0x00000000
        /*0110*/ 	.short	0x0003
        /*0112*/ 	.short	0x0018
        /*0114*/ 	.byte	0x00, 0xf5, 0x21, 0x00


	//----- nvinfo : EIATTR_KPARAM_INFO
	.align		4
.L_3593:
        /*0118*/ 	.byte	0x04, 0x17
        /*011a*/ 	.short	(.L_3595 - .L_3594)
.L_3594:
        /*011c*/ 	.word	0x00000000
        /*0120*/ 	.short	0x0002
        /*0122*/ 	.short	0x0010
        /*0124*/ 	.byte	0x00, 0xf5, 0x21, 0x00


	//----- nvinfo : EIATTR_KPARAM_INFO
	.align		4
.L_3595:
        /*0128*/ 	.byte	0x04, 0x17
        /*012a*/ 	.short	(.L_3597 - .L_3596)
.L_3596:
        /*012c*/ 	.word	0x00000000
        /*0130*/ 	.short	0x0001
        /*0132*/ 	.short	0x0008
        /*0134*/ 	.byte	0x00, 0xf5, 0x21, 0x00


	//----- nvinfo : EIATTR_KPARAM_INFO
	.align		4
.L_3597:
        /*0138*/ 	.byte	0x04, 0x17
        /*013a*/ 	.short	(.L_3599 - .L_3598)
.L_3598:
        /*013c*/ 	.word	0x00000000
        /*0140*/ 	.short	0x0000
        /*0142*/ 	.short	0x0000
        /*0144*/ 	.byte	0x00, 0xf5, 0x21, 0x00


	//----- nvinfo : EIATTR_SPARSE_MMA_MASK
	.align		4
.L_3599:
        /*0148*/ 	.byte	0x03, 0x50
        /*014a*/ 	.short	0x0000


	//----- nvinfo : EIATTR_MAXREG_COUNT
	.align		4
        /*014c*/ 	.byte	0x03, 0x1b
        /*014e*/ 	.short	0x00ff


	//----- nvinfo : EIATTR_NUM_BARRIERS
	.align		4
        /*0150*/ 	.byte	0x02, 0x4c
        /*0152*/ 	.byte	0x01
	.zero		1


	//----- nvinfo : EIATTR_MERCURY_ISA_VERSION
	.align		4
        /*0154*/ 	.byte	0x03, 0x5f
        /*0156*/ 	.short	0x0101


	//----- nvinfo : EIATTR_VRC_CTA_INIT_COUNT
	.align		4
        /*0158*/ 	.byte	0x02, 0x4a
	.zero		1
	.zero		1


	//----- nvinfo : EIATTR_EXIT_INSTR_OFFSETS
	.align		4
        /*015c*/ 	.byte	0x04, 0x1c
        /*015e*/ 	.short	(.L_3601 - .L_3600)


	//   ....[0]....
.L_3600:
        /*0160*/ 	.word	0x00000060


	//   ....[1]....
        /*0164*/ 	.word	0x000000c0


	//   ....[2]....
        /*0168*/ 	.word	0x000002d0


	//   ....[3]....
        /*016c*/ 	.word	0x00003c70


	//   ....[4]....
        /*0170*/ 	.word	0x00003d00


	//   ....[5]....
        /*0174*/ 	.word	0x00003d40


	//----- nvinfo : EIATTR_CRS_STACK_SIZE
	.align		4
.L_3601:
        /*0178*/ 	.byte	0x04, 0x1e
        /*017a*/ 	.short	(.L_3603 - .L_3602)
.L_3602:
        /*017c*/ 	.word	0x00000000


	//----- nvinfo : EIATTR_CBANK_PARAM_SIZE
	.align		4
.L_3603:
        /*0180*/ 	.byte	0x03, 0x19
        /*0182*/ 	.short	0x0074


	//----- nvinfo : EIATTR_PARAM_CBANK
	.align		4
        /*0184*/ 	.byte	0x04, 0x0a
        /*0186*/ 	.short	(.L_3605 - .L_3604)
	.align		4
.L_3604:
        /*0188*/ 	.word	index@(.nv.constant0._Z23gemm_half_q_half_kernelILi1ELi48ELb1ELb1ELi64EEvPK6__halfPKjS4_S2_PS0_iiiiPKtS7_iiiiiibS2_i)
        /*018c*/ 	.short	0x0380
        /*018e*/ 	.short	0x0074


	//----- nvinfo : EIATTR_SW_WAR
	.align		4
.L_3605:
        /*0190*/ 	.byte	0x04, 0x36
        /*0192*/ 	.short	(.L_3607 - .L_3606)
.L_3606:
        /*0194*/ 	.word	0x00000008
.L_3607:


//--------------------- .nv.info._Z23gemm_half_q_half_kernelILi1ELi16ELb1ELb1ELi64EEvPK6__halfPKjS4_S2_PS0_iiiiPKtS7_iiiiiibS2_i --------------------------
	.section	.nv.info._Z23gemm_half_q_half_kernelILi1ELi16ELb1ELb1ELi64EEvPK6__halfPKjS4_S2_PS0_iiiiPKtS7_iiiiiibS2_i,"",@"SHT_CUDA_INFO"
	.sectionflags	@""
	.align	4


	//----- nvinfo : EIATTR_CUDA_API_VERSION
	.align		4
        /*0000*/ 	.byte	0x04, 0x37
        /*0002*/ 	.short	(.L_3609 - .L_3608)
.L_3608:
        /*0004*/ 	.word	0x00000082


	//----- nvinfo : EIATTR_KPARAM_INFO
	.align		4
.L_3609:
        /*0008*/ 	.byte	0x04, 0x17
        /*000a*/ 	.short	(.L_3611 - .L_3610)
.L_3610:
        /*000c*/ 	.word	0x00000000
        /*0010*/ 	.short	0x0013
        /*0012*/ 	.short	0x0070
        /*0014*/ 	.byte	0x00, 0xf0, 0x11, 0x00


	//----- nvinfo : EIATTR_KPARAM_INFO
	.align		4
.L_3611:
        /*0018*/ 	.byte	0x04, 0x17
        /*001a*/ 	.short	(.L_3613 - .L_3612)
.L_3612:
        /*001c*/ 	.word	0x00000000
        /*0020*/ 	.short	0x0012
        /*0022*/ 	.short	0x0068
        /*0024*/ 	.byte	0x00, 0xf5, 0x21, 0x00


	//----- nvinfo : EIATTR_KPARAM_INFO
	.align		4
.L_3613:
        /*0028*/ 	.byte	0x04, 0x17
        /*002a*/ 	.short	(.L_3615 - .L_3614)
.L_3614:
        /*002c*/ 	.word	0x00000000
        /*0030*/ 	.short	0x0011
        /*0032*/ 	.short	0x0060
        /*0034*/ 	.byte	0x00, 0xf0, 0x05, 0x00


	//----- nvinfo : EIATTR_KPARAM_INFO
	.align		4
.L_3615:
        /*0038*/ 	.byte	0x04, 0x17
        /*003a*/ 	.short	(.L_3617 - .L_3616)
.L_3616:
        /*003c*/ 	.word	0x00000000
        /*0040*/ 	.short	0x0010
        /*0042*/ 	.short	0x005c
        /*0044*/ 	.byte	0x00, 0xf0, 0x11, 0x00


	//----- nvinfo : EIATTR_KPARAM_INFO
	.align		4
.L_3617:
        /*0048*/ 	.byte	0x04, 0x17
        /*004a*/ 	.short	(.L_3619 - .L_3618)
.L_3618:
        /*004c*/ 	.word	0x00000000
        /*0050*/ 	.short	0x000f
        /*0052*/ 	.short	0x0058
        /*0054*/ 	.byte	0x00, 0xf0, 0x11, 0x00


	//----- nvinfo : EIATTR_KPARAM_INFO
	.align		4
.L_3619:
        /*0058*/ 	.byte	0x04, 0x17
        /*005a*/ 	.short	(.L_3621 - .L_3620)
.L_3620:
        /*005c*/ 	.word	0x00000000
        /*0060*/ 	.short	0x000e
        /*0062*/ 	.short	0x0054
        /*0064*/ 	.byte	0x00, 0xf0, 0x11, 0x00


	//----- nvinfo : EIATTR_KPARAM_INFO
	.align		4
.L_3621:
        /*0068*/ 	.byte	0x04, 0x17
        /*006a*/ 	.short	(.L_3623 - .L_3622)
.L_3622:
        /*006c*/ 	.word	0x00000000
        /*0070*/ 	.short	0x000d
        /*0072*/ 	.short	0x0050
        /*0074*/ 	.byte	0x00, 0xf0, 0x11, 0x00


	//----- nvinfo : EIATTR_KPARAM_INFO
	.align		4
.L_3623:
        /*0078*/ 	.byte	0x04, 0x17
        /*007a*/ 	.short	(.L_3625 - .L_3624)
.L_3624:
        /*007c*/ 	.word	0x00000000
        /*0080*/ 	.short	0x000c
        /*0082*/ 	.short	0x004c
        /*0084*/ 	.byte	0x00, 0xf0, 0x11, 0x00


	//----- nvinfo : EIATTR_KPARAM_INFO
	.align		4
.L_3625:
        /*0088*/ 	.byte	0x04, 0x17
        /*008a*/ 	.short	(.L_3627 - .L_3626)
.L_3626:
        /*008c*/ 	.word	0x00000000
        /*0090*/ 	.short	0x000b
        /*0092*/ 	.short	0x0048
        /*0094*/ 	.byte	0x00, 0xf0, 0x11, 0x00


	//----- nvinfo : EIATTR_KPARAM_INFO
	.align		4
.L_3627:
        /*0098*/ 	.byte	0x04, 0x17
        /*009a*/ 	.short	(.L_3629 - .L_3628)
.L_3628:
        /*009c*/ 	.word	0x00000000
        /*00a0*/ 	.short	0x000a
        /*00a2*/ 	.short	0x0040
        /*00a4*/ 	.byte	0x00, 0xf5, 0x21, 0x00


	//----- nvinfo : EIATTR_KPARAM_INFO
	.align		4
.L_3629:
        /*00a8*/ 	.byte	0x04, 0x17
        /*00aa*/ 	.short	(.L_3631 - .L_3630)
.L_3630:
        /*00ac*/ 	.word	0x00000000
        /*00b0*/ 	.short	0x0009
        /*00b2*/ 	.short	0x0038
        /*00b4*/ 	.byte	0x00, 0xf5, 0x21, 0x00


	//----- nvinfo : EIATTR_KPARAM_INFO
	.align		4
.L_3631:
        /*00b8*/ 	.byte	0x04, 0x17
        /*00ba*/ 	.short	(.L_3633 - .L_3632)
.L_3632:
        /*00bc*/ 	.word	0x00000000
        /*00c0*/ 	.short	0x0008
        /*00c2*/ 	.short	0x0034
        /*00c4*/ 	.byte	0x00, 0xf0, 0x11, 0x00


	//----- nvinfo : EIATTR_KPARAM_INFO
	.align		4
.L_3633:
        /*00c8*/ 	.byte	0x04, 0x17
        /*00ca*/ 	.short	(.L_3635 - .L_3634)
.L_3634:
        /*00cc*/ 	.word	0x00000000
        /*00d0*/ 	.short	0x0007
        /*00d2*/ 	.short	0x0030
        /*00d4*/ 	.byte	0x00, 0xf0, 0x11, 0x00


	//----- nvinfo : EIATTR_KPARAM_INFO
	.align		4
.L_3635:
        /*00d8*/ 	.byte	0x04, 0x17
        /*00da*/ 	.short	(.L_3637 - .L_3636)
.L_3636:
        /*00dc*/ 	.word	0x00000000
        /*00e0*/ 	.short	0x0006
        /*00e2*/ 	.short	0x002c
        /*00e4*/ 	.byte	0x00, 0xf0, 0x11, 0x00


	//----- nvinfo : EIATTR_KPARAM_INFO
	.align		4
.L_3637:
        /*00e8*/ 	.byte	0x04, 0x17
        /*00ea*/ 	.short	(.L_3639 - .L_3638)
.L_3638:
        /*00ec*/ 	.word	0x00000000
        /*00f0*/ 	.short	0x0005
        /*00f2*/ 	.short	0x0028
        /*00f4*/ 	.byte	0x00, 0xf0, 0x11, 0x00


	//----- nvinfo : EIATTR_KPARAM_INFO
	.align		4
.L_3639:
        /*00f8*/ 	.byte	0x04, 0x17
        /*00fa*/ 	.short	(.L_3641 - .L_3640)
.L_3640:
        /*00fc*/ 	.word	0x00000000
        /*0100*/ 	.short	0x0004
        /*0102*/ 	.short	0x0020
        /*0104*/ 	.byte	0x00, 0xf5, 0x21, 0x00


	//----- nvinfo : EIATTR_KPARAM_INFO
	.align		4
.L_3641:
        /*0108*/ 	.byte	0x04, 0x17
        /*010a*/ 	.short	(.L_3643 - .L_3642)
.L_3642:
        /*010c*/ 	.word	0x00000000
        /*0110*/ 	.short	0x0003
        /*0112*/ 	.short	0x0018
        /*0114*/ 	.byte	0x00, 0xf5, 0x21, 0x00


	//----- nvinfo : EIATTR_KPARAM_INFO
	.align		4
.L_3643:
        /*0118*/ 	.byte	0x04, 0x17
        /*011a*/ 	.short	(.L_3645 - .L_3644)
.L_3644:
        /*011c*/ 	.word	0x00000000
        /*0120*/ 	.short	0x0002
        /*0122*/ 	.short	0x0010
        /*0124*/ 	.byte	0x00, 0xf5, 0x21, 0x00


	//----- nvinfo : EIATTR_KPARAM_INFO
	.align		4
.L_3645:
        /*0128*/ 	.byte	0x04, 0x17
        /*012a*/ 	.short	(.L_3647 - .L_3646)
.L_3646:
        /*012c*/ 	.word	0x00000000
        /*0130*/ 	.short	0x0001
        /*0132*/ 	.short	0x0008
        /*0134*/ 	.byte	0x00, 0xf5, 0x21, 0x00


	//----- nvinfo : EIATTR_KPARAM_INFO
	.align		4
.L_3647:
        /*0138*/ 	.byte	0x04, 0x17
        /*013a*/ 	.short	(.L_3649 - .L_3648)
.L_3648:
        /*013c*/ 	.word	0x00000000
        /*0140*/ 	.short	0x0000
        /*0142*/ 	.short	0x0000
        /*0144*/ 	.byte	0x00, 0xf5, 0x21, 0x00


	//----- nvinfo : EIATTR_SPARSE_MMA_MASK
	.align		4
.L_3649:
        /*0148*/ 	.byte	0x03, 0x50
        /*014a*/ 	.short	0x0000


	//----- nvinfo : EIATTR_MAXREG_COUNT
	.align		4
        /*014c*/ 	.byte	0x03, 0x1b
        /*014e*/ 	.short	0x00ff


	//----- nvinfo : EIATTR_NUM_BARRIERS
	.align		4
        /*0150*/ 	.byte	0x02, 0x4c
        /*0152*/ 	.byte	0x01
	.zero		1


	//----- nvinfo : EIATTR_MERCURY_ISA_VERSION
	.align		4
        /*0154*/ 	.byte	0x03, 0x5f
        /*0156*/ 	.short	0x0101


	//----- nvinfo : EIATTR_VRC_CTA_INIT_COUNT
	.align		4
        /*0158*/ 	.byte	0x02, 0x4a
	.zero		1
	.zero		1


	//----- nvinfo : EIATTR_EXIT_INSTR_OFFSETS
	.align		4
        /*015c*/ 	.byte	0x04, 0x1c
        /*015e*/ 	.short	(.L_3651 - .L_3650)


	//   ....[0]....
.L_3650:
        /*0160*/ 	.word	0x00000060


	//   ....[1]....
        /*0164*/ 	.word	0x000000c0


	//   ....[2]....
        /*0168*/ 	.word	0x000002d0


	//   ....[3]....
        /*016c*/ 	.word	0x00002410


	//   ....[4]....
        /*0170*/ 	.word	0x000024a0


	//   ....[5]....
        /*0174*/ 	.word	0x000024e0


	//----- nvinfo : EIATTR_CRS_STACK_SIZE
	.align		4
.L_3651:
        /*0178*/ 	.byte	0x04, 0x1e
        /*017a*/ 	.short	(.L_3653 - .L_3652)
.L_3652:
        /*017c*/ 	.word	0x00000000


	//----- nvinfo : EIATTR_CBANK_PARAM_SIZE
	.align		4
.L_3653:
        /*0180*/ 	.byte	0x03, 0x19
        /*0182*/ 	.short	0x0074


	//----- nvinfo : EIATTR_PARAM_CBANK
	.align		4
        /*0184*/ 	.byte	0x04, 0x0a
        /*0186*/ 	.short	(.L_3655 - .L_3654)
	.align		4
.L_3654:
        /*0188*/ 	.word	index@(.nv.constant0._Z23gemm_half_q_half_kernelILi1ELi16ELb1ELb1ELi64EEvPK6__halfPKjS4_S2_PS0_iiiiPKtS7_iiiiiibS2_i)
        /*018c*/ 	.short	0x0380
        /*018e*/ 	.short	0x0074


	//----- nvinfo : EIATTR_SW_WAR
	.align		4
.L_3655:
        /*0190*/ 	.byte	0x04, 0x36
        /*0192*/ 	.short	(.L_3657 - .L_3656)
.L_3656:
        /*0194*/ 	.word	0x00000008
.L_3657:


//--------------------- .nv.info._Z23gemm_half_q_half_kernelILi1ELi24ELb1ELb1ELi64EEvPK6__halfPKjS4_S2_PS0_iiiiPKtS7_iiiiiibS2_i --------------------------
	.section	.nv.info._Z23gemm_half_q_half_kernelILi1ELi24ELb1ELb1ELi64EEvPK6__halfPKjS4_S2_PS0_iiiiPKtS7_iiiiiibS2_i,"",@"SHT_CUDA_INFO"
	.sectionflags	@""
	.align	4


	//----- nvinfo : EIATTR_CUDA_API_VERSION
	.align		4
        /*0000*/ 	.byte	0x04, 0x37
        /*0002*/ 	.short	(.L_3659 - .L_3658)
.L_3658:
        /*0004*/ 	.word	0x00000082


	//----- nvinfo : EIATTR_KPARAM_INFO
	.align		4
.L_3659:
        /*0008*/ 	.byte	0x04, 0x17
        /*000a*/ 	.short	(.L_3661 - .L_3660)
.L_3660:
        /*000c*/ 	.word	0x00000000
        /*0010*/ 	.short	0x0013
        /*0012*/ 	.short	0x0070
        /*0014*/ 	.byte	0x00, 0xf0, 0x11, 0x00


	//----- nvinfo : EIATTR_KPARAM_INFO
	.align		4
.L_3661:
        /*0018*/ 	.byte	0x04, 0x17
        /*001a*/ 	.short	(.L_3663 - .L_3662)
.L_3662:
        /*001c*/ 	.word	0x00000000
        /*0020*/ 	.short	0x0012
        /*0022*/ 	.short	0x0068
        /*0024*/ 	.byte	0x00, 0xf5, 0x21, 0x00


	//----- nvinfo : EIATTR_KPARAM_INFO
	.align		4
.L_3663:
        /*0028*/ 	.byte	0x04, 0x17
        /*002a*/ 	.short	(.L_3665 - .L_3664)
.L_3664:
        /*002c*/ 	.word	0x00000000
        /*0030*/ 	.short	0x0011
        /*0032*/ 	.short	0x0060
        /*0034*/ 	.byte	0x00, 0xf0, 0x05, 0x00


	//----- nvinfo : EIATTR_KPARAM_INFO
	.align		4
.L_3665:
        /*0038*/ 	.byte	0x04, 0x17
        /*003a*/ 	.short	(.L_3667 - .L_3666)
.L_3666:
        /*003c*/ 	.word	0x00000000
        /*0040*/ 	.short	0x0010
        /*0042*/ 	.short	0x005c
        /*0044*/ 	.byte	0x00, 0xf0, 0x11, 0x00


	//----- nvinfo : EIATTR_KPARAM_INFO
	.align		4
.L_3667:
        /*0048*/ 	.byte	0x04, 0x17
        /*004a*/ 	.short	(.L_3669 - .L_3668)
.L_3668:
        /*004c*/ 	.word	0x00000000
        /*0050*/ 	.short	0x000f
        /*0052*/ 	.short	0x0058
        /*0054*/ 	.byte	0x00, 0xf0, 0x11, 0x00


	//----- nvinfo : EIATTR_KPARAM_INFO
	.align		4
.L_3669:
        /*0058*/ 	.byte	0x04, 0x17
        /*005a*/ 	.short	(.L_3671 - .L_3670)
.L_3670:
        /*005c*/ 	.word	0x00000000
        /*0060*/ 	.short	0x000e
        /*0062*/ 	.short	0x0054
        /*0064*/ 	.byte	0x00, 0xf0, 0x11, 0x00


	//----- nvinfo : EIATTR_KPARAM_INFO
	.align		4
.L_3671:
        /*0068*/ 	.byte	0x04, 0x17
        /*006a*/ 	.short	(.L_3673 - .L_3672)
.L_3672:
        /*006c*/ 	.word	0x00000000
        /*0070*/ 	.short	0x000d
        /*0072*/ 	.short	0x0050
        /*0074*/ 	.byte	0x00, 0xf0, 0x11, 0x00


	//----- nvinfo : EIATTR_KPARAM_INFO
	.align		4
.L_3673:
        /*0078*/ 	.byte	0x04, 0x17
        /*007a*/ 	.short	(.L_3675 - .L_3674)
.L_3674:
        /*007c*/ 	.word	0x00000000
        /*0080*/ 	.short	0x000c
        /*0082*/ 	.short	0x004c
        /*0084*/ 	.byte	0x00, 0xf0, 0x11, 0x00


	//----- nvinfo : EIATTR_KPARAM_INFO
	.align		4
.L_3675:
        /*0088*/ 	.byte	0x04, 0x17
        /*008a*/ 	.short	(.L_3677 - .L_3676)
.L_3676:
        /*008c*/ 	.word	0x00000000
        /*0090*/ 	.short	0x000b
        /*0092*/ 	.short	0x0048
        /*0094*/ 	.byte	0x00, 0xf0, 0x11, 0x00


	//----- nvinfo : EIATTR_KPARAM_INFO
	.align		4
.L_3677:
        /*0098*/ 	.byte	0x04, 0x17
        /*009a*/ 	.short	(.L_3679 - .L_3678)
.L_3678:
        /*009c*/ 	.word	0x00000000
        /*00a0*/ 	.short	0x000a
        /*00a2*/ 	.short	0x0040
        /*00a4*/ 	.byte	0x00, 0xf5, 0x21, 0x00


	//----- nvinfo : EIATTR_KPARAM_INFO
	.align		4
.L_3679:
        /*00a8*/ 	.byte	0x04, 0x17
        /*00aa*/ 	.short	(.L_3681 - .L_3680)
.L_3680:
        /*00ac*/ 	.word	0x00000000
        /*00b0*/ 	.short	0x0009
        /*00b2*/ 	.short	0x0038
        /*00b4*/ 	.byte	0x00, 0xf5, 0x21, 0x00


	//----- nvinfo : EIATTR_KPARAM_INFO
	.align		4
.L_3681:
        /*00b8*/ 	.byte	0x04, 0x17
        /*00ba*/ 	.short	(.L_3683 - .L_3682)
.L_3682:
        /*00bc*/ 	.word	0x00000000
        /*00c0*/ 	.short	0x0008
        /*00c2*/ 	.short	0x0034
        /*00c4*/ 	.byte	0x00, 0xf0, 0x11, 0x00


	//----- nvinfo : EIATTR_KPARAM_INFO
	.align		4
.L_3683:
        /*00c8*/ 	.byte	0x04, 0x17
        /*00ca*/ 	.short	(.L_3685 - .L_3684)
.L_3684:
        /*00cc*/ 	.word	0x00000000
        /*00d0*/ 	.short	0x0007
        /*00d2*/ 	.short	0x0030
        /*00d4*/ 	.byte	0x00, 0xf0, 0x11, 0x00


	//----- nvinfo : EIATTR_KPARAM_INFO
	.align		4
.L_3685:
        /*00d8*/ 	.byte	0x04, 0x17
        /*00da*/ 	.short	(.L_3687 - .L_3686)
.L_3686:
        /*00dc*/ 	.word	0x00000000
        /*00e0*/ 	.short	0x0006
        /*00e2*/ 	.short	0x002c
        /*00e4*/ 	.byte	0x00, 0xf0, 0x11, 0x00


	//----- nvinfo : EIATTR_KPARAM_INFO
	.align		4
.L_3687:
        /*00e8*/ 	.byte	0x04, 0x17
        /*00ea*/ 	.short	(.L_3689 - .L_3688)
.L_3688:
        /*00ec*/ 	.word	0x00000000
        /*00f0*/ 	.short	0x0005
        /*00f2*/ 	.short	0x0028
        /*00f4*/ 	.byte	0x00, 0xf0, 0x11, 0x00


	//----- nvinfo : EIATTR_KPARAM_INFO
	.align		4
.L_3689:
        /*00f8*/ 	.byte	0x04, 0x17
        /*00fa*/ 	.short	(.L_3691 - .L_3690)
.L_3690:
        /*00fc*/ 	.word	0x00000000
        /*0100*/ 	.short	0x0004
        /*0102*/ 	.short	0x0020
        /*0104*/ 	.byte	0x00, 0xf5, 0x21, 0x00


	//----- nvinfo : EIATTR_KPARAM_INFO
	.align		4
.L_3691:
        /*0108*/ 	.byte	0x04, 0x17
        /*010a*/ 	.short	(.L_3693 - .L_3692)
.L_3692:
        /*010c*/ 	.word	0x00000000
        /*0110*/ 	.short	0x0003
        /*0112*/ 	.short	0x0018
        /*0114*/ 	.byte	0x00, 0xf5, 0x21, 0x00


	//----- nvinfo : EIATTR_KPARAM_INFO
	.align		4
.L_3693:
        /*0118*/ 	.byte	0x04, 0x17
        /*011a*/ 	.short	(.L_3695 - .L_3694)
.L_3694:
        /*011c*/ 	.word	0x00000000
        /*0120*/ 	.short	0x0002
        /*0122*/ 	.short	0x0010
        /*0124*/ 	.byte	0x00, 0xf5, 0x21, 0x00


	//----- nvinfo : EIATTR_KPARAM_INFO
	.align		4
.L_3695:
        /*0128*/ 	.byte	0x04, 0x17
        /*012a*/ 	.short	(.L_3697 - .L_3696)
.L_3696:
        /*012c*/ 	.word	0x00000000
        /*0130*/ 	.short	0x0001
        /*0132*/ 	.short	0x0008
        /*0134*/ 	.byte	0x00, 0xf5, 0x21, 0x00


	//----- nvinfo : EIATTR_KPARAM_INFO
	.align		4
.L_3697:
        /*0138*/ 	.byte	0x04, 0x17
        /*013a*/ 	.short	(.L_3699 - .L_3698)
.L_3698:
        /*013c*/ 	.word	0x00000000
        /*0140*/ 	.short	0x0000
        /*0142*/ 	.short	0x0000
        /*0144*/ 	.byte	0x00, 0xf5, 0x21, 0x00


	//----- nvinfo : EIATTR_SPARSE_MMA_MASK
	.align		4
.L_3699:
        /*0148*/ 	.byte	0x03, 0x50
        /*014a*/ 	.short	0x0000


	//----- nvinfo : EIATTR_MAXREG_COUNT
	.align		4
        /*014c*/ 	.byte	0x03, 0x1b
        /*014e*/ 	.short	0x00ff


	//----- nvinfo : EIATTR_NUM_BARRIERS
	.align		4
        /*0150*/ 	.byte	0x02, 0x4c
        /*0152*/ 	.byte	0x01
	.zero		1


	//----- nvinfo : EIATTR_MERCURY_ISA_VERSION
	.align		4
        /*0154*/ 	.byte	0x03, 0x5f
        /*0156*/ 	.short	0x0101


	//----- nvinfo : EIATTR_VRC_CTA_INIT_COUNT
	.align		4
        /*0158*/ 	.byte	0x02, 0x4a
	.zero		1
	.zero		1


	//----- nvinfo : EIATTR_EXIT_INSTR_OFFSETS
	.align		4
        /*015c*/ 	.byte	0x04, 0x1c
        /*015e*/ 	.short	(.L_3701 - .L_3700)


	//   ....[0]....
.L_3700:
        /*0160*/ 	.word	0x00000060


	//   ....[1]....
        /*0164*/ 	.word	0x000000c0


	//   ....[2]....
        /*0168*/ 	.word	0x000002d0


	//   ....[3]....
        /*016c*/ 	.word	0x00004950


	//   ....[4]....
        /*0170*/ 	.word	0x000049e0


	//   ....[5]....
        /*0174*/ 	.word	0x00004a20


	//----- nvinfo : EIATTR_CRS_STACK_SIZE
	.align		4
.L_3701:
        /*0178*/ 	.byte	0x04, 0x1e
        /*017a*/ 	.short	(.L_3703 - .L_3702)
.L_3702:
        /*017c*/ 	.word	0x00000000


	//----- nvinfo : EIATTR_CBANK_PARAM_SIZE
	.align		4
.L_3703:
        /*0180*/ 	.byte	0x03, 0x19
        /*0182*/ 	.short	0x0074


	//----- nvinfo : EIATTR_PARAM_CBANK
	.align		4
        /*0184*/ 	.byte	0x04, 0x0a
        /*0186*/ 	.short	(.L_3705 - .L_3704)
	.align		4
.L_3704:
        /*0188*/ 	.word	index@(.nv.constant0._Z23gemm_half_q_half_kernelILi1ELi24ELb1ELb1ELi64EEvPK6__halfPKjS4_S2_PS0_iiiiPKtS7_iiiiiibS2_i)
        /*018c*/ 	.short	0x0380
        /*018e*/ 	.short	0x0074


	//----- nvinfo : EIATTR_SW_WAR
	.align		4
.L_3705:
        /*0190*/ 	.byte	0x04, 0x36
        /*0192*/ 	.short	(.L_3707 - .L_3706)
.L_3706:
        /*0194*/ 	.word	0x00000008
.L_3707:


//--------------------- .nv.info._Z23gemm_half_q_half_kernelILi1ELi8ELb1ELb1ELi64EEvPK6__halfPKjS4_S2_PS0_iiiiPKtS7_iiiiiibS2_i --------------------------
	.section	.nv.info._Z23gemm_half_q_half_kernelILi1ELi8ELb1ELb1ELi64EEvPK6__halfPKjS4_S2_PS0_iiiiPKtS7_iiiiiibS2_i,"",@"SHT_CUDA_INFO"
	.sectionflags	@""
	.align	4


	//----- nvinfo : EIATTR_CUDA_API_VERSION
	.align		4
        /*0000*/ 	.byte	0x04, 0x37
        /*0002*/ 	.short	(.L_3709 - .L_3708)
.L_3708:
        /*0004*/ 	.word	0x00000082


	//----- nvinfo : EIATTR_KPARAM_INFO
	.align		4
.L_3709:
        /*0008*/ 	.byte	0x04, 0x17
        /*000a*/ 	.short	(.L_3711 - .L_3710)
.L_3710:
        /*000c*/ 	.word	0x00000000
        /*0010*/ 	.short	0x0013
        /*0012*/ 	.short	0x0070
        /*0014*/ 	.byte	0x00, 0xf0, 0x11, 0x00


	//----- nvinfo : EIATTR_KPARAM_INFO
	.align		4
.L_3711:
        /*0018*/ 	.byte	0x04, 0x17
        /*001a*/ 	.short	(.L_3713 - .L_3712)
.L_3712:
        /*001c*/ 	.word	0x00000000
        /*0020*/ 	.short	0x0012
        /*0022*/ 	.short	0x0068
        /*0024*/ 	.byte	0x00, 0xf5, 0x21, 0x00


	//----- nvinfo : EIATTR_KPARAM_INFO
	.align		4
.L_3713:
        /*0028*/ 	.byte	0x04, 0x17
        /*002a*/ 	.short	(.L_3715 - .L_3714)
.L_3714:
        /*002c*/ 	.word	0x00000000
        /*0030*/ 	.short	0x0011
        /*0032*/ 	.short	0x0060
        /*0034*/ 	.byte	0x00, 0xf0, 0x05, 0x00


	//----- nvinfo : EIATTR_KPARAM_INFO
	.align		4
.L_3715:
        /*0038*/ 	.byte	0x04, 0x17
        /*003a*/ 	.short	(.L_3717 - .L_3716)
.L_3716:
        /*003c*/ 	.word	0x00000000
        /*0040*/ 	.short	0x0010
        /*0042*/ 	.short	0x005c
        /*0044*/ 	.byte	0x00, 0xf0, 0x11, 0x00


	//----- nvinfo : EIATTR_KPARAM_INFO
	.align		4
.L_3717:
        /*0048*/ 	.byte	0x04, 0x17
        /*004a*/ 	.short	(.L_3719 - .L_3718)
.L_3718:
        /*004c*/ 	.word	0x00000000
        /*0050*/ 	.short	0x000f
        /*0052*/ 	.short	0x0058
        /*0054*/ 	.byte	0x00, 0xf0, 0x11, 0x00


	//----- nvinfo : EIATTR_KPARAM_INFO
	.align		4
.L_3719:
        /*0058*/ 	.byte	0x04, 0x17
        /*005a*/ 	.short	(.L_3721 - .L_3720)
.L_3720:
        /*005c*/ 	.word	0x00000000
        /*0060*/ 	.short	0x000e
        /*0062*/ 	.short	0x0054
        /*0064*/ 	.byte	0x00, 0xf0, 0x11, 0x00


	//----- nvinfo : EIATTR_KPARAM_INFO
	.align		4
.L_3721:
        /*0068*/ 	.byte	0x04, 0x17
        /*006a*/ 	.short	(.L_3723 - .L_3722)
.L_3722:
        /*006c*/ 	.word	0x00000000
        /*0070*/ 	.short	0x000d
        /*0072*/ 	.short	0x0050
        /*0074*/ 	.byte	0x00, 0xf0, 0x11, 0x00


	//----- nvinfo : EIATTR_KPARAM_INFO
	.align		4
.L_3723:
        /*0078*/ 	.byte	0x04, 0x17
        /*007a*/ 	.short	(.L_3725 - .L_3724)
.L_3724:
        /*007c*/ 	.word	0x00000000
        /*0080*/ 	.short	0x000c
        /*0082*/ 	.short	0x004c
        /*0084*/ 	.byte	0x00, 0xf0, 0x11, 0x00


	//----- nvinfo : EIATTR_KPARAM_INFO
	.align		4
.L_3725:
        /*0088*/ 	.byte	0x04, 0x17
        /*008a*/ 	.short	(.L_3727 - .L_3726)
.L_3726:
        /*008c*/ 	.word	0x00000000
        /*0090*/ 	.short	0x000b
        /*0092*/ 	.short	0x0048
        /*0094*/ 	.byte	0x00, 0xf0, 0x11, 0x00


	//----- nvinfo : EIATTR_KPARAM_INFO
	.align		4
.L_3727:
        /*0098*/ 	.byte	0x04, 0x17
        /*009a*/ 	.short	(.L_3729 - .L_3728)
.L_3728:
        /*009c*/ 	.word	0x00000000
        /*00a0*/ 	.short	0x000a
        /*00a2*/ 	.short	0x0040
        /*00a4*/ 	.byte	0x00, 0xf5, 0x21, 0x00


	//----- nvinfo : EIATTR_KPARAM_INFO
	.align		4
.L_3729:
        /*00a8*/ 	.byte	0x04, 0x17
        /*00aa*/ 	.short	(.L_3731 - .L_3730)
.L_3730:
        /*00ac*/ 	.word	0x00000000
        /*00b0*/ 	.short	0x0009
        /*00b2*/ 	.short	0x0038
        /*00b4*/ 	.byte	0x00, 0xf5, 0x21, 0x00


	//----- nvinfo : EIATTR_KPARAM_INFO
	.align		4
.L_3731:
        /*00b8*/ 	.byte	0x04, 0x17
        /*00ba*/ 	.short	(.L_3733 - .L_3732)
.L_3732:
        /*00bc*/ 	.word	0x00000000
        /*00c0*/ 	.short	0x0008
        /*00c2*/ 	.short	0x0034
        /*00c4*/ 	.byte	0x00, 0xf0, 0x11, 0x00


	//----- nvinfo : EIATTR_KPARAM_INFO
	.align		4
.L_3733:
        /*00c8*/ 	.byte	0x04, 0x17
        /*00ca*/ 	.short	(.L_3735 - .L_3734)
.L_3734:
        /*00cc*/ 	.word	0x00000000
        /*00d0*/ 	.short	0x0007
        /*00d2*/ 	.short	0x0030
        /*00d4*/ 	.byte	0x00, 0xf0, 0x11, 0x00


	//----- nvinfo : EIATTR_KPARAM_INFO
	.align		4
.L_3735:
        /*00d8*/ 	.byte	0x04, 0x17
        /*00da*/ 	.short	(.L_3737 - .L_3736)
.L_3736:
        /*00dc*/ 	.word	0x00000000
        /*00e0*/ 	.short	0x0006
        /*00e2*/ 	.short	0x002c
        /*00e4*/ 	.byte	0x00, 0xf0, 0x11, 0x00


	//----- nvinfo : EIATTR_KPARAM_INFO
	.align		4
.L_3737:
        /*00e8*/ 	.byte	0x04, 0x17
        /*00ea*/ 	.short	(.L_3739 - .L_3738)
.L_3738:
        /*00ec*/ 	.word	0x00000000
        /*00f0*/ 	.short	0x0005
        /*00f2*/ 	.short	0x0028
        /*00f4*/ 	.byte	0x00, 0xf0, 0x11, 0x00


	//----- nvinfo : EIATTR_KPARAM_INFO
	.align		4
.L_3739:
        /*00f8*/ 	.byte	0x04, 0x17
        /*00fa*/ 	.short	(.L_3741 - .L_3740)
.L_3740:
        /*00fc*/ 	.word	0x00000000
        /*0100*/ 	.short	0x0004
        /*0102*/ 	.short	0x0020
        /*0104*/ 	.byte	0x00, 0xf5, 0x21, 0x00


	//----- nvinfo : EIATTR_KPARAM_INFO
	.align		4
.L_3741:
        /*0108*/ 	.byte	0x04, 0x17
        /*010a*/ 	.short	(.L_3743 - .L_3742)
.L_3742:
        /*010c*/ 	.word	0x00000000
        /*0110*/ 	.short	0x0003
        /*0112*/ 	.short	0x0018
        /*0114*/ 	.byte	0x00, 0xf5, 0x21, 0x00


	//----- nvinfo : EIATTR_KPARAM_INFO
	.align		4
.L_3743:
        /*0118*/ 	.byte	0x04, 0x17
        /*011a*/ 	.short	(.L_3745 - .L_3744)
.L_3744:
        /*011c*/ 	.word	0x00000000
        /*0120*/ 	.short	0x0002
        /*0122*/ 	.short	0x0010
        /*0124*/ 	.byte	0x00, 0xf5, 0x21, 0x00


	//----- nvinfo : EIATTR_KPARAM_INFO
	.align		4
.L_3745:
        /*0128*/ 	.byte	0x04, 0x17
        /*012a*/ 	.short	(.L_3747 - .L_3746)
.L_3746:
        /*012c*/ 	.word	0x00000000
        /*0130*/ 	.short	0x0001
        /*0132*/ 	.short	0x0008
        /*0134*/ 	.byte	0x00, 0xf5, 0x21, 0x00


	//----- nvinfo : EIATTR_KPARAM_INFO
	.align		4
.L_3747:
        /*0138*/ 	.byte	0x04, 0x17
        /*013a*/ 	.short	(.L_3749 - .L_3748)
.L_3748:
        /*013c*/ 	.word	0x00000000
        /*0140*/ 	.short	0x0000
        /*0142*/ 	.short	0x0000
        /*0144*/ 	.byte	0x00, 0xf5, 0x21, 0x00


	//----- nvinfo : EIATTR_SPARSE_MMA_MASK
	.align		4
.L_3749:
        /*0148*/ 	.byte	0x03, 0x50
        /*014a*/ 	.short	0x0000


	//----- nvinfo : EIATTR_MAXREG_COUNT
	.align		4
        /*014c*/ 	.byte	0x03, 0x1b
        /*014e*/ 	.short	0x00ff


	//----- nvinfo : EIATTR_NUM_BARRIERS
	.align		4
        /*0150*/ 	.byte	0x02, 0x4c
        /*0152*/ 	.byte	0x01
	.zero		1


	//----- nvinfo : EIATTR_MERCURY_ISA_VERSION
	.align		4
        /*0154*/ 	.byte	0x03, 0x5f
        /*0156*/ 	.short	0x0101


	//----- nvinfo : EIATTR_VRC_CTA_INIT_COUNT
	.align		4
        /*0158*/ 	.byte	0x02, 0x4a
	.zero		1
	.zero		1


	//----- nvinfo : EIATTR_EXIT_INSTR_OFFSETS
	.align		4
        /*015c*/ 	.byte	0x04, 0x1c
        /*015e*/ 	.short	(.L_3751 - .L_3750)


	//   ....[0]....
.L_3750:
        /*0160*/ 	.word	0x00000070


	//   ....[1]....
        /*0164*/ 	.word	0x000000c0


	//   ....[2]....
        /*0168*/ 	.word	0x000002f0


	//   ....[3]....
        /*016c*/ 	.word	0x00003420


	//   ....[4]....
        /*0170*/ 	.word	0x000034b0


	//   ....[5]....
        /*0174*/ 	.word	0x000034f0


	//----- nvinfo : EIATTR_CRS_STACK_SIZE
	.align		4
.L_3751:
        /*0178*/ 	.byte	0x04, 0x1e
        /*017a*/ 	.short	(.L_3753 - .L_3752)
.L_3752:
        /*017c*/ 	.word	0x00000000


	//----- nvinfo : EIATTR_CBANK_PARAM_SIZE
	.align		4
.L_3753:
        /*0180*/ 	.byte	0x03, 0x19
        /*0182*/ 	.short	0x0074


	//----- nvinfo : EIATTR_PARAM_CBANK
	.align		4
        /*0184*/ 	.byte	0x04, 0x0a
        /*0186*/ 	.short	(.L_3755 - .L_3754)
	.align		4
.L_3754:
        /*0188*/ 	.word	index@(.nv.constant0._Z23gemm_half_q_half_kernelILi1ELi8ELb1ELb1ELi64EEvPK6__halfPKjS4_S2_PS0_iiiiPKtS7_iiiiiibS2_i)
        /*018c*/ 	.short	0x0380
        /*018e*/ 	.short	0x0074


	//----- nvinfo : EIATTR_SW_WAR
	.align		4
.L_3755:
        /*0190*/ 	.byte	0x04, 0x36
        /*0192*/ 	.short	(.L_3757 - .L_3756)
.L_3756:
        /*0194*/ 	.word	0x00000008
.L_3757:


//--------------------- .nv.info._Z23gemm_half_q_half_kernelILi1ELi12ELb1ELb1ELi64EEvPK6__halfPKjS4_S2_PS0_iiiiPKtS7_iiiiiibS2_i --------------------------
	.section	.nv.info._Z23gemm_half_q_half_kernelILi1ELi12ELb1ELb1ELi64EEvPK6__halfPKjS4_S2_PS0_iiiiPKtS7_iiiiiibS2_i,"",@"SHT_CUDA_INFO"
	.sectionflags	@""
	.align	4


	//----- nvinfo : EIATTR_CUDA_API_VERSION
	.align		4
        /*0000*/ 	.byte	0x04, 0x37
        /*0002*/ 	.short	(.L_3759 - .L_3758)
.L_3758:
        /*0004*/ 	.word	0x00000082


	//----- nvinfo : EIATTR_KPARAM_INFO
	.align		4
.L_3759:
        /*0008*/ 	.byte	0x04, 0x17
        /*000a*/ 	.short	(.L_3761 - .L_3760)
.L_3760:
        /*000c*/ 	.word	0x00000000
        /*0010*/ 	.short	0x0013
        /*0012*/ 	.short	0x0070
        /*0014*/ 	.byte	0x00, 0xf0, 0x11, 0x00


	//----- nvinfo : EIATTR_KPARAM_INFO
	.align		4
.L_3761:
        /*0018*/ 	.byte	0x04, 0x17
        /*001a*/ 	.short	(.L_3763 - .L_3762)
.L_3762:
        /*001c*/ 	.word	0x00000000
        /*0020*/ 	.short	0x0012
        /*0022*/ 	.short	0x0068
        /*0024*/ 	.byte	0x00, 0xf5, 0x21, 0x00


	//----- nvinfo : EIATTR_KPARAM_INFO
	.align		4
.L_3763:
        /*0028*/ 	.byte	0x04, 0x17
        /*002a*/ 	.short	(.L_3765 - .L_3764)
.L_3764:
        /*002c*/ 	.word	0x00000000
        /*0030*/ 	.short	0x0011
        /*0032*/ 	.short	0x0060
        /*0034*/ 	.byte	0x00, 0xf0, 0x05, 0x00


	//----- nvinfo : EIATTR_KPARAM_INFO
	.align		4
.L_3765:
        /*0038*/ 	.byte	0x04, 0x17
        /*003a*/ 	.short	(.L_3767 - .L_3766)
.L_3766:
        /*003c*/ 	.word	0x00000000
        /*0040*/ 	.short	0x0010
        /*0042*/ 	.short	0x005c
        /*0044*/ 	.byte	0x00, 0xf0, 0x11, 0x00


	//----- nvinfo : EIATTR_KPARAM_INFO
	.align		4
.L_3767:
        /*0048*/ 	.byte	0x04, 0x17
        /*004a*/ 	.short	(.L_3769 - .L_3768)
.L_3768:
        /*004c*/ 	.word	0x00000000
        /*0050*/ 	.short	0x000f
        /*0052*/ 	.short	0x0058
        /*0054*/ 	.byte	0x00, 0xf0, 0x11, 0x00


	//----- nvinfo : EIATTR_KPARAM_INFO
	.align		4
.L_3769:
        /*0058*/ 	.byte	0x04, 0x17
        /*005a*/ 	.short	(.L_3771 - .L_3770)
.L_3770:
        /*005c*/ 	.word	0x00000000
        /*0060*/ 	.short	0x000e
        /*0062*/ 	.short	0x0054
        /*0064*/ 	.byte	0x00, 0xf0, 0x11, 0x00


	//----- nvinfo : EIATTR_KPARAM_INFO
	.align		4
.L_3771:
        /*0068*/ 	.byte	0x04, 0x17
        /*006a*/ 	.short	(.L_3773 - .L_3772)
.L_3772:
        /*006c*/ 	.word	0x00000000
        /*0070*/ 	.short	0x000d
        /*0072*/ 	.short	0x0050
        /*0074*/ 	.byte	0x00, 0xf0, 0x11, 0x00


	//----- nvinfo : EIATTR_KPARAM_INFO
	.align		4
.L_3773:
        /*0078*/ 	.byte	0x04, 0x17
        /*007a*/ 	.short	(.L_3775 - .L_3774)
.L_3774:
        /*007c*/ 	.word	0x00000000
        /*0080*/ 	.short	0x000c
        /*0082*/ 	.short	0x004c
        /*0084*/ 	.byte	0x00, 0xf0, 0x11, 0x00


	//----- nvinfo : EIATTR_KPARAM_INFO
	.align		4
.L_3775:
        /*0088*/ 	.byte	0x04, 0x17
        /*008a*/ 	.short	(.L_3777 - .L_3776)
.L_3776:
        /*008c*/ 	.word	0x00000000
        /*0090*/ 	.short	0x000b
        /*0092*/ 	.short	0x0048
        /*0094*/ 	.byte	0x00, 0xf0, 0x11, 0x00


	//----- nvinfo : EIATTR_KPARAM_INFO
	.align		4
.L_3777:
        /*0098*/ 	.byte	0x04, 0x17
        /*009a*/ 	.short	(.L_3779 - .L_3778)
.L_3778:
        /*009c*/ 	.word	0x00000000
        /*00a0*/ 	.short	0x000a
        /*00a2*/ 	.short	0x0040
        /*00a4*/ 	.byte	0x00, 0xf5, 0x21, 0x00


	//----- nvinfo : EIATTR_KPARAM_INFO
	.align		4
.L_3779:
        /*00a8*/ 	.byte	0x04, 0x17
        /*00aa*/ 	.short	(.L_3781 - .L_3780)
.L_3780:
        /*00ac*/ 	.word	0x00000000
        /*00b0*/ 	.short	0x0009
        /*00b2*/ 	.short	0x0038
        /*00b4*/ 	.byte	0x00, 0xf5, 0x21, 0x00


	//----- nvinfo : EIATTR_KPARAM_INFO
	.align		4
.L_3781:
        /*00b8*/ 	.byte	0x04, 0x17
        /*00ba*/ 	.short	(.L_3783 - .L_3782)
.L_3782:
        /*00bc*/ 	.word	0x00000000
        /*00c0*/ 	.short	0x0008
        /*00c2*/ 	.short	0x0034
        /*00c4*/ 	.byte	0x00, 0xf0, 0x11, 0x00


	//----- nvinfo : EIATTR_KPARAM_INFO
	.align		4
.L_3783:
        /*00c8*/ 	.byte	0x04, 0x17
        /*00ca*/ 	.short	(.L_3785 - .L_3784)
.L_3784:
        /*00cc*/ 	.word	0x00000000
        /*00d0*/ 	.short	0x0007
        /*00d2*/ 	.short	0x0030
        /*00d4*/ 	.byte	0x00, 0xf0, 0x11, 0x00


	//----- nvinfo : EIATTR_KPARAM_INFO
	.align		4
.L_3785:
        /*00d8*/ 	.byte	0x04, 0x17
        /*00da*/ 	.short	(.L_3787 - .L_3786)
.L_3786:
        /*00dc*/ 	.word	0x00000000
        /*00e0*/ 	.short	0x0006
        /*00e2*/ 	.short	0x002c
        /*00e4*/ 	.byte	0x00, 0xf0, 0x11, 0x00


	//----- nvinfo : EIATTR_KPARAM_INFO
	.align		4
.L_3787:
        /*00e8*/ 	.byte	0x04, 0x17
        /*00ea*/ 	.short	(.L_3789 - .L_3788)
.L_3788:
        /*00ec*/ 	.word	0x00000000
        /*00f0*/ 	.short	0x0005
        /*00f2*/ 	.short	0x0028
        /*00f4*/ 	.byte	0x00, 0xf0, 0x11, 0x00


	//----- nvinfo : EIATTR_KPARAM_INFO
	.align		4
.L_3789:
        /*00f8*/ 	.byte	0x04, 0x17
        /*00fa*/ 	.short	(.L_3791 - .L_3790)
.L_3790:
        /*00fc*/ 	.word	0x00000000
        /*0100*/ 	.short	0x0004
        /*0102*/ 	.short	0x0020
        /*0104*/ 	.byte	0x00, 0xf5, 0x21, 0x00


	//----- nvinfo : EIATTR_KPARAM_INFO
	.align		4
.L_3791:
        /*0108*/ 	.byte	0x04, 0x17
        /*010a*/ 	.short	(.L_3793 - .L_3792)
.L_3792:
        /*010c*/ 	.word	0x00000000
        /*0110*/ 	.short	0x0003
        /*0112*/ 	.short	0x0018
        /*0114*/ 	.byte	0x00, 0xf5, 0x21, 0x00


	//----- nvinfo : EIATTR_KPARAM_INFO
	.align		4
.L_3793:
        /*0118*/ 	.byte	0x04, 0x17
        /*011a*/ 	.short	(.L_3795 - .L_3794)
.L_3794:
        /*011c*/ 	.word	0x00000000
        /*0120*/ 	.short	0x0002
        /*0122*/ 	.short	0x0010
        /*0124*/ 	.byte	0x00, 0xf5, 0x21, 0x00


	//----- nvinfo : EIATTR_KPARAM_INFO
	.align		4
.L_3795:
        /*0128*/ 	.byte	0x04, 0x17
        /*012a*/ 	.short	(.L_3797 - .L_3796)
.L_3796:
        /*012c*/ 	.word	0x00000000
        /*0130*/ 	.short	0x0001
        /*0132*/ 	.short	0x0008
        /*0134*/ 	.byte	0x00, 0xf5, 0x21, 0x00


	//----- nvinfo : EIATTR_KPARAM_INFO
	.align		4
.L_3797:
        /*0138*/ 	.byte	0x04, 0x17
        /*013a*/ 	.short	(.L_3799 - .L_3798)
.L_3798:
        /*013c*/ 	.word	0x00000000
        /*0140*/ 	.short	0x0000
        /*0142*/ 	.short	0x0000
        /*0144*/ 	.byte	0x00, 0xf5, 0x21, 0x00


	//----- nvinfo : EIATTR_SPARSE_MMA_MASK
	.align		4
.L_3799:
        /*0148*/ 	.byte	0x03, 0x50
        /*014a*/ 	.short	0x0000


	//----- nvinfo : EIATTR_MAXREG_COUNT
	.align		4
        /*014c*/ 	.byte	0x03, 0x1b
        /*014e*/ 	.short	0x00ff


	//----- nvinfo : EIATTR_NUM_BARRIERS
	.align		4
        /*0150*/ 	.byte	0x02, 0x4c
        /*0152*/ 	.byte	0x01
	.zero		1


	//----- nvinfo : EIATTR_MERCURY_ISA_VERSION
	.align		4
        /*0154*/ 	.byte	0x03, 0x5f
        /*0156*/ 	.short	0x0101


	//----- nvinfo : EIATTR_VRC_CTA_INIT_COUNT
	.align		4
        /*0158*/ 	.byte	0x02, 0x4a
	.zero		1
	.zero		1


	//----- nvinfo : EIATTR_EXIT_INSTR_OFFSETS
	.align		4
        /*015c*/ 	.byte	0x04, 0x1c
        /*015e*/ 	.short	(.L_3801 - .L_3800)


	//   ....[0]....
.L_3800:
        /*0160*/ 	.word	0x00000060


	//   ....[1]....
        /*0164*/ 	.word	0x000000c0


	//   ....[2]....
        /*0168*/ 	.word	0x000002d0


	//   ....[3]....
        /*016c*/ 	.word	0x000047f0


	//   ....[4]....
        /*0170*/ 	.word	0x00004880


	//   ....[5]....
        /*0174*/ 	.word	0x000048c0


	//----- nvinfo : EIATTR_CRS_STACK_SIZE
	.align		4
.L_3801:
        /*0178*/ 	.byte	0x04, 0x1e
        /*017a*/ 	.short	(.L_3803 - .L_3802)
.L_3802:
        /*017c*/ 	.word	0x00000000


	//----- nvinfo : EIATTR_CBANK_PARAM_SIZE
	.align		4
.L_3803:
        /*0180*/ 	.byte	0x03, 0x19
        /*0182*/ 	.short	0x0074


	//----- nvinfo : EIATTR_PARAM_CBANK
	.align		4
        /*0184*/ 	.byte	0x04, 0x0a
        /*0186*/ 	.short	(.L_3805 - .L_3804)
	.align		4
.L_3804:
        /*0188*/ 	.word	index@(.nv.constant0._Z23gemm_half_q_half_kernelILi1ELi12ELb1ELb1ELi64EEvPK6__halfPKjS4_S2_PS0_iiiiPKtS7_iiiiiibS2_i)
        /*018c*/ 	.short	0x0380
        /*018e*/ 	.short	0x0074


	//----- nvinfo : EIATTR_SW_WAR
	.align		4
.L_3805:
        /*0190*/ 	.byte	0x04, 0x36
        /*0192*/ 	.short	(.L_3807 - .L_3806)
.L_3806:
        /*0194*/ 	.word	0x00000008
.L_3807:


//--------------------- .nv.info._Z23gemm_half_q_half_kernelILi1ELi14ELb1ELb1ELi64EEvPK6__halfPKjS4_S2_PS0_iiiiPKtS7_iiiiiibS2_i --------------------------
	.section	.nv.info._Z23gemm_half_q_half_kernelILi1ELi14ELb1ELb1ELi64EEvPK6__halfPKjS4_S2_PS0_iiiiPKtS7_iiiiiibS2_i,"",@"SHT_CUDA_INFO"
	.sectionflags	@""
	.align	4


	//----- nvinfo : EIATTR_CUDA_API_VERSION
	.align		4
        /*0000*/ 	.byte	0x04, 0x37
        /*0002*/ 	.short	(.L_3809 - .L_3808)
.L_3808:
        /*0004*/ 	.word	0x00000082


	//----- nvinfo : EIATTR_KPARAM_INFO
	.align		4
.L_3809:
        /*0008*/ 	.byte	0x04, 0x17
        /*000a*/ 	.short	(.L_3811 - .L_3810)
.L_3810:
        /*000c*/ 	.word	0x00000000
        /*0010*/ 	.short	0x0013
        /*0012*/ 	.short	0x0070
        /*0014*/ 	.byte	0x00, 0xf0, 0x11, 0x00


	//----- nvinfo : EIATTR_KPARAM_INFO
	.align		4
.L_3811:
        /*0018*/ 	.byte	0x04, 0x17
        /*001a*/ 	.short	(.L_3813 - .L_3812)
.L_3812:
        /*001c*/ 	.word	0x00000000
        /*0020*/ 	.short	0x0012
        /*0022*/ 	.short	0x0068
        /*0024*/ 	.byte	0x00, 0xf5, 0x21, 0x00


	//----- nvinfo : EIATTR_KPARAM_INFO
	.align		4
.L_3813:
        /*0028*/ 	.byte	0x04, 0x17
        /*002a*/ 	.short	(.L_3815 - .L_3814)
.L_3814:
        /*002c*/ 	.word	0x00000000
        /*0030*/ 	.short	0x0011
        /*0032*/ 	.short	0x0060
        /*0034*/ 	.byte	0x00, 0xf0, 0x05, 0x00


	//----- nvinfo : EIATTR_KPARAM_INFO
	.align		4
.L_3815:
        /*0038*/ 	.byte	0x04, 0x17
        /*003a*/ 	.short	(.L_3817 - .L_3816)
.L_3816:
        /*003c*/ 	.word	0x00000000
        /*0040*/ 	.short	0x0010
        /*0042*/ 	.short	0x005c
        /*0044*/ 	.byte	0x00, 0xf0, 0x11, 0x00


	//----- nvinfo : EIATTR_KPARAM_INFO
	.align		4
.L_3817:
        /*0048*/ 	.byte	0x04, 0x17
        /*004a*/ 	.short	(.L_3819 - .L_3818)
.L_3818:
        /*004c*/ 	.word	0x00000000
        /*0050*/ 	.short	0x000f
        /*0052*/ 	.short	0x0058
        /*0054*/ 	.byte	0x00, 0xf0, 0x11, 0x00


	//----- nvinfo : EIATTR_KPARAM_INFO
	.align		4
.L_3819:
        /*0058*/ 	.byte	0x04, 0x17
        /*005a*/ 	.short	(.L_3821 - .L_3820)
.L_3820:
        /*005c*/ 	.word	0x00000000
        /*0060*/ 	.short	0x000e
        /*0062*/ 	.short	0x0054
        /*0064*/ 	.byte	0x00, 0xf0, 0x11, 0x00


	//----- nvinfo : EIATTR_KPARAM_INFO
	.align		4
.L_3821:
        /*0068*/ 	.byte	0x04, 0x17
        /*006a*/ 	.short	(.L_3823 - .L_3822)
.L_3822:
        /*006c*/ 	.word	0x00000000
        /*0070*/ 	.short	0x000d
        /*0072*/ 	.short	0x0050
        /*0074*/ 	.byte	0x00, 0xf0, 0x11, 0x00


	//----- nvinfo : EIATTR_KPARAM_INFO
	.align		4
.L_3823:
        /*0078*/ 	.byte	0x04, 0x17
        /*007a*/ 	.short	(.L_3825 - .L_3824)
.L_3824:
        /*007c*/ 	.word	0x00000000
        /*0080*/ 	.short	0x000c
        /*0082*/ 	.short	0x004c
        /*0084*/ 	.byte	0x00, 0xf0, 0x11, 0x00


	//----- nvinfo : EIATTR_KPARAM_INFO
	.align		4
.L_3825:
        /*0088*/ 	.byte	0x04, 0x17
        /*008a*/ 	.short	(.L_3827 - .L_3826)
.L_3826:
        /*008c*/ 	.word	0x00000000
        /*0090*/ 	.short	0x000b
        /*0092*/ 	.short	0x0048
        /*0094*/ 	.byte	0x00, 0xf0, 0x11, 0x00


	//----- nvinfo : EIATTR_KPARAM_INFO
	.align		4
.L_3827:
        /*0098*/ 	.byte	0x04, 0x17
        /*009a*/ 	.short	(.L_3829 - .L_3828)
.L_3828:
        /*009c*/ 	.word	0x00000000
        /*00a0*/ 	.short	0x000a
        /*00a2*/ 	.short	0x0040
        /*00a4*/ 	.byte	0x00, 0xf5, 0x21, 0x00


	//----- nvinfo : EIATTR_KPARAM_INFO
	.align		4
.L_3829:
        /*00a8*/ 	.byte	0x04, 0x17
        /*00aa*/ 	.short	(.L_3831 - .L_3830)
.L_3830:
        /*00ac*/ 	.word	0x00000000
        /*00b0*/ 	.short	0x0009
        /*00b2*/ 	.short	0x0038
        /*00b4*/ 	.byte	0x00, 0xf5, 0x21, 0x00


	//----- nvinfo : EIATTR_KPARAM_INFO
	.align		4
.L_3831:
        /*00b8*/ 	.byte	0x04, 0x17
        /*00ba*/ 	.short	(.L_3833 - .L_3832)
.L_3832:
        /*00bc*/ 	.word	0x00000000
        /*00c0*/ 	.short	0x0008
        /*00c2*/ 	.short	0x0034
        /*00c4*/ 	.byte	0x00, 0xf0, 0x11, 0x00


	//----- nvinfo : EIATTR_KPARAM_INFO
	.align		4
.L_3833:
        /*00c8*/ 	.byte	0x04, 0x17
        /*00ca*/ 	.short	(.L_3835 - .L_3834)
.L_3834:
        /*00cc*/ 	.word	0x00000000
        /*00d0*/ 	.short	0x0007
        /*00d2*/ 	.short	0x0030
        /*00d4*/ 	.byte	0x00, 0xf0, 0x11, 0x00


	//----- nvinfo : EIATTR_KPARAM_INFO
	.align		4
.L_3835:
        /*00d8*/ 	.byte	0x04, 0x17
        /*00da*/ 	.short	(.L_3837 - .L_3836)
.L_3836:
        /*00dc*/ 	.word	0x00000000
        /*00e0*/ 	.short	0x0006
        /*00e2*/ 	.short	0x002c
        /*00e4*/ 	.byte	0x00, 0xf0, 0x11, 0x00


	//----- nvinfo : EIATTR_KPARAM_INFO
	.align		4
.L_3837:
        /*00e8*/ 	.byte	0x04, 0x17
        /*00ea*/ 	.short	(.L_3839 - .L_3838)
.L_3838:
        /*00ec*/ 	.word	0x00000000
        /*00f0*/ 	.short	0x0005
        /*00f2*/ 	.short	0x0028
        /*00f4*/ 	.byte	0x00, 0xf0, 0x11, 0x00


	//----- nvinfo : EIATTR_KPARAM_INFO
	.align		4
.L_3839:
        /*00f8*/ 	.byte	0x04, 0x17
        /*00fa*/ 	.short	(.L_3841 - .L_3840)
.L_3840:
        /*00fc*/ 	.word	0x00000000
        /*0100*/ 	.short	0x0004
        /*0102*/ 	.short	0x0020
        /*0104*/ 	.byte	0x00, 0xf5, 0x21, 0x00


	//----- nvinfo : EIATTR_KPARAM_INFO
	.align		4
.L_3841:
        /*0108*/ 	.byte	0x04, 0x17
        /*010a*/ 	.short	(.L_3843 - .L_3842)
.L_3842:
        /*010c*/ 	.word	0x00000000
        /*0110*/ 	.short	0x0003
        /*0112*/ 	.short	0x0018
        /*0114*/ 	.byte	0x00, 0xf5, 0x21, 0x00


	//----- nvinfo : EIATTR_KPARAM_INFO
	.align		4
.L_3843:
        /*0118*/ 	.byte	0x04, 0x17
        /*011a*/ 	.short	(.L_3845 - .L_3844)
.L_3844:
        /*011c*/ 	.word	0x00000000
        /*0120*/ 	.short	0x0002
        /*0122*/ 	.short	0x0010
        /*0124*/ 	.byte	0x00, 0xf5, 0x21, 0x00


	//----- nvinfo : EIATTR_KPARAM_INFO
	.align		4
.L_3845:
        /*0128*/ 	.byte	0x04, 0x17
        /*012a*/ 	.short	(.L_3847 - .L_3846)
.L_3846:
        /*012c*/ 	.word	0x00000000
        /*0130*/ 	.short	0x0001
        /*0132*/ 	.short	0x0008
        /*0134*/ 	.byte	0x00, 0xf5, 0x21, 0x00


	//----- nvinfo : EIATTR_KPARAM_INFO
	.align		4
.L_3847:
        /*0138*/ 	.byte	0x04, 0x17
        /*013a*/ 	.short	(.L_3849 - .L_3848)
.L_3848:
        /*013c*/ 	.word	0x00000000
        /*0140*/ 	.short	0x0000
        /*0142*/ 	.short	0x0000
        /*0144*/ 	.byte	0x00, 0xf5, 0x21, 0x00


	//----- nvinfo : EIATTR_SPARSE_MMA_MASK
	.align		4
.L_3849:
        /*0148*/ 	.byte	0x03, 0x50
        /*014a*/ 	.short	0x0000


	//----- nvinfo : EIATTR_MAXREG_COUNT
	.align		4
        /*014c*/ 	.byte	0x03, 0x1b
        /*014e*/ 	.short	0x00ff


	//----- nvinfo : EIATTR_NUM_BARRIERS
	.align		4
        /*0150*/ 	.byte	0x02, 0x4c
        /*0152*/ 	.byte	0x01
	.zero		1


	//----- nvinfo : EIATTR_MERCURY_ISA_VERSION
	.align		4
        /*0154*/ 	.byte	0x03, 0x5f
        /*0156*/ 	.short	0x0101


	//----- nvinfo : EIATTR_VRC_CTA_INIT_COUNT
	.align		4
        /*0158*/ 	.byte	0x02, 0x4a
	.zero		1
	.zero		1


	//----- nvinfo : EIATTR_EXIT_INSTR_OFFSETS
	.align		4
        /*015c*/ 	.byte	0x04, 0x1c
        /*015e*/ 	.short	(.L_3851 - .L_3850)


	//   ....[0]....
.L_3850:
        /*0160*/ 	.word	0x00000060


	//   ....[1]....
        /*0164*/ 	.word	0x000000c0


	//   ....[2]....
        /*0168*/ 	.word	0x000002d0


	//   ....[3]....
        /*016c*/ 	.word	0x000052d0


	//   ....[4]....
        /*0170*/ 	.word	0x00005360


	//   ....[5]....
        /*0174*/ 	.word	0x000053a0


	//----- nvinfo : EIATTR_CRS_STACK_SIZE
	.align		4
.L_3851:
        /*0178*/ 	.byte	0x04, 0x1e
        /*017a*/ 	.short	(.L_3853 - .L_3852)
.L_3852:
        /*017c*/ 	.word	0x00000000


	//----- nvinfo : EIATTR_CBANK_PARAM_SIZE
	.align		4
.L_3853:
        /*0180*/ 	.byte	0x03, 0x19
        /*0182*/ 	.short	0x0074


	//----- nvinfo : EIATTR_PARAM_CBANK
	.align		4
        /*0184*/ 	.byte	0x04, 0x0a
        /*0186*/ 	.short	(.L_3855 - .L_3854)
	.align		4
.L_3854:
        /*0188*/ 	.word	index@(.nv.constant0._Z23gemm_half_q_half_kernelILi1ELi14ELb1ELb1ELi64EEvPK6__halfPKjS4_S2_PS0_iiiiPKtS7_iiiiiibS2_i)
        /*018c*/ 	.short	0x0380
        /*018e*/ 	.short	0x0074


	//----- nvinfo : EIATTR_SW_WAR
	.align		4
.L_3855:
        /*0190*/ 	.byte	0x04, 0x36
        /*0192*/ 	.short	(.L_3857 - .L_3856)
.L_3856:
        /*0194*/ 	.word	0x00000008
.L_3857:


//--------------------- .nv.info._Z23gemm_half_q_half_kernelILi1ELi4ELb1ELb1ELi64EEvPK6__halfPKjS4_S2_PS0_iiiiPKtS7_iiiiiibS2_i --------------------------
	.section	.nv.info._Z23gemm_half_q_half_kernelILi1ELi4ELb1ELb1ELi64EEvPK6__halfPKjS4_S2_PS0_iiiiPKtS7_iiiiiibS2_i,"",@"SHT_CUDA_INFO"
	.sectionflags	@""
	.align	4


	//----- nvinfo : EIATTR_CUDA_API_VERSION
	.align		4
        /*0000*/ 	.byte	0x04, 0x37
        /*0002*/ 	.short	(.L_3859 - .L_3858)
.L_3858:
        /*0004*/ 	.word	0x00000082


	//----- nvinfo : EIATTR_KPARAM_INFO
	.align		4
.L_3859:
        /*0008*/ 	.byte	0x04, 0x17
        /*000a*/ 	.short	(.L_3861 - .L_3860)
.L_3860:
        /*000c*/ 	.word	0x00000000
        /*0010*/ 	.short	0x0013
        /*0012*/ 	.short	0x0070
        /*0014*/ 	.byte	0x00, 0xf0, 0x11, 0x00


	//----- nvinfo : EIATTR_KPARAM_INFO
	.align		4
.L_3861:
        /*0018*/ 	.byte	0x04, 0x17
        /*001a*/ 	.short	(.L_3863 - .L_3862)
.L_3862:
        /*001c*/ 	.word	0x00000000
        /*0020*/ 	.short	0x0012
        /*0022*/ 	.short	0x0068
        /*0024*/ 	.byte	0x00, 0xf5, 0x21, 0x00


	//----- nvinfo : EIATTR_KPARAM_INFO
	.align		4
.L_3863:
        /*0028*/ 	.byte	0x04, 0x17
        /*002a*/ 	.short	(.L_3865 - .L_3864)
.L_3864:
        /*002c*/ 	.word	0x00000000
        /*0030*/ 	.short	0x0011
        /*0032*/ 	.short	0x0060
        /*0034*/ 	.byte	0x00, 0xf0, 0x05, 0x00


	//----- nvinfo : EIATTR_KPARAM_INFO
	.align		4
.L_3865:
        /*0038*/ 	.byte	0x04, 0x17
        /*003a*/ 	.short	(.L_3867 - .L_3866)
.L_3866:
        /*003c*/ 	.word	0x00000000
        /*0040*/ 	.short	0x0010
        /*0042*/ 	.short	0x005c
        /*0044*/ 	.byte	0x00, 0xf0, 0x11, 0x00


	//----- nvinfo : EIATTR_KPARAM_INFO
	.align		4
.L_3867:
        /*0048*/ 	.byte	0x04, 0x17
        /*004a*/ 	.short	(.L_3869 - .L_3868)
.L_3868:
        /*004c*/ 	.word	0x00000000
        /*0050*/ 	.short	0x000f
        /*0052*/ 	.short	0x0058
        /*0054*/ 	.byte	0x00, 0xf0, 0x11, 0x00


	//----- nvinfo : EIATTR_KPARAM_INFO
	.align		4
.L_3869:
        /*0058*/ 	.byte	0x04, 0x17
        /*005a*/ 	.short	(.L_3871 - .L_3870)
.L_3870:
        /*005c*/ 	.word	0x00000000
        /*0060*/ 	.short	0x000e
        /*0062*/ 	.short	0x0054
        /*0064*/ 	.byte	0x00, 0xf0, 0x11, 0x00


	//----- nvinfo : EIATTR_KPARAM_INFO
	.align		4
.L_3871:
        /*0068*/ 	.byte	0x04, 0x17
        /*006a*/ 	.short	(.L_3873 - .L_3872)
.L_3872:
        /*006c*/ 	.word	0x00000000
        /*0070*/ 	.short	0x000d
        /*0072*/ 	.short	0x0050
        /*0074*/ 	.byte	0x00, 0xf0, 0x11, 0x00


	//----- nvinfo : EIATTR_KPARAM_INFO
	.align		4
.L_3873:
        /*0078*/ 	.byte	0x04, 0x17
        /*007a*/ 	.short	(.L_3875 - .L_3874)
.L_3874:
        /*007c*/ 	.word	0x00000000
        /*0080*/ 	.short	0x000c
        /*0082*/ 	.short	0x004c
        /*0084*/ 	.byte	0x00, 0xf0, 0x11, 0x00


	//----- nvinfo : EIATTR_KPARAM_INFO
	.align		4
.L_3875:
        /*0088*/ 	.byte	0x04, 0x17
        /*008a*/ 	.short	(.L_3877 - .L_3876)
.L_3876:
        /*008c*/ 	.word	0x00000000
        /*0090*/ 	.short	0x000b
        /*0092*/ 	.short	0x0048
        /*0094*/ 	.byte	0x00, 0xf0, 0x11, 0x00


	//----- nvinfo : EIATTR_KPARAM_INFO
	.align		4
.L_3877:
        /*0098*/ 	.byte	0x04, 0x17
        /*009a*/ 	.short	(.L_3879 - .L_3878)
.L_3878:
        /*009c*/ 	.word	0x00000000
        /*00a0*/ 	.short	0x000a
        /*00a2*/ 	.short	0x0040
        /*00a4*/ 	.byte	0x00, 0xf5, 0x21, 0x00


	//----- nvinfo : EIATTR_KPARAM_INFO
	.align		4
.L_3879:
        /*00a8*/ 	.byte	0x04, 0x17
        /*00aa*/ 	.short	(.L_3881 - .L_3880)
.L_3880:
        /*00ac*/ 	.word	0x00000000
        /*00b0*/ 	.short	0x0009
        /*00b2*/ 	.short	0x0038
        /*00b4*/ 	.byte	0x00, 0xf5, 0x21, 0x00


	//----- nvinfo : EIATTR_KPARAM_INFO
	.align		4
.L_3881:
        /*00b8*/ 	.byte	0x04, 0x17
        /*00ba*/ 	.short	(.L_3883 - .L_3882)
.L_3882:
        /*00bc*/ 	.word	0x00000000
        /*00c0*/ 	.short	0x0008
        /*00c2*/ 	.short	0x0034
        /*00c4*/ 	.byte	0x00, 0xf0, 0x11, 0x00


	//----- nvinfo : EIATTR_KPARAM_INFO
	.align		4
.L_3883:
        /*00c8*/ 	.byte	0x04, 0x17
        /*00ca*/ 	.short	(.L_3885 - .L_3884)
.L_3884:
        /*00cc*/ 	.word	0x00000000
        /*00d0*/ 	.short	0x0007
        /*00d2*/ 	.short	0x0030
        /*00d4*/ 	.byte	0x00, 0xf0, 0x11, 0x00


	//----- nvinfo : EIATTR_KPARAM_INFO
	.align		4
.L_3885:
        /*00d8*/ 	.byte	0x04, 0x17
        /*00da*/ 	.short	(.L_3887 - .L_3886)
.L_3886:
        /*00dc*/ 	.word	0x00000000
        /*00e0*/ 	.short	0x0006
        /*00e2*/ 	.short	0x002c
        /*00e4*/ 	.byte	0x00, 0xf0, 0x11, 0x00


	//----- nvinfo : EIATTR_KPARAM_INFO
	.align		4
.L_3887:
        /*00e8*/ 	.byte	0x04, 0x17
        /*00ea*/ 	.short	(.L_3889 - .L_3888)
.L_3888:
        /*00ec*/ 	.word	0x00000000
        /*00f0*/ 	.short	0x0005
        /*00f2*/ 	.short	0x0028
        /*00f4*/ 	.byte	0x00, 0xf0, 0x11, 0x00


	//----- nvinfo : EIATTR_KPARAM_INFO
	.align		4
.L_3889:
        /*00f8*/ 	.byte	0x04, 0x17
        /*00fa*/ 	.short	(.L_3891 - .L_3890)
.L_3890:
        /*00fc*/ 	.word	0x00000000
        /*0100*/ 	.short	0x0004
        /*0102*/ 	.short	0x0020
        /*0104*/ 	.byte	0x00, 0xf5, 0x21, 0x00


	//----- nvinfo : EIATTR_KPARAM_INFO
	.align		4
.L_3891:
        /*0108*/ 	.byte	0x04, 0x17
        /*010a*/ 	.short	(.L_3893 - .L_3892)
.L_3892:
        /*010c*/ 	.word	0x00000000
        /*0110*/ 	.short	0x0003
        /*0112*/ 	.short	0x0018
        /*0114*/ 	.byte	0x00, 0xf5, 0x21, 0x00


	//----- nvinfo : EIATTR_KPARAM_INFO
	.align		4
.L_3893:
        /*0118*/ 	.byte	0x04, 0x17
        /*011a*/ 	.short	(.L_3895 - .L_3894)
.L_3894:
        /*011c*/ 	.word	0x00000000
        /*0120*/ 	.short	0x0002
        /*0122*/ 	.short	0x0010
        /*0124*/ 	.byte	0x00, 0xf5, 0x21, 0x00


	//----- nvinfo : EIATTR_KPARAM_INFO
	.align		4
.L_3895:
        /*0128*/ 	.byte	0x04, 0x17
        /*012a*/ 	.short	(.L_3897 - .L_3896)
.L_3896:
        /*012c*/ 	.word	0x00000000
        /*0130*/ 	.short	0x0001
        /*0132*/ 	.short	0x0008
        /*0134*/ 	.byte	0x00, 0xf5, 0x21, 0x00


	//----- nvinfo : EIATTR_KPARAM_INFO
	.align		4
.L_3897:
        /*0138*/ 	.byte	0x04, 0x17
        /*013a*/ 	.short	(.L_3899 - .L_3898)
.L_3898:
        /*013c*/ 	.word	0x00000000
        /*0140*/ 	.short	0x0000
        /*0142*/ 	.short	0x0000
        /*0144*/ 	.byte	0x00, 0xf5, 0x21, 0x00


	//----- nvinfo : EIATTR_SPARSE_MMA_MASK
	.align		4
.L_3899:
        /*0148*/ 	.byte	0x03, 0x50
        /*014a*/ 	.short	0x0000


	//----- nvinfo : EIATTR_MAXREG_COUNT
	.align		4
        /*014c*/ 	.byte	0x03, 0x1b
        /*014e*/ 	.short	0x00ff


	//----- nvinfo : EIATTR_NUM_BARRIERS
	.align		4
        /*0150*/ 	.byte	0x02, 0x4c
        /*0152*/ 	.byte	0x01
	.zero		1


	//----- nvinfo : EIATTR_MERCURY_ISA_VERSION
	.align		4
        /*0154*/ 	.byte	0x03, 0x5f
        /*0156*/ 	.short	0x0101


	//----- nvinfo : EIATTR_VRC_CTA_INIT_COUNT
	.align		4
        /*0158*/ 	.byte	0x02, 0x4a
	.zero		1
	.zero		1


	//----- nvinfo : EIATTR_EXIT_INSTR_OFFSETS
	.align		4
        /*015c*/ 	.byte	0x04, 0x1c
        /*015e*/ 	.short	(.L_3901 - .L_3900)


	//   ....[0]....
.L_3900:
        /*0160*/ 	.word	0x00000060


	//   ....[1]....
        /*0164*/ 	.word	0x000000c0


	//   ....[2]....
        /*0168*/ 	.word	0x000002d0


	//   ....[3]....
        /*016c*/ 	.word	0x00002280


	//   ....[4]....
        /*0170*/ 	.word	0x00002310


	//   ....[5]....
        /*0174*/ 	.word	0x00002350


	//----- nvinfo : EIATTR_CRS_STACK_SIZE
	.align		4
.L_3901:
        /*0178*/ 	.byte	0x04, 0x1e
        /*017a*/ 	.short	(.L_3903 - .L_3902)
.L_3902:
        /*017c*/ 	.word	0x00000000


	//----- nvinfo : EIATTR_CBANK_PARAM_SIZE
	.align		4
.L_3903:
        /*0180*/ 	.byte	0x03, 0x19
        /*0182*/ 	.short	0x0074


	//----- nvinfo : EIATTR_PARAM_CBANK
	.align		4
        /*0184*/ 	.byte	0x04, 0x0a
        /*0186*/ 	.short	(.L_3905 - .L_3904)
	.align		4
.L_3904:
        /*0188*/ 	.word	index@(.nv.constant0._Z23gemm_half_q_half_kernelILi1ELi4ELb1ELb1ELi64EEvPK6__halfPKjS4_S2_PS0_iiiiPKtS7_iiiiiibS2_i)
        /*018c*/ 	.short	0x0380
        /*018e*/ 	.short	0x0074


	//----- nvinfo : EIATTR_SW_WAR
	.align		4
.L_3905:
        /*0190*/ 	.byte	0x04, 0x36
        /*0192*/ 	.short	(.L_3907 - .L_3906)
.L_3906:
        /*0194*/ 	.word	0x00000008
.L_3907:


//--------------------- .nv.info._Z23gemm_half_q_half_kernelILi1ELi6ELb1ELb1ELi64EEvPK6__halfPKjS4_S2_PS0_iiiiPKtS7_iiiiiibS2_i --------------------------
	.section	.nv.info._Z23gemm_half_q_half_kernelILi1ELi6ELb1ELb1ELi64EEvPK6__halfPKjS4_S2_PS0_iiiiPKtS7_iiiiiibS2_i,"",@"SHT_CUDA_INFO"
	.sectionflags	@""
	.align	4


	//----- nvinfo : EIATTR_CUDA_API_VERSION
	.align		4
        /*0000*/ 	.byte	0x04, 0x37
        /*0002*/ 	.short	(.L_3909 - .L_3908)
.L_3908:
        /*0004*/ 	.word	0x00000082


	//----- nvinfo : EIATTR_KPARAM_INFO
	.align		4
.L_3909:
        /*0008*/ 	.byte	0x04, 0x17
        /*000a*/ 	.short	(.L_3911 - .L_3910)
.L_3910:
        /*000c*/ 	.word	0x00000000
        /*0010*/ 	.short	0x0013
        /*0012*/ 	.short	0x0070
        /*0014*/ 	.byte	0x00, 0xf0, 0x11, 0x00


	//----- nvinfo : EIATTR_KPARAM_INFO
	.align		4
.L_3911:
        /*0018*/ 	.byte	0x04, 0x17
        /*001a*/ 	.short	(.L_3913 - .L_3912)
.L_3912:
        /*001c*/ 	.word	0x00000000
        /*0020*/ 	.short	0x0012
        /*0022*/ 	.short	0x0068
        /*0024*/ 	.byte	0x00, 0xf5, 0x21, 0x00


	//----- nvinfo : EIATTR_KPARAM_INFO
	.align		4
.L_3913:
        /*0028*/ 	.byte	0x04, 0x17
        /*002a*/ 	.short	(.L_3915 - .L_3914)
.L_3914:
        /*002c*/ 	.word	0x00000000
        /*0030*/ 	.short	0x0011
        /*0032*/ 	.short	0x0060
        /*0034*/ 	.byte	0x00, 0xf0, 0x05, 0x00


	//----- nvinfo : EIATTR_KPARAM_INFO
	.align		4
.L_3915:
        /*0038*/ 	.byte	0x04, 0x17
        /*003a*/ 	.short	(.L_3917 - .L_3916)
.L_3916:
        /*003c*/ 	.word	0x00000000
        /*0040*/ 	.short	0x0010
        /*0042*/ 	.short	0x005c
        /*0044*/ 	.byte	0x00, 0xf0, 0x11, 0x00


	//----- nvinfo : EIATTR_KPARAM_INFO
	.align		4
.L_3917:
        /*0048*/ 	.byte	0x04, 0x17
        /*004a*/ 	.short	(.L_3919 - .L_3918)
.L_3918:
        /*004c*/ 	.word	0x00000000
        /*0050*/ 	.short	0x000f
        /*0052*/ 	.short	0x0058
        /*0054*/ 	.byte	0x00, 0xf0, 0x11, 0x00


	//----- nvinfo : EIATTR_KPARAM_INFO
	.align		4
.L_3919:
        /*0058*/ 	.byte	0x04, 0x17
        /*005a*/ 	.short	(.L_3921 - .L_3920)
.L_3920:
        /*005c*/ 	.word	0x00000000
        /*0060*/ 	.short	0x000e
        /*0062*/ 	.short	0x0054
        /*0064*/ 	.byte	0x00, 0xf0, 0x11, 0x00


	//----- nvinfo : EIATTR_KPARAM_INFO
	.align		4
.L_3921:
        /*0068*/ 	.byte	0x04, 0x17
        /*006a*/ 	.short	(.L_3923 - .L_3922)
.L_3922:
        /*006c*/ 	.word	0x00000000
        /*0070*/ 	.short	0x000d
        /*0072*/ 	.short	0x0050
        /*0074*/ 	.byte	0x00, 0xf0, 0x11, 0x00


	//----- nvinfo : EIATTR_KPARAM_INFO
	.align		4
.L_3923:
        /*0078*/ 	.byte	0x04, 0x17
        /*007a*/ 	.short	(.L_3925 - .L_3924)
.L_3924:
        /*007c*/ 	.word	0x00000000
        /*0080*/ 	.short	0x000c
        /*0082*/ 	.short	0x004c
        /*0084*/ 	.byte	0x00, 0xf0, 0x11, 0x00


	//----- nvinfo : EIATTR_KPARAM_INFO
	.align		4
.L_3925:
        /*0088*/ 	.byte	0x04, 0x17
        /*008a*/ 	.short	(.L_3927 - .L_3926)
.L_3926:
        /*008c*/ 	.word	0x00000000
        /*0090*/ 	.short	0x000b
        /*0092*/ 	.short	0x0048
        /*0094*/ 	.byte	0x00, 0xf0, 0x11, 0x00


	//----- nvinfo : EIATTR_KPARAM_INFO
	.align		4
.L_3927:
        /*0098*/ 	.byte	0x04, 0x17
        /*009a*/ 	.short	(.L_3929 - .L_3928)
.L_3928:
        /*009c*/ 	.word	0x00000000
        /*00a0*/ 	.short	0x000a
        /*00a2*/ 	.short	0x0040
        /*00a4*/ 	.byte	0x00, 0xf5, 0x21, 0x00


	//----- nvinfo : EIATTR_KPARAM_INFO
	.align		4
.L_3929:
        /*00a8*/ 	.byte	0x04, 0x17
        /*00aa*/ 	.short	(.L_3931 - .L_3930)
.L_3930:
        /*00ac*/ 	.word	0x00000000
        /*00b0*/ 	.short	0x0009
        /*00b2*/ 	.short	0x0038
        /*00b4*/ 	.byte	0x00, 0xf5, 0x21, 0x00


	//----- nvinfo : EIATTR_KPARAM_INFO
	.align		4
.L_3931:
        /*00b8*/ 	.byte	0x04, 0x17
        /*00ba*/ 	.short	(.L_3933 - .L_3932)
.L_3932:
        /*00bc*/ 	.word	0x00000000
        /*00c0*/ 	.short	0x0008
        /*00c2*/ 	.short	0x0034
        /*00c4*/ 	.byte	0x00, 0xf0, 0x11, 0x00


	//----- nvinfo : EIATTR_KPARAM_INFO
	.align		4
.L_3933:
        /*00c8*/ 	.byte	0x04, 0x17
        /*00ca*/ 	.short	(.L_3935 - .L_3934)
.L_3934:
        /*00cc*/ 	.word	0x00000000
        /*00d0*/ 	.short	0x0007
        /*00d2*/ 	.short	0x0030
        /*00d4*/ 	.byte	0x00, 0xf0, 0x11, 0x00


	//----- nvinfo : EIATTR_KPARAM_INFO
	.align		4
.L_3935:
        /*00d8*/ 	.byte	0x04, 0x17
        /*00da*/ 	.short	(.L_3937 - .L_3936)
.L_3936:
        /*00dc*/ 	.word	0x00000000
        /*00e0*/ 	.short	0x0006
        /*00e2*/ 	.short	0x002c
        /*00e4*/ 	.byte	0x00, 0xf0, 0x11, 0x00


	//----- nvinfo : EIATTR_KPARAM_INFO
	.align		4
.L_3937:
        /*00e8*/ 	.byte	0x04, 0x17
        /*00ea*/ 	.short	(.L_3939 - .L_3938)
.L_3938:
        /*00ec*/ 	.word	0x00000000
        /*00f0*/ 	.short	0x0005
        /*00f2*/ 	.short	0x0028
        /*00f4*/ 	.byte	0x00, 0xf0, 0x11, 0x00


	//----- nvinfo : EIATTR_KPARAM_INFO
	.align		4
.L_3939:
        /*00f8*/ 	.byte	0x04, 0x17
        /*00fa*/ 	.short	(.L_3941 - .L_3940)
.L_3940:
        /*00fc*/ 	.word	0x00000000
        /*0100*/ 	.short	0x0004
        /*0102*/ 	.short	0x0020
        /*0104*/ 	.byte	0x00, 0xf5, 0x21, 0x00


	//----- nvinfo : EIATTR_KPARAM_INFO
	.align		4
.L_3941:
        /*0108*/ 	.byte	0x04, 0x17
        /*010a*/ 	.short	(.L_3943 - .L_3942)
.L_3942:
        /*010c*/ 	.word	0x00000000
        /*0110*/ 	.short	0x0003
        /*0112*/ 	.short	0x0018
        /*0114*/ 	.byte	0x00, 0xf5, 0x21, 0x00


	//----- nvinfo : EIATTR_KPARAM_INFO
	.align		4
.L_3943:
        /*0118*/ 	.byte	0x04, 0x17
        /*011a*/ 	.short	(.L_3945 - .L_3944)
.L_3944:
        /*011c*/ 	.word	0x00000000
        /*0120*/ 	.short	0x0002
        /*0122*/ 	.short	0x0010
        /*0124*/ 	.byte	0x00, 0xf5, 0x21, 0x00


	//----- nvinfo : EIATTR_KPARAM_INFO
	.align		4
.L_3945:
        /*0128*/ 	.byte	0x04, 0x17
        /*012a*/ 	.short	(.L_3947 - .L_3946)
.L_3946:
        /*012c*/ 	.word	0x00000000
        /*0130*/ 	.short	0x0001
        /*0132*/ 	.short	0x0008
        /*0134*/ 	.byte	0x00, 0xf5, 0x21, 0x00


	//----- nvinfo : EIATTR_KPARAM_INFO
	.align		4
.L_3947:
        /*0138*/ 	.byte	0x04, 0x17
        /*013a*/ 	.short	(.L_3949 - .L_3948)
.L_3948:
        /*013c*/ 	.word	0x00000000
        /*0140*/ 	.short	0x0000
        /*0142*/ 	.short	0x0000
        /*0144*/ 	.byte	0x00, 0xf5, 0x21, 0x00


	//----- nvinfo : EIATTR_SPARSE_MMA_MASK
	.align		4
.L_3949:
        /*0148*/ 	.byte	0x03, 0x50
        /*014a*/ 	.short	0x0000


	//----- nvinfo : EIATTR_MAXREG_COUNT
	.align		4
        /*014c*/ 	.byte	0x03, 0x1b
        /*014e*/ 	.short	0x00ff


	//----- nvinfo : EIATTR_NUM_BARRIERS
	.align		4
        /*0150*/ 	.byte	0x02, 0x4c
        /*0152*/ 	.byte	0x01
	.zero		1


	//----- nvinfo : EIATTR_MERCURY_ISA_VERSION
	.align		4
        /*0154*/ 	.byte	0x03, 0x5f
        /*0156*/ 	.short	0x0101


	//----- nvinfo : EIATTR_VRC_CTA_INIT_COUNT
	.align		4
        /*0158*/ 	.byte	0x02, 0x4a
	.zero		1
	.zero		1


	//----- nvinfo : EIATTR_EXIT_INSTR_OFFSETS
	.align		4
        /*015c*/ 	.byte	0x04, 0x1c
        /*015e*/ 	.short	(.L_3951 - .L_3950)


	//   ....[0]....
.L_3950:
        /*0160*/ 	.word	0x00000060


	//   ....[1]....
        /*0164*/ 	.word	0x000000c0


	//   ....[2]....
        /*0168*/ 	.word	0x000002d0


	//   ....[3]....
        /*016c*/ 	.word	0x00002dd0


	//   ....[4]....
        /*0170*/ 	.word	0x00002e60


	//   ....[5]....
        /*0174*/ 	.word	0x00002ea0


	//----- nvinfo : EIATTR_CRS_STACK_SIZE
	.align		4
.L_3951:
        /*0178*/ 	.byte	0x04, 0x1e
        /*017a*/ 	.short	(.L_3953 - .L_3952)
.L_3952:
        /*017c*/ 	.word	0x00000000


	//----- nvinfo : EIATTR_CBANK_PARAM_SIZE
	.align		4
.L_3953:
        /*0180*/ 	.byte	0x03, 0x19
        /*0182*/ 	.short	0x0074


	//----- nvinfo : EIATTR_PARAM_CBANK
	.align		4
        /*0184*/ 	.byte	0x04, 0x0a
        /*0186*/ 	.short	(.L_3955 - .L_3954)
	.align		4
.L_3954:
        /*0188*/ 	.word	index@(.nv.constant0._Z23gemm_half_q_half_kernelILi1ELi6ELb1ELb1ELi64EEvPK6__halfPKjS4_S2_PS0_iiiiPKtS7_iiiiiibS2_i)
        /*018c*/ 	.short	0x0380
        /*018e*/ 	.short	0x0074


	//----- nvinfo : EIATTR_SW_WAR
	.align		4
.L_3955:
        /*0190*/ 	.byte	0x04, 0x36
        /*0192*/ 	.short	(.L_3957 - .L_3956)
.L_3956:
        /*0194*/ 	.word	0x00000008
.L_3957:


//--------------------- .nv.info._Z23gemm_half_q_half_kernelILi1ELi2ELb1ELb1ELi64EEvPK6__halfPKjS4_S2_PS0_iiiiPKtS7_iiiiiibS2_i --------------------------
	.section	.nv.info._Z23gemm_half_q_half_kernelILi1ELi2ELb1ELb1ELi64EEvPK6__halfPKjS4_S2_PS0_iiiiPKtS7_iiiiiibS2_i,"",@"SHT_CUDA_INFO"
	.sectionflags	@""
	.align	4


	//----- nvinfo : EIATTR_CUDA_API_VERSION
	.align		4
        /*0000*/ 	.byte	0x04, 0x37
        /*0002*/ 	.short	(.L_3959 - .L_3958)
.L_3958:
        /*0004*/ 	.word	0x00000082


	//----- nvinfo : EIATTR_KPARAM_INFO
	.align		4
.L_3959:
        /*0008*/ 	.byte	0x04, 0x17
        /*000a*/ 	.short	(.L_3961 - .L_3960)
.L_3960:
        /*000c*/ 	.word	0x00000000
        /*0010*/ 	.short	0x0013
        /*0012*/ 	.short	0x0070
        /*0014*/ 	.byte	0x00, 0xf0, 0x11, 0x00


	//----- nvinfo : EIATTR_KPARAM_INFO
	.align		4
.L_3961:
        /*0018*/ 	.byte	0x04, 0x17
        /*001a*/ 	.short	(.L_3963 - .L_3962)
.L_3962:
        /*001c*/ 	.word	0x00000000
        /*0020*/ 	.short	0x0012
        /*0022*/ 	.short	0x0068
        /*0024*/ 	.byte	0x00, 0xf5, 0x21, 0x00


	//----- nvinfo : EIATTR_KPARAM_INFO
	.align		4
.L_3963:
        /*0028*/ 	.byte	0x04, 0x17
        /*002a*/ 	.short	(.L_3965 - .L_3964)
.L_3964:
        /*002c*/ 	.word	0x00000000
        /*0030*/ 	.short	0x0011
        /*0032*/ 	.short	0x0060
        /*0034*/ 	.byte	0x00, 0xf0, 0x05, 0x00


	//----- nvinfo : EIATTR_KPARAM_INFO
	.align		4
.L_3965:
        /*0038*/ 	.byte	0x04, 0x17
        /*003a*/ 	.short	(.L_3967 - .L_3966)
.L_3966:
        /*003c*/ 	.word	0x00000000
        /*0040*/ 	.short	0x0010
        /*0042*/ 	.short	0x005c
        /*0044*/ 	.byte	0x00, 0xf0, 0x11, 0x00


	//----- nvinfo : EIATTR_KPARAM_INFO
	.align		4
.L_3967:
        /*0048*/ 	.byte	0x04, 0x17
        /*004a*/ 	.short	(.L_3969 - .L_3968)
.L_3968:
        /*004c*/ 	.word	0x00000000
        /*0050*/ 	.short	0x000f
        /*0052*/ 	.short	0x0058
        /*0054*/ 	.byte	0x00, 0xf0, 0x11, 0x00


	//----- nvinfo : EIATTR_KPARAM_INFO
	.align		4
.L_3969:
        /*0058*/ 	.byte	0x04, 0x17
        /*005a*/ 	.short	(.L_3971 - .L_3970)
.L_3970:
        /*005c*/ 	.word	0x00000000
        /*0060*/ 	.short	0x000e
        /*0062*/ 	.short	0x0054
        /*0064*/ 	.byte	0x00, 0xf0, 0x11, 0x00


	//----- nvinfo : EIATTR_KPARAM_INFO
	.align		4
.L_3971:
        /*0068*/ 	.byte	0x04, 0x17
        /*006a*/ 	.short	(.L_3973 - .L_3972)
.L_3972:
        /*006c*/ 	.word	0x00000000
        /*0070*/ 	.short	0x000d
        /*0072*/ 	.short	0x0050
        /*0074*/ 	.byte	0x00, 0xf0, 0x11, 0x00


	//----- nvinfo : EIATTR_KPARAM_INFO
	.align		4
.L_3973:
        /*0078*/ 	.byte	0x04, 0x17
        /*007a*/ 	.short	(.L_3975 - .L_3974)
.L_3974:
        /*007c*/ 	.word	0x00000000
        /*0080*/ 	.short	0x000c
        /*0082*/ 	.short	0x004c
        /*0084*/ 	.byte	0x00, 0xf0, 0x11, 0x00


	//----- nvinfo : EIATTR_KPARAM_INFO
	.align		4
.L_3975:
        /*0088*/ 	.byte	0x04, 0x17
        /*008a*/ 	.short	(.L_3977 - .L_3976)
.L_3976:
        /*008c*/ 	.word	0x00000000
        /*0090*/ 	.short	0x000b
        /*0092*/ 	.short	0x0048
        /*0094*/ 	.byte	0x00, 0xf0, 0x11, 0x00


	//----- nvinfo : EIATTR_KPARAM_INFO
	.align		4
.L_3977:
        /*0098*/ 	.byte	0x04, 0x17
        /*009a*/ 	.short	(.L_3979 - .L_3978)
.L_3978:
        /*009c*/ 	.word	0x00000000
        /*00a0*/ 	.short	0x000a
        /*00a2*/ 	.short	0x0040
        /*00a4*/ 	.byte	0x00, 0xf5, 0x21, 0x00


	//----- nvinfo : EIATTR_KPARAM_INFO
	.align		4
.L_3979:
        /*00a8*/ 	.byte	0x04, 0x17
        /*00aa*/ 	.short	(.L_3981 - .L_3980)
.L_3980:
        /*00ac*/ 	.word	0x00000000
        /*00b0*/ 	.short	0x0009
        /*00b2*/ 	.short	0x0038
        /*00b4*/ 	.byte	0x00, 0xf5, 0x21, 0x00


	//----- nvinfo : EIATTR_KPARAM_INFO
	.align		4
.L_3981:
        /*00b8*/ 	.byte	0x04, 0x17
        /*00ba*/ 	.short	(.L_3983 - .L_3982)
.L_3982:
        /*00bc*/ 	.word	0x00000000
        /*00c0*/ 	.short	0x0008
        /*00c2*/ 	.short	0x0034
        /*00c4*/ 	.byte	0x00, 0xf0, 0x11, 0x00


	//----- nvinfo : EIATTR_KPARAM_INFO
	.align		4
.L_3983:
        /*00c8*/ 	.byte	0x04, 0x17
        /*00ca*/ 	.short	(.L_3985 - .L_3984)
.L_3984:
        /*00cc*/ 	.word	0x00000000
        /*00d0*/ 	.short	0x0007
        /*00d2*/ 	.short	0x0030
        /*00d4*/ 	.byte	0x00, 0xf0, 0x11, 0x00


	//----- nvinfo : EIATTR_KPARAM_INFO
	.align		4
.L_3985:
        /*00d8*/ 	.byte	0x04, 0x17
        /*00da*/ 	.short	(.L_3987 - .L_3986)
.L_3986:
        /*00dc*/ 	.word	0x00000000
        /*00e0*/ 	.short	0x0006
        /*00e2*/ 	.short	0x002c
        /*00e4*/ 	.byte	0x00, 0xf0, 0x11, 0x00


	//----- nvinfo : EIATTR_KPARAM_INFO
	.align		4
.L_3987:
        /*00e8*/ 	.byte	0x04, 0x17
        /*00ea*/ 	.short	(.L_3989 - .L_3988)
.L_3988:
        /*00ec*/ 	.word	0x00000000
        /*00f0*/ 	.short	0x0005
        /*00f2*/ 	.short	0x0028
        /*00f4*/ 	.byte	0x00, 0xf0, 0x11, 0x00


	//----- nvinfo : EIATTR_KPARAM_INFO
	.align		4
.L_3989:
        /*00f8*/ 	.byte	0x04, 0x17
        /*00fa*/ 	.short	(.L_3991 - .L_3990)
.L_3990:
        /*00fc*/ 	.word	0x00000000
        /*0100*/ 	.short	0x0004
        /*0102*/ 	.short	0x0020
        /*0104*/ 	.byte	0x00, 0xf5, 0x21, 0x00


	//----- nvinfo : EIATTR_KPARAM_INFO
	.align		4
.L_3991:
        /*0108*/ 	.byte	0x04, 0x17
        /*010a*/ 	.short	(.L_3993 - .L_3992)
.L_3992:
        /*010c*/ 	.word	0x00000000
        /*0110*/ 	.short	0x0003
        /*0112*/ 	.short	0x0018
        /*0114*/ 	.byte	0x00, 0xf5, 0x21, 0x00


	//----- nvinfo : EIATTR_KPARAM_INFO
	.align		4
.L_3993:
        /*0118*/ 	.byte	0x04, 0x17
        /*011a*/ 	.short	(.L_3995 - .L_3994)
.L_3994:
        /*011c*/ 	.word	0x00000000
        /*0120*/ 	.short	0x0002
        /*0122*/ 	.short	0x0010
        /*0124*/ 	.byte	0x00, 0xf5, 0x21, 0x00


	//----- nvinfo : EIATTR_KPARAM_INFO
	.align		4
.L_3995:
        /*0128*/ 	.byte	0x04, 0x17
        /*012a*/ 	.short	(.L_3997 - .L_3996)
.L_3996:
        /*012c*/ 	.word	0x00000000
        /*0130*/ 	.short	0x0001
        /*0132*/ 	.short	0x0008
        /*0134*/ 	.byte	0x00, 0xf5, 0x21, 0x00


	//----- nvinfo : EIATTR_KPARAM_INFO
	.align		4
.L_3997:
        /*0138*/ 	.byte	0x04, 0x17
        /*013a*/ 	.short	(.L_3999 - .L_3998)
.L_3998:
        /*013c*/ 	.word	0x00000000
        /*0140*/ 	.short	0x0000
        /*0142*/ 	.short	0x0000
        /*0144*/ 	.byte	0x00, 0xf5, 0x21, 0x00


	//----- nvinfo : EIATTR_SPARSE_MMA_MASK
	.align		4
.L_3999:
        /*0148*/ 	.byte	0x03, 0x50
        /*014a*/ 	.short	0x0000


	//----- nvinfo : EIATTR_MAXREG_COUNT
	.align		4
        /*014c*/ 	.byte	0x03, 0x1b
        /*014e*/ 	.short	0x00ff


	//----- nvinfo : EIATTR_NUM_BARRIERS
	.align		4
        /*0150*/ 	.byte	0x02, 0x4c
        /*0152*/ 	.byte	0x01
	.zero		1


	//----- nvinfo : EIATTR_MERCURY_ISA_VERSION
	.align		4
        /*0154*/ 	.byte	0x03, 0x5f
        /*0156*/ 	.short	0x0101


	//----- nvinfo : EIATTR_VRC_CTA_INIT_COUNT
	.align		4
        /*0158*/ 	.byte	0x02, 0x4a
	.zero		1
	.zero		1


	//----- nvinfo : EIATTR_EXIT_INSTR_OFFSETS
	.align		4
        /*015c*/ 	.byte	0x04, 0x1c
        /*015e*/ 	.short	(.L_4001 - .L_4000)


	//   ....[0]....
.L_4000:
        /*0160*/ 	.word	0x00000070


	//   ....[1]....
        /*0164*/ 	.word	0x000000d0


	//   ....[2]....
        /*0168*/ 	.word	0x000002f0


	//   ....[3]....
        /*016c*/ 	.word	0x000019a0


	//   ....[4]....
        /*0170*/ 	.word	0x00001a30


	//   ....[5]....
        /*0174*/ 	.word	0x00001a70


	//----- nvinfo : EIATTR_CRS_STACK_SIZE
	.align		4
.L_4001:
        /*0178*/ 	.byte	0x04, 0x1e
        /*017a*/ 	.short	(.L_4003 - .L_4002)
.L_4002:
        /*017c*/ 	.word	0x00000000


	//----- nvinfo : EIATTR_CBANK_PARAM_SIZE
	.align		4
.L_4003:
        /*0180*/ 	.byte	0x03, 0x19
        /*0182*/ 	.short	0x0074


	//----- nvinfo : EIATTR_PARAM_CBANK
	.align		4
        /*0184*/ 	.byte	0x04, 0x0a
        /*0186*/ 	.short	(.L_4005 - .L_4004)
	.align		4
.L_4004:
        /*0188*/ 	.word	index@(.nv.constant0._Z23gemm_half_q_half_kernelILi1ELi2ELb1ELb1ELi64EEvPK6__halfPKjS4_S2_PS0_iiiiPKtS7_iiiiiibS2_i)
        /*018c*/ 	.short	0x0380
        /*018e*/ 	.short	0x0074


	//----- nvinfo : EIATTR_SW_WAR
	.align		4
.L_4005:
        /*0190*/ 	.byte	0x04, 0x36
        /*0192*/ 	.short	(.L_4007 - .L_4006)
.L_4006:
        /*0194*/ 	.word	0x00000008
.L_4007:


//--------------------- .nv.info._Z23gemm_half_q_half_kernelILi1ELi32ELb1ELb1ELi32EEvPK6__halfPKjS4_S2_PS0_iiiiPKtS7_iiiiiibS2_i --------------------------
	.section	.nv.info._Z23gemm_half_q_half_kernelILi1ELi32ELb1ELb1ELi32EEvPK6__halfPKjS4_S2_PS0_iiiiPKtS7_iiiiiibS2_i,"",@"SHT_CUDA_INFO"
	.sectionflags	@""
	.align	4


	//----- nvinfo : EIATTR_CUDA_API_VERSION
	.align		4
        /*0000*/ 	.byte	0x04, 0x37
        /*0002*/ 	.short	(.L_4009 - .L_4008)
.L_4008:
        /*0004*/ 	.word	0x00000082


	//----- nvinfo : EIATTR_KPARAM_INFO
	.align		4
.L_4009:
        /*0008*/ 	.byte	0x04, 0x17
        /*000a*/ 	.short	(.L_4011 - .L_4010)
.L_4010:
        /*000c*/ 	.word	0x00000000
        /*0010*/ 	.short	0x0013
        /*0012*/ 	.short	0x0070
        /*0014*/ 	.byte	0x00, 0xf0, 0x11, 0x00


	//----- nvinfo : EIATTR_KPARAM_INFO
	.align		4
.L_4011:
        /*0018*/ 	.byte	0x04, 0x17
        /*001a*/ 	.short	(.L_4013 - .L_4012)
.L_4012:
        /*001c*/ 	.word	0x00000000
        /*0020*/ 	.short	0x0012
        /*0022*/ 	.short	0x0068
        /*0024*/ 	.byte	0x00, 0xf5, 0x21, 0x00


	//----- nvinfo : EIATTR_KPARAM_INFO
	.align		4
.L_4013:
        /*0028*/ 	.byte	0x04, 0x17
        /*002a*/ 	.short	(.L_4015 - .L_4014)
.L_4014:
        /*002c*/ 	.word	0x00000000
        /*0030*/ 	.short	0x0011
        /*0032*/ 	.short	0x0060
        /*0034*/ 	.byte	0x00, 0xf0, 0x05, 0x00


	//----- nvinfo : EIATTR_KPARAM_INFO
	.align		4
.L_4015:
        /*0038*/ 	.byte	0x04, 0x17
        /*003a*/ 	.short	(.L_4017 - .L_4016)
.L_4016:
        /*003c*/ 	.word	0x00000000
        /*0040*/ 	.short	0x0010
        /*0042*/ 	.short	0x005c
        /*0044*/ 	.byte	0x00, 0xf0, 0x11, 0x00


	//----- nvinfo : EIATTR_KPARAM_INFO
	.align		4
.L_4017:
        /*0048*/ 	.byte	0x04, 0x17
        /*004a*/ 	.short	(.L_4019 - .L_4018)
.L_4018:
        /*004c*/ 	.word	0x00000000
        /*0050*/ 	.short	0x000f
        /*0052*/ 	.short	0x0058
        /*0054*/ 	.byte	0x00, 0xf0, 0x11, 0x00


	//----- nvinfo : EIATTR_KPARAM_INFO
	.align		4
.L_4019:
        /*0058*/ 	.byte	0x04, 0x17
        /*005a*/ 	.short	(.L_4021 - .L_4020)
.L_4020:
        /*005c*/ 	.word	0x00000000
        /*0060*/ 	.short	0x000e
        /*0062*/ 	.short	0x0054
        /*0064*/ 	.byte	0x00, 0xf0, 0x11, 0x00


	//----- nvinfo : EIATTR_KPARAM_INFO
	.align		4
.L_4021:
        /*0068*/ 	.byte	0x04, 0x17
        /*006a*/ 	.short	(.L_4023 - .L_4022)
.L_4022:
        /*006c*/ 	.word	0x00000000
        /*0070*/ 	.short	0x000d
        /*0072*/ 	.short	0x0050
        /*0074*/ 	.byte	0x00, 0xf0, 0x11, 0x00


	//----- nvinfo : EIATTR_KPARAM_INFO
	.align		4
.L_4023:
        /*0078*/ 	.byte	0x04, 0x17
        /*007a*/ 	.short	(.L_4025 - .L_4024)
.L_4024:
        /*007c*/ 	.word	0x00000000
        /*0080*/ 	.short	0x000c
        /*0082*/ 	.short	0x004c
        /*0084*/ 	.byte	0x00, 0xf0, 0x11, 0x00


	//----- nvinfo : EIATTR_KPARAM_INFO
	.align		4
.L_4025:
        /*0088*/ 	.byte	0x04, 0x17
        /*008a*/ 	.short	(.L_4027 - .L_4026)
.L_4026:
        /*008c*/ 	.word	0x00000000
        /*0090*/ 	.short	0x000b
        /*0092*/ 	.short	0x0048
        /*0094*/ 	.byte	0x00, 0xf0, 0x11, 0x00


	//----- nvinfo : EIATTR_KPARAM_INFO
	.align		4
.L_4027:
        /*0098*/ 	.byte	0x04, 0x17
        /*009a*/ 	.short	(.L_4029 - .L_4028)
.L_4028:
        /*009c*/ 	.word	0x00000000
        /*00a0*/ 	.short	0x000a
        /*00a2*/ 	.short	0x0040
        /*00a4*/ 	.byte	0x00, 0xf5, 0x21, 0x00


	//----- nvinfo : EIATTR_KPARAM_INFO
	.align		4
.L_4029:
        /*00a8*/ 	.byte	0x04, 0x17
        /*00aa*/ 	.short	(.L_4031 - .L_4030)
.L_4030:
        /*00ac*/ 	.word	0x00000000
        /*00b0*/ 	.short	0x0009
        /*00b2*/ 	.short	0x0038
        /*00b4*/ 	.byte	0x00, 0xf5, 0x21, 0x00


	//----- nvinfo : EIATTR_KPARAM_INFO
	.align		4
.L_4031:
        /*00b8*/ 	.byte	0x04, 0x17
        /*00ba*/ 	.short	(.L_4033 - .L_4032)
.L_4032:
        /*00bc*/ 	.word	0x00000000
        /*00c0*/ 	.short	0x0008
        /*00c2*/ 	.short	0x0034
        /*00c4*/ 	.byte	0x00, 0xf0, 0x11, 0x00


	//----- nvinfo : EIATTR_KPARAM_INFO
	.align		4
.L_4033:
        /*00c8*/ 	.byte	0x04, 0x17
        /*00ca*/ 	.short	(.L_4035 - .L_4034)
.L_4034:
        /*00cc*/ 	.word	0x00000000
        /*00d0*/ 	.short	0x0007
        /*00d2*/ 	.short	0x0030
        /*00d4*/ 	.byte	0x00, 0xf0, 0x11, 0x00


	//----- nvinfo : EIATTR_KPARAM_INFO
	.align		4
.L_4035:
        /*00d8*/ 	.byte	0x04, 0x17
        /*00da*/ 	.short	(.L_4037 - .L_4036)
.L_4036:
        /*00dc*/ 	.word	0x00000000
        /*00e0*/ 	.short	0x0006
        /*00e2*/ 	.short	0x002c
        /*00e4*/ 	.byte	0x00, 0xf0, 0x11, 0x00


	//----- nvinfo : EIATTR_KPARAM_INFO
	.align		4
.L_4037:
        /*00e8*/ 	.byte	0x04, 0x17
        /*00ea*/ 	.short	(.L_4039 - .L_4038)
.L_4038:
        /*00ec*/ 	.word	0x00000000
        /*00f0*/ 	.short	0x0005
        /*00f2*/ 	.short	0x0028
        /*00f4*/ 	.byte	0x00, 0xf0, 0x11, 0x00


	//----- nvinfo : EIATTR_KPARAM_INFO
	.align		4
.L_4039:
        /*00f8*/ 	.byte	0x04, 0x17
        /*00fa*/ 	.short	(.L_4041 - .L_4040)
.L_4040:
        /*00fc*/ 	.word	0x00000000
        /*0100*/ 	.short	0x0004
        /*0102*/ 	.short	0x0020
        /*0104*/ 	.byte	0x00, 0xf5, 0x21, 0x00


	//----- nvinfo : EIATTR_KPARAM_INFO
	.align		4
.L_4041:
        /*0108*/ 	.byte	0x04, 0x17
        /*010a*/ 	.short	(.L_4043 - .L_4042)
.L_4042:
        /*010c*/ 	.word	0x00000000
        /*0110*/ 	.short	0x0003
        /*0112*/ 	.short	0x0018
        /*0114*/ 	.byte	0x00, 0xf5, 0x21, 0x00


	//----- nvinfo : EIATTR_KPARAM_INFO
	.align		4
.L_4043:
        /*0118*/ 	.byte	0x04, 0x17
        /*011a*/ 	.short	(.L_4045 - .L_4044)
.L_4044:
        /*011c*/ 	.word	0x00000000
        /*0120*/ 	.short	0x0002
        /*0122*/ 	.short	0x0010
        /*0124*/ 	.byte	0x00, 0xf5, 0x21, 0x00


	//----- nvinfo : EIATTR_KPARAM_INFO
	.align		4
.L_4045:
        /*0128*/ 	.byte	0x04, 0x17
        /*012a*/ 	.short	(.L_4047 - .L_4046)
.L_4046:
        /*012c*/ 	.word	0x00000000
        /*0130*/ 	.short	0x0001
        /*0132*/ 	.short	0x0008
        /*0134*/ 	.byte	0x00, 0xf5, 0x21, 0x00


	//----- nvinfo : EIATTR_KPARAM_INFO
	.align		4
.L_4047:
        /*0138*/ 	.byte	0x04, 0x17
        /*013a*/ 	.short	(.L_4049 - .L_4048)
.L_4048:
        /*013c*/ 	.word	0x00000000
        /*0140*/ 	.short	0x0000
        /*0142*/ 	.short	0x0000
        /*0144*/ 	.byte	0x00, 0xf5, 0x21, 0x00


	//----- nvinfo : EIATTR_SPARSE_MMA_MASK
	.align		4
.L_4049:
        /*0148*/ 	.byte	0x03, 0x50
        /*014a*/ 	.short	0x0000


	//----- nvinfo : EIATTR_MAXREG_COUNT
	.align		4
        /*014c*/ 	.byte	0x03, 0x1b
        /*014e*/ 	.short	0x00ff


	//----- nvinfo : EIATTR_NUM_BARRIERS
	.align		4
        /*0150*/ 	.byte	0x02, 0x4c
        /*0152*/ 	.byte	0x01
	.zero		1


	//----- nvinfo : EIATTR_MERCURY_ISA_VERSION
	.align		4
        /*0154*/ 	.byte	0x03, 0x5f
        /*0156*/ 	.short	0x0101


	//----- nvinfo : EIATTR_VRC_CTA_INIT_COUNT
	.align		4
        /*0158*/ 	.byte	0x02, 0x4a
	.zero		1
	.zero		1


	//----- nvinfo : EIATTR_EXIT_INSTR_OFFSETS
	.align		4
        /*015c*/ 	.byte	0x04, 0x1c
        /*015e*/ 	.short	(.L_4051 - .L_4050)


	//   ....[0]....
.L_4050:
        /*0160*/ 	.word	0x00000050


	//   ....[1]....
        /*0164*/ 	.word	0x000000a0


	//   ....[2]....
        /*0168*/ 	.word	0x000002b0


	//   ....[3]....
        /*016c*/ 	.word	0x000023a0


	//   ....[4]....
        /*0170*/ 	.word	0x00002420


	//   ....[5]....
        /*0174*/ 	.word	0x00002460


	//----- nvinfo : EIATTR_CRS_STACK_SIZE
	.align		4
.L_4051:
        /*0178*/ 	.byte	0x04, 0x1e
        /*017a*/ 	.short	(.L_4053 - .L_4052)
.L_4052:
        /*017c*/ 	.word	0x00000000


	//----- nvinfo : EIATTR_CBANK_PARAM_SIZE
	.align		4
.L_4053:
        /*0180*/ 	.byte	0x03, 0x19
        /*0182*/ 	.short	0x0074


	//----- nvinfo : EIATTR_PARAM_CBANK
	.align		4
        /*0184*/ 	.byte	0x04, 0x0a
        /*0186*/ 	.short	(.L_4055 - .L_4054)
	.align		4
.L_4054:
        /*0188*/ 	.word	index@(.nv.constant0._Z23gemm_half_q_half_kernelILi1ELi32ELb1ELb1ELi32EEvPK6__halfPKjS4_S2_PS0_iiiiPKtS7_iiiiiibS2_i)
        /*018c*/ 	.short	0x0380
        /*018e*/ 	.short	0x0074


	//----- nvinfo : EIATTR_SW_WAR
	.align		4
.L_4055:
        /*0190*/ 	.byte	0x04, 0x36
        /*0192*/ 	.short	(.L_4057 - .L_4056)
.L_4056:
        /*0194*/ 	.word	0x00000008
.L_4057:


//--------------------- .nv.info._Z23gemm_half_q_half_kernelILi1ELi48ELb1ELb1ELi32EEvPK6__halfPKjS4_S2_PS0_iiiiPKtS7_iiiiiibS2_i --------------------------
	.section	.nv.info._Z23gemm_half_q_half_kernelILi1ELi48ELb1ELb1ELi32EEvPK6__halfPKjS4_S2_PS0_iiiiPKtS7_iiiiiibS2_i,"",@"SHT_CUDA_INFO"
	.sectionflags	@""
	.align	4


	//----- nvinfo : EIATTR_CUDA_API_VERSION
	.align		4
        /*0000*/ 	.byte	0x04, 0x37
        /*0002*/ 	.short	(.L_4059 - .L_4058)
.L_4058:
        /*0004*/ 	.word	0x00000082


	//----- nvinfo : EIATTR_KPARAM_INFO
	.align		4
.L_4059:
        /*0008*/ 	.byte	0x04, 0x17
        /*000a*/ 	.short	(.L_4061 - .L_4060)
.L_4060:
        /*000c*/ 	.word	0x00000000
        /*0010*/ 	.short	0x0013
        /*0012*/ 	.short	0x0070
        /*0014*/ 	.byte	0x00, 0xf0, 0x11, 0x00


	//----- nvinfo : EIATTR_KPARAM_INFO
	.align		4
.L_4061:
        /*0018*/ 	.byte	0x04, 0x17
        /*001a*/ 	.short	(.L_4063 - .L_4062)
.L_4062:
        /*001c*/ 	.word	0x00000000
        /*0020*/ 	.short	0x0012
        /*0022*/ 	.short	0x0068
        /*0024*/ 	.byte	0x00, 0xf5, 0x21, 0x00


	//----- nvinfo : EIATTR_KPARAM_INFO
	.align		4
.L_4063:
        /*0028*/ 	.byte	0x04, 0x17
        /*002a*/ 	.short	(.L_4065 - .L_4064)
.L_4064:
        /*002c*/ 	.word	0x00000000
        /*0030*/ 	.short	0x0011
        /*0032*/ 	.short	0x0060
        /*0034*/ 	.byte	0x00, 0xf0, 0x05, 0x00


	//----- nvinfo : EIATTR_KPARAM_INFO
	.align		4
.L_4065:
        /*0038*/ 	.byte	0x04, 0x17
        /*003a*/ 	.short	(.L_4067 - .L_4066)
.L_4066:
        /*003c*/ 	.word	0x00000000
        /*0040*/ 	.short	0x0010
        /*0042*/ 	.short	0x005c
        /*0044*/ 	.byte	0x00, 0xf0, 0x11, 0x00


	//----- nvinfo : EIATTR_KPARAM_INFO
	.align		4
.L_4067:
        /*0048*/ 	.byte	0x04, 0x17
        /*004a*/ 	.short	(.L_4069 - .L_4068)
.L_4068:
        /*004c*/ 	.word	0x00000000
        /*0050*/ 	.short	0x000f
        /*0052*/ 	.short	0x0058
        /*0054*/ 	.byte	0x00, 0xf0, 0x11, 0x00


	//----- nvinfo : EIATTR_KPARAM_INFO
	.align		4
.L_4069:
        /*0058*/ 	.byte	0x04, 0x17
        /*005a*/ 	.short	(.L_4071 - .L_4070)
.L_4070:
        /*005c*/ 	.word	0x00000000
        /*0060*/ 	.short	0x000e
        /*0062*/ 	.short	0x0054
        /*0064*/ 	.byte	0x00, 0xf0, 0x11, 0x00


	//----- nvinfo : EIATTR_KPARAM_INFO
	.align		4
.L_4071:
        /*0068*/ 	.byte	0x04, 0x17
        /*006a*/ 	.short	(.L_4073 - .L_4072)
.L_4072:
        /*006c*/ 	.word	0x00000000
        /*0070*/ 	.short	0x000d
        /*0072*/ 	.short	0x0050
        /*0074*/ 	.byte	0x00, 0xf0, 0x11, 0x00


	//----- nvinfo : EIATTR_KPARAM_INFO
	.align		4
.L_4073:
        /*0078*/ 	.byte	0x04, 0x17
        /*007a*/ 	.short	(.L_4075 - .L_4074)
.L_4074:
        /*007c*/ 	.word	0x00000000
        /*0080*/ 	.short	0x000c
        /*0082*/ 	.short	0x004c
        /*0084*/ 	.byte	0x00, 0xf0, 0x11, 0x00


	//----- nvinfo : EIATTR_KPARAM_INFO
	.align		4
.L_4075:
        /*0088*/ 	.byte	0x04, 0x17
        /*008a*/ 	.short	(.L_4077 - .L_4076)
.L_4076:
        /*008c*/ 	.word	0x00000000
        /*0090*/ 	.short	0x000b
        /*0092*/ 	.short	0x0048
        /*0094*/ 	.byte	0x00, 0xf0, 0x11, 0x00


	//----- nvinfo : EIATTR_KPARAM_INFO
	.align		4
.L_4077:
        /*0098*/ 	.byte	0x04, 0x17
        /*009a*/ 	.short	(.L_4079 - .L_4078)
.L_4078:
        /*009c*/ 	.word	0x00000000
        /*00a0*/ 	.short	0x000a
        /*00a2*/ 	.short	0x0040
        /*00a4*/ 	.byte	0x00, 0xf5, 0x21, 0x00


	//----- nvinfo : EIATTR_KPARAM_INFO
	.align		4
.L_4079:
        /*00a8*/ 	.byte	0x04, 0x17
        /*00aa*/ 	.short	(.L_4081 - .L_4080)
.L_4080:
        /*00ac*/ 	.word	0x00000000
        /*00b0*/ 	.short	0x0009
        /*00b2*/ 	.short	0x0038
        /*00b4*/ 	.byte	0x00, 0xf5, 0x21, 0x00


	//----- nvinfo : EIATTR_KPARAM_INFO
	.align		4
.L_4081:
        /*00b8*/ 	.byte	0x04, 0x17
        /*00ba*/ 	.short	(.L_4083 - .L_4082)
.L_4082:
        /*00bc*/ 	.word	0x00000000
        /*00c0*/ 	.short	0x0008
        /*00c2*/ 	.short	0x0034
        /*00c4*/ 	.byte	0x00, 0xf0, 0x11, 0x00


	//----- nvinfo : EIATTR_KPARAM_INFO
	.align		4
.L_4083:
        /*00c8*/ 	.byte	0x04, 0x17
        /*00ca*/ 	.short	(.L_4085 - .L_4084)
.L_4084:
        /*00cc*/ 	.word	0x00000000
        /*00d0*/ 	.short	0x0007
        /*00d2*/ 	.short	0x0030
        /*00d4*/ 	.byte	0x00, 0xf0, 0x11, 0x00


	//----- nvinfo : EIATTR_KPARAM_INFO
	.align		4
.L_4085:
        /*00d8*/ 	.byte	0x04, 0x17
        /*00da*/ 	.short	(.L_4087 - .L_4086)
.L_4086:
        /*00dc*/ 	.word	0x00000000
        /*00e0*/ 	.short	0x0006
        /*00e2*/ 	.short	0x002c
        /*00e4*/ 	.byte	0x00, 0xf0, 0x11, 0x00


	//----- nvinfo : EIATTR_KPARAM_INFO
	.align		4
.L_4087:
        /*00e8*/ 	.byte	0x04, 0x17
        /*00ea*/ 	.short	(.L_4089 - .L_4088)
.L_4088:
        /*00ec*/ 	.word	0x00000000
        /*00f0*/ 	.short	0x0005
        /*00f2*/ 	.short	0x0028
        /*00f4*/ 	.byte	0x00, 0xf0, 0x11, 0x00


	//----- nvinfo : EIATTR_KPARAM_INFO
	.align		4
.L_4089:
        /*00f8*/ 	.byte	0x04, 0x17
        /*00fa*/ 	.short	(.L_4091 - .L_4090)
.L_4090:
        /*00fc*/ 	.word	0x00000000
        /*0100*/ 	.short	0x0004
        /*0102*/ 	.short	0x0020
        /*0104*/ 	.byte	0x00, 0xf5, 0x21, 0x00


	//----- nvinfo : EIATTR_KPARAM_INFO
	.align		4
.L_4091:
        /*0108*/ 	.byte	0x04, 0x17
        /*010a*/ 	.short	(.L_4093 - .L_4092)
.L_4092:
        /*010c*/ 	.word	0x00000000
        /*0110*/ 	.short	0x0003
        /*0112*/ 	.short	0x0018
        /*0114*/ 	.byte	0x00, 0xf5, 0x21, 0x00


	//----- nvinfo : EIATTR_KPARAM_INFO
	.align		4
.L_4093:
        /*0118*/ 	.byte	0x04, 0x17
        /*011a*/ 	.short	(.L_4095 - .L_4094)
.L_4094:
        /*011c*/ 	.word	0x00000000
        /*0120*/ 	.short	0x0002
        /*0122*/ 	.short	0x0010
        /*0124*/ 	.byte	0x00, 0xf5, 0x21, 0x00


	//----- nvinfo : EIATTR_KPARAM_INFO
	.align		4
.L_4095:
        /*0128*/ 	.byte	0x04, 0x17
        /*012a*/ 	.short	(.L_4097 - .L_4096)
.L_4096:
        /*012c*/ 	.word	0x00000000
        /*0130*/ 	.short	0x0001
        /*0132*/ 	.short	0x0008
        /*0134*/ 	.byte	0x00, 0xf5, 0x21, 0x00


	//----- nvinfo : EIATTR_KPARAM_INFO
	.align		4
.L_4097:
        /*0138*/ 	.byte	0x04, 0x17
        /*013a*/ 	.short	(.L_4099 - .L_4098)
.L_4098:
        /*013c*/ 	.word	0x00000000
        /*0140*/ 	.short	0x0000
        /*0142*/ 	.short	0x0000
        /*0144*/ 	.byte	0x00, 0xf5, 0x21, 0x00


	//----- nvinfo : EIATTR_SPARSE_MMA_MASK
	.align		4
.L_4099:
        /*0148*/ 	.byte	0x03, 0x50
        /*014a*/ 	.short	0x0000


	//----- nvinfo : EIATTR_MAXREG_COUNT
	.align		4
        /*014c*/ 	.byte	0x03, 0x1b
        /*014e*/ 	.short	0x00ff


	//----- nvinfo : EIATTR_NUM_BARRIERS
	.align		4
        /*0150*/ 	.byte	0x02, 0x4c
        /*0152*/ 	.byte	0x01
	.zero		1


	//----- nvinfo : EIATTR_MERCURY_ISA_VERSION
	.align		4
        /*0154*/ 	.byte	0x03, 0x5f
        /*0156*/ 	.short	0x0101


	//----- nvinfo : EIATTR_VRC_CTA_INIT_COUNT
	.align		4
        /*0158*/ 	.byte	0x02, 0x4a
	.zero		1
	.zero		1


	//----- nvinfo : EIATTR_EXIT_INSTR_OFFSETS
	.align		4
        /*015c*/ 	.byte	0x04, 0x1c
        /*015e*/ 	.short	(.L_4101 - .L_4100)


	//   ....[0]....
.L_4100:
        /*0160*/ 	.word	0x00000050


	//   ....[1]....
        /*0164*/ 	.word	0x000000a0


	//   ....[2]....
        /*0168*/ 	.word	0x000002c0


	//   ....[3]....
        /*016c*/ 	.word	0x00003960


	//   ....[4]....
        /*0170*/ 	.word	0x000039e0


	//   ....[5]....
        /*0174*/ 	.word	0x00003a20


	//----- nvinfo : EIATTR_CRS_STACK_SIZE
	.align		4
.L_4101:
        /*0178*/ 	.byte	0x04, 0x1e
        /*017a*/ 	.short	(.L_4103 - .L_4102)
.L_4102:
        /*017c*/ 	.word	0x00000000


	//----- nvinfo : EIATTR_CBANK_PARAM_SIZE
	.align		4
.L_4103:
        /*0180*/ 	.byte	0x03, 0x19
        /*0182*/ 	.short	0x0074


	//----- nvinfo : EIATTR_PARAM_CBANK
	.align		4
        /*0184*/ 	.byte	0x04, 0x0a
        /*0186*/ 	.short	(.L_4105 - .L_4104)
	.align		4
.L_4104:
        /*0188*/ 	.word	index@(.nv.constant0._Z23gemm_half_q_half_kernelILi1ELi48ELb1ELb1ELi32EEvPK6__halfPKjS4_S2_PS0_iiiiPKtS7_iiiiiibS2_i)
        /*018c*/ 	.short	0x0380
        /*018e*/ 	.short	0x0074


	//----- nvinfo : EIATTR_SW_WAR
	.align		4
.L_4105:
        /*0190*/ 	.byte	0x04, 0x36
        /*0192*/ 	.short	(.L_4107 - .L_4106)
.L_4106:
        /*0194*/ 	.word	0x00000008
.L_4107:


//--------------------- .nv.info._Z23gemm_half_q_half_kernelILi1ELi16ELb1ELb1ELi32EEvPK6__halfPKjS4_S2_PS0_iiiiPKtS7_iiiiiibS2_i --------------------------
	.section	.nv.info._Z23gemm_half_q_half_kernelILi1ELi16ELb1ELb1ELi32EEvPK6__halfPKjS4_S2_PS0_iiiiPKtS7_iiiiiibS2_i,"",@"SHT_CUDA_INFO"
	.sectionflags	@""
	.align	4


	//----- nvinfo : EIATTR_CUDA_API_VERSION
	.align		4
        /*0000*/ 	.byte	0x04, 0x37
        /*0002*/ 	.short	(.L_4109 - .L_4108)
.L_4108:
        /*0004*/ 	.word	0x00000082


	//----- nvinfo : EIATTR_KPARAM_INFO
	.align		4
.L_4109:
        /*0008*/ 	.byte	0x04, 0x17
        /*000a*/ 	.short	(.L_4111 - .L_4110)
.L_4110:
        /*000c*/ 	.word	0x00000000
        /*0010*/ 	.short	0x0013
        /*0012*/ 	.short	0x0070
        /*0014*/ 	.byte	0x00, 0xf0, 0x11, 0x00


	//----- nvinfo : EIATTR_KPARAM_INFO
	.align		4
.L_4111:
        /*0018*/ 	.byte	0x04, 0x17
        /*001a*/ 	.short	(.L_4113 - .L_4112)
.L_4112:
        /*001c*/ 	.word	0x00000000
        /*0020*/ 	.short	0x0012
        /*0022*/ 	.short	0x0068
        /*0024*/ 	.byte	0x00, 0xf5, 0x21, 0x00


	//----- nvinfo : EIATTR_KPARAM_INFO
	.align		4
.L_4113:
        /*0028*/ 	.byte	0x04, 0x17
        /*002a*/ 	.short	(.L_4115 - .L_4114)
.L_4114:
        /*002c*/ 	.word	0x00000000
        /*0030*/ 	.short	0x0011
        /*0032*/ 	.short	0x0060
        /*0034*/ 	.byte	0x00, 0xf0, 0x05, 0x00


	//----- nvinfo : EIATTR_KPARAM_INFO
	.align		4
.L_4115:
        /*0038*/ 	.byte	0x04, 0x17
        /*003a*/ 	.short	(.L_4117 - .L_4116)
.L_4116:
        /*003c*/ 	.word	0x00000000
        /*0040*/ 	.short	0x0010
        /*0042*/ 	.short	0x005c
        /*0044*/ 	.byte	0x00, 0xf0, 0x11, 0x00


	//----- nvinfo : EIATTR_KPARAM_INFO
	.align		4
.L_4117:
        /*0048*/ 	.byte	0x04, 0x17
        /*004a*/ 	.short	(.L_4119 - .L_4118)
.L_4118:
        /*004c*/ 	.word	0x00000000
        /*0050*/ 	.short	0x000f
        /*0052*/ 	.short	0x0058
        /*0054*/ 	.byte	0x00, 0xf0, 0x11, 0x00


	//----- nvinfo : EIATTR_KPARAM_INFO
	.align		4
.L_4119:
        /*0058*/ 	.byte	0x04, 0x17
        /*005a*/ 	.short	(.L_4121 - .L_4120)
.L_4120:
        /*005c*/ 	.word	0x00000000
        /*0060*/ 	.short	0x000e
        /*0062*/ 	.short	0x0054
        /*0064*/ 	.byte	0x00, 0xf0, 0x11, 0x00


	//----- nvinfo : EIATTR_KPARAM_INFO
	.align		4
.L_4121:
        /*0068*/ 	.byte	0x04, 0x17
        /*006a*/ 	.short	(.L_4123 - .L_4122)
.L_4122:
        /*006c*/ 	.word	0x00000000
        /*0070*/ 	.short	0x000d
        /*0072*/ 	.short	0x0050
        /*0074*/ 	.byte	0x00, 0xf0, 0x11, 0x00


	//----- nvinfo : EIATTR_KPARAM_INFO
	.align		4
.L_4123:
        /*0078*/ 	.byte	0x04, 0x17
        /*007a*/ 	.short	(.L_4125 - .L_4124)
.L_4124:
        /*007c*/ 	.word	0x00000000
        /*0080*/ 	.short	0x000c
        /*0082*/ 	.short	0x004c
        /*0084*/ 	.byte	0x00, 0xf0, 0x11, 0x00


	//----- nvinfo : EIATTR_KPARAM_INFO
	.align		4
.L_4125:
        /*0088*/ 	.byte	0x04, 0x17
        /*008a*/ 	.short	(.L_4127 - .L_4126)
.L_4126:
        /*008c*/ 	.word	0x00000000
        /*0090*/ 	.short	0x000b
        /*0092*/ 	.short	0x0048
        /*0094*/ 	.byte	0x00, 0xf0, 0x11, 0x00


	//----- nvinfo : EIATTR_KPARAM_INFO
	.align		4
.L_4127:
        /*0098*/ 	.byte	0x04, 0x17
        /*009a*/ 	.short	(.L_4129 - .L_4128)
.L_4128:
        /*009c*/ 	.word	0x00000000
        /*00a0*/ 	.short	0x000a
        /*00a2*/ 	.short	0x0040
        /*00a4*/ 	.byte	0x00, 0xf5, 0x21, 0x00


	//----- nvinfo : EIATTR_KPARAM_INFO
	.align		4
.L_4129:
        /*00a8*/ 	.byte	0x04, 0x17
        /*00aa*/ 	.short	(.L_4131 - .L_4130)
.L_4130:
        /*00ac*/ 	.word	0x00000000
        /*00b0*/ 	.short	0x0009
        /*00b2*/ 	.short	0x0038
        /*00b4*/ 	.byte	0x00, 0xf5, 0x21, 0x00


	//----- nvinfo : EIATTR_KPARAM_INFO
	.align		4
.L_4131:
        /*00b8*/ 	.byte	0x04, 0x17
        /*00ba*/ 	.short	(.L_4133 - .L_4132)
.L_4132:
        /*00bc*/ 	.word	0x00000000
        /*00c0*/ 	.short	0x0008
        /*00c2*/ 	.short	0x0034
        /*00c4*/ 	.byte	0x00, 0xf0, 0x11, 0x00


	//----- nvinfo : EIATTR_KPARAM_INFO
	.align		4
.L_4133:
        /*00c8*/ 	.byte	0x04, 0x17
        /*00ca*/ 	.short	(.L_4135 - .L_4134)
.L_4134:
        /*00cc*/ 	.word	0x00000000
        /*00d0*/ 	.short	0x0007
        /*00d2*/ 	.short	0x0030
        /*00d4*/ 	.byte	0x00, 0xf0, 0x11, 0x00


	//----- nvinfo : EIATTR_KPARAM_INFO
	.align		4
.L_4135:
        /*00d8*/ 	.byte	0x04, 0x17
        /*00da*/ 	.short	(.L_4137 - .L_4136)
.L_4136:
        /*00dc*/ 	.word	0x00000000
        /*00e0*/ 	.short	0x0006
        /*00e2*/ 	.short	0x002c
        /*00e4*/ 	.byte	0x00, 0xf0, 0x11, 0x00


	//----- nvinfo : EIATTR_KPARAM_INFO
	.align		4
.L_4137:
        /*00e8*/ 	.byte	0x04, 0x17
        /*00ea*/ 	.short	(.L_4139 - .L_4138)
.L_4138:
        /*00ec*/ 	.word	0x00000000
        /*00f0*/ 	.short	0x0005
        /*00f2*/ 	.short	0x0028
        /*00f4*/ 	.byte	0x00, 0xf0, 0x11, 0x00


	//----- nvinfo : EIATTR_KPARAM_INFO
	.align		4
.L_4139:
        /*00f8*/ 	.byte	0x04, 0x17
        /*00fa*/ 	.short	(.L_4141 - .L_4140)
.L_4140:
        /*00fc*/ 	.word	0x00000000
        /*0100*/ 	.short	0x0004
        /*0102*/ 	.short	0x0020
        /*0104*/ 	.byte	0x00, 0xf5, 0x21, 0x00


	//----- nvinfo : EIATTR_KPARAM_INFO
	.align		4
.L_4141:
        /*0108*/ 	.byte	0x04, 0x17
        /*010a*/ 	.short	(.L_4143 - .L_4142)
.L_4142:
        /*010c*/ 	.word	0x00000000
        /*0110*/ 	.short	0x0003
        /*0112*/ 	.short	0x0018
        /*0114*/ 	.byte	0x00, 0xf5, 0x21, 0x00


	//----- nvinfo : EIATTR_KPARAM_INFO
	.align		4
.L_4143:
        /*0118*/ 	.byte	0x04, 0x17
        /*011a*/ 	.short	(.L_4145 - .L_4144)
.L_4144:
        /*011c*/ 	.word	0x00000000
        /*0120*/ 	.short	0x0002
        /*0122*/ 	.short	0x0010
        /*0124*/ 	.byte	0x00, 0xf5, 0x21, 0x00


	//----- nvinfo : EIATTR_KPARAM_INFO
	.align		4
.L_4145:
        /*0128*/ 	.byte	0x04, 0x17
        /*012a*/ 	.short	(.L_4147 - .L_4146)
.L_4146:
        /*012c*/ 	.word	0x00000000
        /*0130*/ 	.short	0x0001
        /*0132*/ 	.short	0x0008
        /*0134*/ 	.byte	0x00, 0xf5, 0x21, 0x00


	//----- nvinfo : EIATTR_KPARAM_INFO
	.align		4
.L_4147:
        /*0138*/ 	.byte	0x04, 0x17
        /*013a*/ 	.short	(.L_4149 - .L_4148)
.L_4148:
        /*013c*/ 	.word	0x00000000
        /*0140*/ 	.short	0x0000
        /*0142*/ 	.short	0x0000
        /*0144*/ 	.byte	0x00, 0xf5, 0x21, 0x00


	//----- nvinfo : EIATTR_SPARSE_MMA_MASK
	.align		4
.L_4149:
        /*0148*/ 	.byte	0x03, 0x50
        /*014a*/ 	.short	0x0000


	//----- nvinfo : EIATTR_MAXREG_COUNT
	.align		4
        /*014c*/ 	.byte	0x03, 0x1b
        /*014e*/ 	.short	0x00ff


	//----- nvinfo : EIATTR_NUM_BARRIERS
	.align		4
        /*0150*/ 	.byte	0x02, 0x4c
        /*0152*/ 	.byte	0x01
	.zero		1


	//----- nvinfo : EIATTR_MERCURY_ISA_VERSION
	.align		4
        /*0154*/ 	.byte	0x03, 0x5f
        /*0156*/ 	.short	0x0101


	//----- nvinfo : EIATTR_VRC_CTA_INIT_COUNT
	.align		4
        /*0158*/ 	.byte	0x02, 0x4a
	.zero		1
	.zero		1


	//----- nvinfo : EIATTR_EXIT_INSTR_OFFSETS
	.align		4
        /*015c*/ 	.byte	0x04, 0x1c
        /*015e*/ 	.short	(.L_4151 - .L_4150)


	//   ....[0]....
.L_4150:
        /*0160*/ 	.word	0x00000050


	//   ....[1]....
        /*0164*/ 	.word	0x000000a0


	//   ....[2]....
        /*0168*/ 	.word	0x000002b0


	//   ....[3]....
        /*016c*/ 	.word	0x00002200


	//   ....[4]....
        /*0170*/ 	.word	0x00002280


	//   ....[5]....
        /*0174*/ 	.word	0x000022c0


	//----- nvinfo : EIATTR_CRS_STACK_SIZE
	.align		4
.L_4151:
        /*0178*/ 	.byte	0x04, 0x1e
        /*017a*/ 	.short	(.L_4153 - .L_4152)
.L_4152:
        /*017c*/ 	.word	0x00000000


	//----- nvinfo : EIATTR_CBANK_PARAM_SIZE
	.align		4
.L_4153:
        /*0180*/ 	.byte	0x03, 0x19
        /*0182*/ 	.short	0x0074


	//----- nvinfo : EIATTR_PARAM_CBANK
	.align		4
        /*0184*/ 	.byte	0x04, 0x0a
        /*0186*/ 	.short	(.L_4155 - .L_4154)
	.align		4
.L_4154:
        /*0188*/ 	.word	index@(.nv.constant0._Z23gemm_half_q_half_kernelILi1ELi16ELb1ELb1ELi32EEvPK6__halfPKjS4_S2_PS0_iiiiPKtS7_iiiiiibS2_i)
        /*018c*/ 	.short	0x0380
        /*018e*/ 	.short	0x0074


	//----- nvinfo : EIATTR_SW_WAR
	.align		4
.L_4155:
        /*0190*/ 	.byte	0x04, 0x36
        /*0192*/ 	.short	(.L_4157 - .L_4156)
.L_4156:
        /*0194*/ 	.word	0x00000008
.L_4157:


//--------------------- .nv.info._Z23gemm_half_q_half_kernelILi1ELi24ELb1ELb1ELi32EEvPK6__halfPKjS4_S2_PS0_iiiiPKtS7_iiiiiibS2_i --------------------------
	.section	.nv.info._Z23gemm_half_q_half_kernelILi1ELi24ELb1ELb1ELi32EEvPK6__halfPKjS4_S2_PS0_iiiiPKtS7_iiiiiibS2_i,"",@"SHT_CUDA_INFO"
	.sectionflags	@""
	.align	4


	//----- nvinfo : EIATTR_CUDA_API_VERSION
	.align		4
        /*0000*/ 	.byte	0x04, 0x37
        /*0002*/ 	.short	(.L_4159 - .L_4158)
.L_4158:
        /*0004*/ 	.word	0x00000082


	//----- nvinfo : EIATTR_KPARAM_INFO
	.align		4
.L_4159:
        /*0008*/ 	.byte	0x04, 0x17
        /*000a*/ 	.short	(.L_4161 - .L_4160)
.L_4160:
        /*000c*/ 	.word	0x00000000
        /*0010*/ 	.short	0x0013
        /*0012*/ 	.short	0x0070
        /*0014*/ 	.byte	0x00, 0xf0, 0x11, 0x00


	//----- nvinfo : EIATTR_KPARAM_INFO
	.align		4
.L_4161:
        /*0018*/ 	.byte	0x04, 0x17
        /*001a*/ 	.short	(.L_4163 - .L_4162)
.L_4162:
        /*001c*/ 	.word	0x00000000
        /*0020*/ 	.short	0x0012
        /*0022*/ 	.short	0x0068
        /*0024*/ 	.byte	0x00, 0xf5, 0x21, 0x00


	//----- nvinfo : EIATTR_KPARAM_INFO
	.align		4
.L_4163:
        /*0028*/ 	.byte	0x04, 0x17
        /*002a*/ 	.short	(.L_4165 - .L_4164)
.L_4164:
        /*002c*/ 	.word	0x00000000
        /*0030*/ 	.short	0x0011
        /*0032*/ 	.short	0x0060
        /*0034*/ 	.byte	0x00, 0xf0, 0x05, 0x00


	//----- nvinfo : EIATTR_KPARAM_INFO
	.align		4
.L_4165:
        /*0038*/ 	.byte	0x04, 0x17
        /*003a*/ 	.short	(.L_4167 - .L_4166)
.L_4166:
        /*003c*/ 	.word	0x00000000
        /*0040*/ 	.short	0x0010
        /*0042*/ 	.short	0x005c
        /*0044*/ 	.byte	0x00, 0xf0, 0x11, 0x00


	//----- nvinfo : EIATTR_KPARAM_INFO
	.align		4
.L_4167:
        /*0048*/ 	.byte	0x04, 0x17
        /*004a*/ 	.short	(.L_4169 - .L_4168)
.L_4168:
        /*004c*/ 	.word	0x00000000
        /*0050*/ 	.short	0x000f
        /*0052*/ 	.short	0x0058
        /*0054*/ 	.byte	0x00, 0xf0, 0x11, 0x00


	//----- nvinfo : EIATTR_KPARAM_INFO
	.align		4
.L_4169:
        /*0058*/ 	.byte	0x04, 0x17
        /*005a*/ 	.short	(.L_4171 - .L_4170)
.L_4170:
        /*005c*/ 	.word	0x00000000
        /*0060*/ 	.short	0x000e
        /*0062*/ 	.short	0x0054
        /*0064*/ 	.byte	0x00, 0xf0, 0x11, 0x00


	//----- nvinfo : EIATTR_KPARAM_INFO
	.align		4
.L_4171:
        /*0068*/ 	.byte	0x04, 0x17
        /*006a*/ 	.short	(.L_4173 - .L_4172)
.L_4172:
        /*006c*/ 	.word	0x00000000
        /*0070*/ 	.short	0x000d
        /*0072*/ 	.short	0x0050
        /*0074*/ 	.byte	0x00, 0xf0, 0x11, 0x00


	//----- nvinfo : EIATTR_KPARAM_INFO
	.align		4
.L_4173:
        /*0078*/ 	.byte	0x04, 0x17
        /*007a*/ 	.short	(.L_4175 - .L_4174)
.L_4174:
        /*007c*/ 	.word	0x00000000
        /*0080*/ 	.short	0x000c
        /*0082*/ 	.short	0x004c
        /*0084*/ 	.byte	0x00, 0xf0, 0x11, 0x00


	//----- nvinfo : EIATTR_KPARAM_INFO
	.align		4
.L_4175:
        /*0088*/ 	.byte	0x04, 0x17
        /*008a*/ 	.short	(.L_4177 - .L_4176)
.L_4176:
        /*008c*/ 	.word	0x00000000
        /*0090*/ 	.short	0x000b
        /*0092*/ 	.short	0x0048
        /*0094*/ 	.byte	0x00, 0xf0, 0x11, 0x00


	//----- nvinfo : EIATTR_KPARAM_INFO
	.align		4
.L_4177:
        /*0098*/ 	.byte	0x04, 0x17
        /*009a*/ 	.short	(.L_4179 - .L_4178)
.L_4178:
        /*009c*/ 	.word	0x00000000
        /*00a0*/ 	.short	0x000a
        /*00a2*/ 	.short	0x0040
        /*00a4*/ 	.byte	0x00, 0xf5, 0x21, 0x00


	//----- nvinfo : EIATTR_KPARAM_INFO
	.align		4
.L_4179:
        /*00a8*/ 	.byte	0x04, 0x17
        /*00aa*/ 	.short	(.L_4181 - .L_4180)
.L_4180:
        /*00ac*/ 	.word	0x00000000
        /*00b0*/ 	.short	0x0009
        /*00b2*/ 	.short	0x0038
        /*00b4*/ 	.byte	0x00, 0xf5, 0x21, 0x00


	//----- nvinfo : EIATTR_KPARAM_INFO
	.align		4
.L_4181:
        /*00b8*/ 	.byte	0x04, 0x17
        /*00ba*/ 	.short	(.L_4183 - .L_4182)
.L_4182:
        /*00bc*/ 	.word	0x00000000
        /*00c0*/ 	.short	0x0008
        /*00c2*/ 	.short	0x0034
        /*00c4*/ 	.byte	0x00, 0xf0, 0x11, 0x00


	//----- nvinfo : EIATTR_KPARAM_INFO
	.align		4
.L_4183:
        /*00c8*/ 	.byte	0x04, 0x17
        /*00ca*/ 	.short	(.L_4185 - .L_4184)
.L_4184:
        /*00cc*/ 	.word	0x00000000
        /*00d0*/ 	.short	0x0007
        /*00d2*/ 	.short	0x0030
        /*00d4*/ 	.byte	0x00, 0xf0, 0x11, 0x00


	//----- nvinfo : EIATTR_KPARAM_INFO
	.align		4
.L_4185:
        /*00d8*/ 	.byte	0x04, 0x17
        /*00da*/ 	.short	(.L_4187 - .L_4186)
.L_4186:
        /*00dc*/ 	.word	0x00000000
        /*00e0*/ 	.short	0x0006
        /*00e2*/ 	.short	0x002c
        /*00e4*/ 	.byte	0x00, 0xf0, 0x11, 0x00


	//----- nvinfo : EIATTR_KPARAM_INFO
	.align		4
.L_4187:
        /*00e8*/ 	.byte	0x04, 0x17
        /*00ea*/ 	.short	(.L_4189 - .L_4188)
.L_4188:
        /*00ec*/ 	.word	0x00000000
        /*00f0*/ 	.short	0x0005
        /*00f2*/ 	.short	0x0028
        /*00f4*/ 	.byte	0x00, 0xf0, 0x11, 0x00


	//----- nvinfo : EIATTR_KPARAM_INFO
	.align		4
.L_4189:
        /*00f8*/ 	.byte	0x04, 0x17
        /*00fa*/ 	.short	(.L_4191 - .L_4190)
.L_4190:
        /*00fc*/ 	.word	0x00000000
        /*0100*/ 	.short	0x0004
        /*0102*/ 	.short	0x0020
        /*0104*/ 	.byte	0x00, 0xf5, 0x21, 0x00


	//----- nvinfo : EIATTR_KPARAM_INFO
	.align		4
.L_4191:
        /*0108*/ 	.byte	0x04, 0x17
        /*010a*/ 	.short	(.L_4193 - .L_4192)
.L_4192:
        /*010c*/ 	.word	0x00000000
        /*0110*/ 	.short	0x0003
        /*0112*/ 	.short	0x0018
        /*0114*/ 	.byte	0x00, 0xf5, 0x21, 0x00


	//----- nvinfo : EIATTR_KPARAM_INFO
	.align		4
.L_4193:
        /*0118*/ 	.byte	0x04, 0x17
        /*011a*/ 	.short	(.L_4195 - .L_4194)
.L_4194:
        /*011c*/ 	.word	0x00000000
        /*0120*/ 	.short	0x0002
        /*0122*/ 	.short	0x0010
        /*0124*/ 	.byte	0x00, 0xf5, 0x21, 0x00


	//----- nvinfo : EIATTR_KPARAM_INFO
	.align		4
.L_4195:
        /*0128*/ 	.byte	0x04, 0x17
        /*012a*/ 	.short	(.L_4197 - .L_4196)
.L_4196:
        /*012c*/ 	.word	0x00000000
        /*0130*/ 	.short	0x0001
        /*0132*/ 	.short	0x0008
        /*0134*/ 	.byte	0x00, 0xf5, 0x21, 0x00


	//----- nvinfo : EIATTR_KPARAM_INFO
	.align		4
.L_4197:
        /*0138*/ 	.byte	0x04, 0x17
        /*013a*/ 	.short	(.L_4199 - .L_4198)
.L_4198:
        /*013c*/ 	.word	0x00000000
        /*0140*/ 	.short	0x0000
        /*0142*/ 	.short	0x0000
        /*0144*/ 	.byte	0x00, 0xf5, 0x21, 0x00


	//----- nvinfo : EIATTR_SPARSE_MMA_MASK
	.align		4
.L_4199:
        /*0148*/ 	.byte	0x03, 0x50
        /*014a*/ 	.short	0x0000


	//----- nvinfo : EIATTR_MAXREG_COUNT
	.align		4
        /*014c*/ 	.byte	0x03, 0x1b
        /*014e*/ 	.short	0x00ff


	//----- nvinfo : EIATTR_NUM_BARRIERS
	.align		4
        /*0150*/ 	.byte	0x02, 0x4c
        /*0152*/ 	.byte	0x01
	.zero		1


	//----- nvinfo : EIATTR_MERCURY_ISA_VERSION
	.align		4
        /*0154*/ 	.byte	0x03, 0x5f
        /*0156*/ 	.short	0x0101


	//----- nvinfo : EIATTR_VRC_CTA_INIT_COUNT
	.align		4
        /*0158*/ 	.byte	0x02, 0x4a
	.zero		1
	.zero		1


	//----- nvinfo : EIATTR_EXIT_INSTR_OFFSETS
	.align		4
        /*015c*/ 	.byte	0x04, 0x1c
        /*015e*/ 	.short	(.L_4201 - .L_4200)


	//   ....[0]....
.L_4200:
        /*0160*/ 	.word	0x00000050


	//   ....[1]....
        /*0164*/ 	.word	0x000000a0


	//   ....[2]....
        /*0168*/ 	.word	0x000002c0


	//   ....[3]....
        /*016c*/ 	.word	0x00004620


	//   ....[4]....
        /*0170*/ 	.word	0x000046a0


	//   ....[5]....
        /*0174*/ 	.word	0x000046e0


	//----- nvinfo : EIATTR_CRS_STACK_SIZE
	.align		4
.L_4201:
        /*0178*/ 	.byte	0x04, 0x1e
        /*017a*/ 	.short	(.L_4203 - .L_4202)
.L_4202:
        /*017c*/ 	.word	0x00000000


	//----- nvinfo : EIATTR_CBANK_PARAM_SIZE
	.align		4
.L_4203:
        /*0180*/ 	.byte	0x03, 0x19
        /*0182*/ 	.short	0x0074


	//----- nvinfo : EIATTR_PARAM_CBANK
	.align		4
        /*0184*/ 	.byte	0x04, 0x0a
        /*0186*/ 	.short	(.L_4205 - .L_4204)
	.align		4
.L_4204:
        /*0188*/ 	.word	index@(.nv.constant0._Z23gemm_half_q_half_kernelILi1ELi24ELb1ELb1ELi32EEvPK6__halfPKjS4_S2_PS0_iiiiPKtS7_iiiiiibS2_i)
        /*018c*/ 	.short	0x0380
        /*018e*/ 	.short	0x0074


	//----- nvinfo : EIATTR_SW_WAR
	.align		4
.L_4205:
        /*0190*/ 	.byte	0x04, 0x36
        /*0192*/ 	.short	(.L_4207 - .L_4206)
.L_4206:
        /*0194*/ 	.word	0x00000008
.L_4207:


//--------------------- .nv.info._Z23gemm_half_q_half_kernelILi1ELi8ELb1ELb1ELi32EEvPK6__halfPKjS4_S2_PS0_iiiiPKtS7_iiiiiibS2_i --------------------------
	.section	.nv.info._Z23gemm_half_q_half_kernelILi1ELi8ELb1ELb1ELi32EEvPK6__halfPKjS4_S2_PS0_iiiiPKtS7_iiiiiibS2_i,"",@"SHT_CUDA_INFO"
	.sectionflags	@""
	.align	4


	//----- nvinfo : EIATTR_CUDA_API_VERSION
	.align		4
        /*0000*/ 	.byte	0x04, 0x37
        /*0002*/ 	.short	(.L_4209 - .L_4208)
.L_4208:
        /*0004*/ 	.word	0x00000082


	//----- nvinfo : EIATTR_KPARAM_INFO
	.align		4
.L_4209:
        /*0008*/ 	.byte	0x04, 0x17
        /*000a*/ 	.short	(.L_4211 - .L_4210)
.L_4210:
        /*000c*/ 	.word	0x00000000
        /*0010*/ 	.short	0x0013
        /*0012*/ 	.short	0x0070
        /*0014*/ 	.byte	0x00, 0xf0, 0x11, 0x00


	//----- nvinfo : EIATTR_KPARAM_INFO
	.align		4
.L_4211:
        /*0018*/ 	.byte	0x04, 0x17
        /*001a*/ 	.short	(.L_4213 - .L_4212)
.L_4212:
        /*001c*/ 	.word	0x00000000
        /*0020*/ 	.short	0x0012
        /*0022*/ 	.short	0x0068
        /*0024*/ 	.byte	0x00, 0xf5, 0x21, 0x00


	//----- nvinfo : EIATTR_KPARAM_INFO
	.align		4
.L_4213:
        /*0028*/ 	.byte	0x04, 0x17
        /*002a*/ 	.short	(.L_4215 - .L_4214)
.L_4214:
        /*002c*/ 	.word	0x00000000
        /*0030*/ 	.short	0x0011
        /*0032*/ 	.short	0x0060
        /*0034*/ 	.byte	0x00, 0xf0, 0x05, 0x00


	//----- nvinfo : EIATTR_KPARAM_INFO
	.align		4
.L_4215:
        /*0038*/ 	.byte	0x04, 0x17
        /*003a*/ 	.short	(.L_4217 - .L_4216)
.L_4216:
        /*003c*/ 	.word	0x00000000
        /*0040*/ 	.short	0x0010
        /*0042*/ 	.short	0x005c
        /*0044*/ 	.byte	0x00, 0xf0, 0x11, 0x00


	//----- nvinfo : EIATTR_KPARAM_INFO
	.align		4
.L_4217:
        /*0048*/ 	.byte	0x04, 0x17
        /*004a*/ 	.short	(.L_4219 - .L_4218)
.L_4218:
        /*004c*/ 	.word	0x00000000
        /*0050*/ 	.short	0x000f
        /*0052*/ 	.short	0x0058
        /*0054*/ 	.byte	0x00, 0xf0, 0x11, 0x00


	//----- nvinfo : EIATTR_KPARAM_INFO
	.align		4
.L_4219:
        /*0058*/ 	.byte	0x04, 0x17
        /*005a*/ 	.short	(.L_4221 - .L_4220)
.L_4220:
        /*005c*/ 	.word	0x00000000
        /*0060*/ 	.short	0x000e
        /*0062*/ 	.short	0x0054
        /*0064*/ 	.byte	0x00, 0xf0, 0x11, 0x00


	//----- nvinfo : EIATTR_KPARAM_INFO
	.align		4
.L_4221:
        /*0068*/ 	.byte	0x04, 0x17
        /*006a*/ 	.short	(.L_4223 - .L_4222)
.L_4222:
        /*006c*/ 	.word	0x00000000
        /*0070*/ 	.short	0x000d
        /*0072*/ 	.short	0x0050
        /*0074*/ 	.byte	0x00, 0xf0, 0x11, 0x00


	//----- nvinfo : EIATTR_KPARAM_INFO
	.align		4
.L_4223:
        /*0078*/ 	.byte	0x04, 0x17
        /*007a*/ 	.short	(.L_4225 - .L_4224)
.L_4224:
        /*007c*/ 	.word	0x00000000
        /*0080*/ 	.short	0x000c
        /*0082*/ 	.short	0x004c
        /*0084*/ 	.byte	0x00, 0xf0, 0x11, 0x00


	//----- nvinfo : EIATTR_KPARAM_INFO
	.align		4
.L_4225:
        /*0088*/ 	.byte	0x04, 0x17
        /*008a*/ 	.short	(.L_4227 - .L_4226)
.L_4226:
        /*008c*/ 	.word	0x00000000
        /*0090*/ 	.short	0x000b
        /*0092*/ 	.short	0x0048
        /*0094*/ 	.byte	0x00, 0xf0, 0x11, 0x00


	//----- nvinfo : EIATTR_KPARAM_INFO
	.align		4
.L_4227:
        /*0098*/ 	.byte	0x04, 0x17
        /*009a*/ 	.short	(.L_4229 - .L_4228)
.L_4228:
        /*009c*/ 	.word	0x00000000
        /*00a0*/ 	.short	0x000a
        /*00a2*/ 	.short	0x0040
        /*00a4*/ 	.byte	0x00, 0xf5, 0x21, 0x00


	//----- nvinfo : EIATTR_KPARAM_INFO
	.align		4
.L_4229:
        /*00a8*/ 	.byte	0x04, 0x17
        /*00aa*/ 	.short	(.L_4231 - .L_4230)
.L_4230:
        /*00ac*/ 	.word	0x00000000
        /*00b0*/ 	.short	0x0009
        /*00b2*/ 	.short	0x0038
        /*00b4*/ 	.byte	0x00, 0xf5, 0x21, 0x00


	//----- nvinfo : EIATTR_KPARAM_INFO
	.align		4
.L_4231:
        /*00b8*/ 	.byte	0x04, 0x17
        /*00ba*/ 	.short	(.L_4233 - .L_4232)
.L_4232:
        /*00bc*/ 	.word	0x00000000
        /*00c0*/ 	.short	0x0008
        /*00c2*/ 	.short	0x0034
        /*00c4*/ 	.byte	0x00, 0xf0, 0x11, 0x00


	//----- nvinfo : EIATTR_KPARAM_INFO
	.align		4
.L_4233:
        /*00c8*/ 	.byte	0x04, 0x17
        /*00ca*/ 	.short	(.L_4235 - .L_4234)
.L_4234:
        /*00cc*/ 	.word	0x00000000
        /*00d0*/ 	.short	0x0007
        /*00d2*/ 	.short	0x0030
        /*00d4*/ 	.byte	0x00, 0xf0, 0x11, 0x00


	//----- nvinfo : EIATTR_KPARAM_INFO
	.align		4
.L_4235:
        /*00d8*/ 	.byte	0x04, 0x17
        /*00da*/ 	.short	(.L_4237 - .L_4236)
.L_4236:
        /*00dc*/ 	.word	0x00000000
        /*00e0*/ 	.short	0x0006
        /*00e2*/ 	.short	0x002c
        /*00e4*/ 	.byte	0x00, 0xf0, 0x11, 0x00


	//----- nvinfo : EIATTR_KPARAM_INFO
	.align		4
.L_4237:
        /*00e8*/ 	.byte	0x04, 0x17
        /*00ea*/ 	.short	(.L_4239 - .L_4238)
.L_4238:
        /*00ec*/ 	.word	0x00000000
        /*00f0*/ 	.short	0x0005
        /*00f2*/ 	.short	0x0028
        /*00f4*/ 	.byte	0x00, 0xf0, 0x11, 0x00


	//----- nvinfo : EIATTR_KPARAM_INFO
	.align		4
.L_4239:
        /*00f8*/ 	.byte	0x04, 0x17
        /*00fa*/ 	.short	(.L_4241 - .L_4240)
.L_4240:
        /*00fc*/ 	.word	0x00000000
        /*0100*/ 	.short	0x0004
        /*0102*/ 	.short	0x0020
        /*0104*/ 	.byte	0x00, 0xf5, 0x21, 0x00


	//----- nvinfo : EIATTR_KPARAM_INFO
	.align		4
.L_4241:
        /*0108*/ 	.byte	0x04, 0x17
        /*010a*/ 	.short	(.L_4243 - .L_4242)
.L_4242:
        /*010c*/ 	.word	0x00000000
        /*0110*/ 	.short	0x0003
        /*0112*/ 	.short	0x0018
        /*0114*/ 	.byte	0x00, 0xf5, 0x21, 0x00


	//----- nvinfo : EIATTR_KPARAM_INFO
	.align		4
.L_4243:
        /*0118*/ 	.byte	0x04, 0x17
        /*011a*/ 	.short	(.L_4245 - .L_4244)
.L_4244:
        /*011c*/ 	.word	0x00000000
        /*0120*/ 	.short	0x0002
        /*0122*/ 	.short	0x0010
        /*0124*/ 	.byte	0x00, 0xf5, 0x21, 0x00


	//----- nvinfo : EIATTR_KPARAM_INFO
	.align		4
.L_4245:
        /*0128*/ 	.byte	0x04, 0x17
        /*012a*/ 	.short	(.L_4247 - .L_4246)
.L_4246:
        /*012c*/ 	.word	0x00000000
        /*0130*/ 	.short	0x0001
        /*0132*/ 	.short	0x0008
        /*0134*/ 	.byte	0x00, 0xf5, 0x21, 0x00


	//----- nvinfo : EIATTR_KPARAM_INFO
	.align		4
.L_4247:
        /*0138*/ 	.byte	0x04, 0x17
        /*013a*/ 	.short	(.L_4249 - .L_4248)
.L_4248:
        /*013c*/ 	.word	0x00000000
        /*0140*/ 	.short	0x0000
        /*0142*/ 	.short	0x0000
        /*0144*/ 	.byte	0x00, 0xf5, 0x21, 0x00


	//----- nvinfo : EIATTR_SPARSE_MMA_MASK
	.align		4
.L_4249:
        /*0148*/ 	.byte	0x03, 0x50
        /*014a*/ 	.short	0x0000


	//----- nvinfo : EIATTR_MAXREG_COUNT
	.align		4
        /*014c*/ 	.byte	0x03, 0x1b
        /*014e*/ 	.short	0x00ff


	//----- nvinfo : EIATTR_NUM_BARRIERS
	.align		4
        /*0150*/ 	.byte	0x02, 0x4c
        /*0152*/ 	.byte	0x01
	.zero		1


	//----- nvinfo : EIATTR_MERCURY_ISA_VERSION
	.align		4
        /*0154*/ 	.byte	0x03, 0x5f
        /*0156*/ 	.short	0x0101


	//----- nvinfo : EIATTR_VRC_CTA_INIT_COUNT
	.align		4
        /*0158*/ 	.byte	0x02, 0x4a
	.zero		1
	.zero		1


	//----- nvinfo : EIATTR_EXIT_INSTR_OFFSETS
	.align		4
        /*015c*/ 	.byte	0x04, 0x1c
        /*015e*/ 	.short	(.L_4251 - .L_4250)


	//   ....[0]....
.L_4250:
        /*0160*/ 	.word	0x00000050


	//   ....[1]....
        /*0164*/ 	.word	0x000000a0


	//   ....[2]....
        /*0168*/ 	.word	0x000002b0


	//   ....[3]....
        /*016c*/ 	.word	0x000030a0


	//   ....[4]....
        /*0170*/ 	.word	0x00003120


	//   ....[5]....
        /*0174*/ 	.word	0x00003160


	//----- nvinfo : EIATTR_CRS_STACK_SIZE
	.align		4
.L_4251:
        /*0178*/ 	.byte	0x04, 0x1e
        /*017a*/ 	.short	(.L_4253 - .L_4252)
.L_4252:
        /*017c*/ 	.word	0x00000000


	//----- nvinfo : EIATTR_CBANK_PARAM_SIZE
	.align		4
.L_4253:
        /*0180*/ 	.byte	0x03, 0x19
        /*0182*/ 	.short	0x0074


	//----- nvinfo : EIATTR_PARAM_CBANK
	.align		4
        /*0184*/ 	.byte	0x04, 0x0a
        /*0186*/ 	.short	(.L_4255 - .L_4254)
	.align		4
.L_4254:
        /*0188*/ 	.word	index@(.nv.constant0._Z23gemm_half_q_half_kernelILi1ELi8ELb1ELb1ELi32EEvPK6__halfPKjS4_S2_PS0_iiiiPKtS7_iiiiiibS2_i)
        /*018c*/ 	.short	0x0380
        /*018e*/ 	.short	0x0074


	//----- nvinfo : EIATTR_SW_WAR
	.align		4
.L_4255:
        /*0190*/ 	.byte	0x04, 0x36
        /*0192*/ 	.short	(.L_4257 - .L_4256)
.L_4256:
        /*0194*/ 	.word	0x00000008
.L_4257:


//--------------------- .nv.info._Z23gemm_half_q_half_kernelILi1ELi12ELb1ELb1ELi32EEvPK6__halfPKjS4_S2_PS0_iiiiPKtS7_iiiiiibS2_i --------------------------
	.section	.nv.info._Z23gemm_half_q_half_kernelILi1ELi12ELb1ELb1ELi32EEvPK6__halfPKjS4_S2_PS0_iiiiPKtS7_iiiiiibS2_i,"",@"SHT_CUDA_INFO"
	.sectionflags	@""
	.align	4


	//----- nvinfo : EIATTR_CUDA_API_VERSION
	.align		4
        /*0000*/ 	.byte	0x04, 0x37
        /*0002*/ 	.short	(.L_4259 - .L_4258)
.L_4258:
        /*0004*/ 	.word	0x00000082


	//----- nvinfo : EIATTR_KPARAM_INFO
	.align		4
.L_4259:
        /*0008*/ 	.byte	0x04, 0x17
        /*000a*/ 	.short	(.L_4261 - .L_4260)
.L_4260:
        /*000c*/ 	.word	0x00000000
        /*0010*/ 	.short	0x0013
        /*0012*/ 	.short	0x0070
        /*0014*/ 	.byte	0x00, 0xf0, 0x11, 0x00


	//----- nvinfo : EIATTR_KPARAM_INFO
	.align		4
.L_4261:
        /*0018*/ 	.byte	0x04, 0x17
        /*001a*/ 	.short	(.L_4263 - .L_4262)
.L_4262:
        /*001c*/ 	.word	0x00000000
        /*0020*/ 	.short	0x0012
        /*0022*/ 	.short	0x0068
        /*0024*/ 	.byte	0x00, 0xf5, 0x21, 0x00


	//----- nvinfo : EIATTR_KPARAM_INFO
	.align		4
.L_4263:
        /*0028*/ 	.byte	0x04, 0x17
        /*002a*/ 	.short	(.L_4265 - .L_4264)
.L_4264:
        /*002c*/ 	.word	0x00000000
        /*0030*/ 	.short	0x0011
        /*0032*/ 	.short	0x0060
        /*0034*/ 	.byte	0x00, 0xf0, 0x05, 0x00


	//----- nvinfo : EIATTR_KPARAM_INFO
	.align		4
.L_4265:
        /*0038*/ 	.byte	0x04, 0x17
        /*003a*/ 	.short	(.L_4267 - .L_4266)
.L_4266:
        /*003c*/ 	.word	0x00000000
        /*0040*/ 	.short	0x0010
        /*0042*/ 	.short	0x005c
        /*0044*/ 	.byte	0x00, 0xf0, 0x11, 0x00


	//----- nvinfo : EIATTR_KPARAM_INFO
	.align		4
.L_4267:
        /*0048*/ 	.byte	0x04, 0x17
        /*004a*/ 	.short	(.L_4269 - .L_4268)
.L_4268:
        /*004c*/ 	.word	0x00000000
        /*0050*/ 	.short	0x000f
        /*0052*/ 	.short	0x0058
        /*0054*/ 	.byte	0x00, 0xf0, 0x11, 0x00


	//----- nvinfo : EIATTR_KPARAM_INFO
	.align		4
.L_4269:
        /*0058*/ 	.byte	0x04, 0x17
        /*005a*/ 	.short	(.L_4271 - .L_4270)
.L_4270:
        /*005c*/ 	.word	0x00000000
        /*0060*/ 	.short	0x000e
        /*0062*/ 	.short	0x0054
        /*0064*/ 	.byte	0x00, 0xf0, 0x11, 0x00


	//----- nvinfo : EIATTR_KPARAM_INFO
	.align		4
.L_4271:
        /*0068*/ 	.byte	0x04, 0x17
        /*006a*/ 	.short	(.L_4273 - .L_4272)
.L_4272:
        /*006c*/ 	.word	0x00000000
        /*0070*/ 	.short	0x000d
        /*0072*/ 	.short	0x0050
        /*0074*/ 	.byte	0x00, 0xf0, 0x11, 0x00


	//----- nvinfo : EIATTR_KPARAM_INFO
	.align		4
.L_4273:
        /*0078*/ 	.byte	0x04, 0x17
        /*007a*/ 	.short	(.L_4275 - .L_4274)
.L_4274:
        /*007c*/ 	.word	0x00000000
        /*0080*/ 	.short	0x000c
        /*0082*/ 	.short	0x004c
        /*0084*/ 	.byte	0x00, 0xf0, 0x11, 0x00


	//----- nvinfo : EIATTR_KPARAM_INFO
	.align		4
.L_4275:
        /*0088*/ 	.byte	0x04, 0x17
        /*008a*/ 	.short	(.L_4277 - .L_4276)
.L_4276:
        /*008c*/ 	.word	0x00000000
        /*0090*/ 	.short	0x000b
        /*0092*/ 	.short	0x0048
        /*0094*/ 	.byte	0x00, 0xf0, 0x11, 0x00


	//----- nvinfo : EIATTR_KPARAM_INFO
	.align		4
.L_4277:
        /*0098*/ 	.byte	0x04, 0x17
        /*009a*/ 	.short	(.L_4279 - .L_4278)
.L_4278:
        /*009c*/ 	.word	0x00000000
        /*00a0*/ 	.short	0x000a
        /*00a2*/ 	.short	0x0040
        /*00a4*/ 	.byte	0x00, 0xf5, 0x21, 0x00


	//----- nvinfo : EIATTR_KPARAM_INFO
	.align		4
.L_4279:
        /*00a8*/ 	.byte	0x04, 0x17
        /*00aa*/ 	.short	(.L_4281 - .L_4280)
.L_4280:
        /*00ac*/ 	.word	0x00000000
        /*00b0*/ 	.short	0x0009
        /*00b2*/ 	.short	0x0038
        /*00b4*/ 	.byte	0x00, 0xf5, 0x21, 0x00


	//----- nvinfo : EIATTR_KPARAM_INFO
	.align		4
.L_4281:
        /*00b8*/ 	.byte	0x04, 0x17
        /*00ba*/ 	.short	(.L_4283 - .L_4282)
.L_4282:
        /*00bc*/ 	.word	0x00000000
        /*00c0*/ 	.short	0x0008
        /*00c2*/ 	.short	0x0034
        /*00c4*/ 	.byte	0x00, 0xf0, 0x11, 0x00


	//----- nvinfo : EIATTR_KPARAM_INFO
	.align		4
.L_4283:
        /*00c8*/ 	.byte	0x04, 0x17
        /*00ca*/ 	.short	(.L_4285 - .L_4284)
.L_4284:
        /*00cc*/ 	.word	0x00000000
        /*00d0*/ 	.short	0x0007
        /*00d2*/ 	.short	0x0030
        /*00d4*/ 	.byte	0x00, 0xf0, 0x11, 0x00


	//----- nvinfo : EIATTR_KPARAM_INFO
	.align		4
.L_4285:
        /*00d8*/ 	.byte	0x04, 0x17
        /*00da*/ 	.short	(.L_4287 - .L_4286)
.L_4286:
        /*00dc*/ 	.word	0x00000000
        /*00e0*/ 	.short	0x0006
        /*00e2*/ 	.short	0x002c
        /*00e4*/ 	.byte	0x00, 0xf0, 0x11, 0x00


	//----- nvinfo : EIATTR_KPARAM_INFO
	.align		4
.L_4287:
        /*00e8*/ 	.byte	0x04, 0x17
        /*00ea*/ 	.short	(.L_4289 - .L_4288)
.L_4288:
        /*00ec*/ 	.word	0x00000000
        /*00f0*/ 	.short	0x0005
        /*00f2*/ 	.short	0x0028
        /*00f4*/ 	.byte	0x00, 0xf0, 0x11, 0x00


	//----- nvinfo : EIATTR_KPARAM_INFO
	.align		4
.L_4289:
        /*00f8*/ 	.byte	0x04, 0x17
        /*00fa*/ 	.short	(.L_4291 - .L_4290)
.L_4290:
        /*00fc*/ 	.word	0x00000000
        /*0100*/ 	.short	0x0004
        /*0102*/ 	.short	0x0020
        /*0104*/ 	.byte	0x00, 0xf5, 0x21, 0x00


	//----- nvinfo : EIATTR_KPARAM_INFO
	.align		4
.L_4291:
        /*0108*/ 	.byte	0x04, 0x17
        /*010a*/ 	.short	(.L_4293 - .L_4292)
.L_4292:
        /*010c*/ 	.word	0x00000000
        /*0110*/ 	.short	0x0003
        /*0112*/ 	.short	0x0018
        /*0114*/ 	.byte	0x00, 0xf5, 0x21, 0x00


	//----- nvinfo : EIATTR_KPARAM_INFO
	.align		4
.L_4293:
        /*0118*/ 	.byte	0x04, 0x17
        /*011a*/ 	.short	(.L_4295 - .L_4294)
.L_4294:
        /*011c*/ 	.word	0x00000000
        /*0120*/ 	.short	0x0002
        /*0122*/ 	.short	0x0010
        /*0124*/ 	.byte	0x00, 0xf5, 0x21, 0x00


	//----- nvinfo : EIATTR_KPARAM_INFO
	.align		4
.L_4295:
        /*0128*/ 	.byte	0x04, 0x17
        /*012a*/ 	.short	(.L_4297 - .L_4296)
.L_4296:
        /*012c*/ 	.word	0x00000000
        /*0130*/ 	.short	0x0001
        /*0132*/ 	.short	0x0008
        /*0134*/ 	.byte	0x00, 0xf5, 0x21, 0x00


	//----- nvinfo : EIATTR_KPARAM_INFO
	.align		4
.L_4297:
        /*0138*/ 	.byte	0x04, 0x17
        /*013a*/ 	.short	(.L_4299 - .L_4298)
.L_4298:
        /*013c*/ 	.word	0x00000000
        /*0140*/ 	.short	0x0000
        /*0142*/ 	.short	0x0000
        /*0144*/ 	.byte	0x00, 0xf5, 0x21, 0x00


	//----- nvinfo : EIATTR_SPARSE_MMA_MASK
	.align		4
.L_4299:
        /*0148*/ 	.byte	0x03, 0x50
        /*014a*/ 	.short	0x0000


	//----- nvinfo : EIATTR_MAXREG_COUNT
	.align		4
        /*014c*/ 	.byte	0x03, 0x1b
        /*014e*/ 	.short	0x00ff


	//----- nvinfo : EIATTR_NUM_BARRIERS
	.align		4
        /*0150*/ 	.byte	0x02, 0x4c
        /*0152*/ 	.byte	0x01
	.zero		1


	//----- nvinfo : EIATTR_MERCURY_ISA_VERSION
	.align		4
        /*0154*/ 	.byte	0x03, 0x5f
        /*0156*/ 	.short	0x0101


	//----- nvinfo : EIATTR_VRC_CTA_INIT_COUNT
	.align		4
        /*0158*/ 	.byte	0x02, 0x4a
	.zero		1
	.zero		1


	//----- nvinfo : EIATTR_EXIT_INSTR_OFFSETS
	.align		4
        /*015c*/ 	.byte	0x04, 0x1c
        /*015e*/ 	.short	(.L_4301 - .L_4300)


	//   ....[0]....
.L_4300:
        /*0160*/ 	.word	0x00000050


	//   ....[1]....
        /*0164*/ 	.word	0x000000a0


	//   ....[2]....
        /*0168*/ 	.word	0x000002c0


	//   ....[3]....
        /*016c*/ 	.word	0x00004480


	//   ....[4]....
        /*0170*/ 	.word	0x00004500


	//   ....[5]....
        /*0174*/ 	.word	0x00004540


	//----- nvinfo : EIATTR_CRS_STACK_SIZE
	.align		4
.L_4301:
        /*0178*/ 	.byte	0x04, 0x1e
        /*017a*/ 	.short	(.L_4303 - .L_4302)
.L_4302:
        /*017c*/ 	.word	0x00000000


	//----- nvinfo : EIATTR_CBANK_PARAM_SIZE
	.align		4
.L_4303:
        /*0180*/ 	.byte	0x03, 0x19
        /*0182*/ 	.short	0x0074


	//----- nvinfo : EIATTR_PARAM_CBANK
	.align		4
        /*0184*/ 	.byte	0x04, 0x0a
        /*0186*/ 	.short	(.L_4305 - .L_4304)
	.align		4
.L_4304:
        /*0188*/ 	.word	index@(.nv.constant0._Z23gemm_half_q_half_kernelILi1ELi12ELb1ELb1ELi32EEvPK6__halfPKjS4_S2_PS0_iiiiPKtS7_iiiiiibS2_i)
        /*018c*/ 	.short	0x0380
        /*018e*/ 	.short	0x0074


	//----- nvinfo : EIATTR_SW_WAR
	.align		4
.L_4305:
        /*0190*/ 	.byte	0x04, 0x36
        /*0192*/ 	.short	(.L_4307 - .L_4306)
.L_4306:
        /*0194*/ 	.word	0x00000008
.L_4307:


//--------------------- .nv.info._Z23gemm_half_q_half_kernelILi1ELi14ELb1ELb1ELi32EEvPK6__halfPKjS4_S2_PS0_iiiiPKtS7_iiiiiibS2_i --------------------------
	.section	.nv.info._Z23gemm_half_q_half_kernelILi1ELi14ELb1ELb1ELi32EEvPK6__halfPKjS4_S2_PS0_iiiiPKtS7_iiiiiibS2_i,"",@"SHT_CUDA_INFO"
	.sectionflags	@""
	.align	4


	//----- nvinfo : EIATTR_CUDA_API_VERSION
	.align		4
        /*0000*/ 	.byte	0x04, 0x37
        /*0002*/ 	.short	(.L_4309 - .L_4308)
.L_4308:
        /*0004*/ 	.word	0x00000082


	//----- nvinfo : EIATTR_KPARAM_INFO
	.align		4
.L_4309:
        /*0008*/ 	.byte	0x04, 0x17
        /*000a*/ 	.short	(.L_4311 - .L_4310)
.L_4310:
        /*000c*/ 	.word	0x00000000
        /*0010*/ 	.short	0x0013
        /*0012*/ 	.short	0x0070
        /*0014*/ 	.byte	0x00, 0xf0, 0x11, 0x00


	//----- nvinfo : EIATTR_KPARAM_INFO
	.align		4
.L_4311:
        /*0018*/ 	.byte	0x04, 0x17
        /*001a*/ 	.short	(.L_4313 - .L_4312)
.L_4312:
        /*001c*/ 	.word	0x00000000
        /*0020*/ 	.short	0x0012
        /*0022*/ 	.short	0x0068
        /*0024*/ 	.byte	0x00, 0xf5, 0x21, 0x00


	//----- nvinfo : EIATTR_KPARAM_INFO
	.align		4
.L_4313:
        /*0028*/ 	.byte	0x04, 0x17
        /*002a*/ 	.short	(.L_4315 - .L_4314)
.L_4314:
        /*002c*/ 	.word	0x00000000
        /*0030*/ 	.short	0x0011
        /*0032*/ 	.short	0x0060
        /*0034*/ 	.byte	0x00, 0xf0, 0x05, 0x00


	//----- nvinfo : EIATTR_KPARAM_INFO
	.align		4
.L_4315:
        /*0038*/ 	.byte	0x04, 0x17
        /*003a*/ 	.short	(.L_4317 - .L_4316)
.L_4316:
        /*003c*/ 	.word	0x00000000
        /*0040*/ 	.short	0x0010
        /*0042*/ 	.short	0x005c
        /*0044*/ 	.byte	0x00, 0xf0, 0x11, 0x00


	//----- nvinfo : EIATTR_KPARAM_INFO
	.align		4
.L_4317:
        /*0048*/ 	.byte	0x04, 0x17
        /*004a*/ 	.short	(.L_4319 - .L_4318)
.L_4318:
        /*004c*/ 	.word	0x00000000
        /*0050*/ 	.short	0x000f
        /*0052*/ 	.short	0x0058
        /*0054*/ 	.byte	0x00, 0xf0, 0x11, 0x00


	//----- nvinfo : EIATTR_KPARAM_INFO
	.align		4
.L_4319:
        /*0058*/ 	.byte	0x04, 0x17
        /*005a*/ 	.short	(.L_4321 - .L_4320)
.L_4320:
        /*005c*/ 	.word	0x00000000
        /*0060*/ 	.short	0x000e
        /*0062*/ 	.short	0x0054
        /*0064*/ 	.byte	0x00, 0xf0, 0x11, 0x00


	//----- nvinfo : EIATTR_KPARAM_INFO
	.align		4
.L_4321:
        /*0068*/ 	.byte	0x04, 0x17
        /*006a*/ 	.short	(.L_4323 - .L_4322)
.L_4322:
        /*006c*/ 	.word	0x00000000
        /*0070*/ 	.short	0x000d
        /*0072*/ 	.short	0x0050
        /*0074*/ 	.byte	0x00, 0xf0, 0x11, 0x00


	//----- nvinfo : EIATTR_KPARAM_INFO
	.align		4
.L_4323:
        /*0078*/ 	.byte	0x04, 0x17
        /*007a*/ 	.short	(.L_4325 - .L_4324)
.L_4324:
        /*007c*/ 	.word	0x00000000
        /*0080*/ 	.short	0x000c
        /*0082*/ 	.short	0x004c
        /*0084*/ 	.byte	0x00, 0xf0, 0x11, 0x00


	//----- nvinfo : EIATTR_KPARAM_INFO
	.align		4
.L_4325:
        /*0088*/ 	.byte	0x04, 0x17
        /*008a*/ 	.short	(.L_4327 - .L_4326)
.L_4326:
        /*008c*/ 	.word	0x00000000
        /*0090*/ 	.short	0x000b
        /*0092*/ 	.short	0x0048
        /*0094*/ 	.byte	0x00, 0xf0, 0x11, 0x00


	//----- nvinfo : EIATTR_KPARAM_INFO
	.align		4
.L_4327:
        /*0098*/ 	.byte	0x04, 0x17
        /*009a*/ 	.short	(.L_4329 - .L_4328)
.L_4328:
        /*009c*/ 	.word	0x00000000
        /*00a0*/ 	.short	0x000a
        /*00a2*/ 	.short	0x0040
        /*00a4*/ 	.byte	0x00, 0xf5, 0x21, 0x00


	//----- nvinfo : EIATTR_KPARAM_INFO
	.align		4
.L_4329:
        /*00a8*/ 	.byte	0x04, 0x17
        /*00aa*/ 	.short	(.L_4331 - .L_4330)
.L_4330:
        /*00ac*/ 	.word	0x00000000
        /*00b0*/ 	.short	0x0009
        /*00b2*/ 	.short	0x0038
        /*00b4*/ 	.byte	0x00, 0xf5, 0x21, 0x00


	//----- nvinfo : EIATTR_KPARAM_INFO
	.align		4
.L_4331:
        /*00b8*/ 	.byte	0x04, 0x17
        /*00ba*/ 	.short	(.L_4333 - .L_4332)
.L_4332:
        /*00bc*/ 	.word	0x00000000
        /*00c0*/ 	.short	0x0008
        /*00c2*/ 	.short	0x0034
        /*00c4*/ 	.byte	0x00, 0xf0, 0x11, 0x00


	//----- nvinfo : EIATTR_KPARAM_INFO
	.align		4
.L_4333:
        /*00c8*/ 	.byte	0x04, 0x17
        /*00ca*/ 	.short	(.L_4335 - .L_4334)
.L_4334:
        /*00cc*/ 	.word	0x00000000
        /*00d0*/ 	.short	0x0007
        /*00d2*/ 	.short	0x0030
        /*00d4*/ 	.byte	0x00, 0xf0, 0x11, 0x00


	//----- nvinfo : EIATTR_KPARAM_INFO
	.align		4
.L_4335:
        /*00d8*/ 	.byte	0x04, 0x17
        /*00da*/ 	.short	(.L_4337 - .L_4336)
.L_4336:
        /*00dc*/ 	.word	0x00000000
        /*00e0*/ 	.short	0x0006
        /*00e2*/ 	.short	0x002c
        /*00e4*/ 	.byte	0x00, 0xf0, 0x11, 0x00


	//----- nvinfo : EIATTR_KPARAM_INFO
	.align		4
.L_4337:
        /*00e8*/ 	.byte	0x04, 0x17
        /*00ea*/ 	.short	(.L_4339 - .L_4338)
.L_4338:
        /*00ec*/ 	.word	0x00000000
        /*00f0*/ 	.short	0x0005
        /*00f2*/ 	.short	0x0028
        /*00f4*/ 	.byte	0x00, 0xf0, 0x11, 0x00


	//----- nvinfo : EIATTR_KPARAM_INFO
	.align		4
.L_4339:
        /*00f8*/ 	.byte	0x04, 0x17
        /*00fa*/ 	.short	(.L_4341 - .L_4340)
.L_4340:
        /*00fc*/ 	.word	0x00000000
        /*0100*/ 	.short	0x0004
        /*0102*/ 	.short	0x0020
        /*0104*/ 	.byte	0x00, 0xf5, 0x21, 0x00


	//----- nvinfo : EIATTR_KPARAM_INFO
	.align		4
.L_4341:
        /*0108*/ 	.byte	0x04, 0x17
        /*010a*/ 	.short	(.L_4343 - .L_4342)
.L_4342:
        /*010c*/ 	.word	0x00000000
        /*0110*/ 	.short	0x0003
        /*0112*/ 	.short	0x0018
        /*0114*/ 	.byte	0x00, 0xf5, 0x21, 0x00


	//----- nvinfo : EIATTR_KPARAM_INFO
	.align		4
.L_4343:
        /*0118*/ 	.byte	0x04, 0x17
        /*011a*/ 	.short	(.L_4345 - .L_4344)
.L_4344:
        /*011c*/ 	.word	0x00000000
        /*0120*/ 	.short	0x0002
        /*0122*/ 	.short	0x0010
        /*0124*/ 	.byte	0x00, 0xf5, 0x21, 0x00


	//----- nvinfo : EIATTR_KPARAM_INFO
	.align		4
.L_4345:
        /*0128*/ 	.byte	0x04, 0x17
        /*012a*/ 	.short	(.L_4347 - .L_4346)
.L_4346:
        /*012c*/ 	.word	0x00000000
        /*0130*/ 	.short	0x0001
        /*0132*/ 	.short	0x0008
        /*0134*/ 	.byte	0x00, 0xf5, 0x21, 0x00


	//----- nvinfo : EIATTR_KPARAM_INFO
	.align		4
.L_4347:
        /*0138*/ 	.byte	0x04, 0x17
        /*013a*/ 	.short	(.L_4349 - .L_4348)
.L_4348:
        /*013c*/ 	.word	0x00000000
        /*0140*/ 	.short	0x0000
        /*0142*/ 	.short	0x0000
        /*0144*/ 	.byte	0x00, 0xf5, 0x21, 0x00


	//----- nvinfo : EIATTR_SPARSE_MMA_MASK
	.align		4
.L_4349:
        /*0148*/ 	.byte	0x03, 0x50
        /*014a*/ 	.short	0x0000


	//----- nvinfo : EIATTR_MAXREG_COUNT
	.align		4
        /*014c*/ 	.byte	0x03, 0x1b
        /*014e*/ 	.short	0x00ff


	//----- nvinfo : EIATTR_NUM_BARRIERS
	.align		4
        /*0150*/ 	.byte	0x02, 0x4c
        /*0152*/ 	.byte	0x01
	.zero		1


	//----- nvinfo : EIATTR_MERCURY_ISA_VERSION
	.align		4
        /*0154*/ 	.byte	0x03, 0x5f
        /*0156*/ 	.short	0x0101


	//----- nvinfo : EIATTR_VRC_CTA_INIT_COUNT
	.align		4
        /*0158*/ 	.byte	0x02, 0x4a
	.zero		1
	.zero		1


	//----- nvinfo : EIATTR_EXIT_INSTR_OFFSETS
	.align		4
        /*015c*/ 	.byte	0x04, 0x1c
        /*015e*/ 	.short	(.L_4351 - .L_4350)


	//   ....[0]....
.L_4350:
        /*0160*/ 	.word	0x00000050


	//   ....[1]....
        /*0164*/ 	.word	0x000000a0


	//   ....[2]....
        /*0168*/ 	.word	0x000002c0


	//   ....[3]....
        /*016c*/ 	.word	0x00004eb0


	//   ....[4]....
        /*0170*/ 	.word	0x00004f30


	//   ....[5]....
        /*0174*/ 	.word	0x00004f70


	//----- nvinfo : EIATTR_CRS_STACK_SIZE
	.align		4
.L_4351:
        /*0178*/ 	.byte	0x04, 0x1e
        /*017a*/ 	.short	(.L_4353 - .L_4352)
.L_4352:
        /*017c*/ 	.word	0x00000000


	//----- nvinfo : EIATTR_CBANK_PARAM_SIZE
	.align		4
.L_4353:
        /*0180*/ 	.byte	0x03, 0x19
        /*0182*/ 	.short	0x0074


	//----- nvinfo : EIATTR_PARAM_CBANK
	.align		4
        /*0184*/ 	.byte	0x04, 0x0a
        /*0186*/ 	.short	(.L_4355 - .L_4354)
	.align		4
.L_4354:
        /*0188*/ 	.word	index@(.nv.constant0._Z23gemm_half_q_half_kernelILi1ELi14ELb1ELb1ELi32EEvPK6__halfPKjS4_S2_PS0_iiiiPKtS7_iiiiiibS2_i)
        /*018c*/ 	.short	0x0380
        /*018e*/ 	.short	0x0074


	//----- nvinfo : EIATTR_SW_WAR
	.align		4
.L_4355:
        /*0190*/ 	.byte	0x04, 0x36
        /*0192*/ 	.short	(.L_4357 - .L_4356)
.L_4356:
        /*0194*/ 	.word	0x00000008
.L_4357:


//--------------------- .nv.info._Z23gemm_half_q_half_kernelILi1ELi4ELb1ELb1ELi32EEvPK6__halfPKjS4_S2_PS0_iiiiPKtS7_iiiiiibS2_i --------------------------
	.section	.nv.info._Z23gemm_half_q_half_kernelILi1ELi4ELb1ELb1ELi32EEvPK6__halfPKjS4_S2_PS0_iiiiPKtS7_iiiiiibS2_i,"",@"SHT_CUDA_INFO"
	.sectionflags	@""
	.align	4


	//----- nvinfo : EIATTR_CUDA_API_VERSION
	.align		4
        /*0000*/ 	.byte	0x04, 0x37
        /*0002*/ 	.short	(.L_4359 - .L_4358)
.L_4358:
        /*0004*/ 	.word	0x00000082


	//----- nvinfo : EIATTR_KPARAM_INFO
	.align		4
.L_4359:
        /*0008*/ 	.byte	0x04, 0x17
        /*000a*/ 	.short	(.L_4361 - .L_4360)
.L_4360:
        /*000c*/ 	.word	0x00000000
        /*0010*/ 	.short	0x0013
        /*0012*/ 	.short	0x0070
        /*0014*/ 	.byte	0x00, 0xf0, 0x11, 0x00


	//----- nvinfo : EIATTR_KPARAM_INFO
	.align		4
.L_4361:
        /*0018*/ 	.byte	0x04, 0x17
        /*001a*/ 	.short	(.L_4363 - .L_4362)
.L_4362:
        /*001c*/ 	.word	0x00000000
        /*0020*/ 	.short	0x0012
        /*0022*/ 	.short	0x0068
        /*0024*/ 	.byte	0x00, 0xf5, 0x21, 0x00


	//----- nvinfo : EIATTR_KPARAM_INFO
	.align		4
.L_4363:
        /*0028*/ 	.byte	0x04, 0x17
        /*002a*/ 	.short	(.L_4365 - .L_4364)
.L_4364:
        /*002c*/ 	.word	0x00000000
        /*0030*/ 	.short	0x0011
        /*0032*/ 	.short	0x0060
        /*0034*/ 	.byte	0x00, 0xf0, 0x05, 0x00


	//----- nvinfo : EIATTR_KPARAM_INFO
	.align		4
.L_4365:
        /*0038*/ 	.byte	0x04, 0x17
        /*003a*/ 	.short	(.L_4367 - .L_4366)
.L_4366:
        /*003c*/ 	.word	0x00000000
        /*0040*/ 	.short	0x0010
        /*0042*/ 	.short	0x005c
        /*0044*/ 	.byte	0x00, 0xf0, 0x11, 0x00


	//----- nvinfo : EIATTR_KPARAM_INFO
	.align		4
.L_4367:
        /*0048*/ 	.byte	0x04, 0x17
        /*004a*/ 	.short	(.L_4369 - .L_4368)
.L_4368:
        /*004c*/ 	.word	0x00000000
        /*0050*/ 	.short	0x000f
        /*0052*/ 	.short	0x0058
        /*0054*/ 	.byte	0x00, 0xf0, 0x11, 0x00


	//----- nvinfo : EIATTR_KPARAM_INFO
	.align		4
.L_4369:
        /*0058*/ 	.byte	0x04, 0x17
        /*005a*/ 	.short	(.L_4371 - .L_4370)
.L_4370:
        /*005c*/ 	.word	0x00000000
        /*0060*/ 	.short	0x000e
        /*0062*/ 	.short	0x0054
        /*0064*/ 	.byte	0x00, 0xf0, 0x11, 0x00


	//----- nvinfo : EIATTR_KPARAM_INFO
	.align		4
.L_4371:
        /*0068*/ 	.byte	0x04, 0x17
        /*006a*/ 	.short	(.L_4373 - .L_4372)
.L_4372:
        /*006c*/ 	.word	0x00000000
        /*0070*/ 	.short	0x000d
        /*0072*/ 	.short	0x0050
        /*0074*/ 	.byte	0x00, 0xf0, 0x11, 0x00


	//----- nvinfo : EIATTR_KPARAM_INFO
	.align		4
.L_4373:
        /*0078*/ 	.byte	0x04, 0x17
        /*007a*/ 	.short	(.L_4375 - .L_4374)
.L_4374:
        /*007c*/ 	.word	0x00000000
        /*0080*/ 	.short	0x000c
        /*0082*/ 	.short	0x004c
        /*0084*/ 	.byte	0x00, 0xf0, 0x11, 0x00


	//----- nvinfo : EIATTR_KPARAM_INFO
	.align		4
.L_4375:
        /*0088*/ 	.byte	0x04, 0x17
        /*008a*/ 	.short	(.L_4377 - .L_4376)
.L_4376:
        /*008c*/ 	.word	0x00000000
        /*0090*/ 	.short	0x000b
        /*0092*/ 	.short	0x0048
        /*0094*/ 	.byte	0x00, 0xf0, 0x11, 0x00


	//----- nvinfo : EIATTR_KPARAM_INFO
	.align		4
.L_4377:
        /*0098*/ 	.byte	0x04, 0x17
        /*009a*/ 	.short	(.L_4379 - .L_4378)
.L_4378:
        /*009c*/ 	.word	0x00000000
        /*00a0*/ 	.short	0x000a
        /*00a2*/ 	.short	0x0040
        /*00a4*/ 	.byte	0x00, 0xf5, 0x21, 0x00


	//----- nvinfo : EIATTR_KPARAM_INFO
	.align		4
.L_4379:
        /*00a8*/ 	.byte	0x04, 0x17
        /*00aa*/ 	.short	(.L_4381 - .L_4380)
.L_4380:
        /*00ac*/ 	.word	0x00000000
        /*00b0*/ 	.short	0x0009
        /*00b2*/ 	.short	0x0038
        /*00b4*/ 	.byte	0x00, 0xf5, 0x21, 0x00


	//----- nvinfo : EIATTR_KPARAM_INFO
	.align		4
.L_4381:
        /*00b8*/ 	.byte	0x04, 0x17
        /*00ba*/ 	.short	(.L_4383 - .L_4382)
.L_4382:
        /*00bc*/ 	.word	0x00000000
        /*00c0*/ 	.short	0x0008
        /*00c2*/ 	.short	0x0034
        /*00c4*/ 	.byte	0x00, 0xf0, 0x11, 0x00


	//----- nvinfo : EIATTR_KPARAM_INFO
	.align		4
.L_4383:
        /*00c8*/ 	.byte	0x04, 0x17
        /*00ca*/ 	.short	(.L_4385 - .L_4384)
.L_4384:
        /*00cc*/ 	.word	0x00000000
        /*00d0*/ 	.short	0x0007
        /*00d2*/ 	.short	0x0030
        /*00d4*/ 	.byte	0x00, 0xf0, 0x11, 0x00


	//----- nvinfo : EIATTR_KPARAM_INFO
	.align		4
.L_4385:
        /*00d8*/ 	.byte	0x04, 0x17
        /*00da*/ 	.short	(.L_4387 - .L_4386)
.L_4386:
        /*00dc*/ 	.word	0x00000000
        /*00e0*/ 	.short	0x0006
        /*00e2*/ 	.short	0x002c
        /*00e4*/ 	.byte	0x00, 0xf0, 0x11, 0x00


	//----- nvinfo : EIATTR_KPARAM_INFO
	.align		4
.L_4387:
        /*00e8*/ 	.byte	0x04, 0x17
        /*00ea*/ 	.short	(.L_4389 - .L_4388)
.L_4388:
        /*00ec*/ 	.word	0x00000000
        /*00f0*/ 	.short	0x0005
        /*00f2*/ 	.short	0x0028
        /*00f4*/ 	.byte	0x00, 0xf0, 0x11, 0x00


	//----- nvinfo : EIATTR_KPARAM_INFO
	.align		4
.L_4389:
        /*00f8*/ 	.byte	0x04, 0x17
        /*00fa*/ 	.short	(.L_4391 - .L_4390)
.L_4390:
        /*00fc*/ 	.word	0x00000000
        /*0100*/ 	.short	0x0004
        /*0102*/ 	.short	0x0020
        /*0104*/ 	.byte	0x00, 0xf5, 0x21, 0x00


	//----- nvinfo : EIATTR_KPARAM_INFO
	.align		4
.L_4391:
        /*0108*/ 	.byte	0x04, 0x17
        /*010a*/ 	.short	(.L_4393 - .L_4392)
.L_4392:
        /*010c*/ 	.word	0x00000000
        /*0110*/ 	.short	0x0003
        /*0112*/ 	.short	0x0018
        /*0114*/ 	.byte	0x00, 0xf5, 0x21, 0x00


	//----- nvinfo : EIATTR_KPARAM_INFO
	.align		4
.L_4393:
        /*0118*/ 	.byte	0x04, 0x17
        /*011a*/ 	.short	(.L_4395 - .L_4394)
.L_4394:
        /*011c*/ 	.word	0x00000000
        /*0120*/ 	.short	0x0002
        /*0122*/ 	.short	0x0010
        /*0124*/ 	.byte	0x00, 0xf5, 0x21, 0x00


	//----- nvinfo : EIATTR_KPARAM_INFO
	.align		4
.L_4395:
        /*0128*/ 	.byte	0x04, 0x17
        /*012a*/ 	.short	(.L_4397 - .L_4396)
.L_4396:
        /*012c*/ 	.word	0x00000000
        /*0130*/ 	.short	0x0001
        /*0132*/ 	.short	0x0008
        /*0134*/ 	.byte	0x00, 0xf5, 0x21, 0x00


	//----- nvinfo : EIATTR_KPARAM_INFO
	.align		4
.L_4397:
        /*0138*/ 	.byte	0x04, 0x17
        /*013a*/ 	.short	(.L_4399 - .L_4398)
.L_4398:
        /*013c*/ 	.word	0x00000000
        /*0140*/ 	.short	0x0000
        /*0142*/ 	.short	0x0000
        /*0144*/ 	.byte	0x00, 0xf5, 0x21, 0x00


	//----- nvinfo : EIATTR_SPARSE_MMA_MASK
	.align		4
.L_4399:
        /*0148*/ 	.byte	0x03, 0x50
        /*014a*/ 	.short	0x0000


	//----- nvinfo : EIATTR_MAXREG_COUNT
	.align		4
        /*014c*/ 	.byte	0x03, 0x1b
        /*014e*/ 	.short	0x00ff


	//----- nvinfo : EIATTR_NUM_BARRIERS
	.align		4
        /*0150*/ 	.byte	0x02, 0x4c
        /*0152*/ 	.byte	0x01
	.zero		1


	//----- nvinfo : EIATTR_MERCURY_ISA_VERSION
	.align		4
        /*0154*/ 	.byte	0x03, 0x5f
        /*0156*/ 	.short	0x0101


	//----- nvinfo : EIATTR_VRC_CTA_INIT_COUNT
	.align		4
        /*0158*/ 	.byte	0x02, 0x4a
	.zero		1
	.zero		1


	//----- nvinfo : EIATTR_EXIT_INSTR_OFFSETS
	.align		4
        /*015c*/ 	.byte	0x04, 0x1c
        /*015e*/ 	.short	(.L_4401 - .L_4400)


	//   ....[0]....
.L_4400:
        /*0160*/ 	.word	0x00000050


	//   ....[1]....
        /*0164*/ 	.word	0x000000a0


	//   ....[2]....
        /*0168*/ 	.word	0x000002b0


	//   ....[3]....
        /*016c*/ 	.word	0x00002060


	//   ....[4]....
        /*0170*/ 	.word	0x000020e0


	//   ....[5]....
        /*0174*/ 	.word	0x00002120


	//----- nvinfo : EIATTR_CRS_STACK_SIZE
	.align		4
.L_4401:
        /*0178*/ 	.byte	0x04, 0x1e
        /*017a*/ 	.short	(.L_4403 - .L_4402)
.L_4402:
        /*017c*/ 	.word	0x00000000


	//----- nvinfo : EIATTR_CBANK_PARAM_SIZE
	.align		4
.L_4403:
        /*0180*/ 	.byte	0x03, 0x19
        /*0182*/ 	.short	0x0074


	//----- nvinfo : EIATTR_PARAM_CBANK
	.align		4
        /*0184*/ 	.byte	0x04, 0x0a
        /*0186*/ 	.short	(.L_4405 - .L_4404)
	.align		4
.L_4404:
        /*0188*/ 	.word	index@(.nv.constant0._Z23gemm_half_q_half_kernelILi1ELi4ELb1ELb1ELi32EEvPK6__halfPKjS4_S2_PS0_iiiiPKtS7_iiiiiibS2_i)
        /*018c*/ 	.short	0x0380
        /*018e*/ 	.short	0x0074


	//----- nvinfo : EIATTR_SW_WAR
	.align		4
.L_4405:
        /*0190*/ 	.byte	0x04, 0x36
        /*0192*/ 	.short	(.L_4407 - .L_4406)
.L_4406:
        /*0194*/ 	.word	0x00000008
.L_4407:


//--------------------- .nv.info._Z23gemm_half_q_half_kernelILi1ELi6ELb1ELb1ELi32EEvPK6__halfPKjS4_S2_PS0_iiiiPKtS7_iiiiiibS2_i --------------------------
	.section	.nv.info._Z23gemm_half_q_half_kernelILi1ELi6ELb1ELb1ELi32EEvPK6__halfPKjS4_S2_PS0_iiiiPKtS7_iiiiiibS2_i,"",@"SHT_CUDA_INFO"
	.sectionflags	@""
	.align	4


	//----- nvinfo : EIATTR_CUDA_API_VERSION
	.align		4
        /*0000*/ 	.byte	0x04, 0x37
        /*0002*/ 	.short	(.L_4409 - .L_4408)
.L_4408:
        /*0004*/ 	.word	0x00000082


	//----- nvinfo : EIATTR_KPARAM_INFO
	.align		4
.L_4409:
        /*0008*/ 	.byte	0x04, 0x17
        /*000a*/ 	.short	(.L_4411 - .L_4410)
.L_4410:
        /*000c*/ 	.word	0x00000000
        /*0010*/ 	.short	0x0013
        /*0012*/ 	.short	0x0070
        /*0014*/ 	.byte	0x00, 0xf0, 0x11, 0x00


	//----- nvinfo : EIATTR_KPARAM_INFO
	.align		4
.L_4411:
        /*0018*/ 	.byte	0x04, 0x17
        /*001a*/ 	.short	(.L_4413 - .L_4412)
.L_4412:
        /*001c*/ 	.word	0x00000000
        /*0020*/ 	.short	0x0012
        /*0022*/ 	.short	0x0068
        /*0024*/ 	.byte	0x00, 0xf5, 0x21, 0x00


	//----- nvinfo : EIATTR_KPARAM_INFO
	.align		4
.L_4413:
        /*0028*/ 	.byte	0x04, 0x17
        /*002a*/ 	.short	(.L_4415 - .L_4414)
.L_4414:
        /*002c*/ 	.word	0x00000000
        /*0030*/ 	.short	0x0011
        /*0032*/ 	.short	0x0060
        /*0034*/ 	.byte	0x00, 0xf0, 0x05, 0x00


	//----- nvinfo : EIATTR_KPARAM_INFO
	.align		4
.L_4415:
        /*0038*/ 	.byte	0x04, 0x17
        /*003a*/ 	.short	(.L_4417 - .L_4416)
.L_4416:
        /*003c*/ 	.word	0x00000000
        /*0040*/ 	.short	0x0010
        /*0042*/ 	.short	0x005c
        /*0044*/ 	.byte	0x00, 0xf0, 0x11, 0x00


	//----- nvinfo : EIATTR_KPARAM_INFO
	.align		4
.L_4417:
        /*0048*/ 	.byte	0x04, 0x17
        /*004a*/ 	.short	(.L_4419 - .L_4418)
.L_4418:
        /*004c*/ 	.word	0x00000000
        /*0050*/ 	.short	0x000f
        /*0052*/ 	.short	0x0058
        /*0054*/ 	.byte	0x00, 0xf0, 0x11, 0x00


	//----- nvinfo : EIATTR_KPARAM_INFO
	.align		4
.L_4419:
        /*0058*/ 	.byte	0x04, 0x17
        /*005a*/ 	.short	(.L_4421 - .L_4420)
.L_4420:
        /*005c*/ 	.word	0x00000000
        /*0060*/ 	.short	0x000e
        /*0062*/ 	.short	0x0054
        /*0064*/ 	.byte	0x00, 0xf0, 0x11, 0x00


	//----- nvinfo : EIATTR_KPARAM_INFO
	.align		4
.L_4421:
        /*0068*/ 	.byte	0x04, 0x17
        /*006a*/ 	.short	(.L_4423 - .L_4422)
.L_4422:
        /*006c*/ 	.word	0x00000000
        /*0070*/ 	.short	0x000d
        /*0072*/ 	.short	0x0050
        /*0074*/ 	.byte	0x00, 0xf0, 0x11, 0x00


	//----- nvinfo : EIATTR_KPARAM_INFO
	.align		4
.L_4423:
        /*0078*/ 	.byte	0x04, 0x17
        /*007a*/ 	.short	(.L_4425 - .L_4424)
.L_4424:
        /*007c*/ 	.word	0x00000000
        /*0080*/ 	.short	0x000c
        /*0082*/ 	.short	0x004c
        /*0084*/ 	.byte	0x00, 0xf0, 0x11, 0x00


	//----- nvinfo : EIATTR_KPARAM_INFO
	.align		4
.L_4425:
        /*0088*/ 	.byte	0x04, 0x17
        /*008a*/ 	.short	(.L_4427 - .L_4426)
.L_4426:
        /*008c*/ 	.word	0x00000000
        /*0090*/ 	.short	0x000b
        /*0092*/ 	.short	0x0048
        /*0094*/ 	.byte	0x00, 0xf0, 0x11, 0x00


	//----- nvinfo : EIATTR_KPARAM_INFO
	.align		4
.L_4427:
        /*0098*/ 	.byte	0x04, 0x17
        /*009a*/ 	.short	(.L_4429 - .L_4428)
.L_4428:
        /*009c*/ 	.word	0x00000000
        /*00a0*/ 	.short	0x000a
        /*00a2*/ 	.short	0x0040
        /*00a4*/ 	.byte	0x00, 0xf5, 0x21, 0x00


	//----- nvinfo : EIATTR_KPARAM_INFO
	.align		4
.L_4429:
        /*00a8*/ 	.byte	0x04, 0x17
        /*00aa*/ 	.short	(.L_4431 - .L_4430)
.L_4430:
        /*00ac*/ 	.word	0x00000000
        /*00b0*/ 	.short	0x0009
        /*00b2*/ 	.short	0x0038
        /*00b4*/ 	.byte	0x00, 0xf5, 0x21, 0x00


	//----- nvinfo : EIATTR_KPARAM_INFO
	.align		4
.L_4431:
        /*00b8*/ 	.byte	0x04, 0x17
        /*00ba*/ 	.short	(.L_4433 - .L_4432)
.L_4432:
        /*00bc*/ 	.word	0x00000000
        /*00c0*/ 	.short	0x0008
        /*00c2*/ 	.short	0x0034
        /*00c4*/ 	.byte	0x00, 0xf0, 0x11, 0x00


	//----- nvinfo : EIATTR_KPARAM_INFO
	.align		4
.L_4433:
        /*00c8*/ 	.byte	0x04, 0x17
        /*00ca*/ 	.short	(.L_4435 - .L_4434)
.L_4434:
        /*00cc*/ 	.word	0x00000000
        /*00d0*/ 	.short	0x0007
        /*00d2*/ 	.short	0x0030
        /*00d4*/ 	.byte	0x00, 0xf0, 0x11, 0x00


	//----- nvinfo : EIATTR_KPARAM_INFO
	.align		4
.L_4435:
        /*00d8*/ 	.byte	0x04, 0x17
        /*00da*/ 	.short	(.L_4437 - .L_4436)
.L_4436:
        /*00dc*/ 	.word	0x00000000
        /*00e0*/ 	.short	0x0006
        /*00e2*/ 	.short	0x002c
        /*00e4*/ 	.byte	0x00, 0xf0, 0x11, 0x00


	//----- nvinfo : EIATTR_KPARAM_INFO
	.align		4
.L_4437:
        /*00e8*/ 	.byte	0x04, 0x17
        /*00ea*/ 	.short	(.L_4439 - .L_4438)
.L_4438:
        /*00ec*/ 	.word	0x00000000
        /*00f0*/ 	.short	0x0005
        /*00f2*/ 	.short	0x0028
        /*00f4*/ 	.byte	0x00, 0xf0, 0x11, 0x00


	//----- nvinfo : EIATTR_KPARAM_INFO
	.align		4
.L_4439:
        /*00f8*/ 	.byte	0x04, 0x17
        /*00fa*/ 	.short	(.L_4441 - .L_4440)
.L_4440:
        /*00fc*/ 	.word	0x00000000
        /*0100*/ 	.short	0x0004
        /*0102*/ 	.short	0x0020
        /*0104*/ 	.byte	0x00, 0xf5, 0x21, 0x00


	//----- nvinfo : EIATTR_KPARAM_INFO
	.align		4
.L_4441:
        /*0108*/ 	.byte	0x04, 0x17
        /*010a*/ 	.short	(.L_4443 - .L_4442)
.L_4442:
        /*010c*/ 	.word	0x00000000
        /*0110*/ 	.short	0x0003
        /*0112*/ 	.short	0x0018
        /*0114*/ 	.byte	0x00, 0xf5, 0x21, 0x00


	//----- nvinfo : EIATTR_KPARAM_INFO
	.align		4
.L_4443:
        /*0118*/ 	.byte	0x04, 0x17
        /*011a*/ 	.short	(.L_4445 - .L_4444)
.L_4444:
        /*011c*/ 	.word	0x00000000
        /*0120*/ 	.short	0x0002
        /*0122*/ 	.short	0x0010
        /*0124*/ 	.byte	0x00, 0xf5, 0x21, 0x00


	//----- nvinfo : EIATTR_KPARAM_INFO
	.align		4
.L_4445:
        /*0128*/ 	.byte	0x04, 0x17
        /*012a*/ 	.short	(.L_4447 - .L_4446)
.L_4446:
        /*012c*/ 	.word	0x00000000
        /*0130*/ 	.short	0x0001
        /*0132*/ 	.short	0x0008
        /*0134*/ 	.byte	0x00, 0xf5, 0x21, 0x00


	//----- nvinfo : EIATTR_KPARAM_INFO
	.align		4
.L_4447:
        /*0138*/ 	.byte	0x04, 0x17
        /*013a*/ 	.short	(.L_4449 - .L_4448)
.L_4448:
        /*013c*/ 	.word	0x00000000
        /*0140*/ 	.short	0x0000
        /*0142*/ 	.short	0x0000
        /*0144*/ 	.byte	0x00, 0xf5, 0x21, 0x00


	//----- nvinfo : EIATTR_SPARSE_MMA_MASK
	.align		4
.L_4449:
        /*0148*/ 	.byte	0x03, 0x50
        /*014a*/ 	.short	0x0000


	//----- nvinfo : EIATTR_MAXREG_COUNT
	.align		4
        /*014c*/ 	.byte	0x03, 0x1b
        /*014e*/ 	.short	0x00ff


	//----- nvinfo : EIATTR_NUM_BARRIERS
	.align		4
        /*0150*/ 	.byte	0x02, 0x4c
        /*0152*/ 	.byte	0x01
	.zero		1


	//----- nvinfo : EIATTR_MERCURY_ISA_VERSION
	.align		4
        /*0154*/ 	.byte	0x03, 0x5f
        /*0156*/ 	.short	0x0101


	//----- nvinfo : EIATTR_VRC_CTA_INIT_COUNT
	.align		4
        /*0158*/ 	.byte	0x02, 0x4a
	.zero		1
	.zero		1


	//----- nvinfo : EIATTR_EXIT_INSTR_OFFSETS
	.align		4
        /*015c*/ 	.byte	0x04, 0x1c
        /*015e*/ 	.short	(.L_4451 - .L_4450)


	//   ....[0]....
.L_4450:
        /*0160*/ 	.word	0x00000050


	//   ....[1]....
        /*0164*/ 	.word	0x000000a0


	//   ....[2]....
        /*0168*/ 	.word	0x000002c0


	//   ....[3]....
        /*016c*/ 	.word	0x00002ab0


	//   ....[4]....
        /*0170*/ 	.word	0x00002b30


	//   ....[5]....
        /*0174*/ 	.word	0x00002b70


	//----- nvinfo : EIATTR_CRS_STACK_SIZE
	.align		4
.L_4451:
        /*0178*/ 	.byte	0x04, 0x1e
        /*017a*/ 	.short	(.L_4453 - .L_4452)
.L_4452:
        /*017c*/ 	.word	0x00000000


	//----- nvinfo : EIATTR_CBANK_PARAM_SIZE
	.align		4
.L_4453:
        /*0180*/ 	.byte	0x03, 0x19
        /*0182*/ 	.short	0x0074


	//----- nvinfo : EIATTR_PARAM_CBANK
	.align		4
        /*0184*/ 	.byte	0x04, 0x0a
        /*0186*/ 	.short	(.L_4455 - .L_4454)
	.align		4
.L_4454:
        /*0188*/ 	.word	index@(.nv.constant0._Z23gemm_half_q_half_kernelILi1ELi6ELb1ELb1ELi32EEvPK6__halfPKjS4_S2_PS0_iiiiPKtS7_iiiiiibS2_i)
        /*018c*/ 	.short	0x0380
        /*018e*/ 	.short	0x0074


	//----- nvinfo : EIATTR_SW_WAR
	.align		4
.L_4455:
        /*0190*/ 	.byte	0x04, 0x36
        /*0192*/ 	.short	(.L_4457 - .L_4456)
.L_4456:
        /*0194*/ 	.word	0x00000008
.L_4457:


//--------------------- .nv.info._Z23gemm_half_q_half_kernelILi1ELi2ELb1ELb1ELi32EEvPK6__halfPKjS4_S2_PS0_iiiiPKtS7_iiiiiibS2_i --------------------------
	.section	.nv.info._Z23gemm_half_q_half_kernelILi1ELi2ELb1ELb1ELi32EEvPK6__halfPKjS4_S2_PS0_iiiiPKtS7_iiiiiibS2_i,"",@"SHT_CUDA_INFO"
	.sectionflags	@""
	.align	4


	//----- nvinfo : EIATTR_CUDA_API_VERSION
	.align		4
        /*0000*/ 	.byte	0x04, 0x37
        /*0002*/ 	.short	(.L_4459 - .L_4458)
.L_4458:
        /*0004*/ 	.word	0x00000082


	//----- nvinfo : EIATTR_KPARAM_INFO
	.align		4
.L_4459:
        /*0008*/ 	.byte	0x04, 0x17
        /*000a*/ 	.short	(.L_4461 - .L_4460)
.L_4460:
        /*000c*/ 	.word	0x00000000
        /*0010*/ 	.short	0x0013
        /*0012*/ 	.short	0x0070
        /*0014*/ 	.byte	0x00, 0xf0, 0x11, 0x00


	//----- nvinfo : EIATTR_KPARAM_INFO
	.align		4
.L_4461:
        /*0018*/ 	.byte	0x04, 0x17
        /*001a*/ 	.short	(.L_4463 - .L_4462)
.L_4462:
        /*001c*/ 	.word	0x00000000
        /*0020*/ 	.short	0x0012
        /*0022*/ 	.short	0x0068
        /*0024*/ 	.byte	0x00, 0xf5, 0x21, 0x00


	//----- nvinfo : EIATTR_KPARAM_INFO
	.align		4
.L_4463:
        /*0028*/ 	.byte	0x04, 0x17
        /*002a*/ 	.short	(.L_4465 - .L_4464)
.L_4464:
        /*002c*/ 	.word	0x00000000
        /*0030*/ 	.short	0x0011
        /*0032*/ 	.short	0x0060
        /*0034*/ 	.byte	0x00, 0xf0, 0x05, 0x00


	//----- nvinfo : EIATTR_KPARAM_INFO
	.align		4
.L_4465:
        /*0038*/ 	.byte	0x04, 0x17
        /*003a*/ 	.short	(.L_4467 - .L_4466)
.L_4466:
        /*003c*/ 	.word	0x00000000
        /*0040*/ 	.short	0x0010
        /*0042*/ 	.short	0x005c
        /*0044*/ 	.byte	0x00, 0xf0, 0x11, 0x00


	//----- nvinfo : EIATTR_KPARAM_INFO
	.align		4
.L_4467:
        /*0048*/ 	.byte	0x04, 0x17
        /*004a*/ 	.short	(.L_4469 - .L_4468)
.L_4468:
        /*004c*/ 	.word	0x00000000
        /*0050*/ 	.short	0x000f
        /*0052*/ 	.short	0x0058
        /*0054*/ 	.byte	0x00, 0xf0, 0x11, 0x00


	//----- nvinfo : EIATTR_KPARAM_INFO
	.align		4
.L_4469:
        /*0058*/ 	.byte	0x04, 0x17
        /*005a*/ 	.short	(.L_4471 - .L_4470)
.L_4470:
        /*005c*/ 	.word	0x00000000
        /*0060*/ 	.short	0x000e
        /*0062*/ 	.short	0x0054
        /*0064*/ 	.byte	0x00, 0xf0, 0x11, 0x00


	//----- nvinfo : EIATTR_KPARAM_INFO
	.align		4
.L_4471:
        /*0068*/ 	.byte	0x04, 0x17
        /*006a*/ 	.short	(.L_4473 - .L_4472)
.L_4472:
        /*006c*/ 	.word	0x00000000
        /*0070*/ 	.short	0x000d
        /*0072*/ 	.short	0x0050
        /*0074*/ 	.byte	0x00, 0xf0, 0x11, 0x00


	//----- nvinfo : EIATTR_KPARAM_INFO
	.align		4
.L_4473:
        /*0078*/ 	.byte	0x04, 0x17
        /*007a*/ 	.short	(.L_4475 - .L_4474)
.L_4474:
        /*007c*/ 	.word	0x00000000
        /*0080*/ 	.short	0x000c
        /*0082*/ 	.short	0x004c
        /*0084*/ 	.byte	0x00, 0xf0, 0x11, 0x00


	//----- nvinfo : EIATTR_KPARAM_INFO
	.align		4
.L_4475:
        /*0088*/ 	.byte	0x04, 0x17
        /*008a*/ 	.short	(.L_4477 - .L_4476)
.L_4476:
        /*008c*/ 	.word	0x00000000
        /*0090*/ 	.short	0x000b
        /*0092*/ 	.short	0x0048
        /*0094*/ 	.byte	0x00, 0xf0, 0x11, 0x00


	//----- nvinfo : EIATTR_KPARAM_INFO
	.align		4
.L_4477:
        /*0098*/ 	.byte	0x04, 0x17
        /*009a*/ 	.short	(.L_4479 - .L_4478)
.L_4478:
        /*009c*/ 	.word	0x00000000
        /*00a0*/ 	.short	0x000a
        /*00a2*/ 	.short	0x0040
        /*00a4*/ 	.byte	0x00, 0xf5, 0x21, 0x00


	//----- nvinfo : EIATTR_KPARAM_INFO
	.align		4
.L_4479:
        /*00a8*/ 	.byte	0x04, 0x17
        /*00aa*/ 	.short	(.L_4481 - .L_4480)
.L_4480:
        /*00ac*/ 	.word	0x00000000
        /*00b0*/ 	.short	0x0009
        /*00b2*/ 	.short	0x0038
        /*00b4*/ 	.byte	0x00, 0xf5, 0x21, 0x00


	//----- nvinfo : EIATTR_KPARAM_INFO
	.align		4
.L_4481:
        /*00b8*/ 	.byte	0x04, 0x17
        /*00ba*/ 	.short	(.L_4483 - .L_4482)
.L_4482:
        /*00bc*/ 	.word	0x00000000
        /*00c0*/ 	.short	0x0008
        /*00c2*/ 	.short	0x0034
        /*00c4*/ 	.byte	0x00, 0xf0, 0x11, 0x00


	//----- nvinfo : EIATTR_KPARAM_INFO
	.align		4
.L_4483:
        /*00c8*/ 	.byte	0x04, 0x17
        /*00ca*/ 	.short	(.L_4485 - .L_4484)
.L_4484:
        /*00cc*/ 	.word	0x00000000
        /*00d0*/ 	.short	0x0007
        /*00d2*/ 	.short	0x0030
        /*00d4*/ 	.byte	0x00, 0xf0, 0x11, 0x00


	//----- nvinfo : EIATTR_KPARAM_INFO
	.align		4
.L_4485:
        /*00d8*/ 	.byte	0x04, 0x17
        /*00da*/ 	.short	(.L_4487 - .L_4486)
.L_4486:
        /*00dc*/ 	.word	0x00000000
        /*00e0*/ 	.short	0x0006
        /*00e2*/ 	.short	0x002c
        /*00e4*/ 	.byte	0x00, 0xf0, 0x11, 0x00


	//----- nvinfo : EIATTR_KPARAM_INFO
	.align		4
.L_4487:
        /*00e8*/ 	.byte	0x04, 0x17
        /*00ea*/ 	.short	(.L_4489 - .L_4488)
.L_4488:
        /*00ec*/ 	.word	0x00000000
        /*00f0*/ 	.short	0x0005
        /*00f2*/ 	.short	0x0028
        /*00f4*/ 	.byte	0x00, 0xf0, 0x11, 0x00


	//----- nvinfo : EIATTR_KPARAM_INFO
	.align		4
.L_4489:
        /*00f8*/ 	.byte	0x04, 0x17
        /*00fa*/ 	.short	(.L_4491 - .L_4490)
.L_4490:
        /*00fc*/ 	.word	0x00000000
        /*0100*/ 	.short	0x0004
        /*0102*/ 	.short	0x0020
        /*0104*/ 	.byte	0x00, 0xf5, 0x21, 0x00


	//----- nvinfo : EIATTR_KPARAM_INFO
	.align		4
.L_4491:
        /*0108*/ 	.byte	0x04, 0x17
        /*010a*/ 	.short	(.L_4493 - .L_4492)
.L_4492:
        /*010c*/ 	.word	0x00000000
        /*0110*/ 	.short	0x0003
        /*0112*/ 	.short	0x0018
        /*0114*/ 	.byte	0x00, 0xf5, 0x21, 0x00


	//----- nvinfo : EIATTR_KPARAM_INFO
	.align		4
.L_4493:
        /*0118*/ 	.byte	0x04, 0x17
        /*011a*/ 	.short	(.L_4495 - .L_4494)
.L_4494:
        /*011c*/ 	.word	0x00000000
        /*0120*/ 	.short	0x0002
        /*0122*/ 	.short	0x0010
        /*0124*/ 	.byte	0x00, 0xf5, 0x21, 0x00


	//----- nvinfo : EIATTR_KPARAM_INFO
	.align		4
.L_4495:
        /*0128*/ 	.byte	0x04, 0x17
        /*012a*/ 	.short	(.L_4497 - .L_4496)
.L_4496:
        /*012c*/ 	.word	0x00000000
        /*0130*/ 	.short	0x0001
        /*0132*/ 	.short	0x0008
        /*0134*/ 	.byte	0x00, 0xf5, 0x21, 0x00


	//----- nvinfo : EIATTR_KPARAM_INFO
	.align		4
.L_4497:
        /*0138*/ 	.byte	0x04, 0x17
        /*013a*/ 	.short	(.L_4499 - .L_4498)
.L_4498:
        /*013c*/ 	.word	0x00000000
        /*0140*/ 	.short	0x0000
        /*0142*/ 	.short	0x0000
        /*0144*/ 	.byte	0x00, 0xf5, 0x21, 0x00


	//----- nvinfo : EIATTR_SPARSE_MMA_MASK
	.align		4
.L_4499:
        /*0148*/ 	.byte	0x03, 0x50
        /*014a*/ 	.short	0x0000


	//----- nvinfo : EIATTR_MAXREG_COUNT
	.align		4
        /*014c*/ 	.byte	0x03, 0x1b
        /*014e*/ 	.short	0x00ff


	//----- nvinfo : EIATTR_NUM_BARRIERS
	.align		4
        /*0150*/ 	.byte	0x02, 0x4c
        /*0152*/ 	.byte	0x01
	.zero		1


	//----- nvinfo : EIATTR_MERCURY_ISA_VERSION
	.align		4
        /*0154*/ 	.byte	0x03, 0x5f
        /*0156*/ 	.short	0x0101


	//----- nvinfo : EIATTR_VRC_CTA_INIT_COUNT
	.align		4
        /*0158*/ 	.byte	0x02, 0x4a
	.zero		1
	.zero		1


	//----- nvinfo : EIATTR_EXIT_INSTR_OFFSETS
	.align		4
        /*015c*/ 	.byte	0x04, 0x1c
        /*015e*/ 	.short	(.L_4501 - .L_4500)


	//   ....[0]....
.L_4500:
        /*0160*/ 	.word	0x00000050


	//   ....[1]....
        /*0164*/ 	.word	0x000000a0


	//   ....[2]....
        /*0168*/ 	.word	0x000002b0


	//   ....[3]....
        /*016c*/ 	.word	0x000016f0


	//   ....[4]....
        /*0170*/ 	.word	0x00001770


	//   ....[5]....
        /*0174*/ 	.word	0x000017b0


	//----- nvinfo : EIATTR_CRS_STACK_SIZE
	.align		4
.L_4501:
        /*0178*/ 	.byte	0x04, 0x1e
        /*017a*/ 	.short	(.L_4503 - .L_4502)
.L_4502:
        /*017c*/ 	.word	0x00000000


	//----- nvinfo : EIATTR_CBANK_PARAM_SIZE
	.align		4
.L_4503:
        /*0180*/ 	.byte	0x03, 0x19
        /*0182*/ 	.short	0x0074


	//----- nvinfo : EIATTR_PARAM_CBANK
	.align		4
        /*0184*/ 	.byte	0x04, 0x0a
        /*0186*/ 	.short	(.L_4505 - .L_4504)
	.align		4
.L_4504:
        /*0188*/ 	.word	index@(.nv.constant0._Z23gemm_half_q_half_kernelILi1ELi2ELb1ELb1ELi32EEvPK6__halfPKjS4_S2_PS0_iiiiPKtS7_iiiiiibS2_i)
        /*018c*/ 	.short	0x0380
        /*018e*/ 	.short	0x0074


	//----- nvinfo : EIATTR_SW_WAR
	.align		4
.L_4505:
        /*0190*/ 	.byte	0x04, 0x36
        /*0192*/ 	.short	(.L_4507 - .L_4506)
.L_4506:
        /*0194*/ 	.word	0x00000008
.L_4507:


//--------------------- .nv.callgraph             --------------------------
	.section	.nv.callgraph,"",@"SHT_CUDA_CALLGRAPH"
	.align	4
	.sectionentsize	8
	.align		4
        /*0000*/ 	.word	0x00000000
	.align		4
        /*0004*/ 	.word	0xffffffff
	.align		4
        /*0008*/ 	.word	0x00000000
	.align		4
        /*000c*/ 	.word	0xfffffffe
	.align		4
        /*0010*/ 	.word	0x00000000
	.align		4
        /*0014*/ 	.word	0xfffffffd
	.align		4
        /*0018*/ 	.word	0x00000000
	.align		4
        /*001c*/ 	.word	0xfffffffc


//--------------------- .nv.constant4             --------------------------
	.section	.nv.constant4,"a",@progbits
	.align	8
	.align		8
.nv.constant4:
        /*0000*/ 	.dword	_ZN46_INTERNAL_62e1fee1_15_unit_exl2_3a_cu_db99ab474cuda3std3__45__cpo5beginE
	.align		8
        /*0008*/ 	.dword	_ZN46_INTERNAL_62e1fee1_15_unit_exl2_3a_cu_db99ab474cuda3std3__45__cpo3endE
	.align		8
        /*0010*/ 	.dword	_ZN46_INTERNAL_62e1fee1_15_unit_exl2_3a_cu_db99ab474cuda3std3__45__cpo6cbeginE
	.align		8
        /*0018*/ 	.dword	_ZN46_INTERNAL_62e1fee1_15_unit_exl2_3a_cu_db99ab474cuda3std3__45__cpo4cendE
	.align		8
        /*0020*/ 	.dword	_ZN46_INTERNAL_62e1fee1_15_unit_exl2_3a_cu_db99ab474cuda3std3__45__cpo6rbeginE
	.align		8
        /*0028*/ 	.dword	_ZN46_INTERNAL_62e1fee1_15_unit_exl2_3a_cu_db99ab474cuda3std3__45__cpo4rendE
	.align		8
        /*0030*/ 	.dword	_ZN46_INTERNAL_62e1fee1_15_unit_exl2_3a_cu_db99ab474cuda3std3__45__cpo7crbeginE
	.align		8
        /*0038*/ 	.dword	_ZN46_INTERNAL_62e1fee1_15_unit_exl2_3a_cu_db99ab474cuda3std3__45__cpo5crendE
	.align		8
        /*0040*/ 	.dword	_ZN46_INTERNAL_62e1fee1_15_unit_exl2_3a_cu_db99ab474cuda3std3__448_GLOBAL__N__62e1fee1_15_unit_exl2_3a_cu_db99ab476ignoreE
	.align		8
        /*0048*/ 	.dword	_ZN46_INTERNAL_62e1fee1_15_unit_exl2_3a_cu_db99ab474cuda3std3__419piecewise_constructE
	.align		8
        /*0050*/ 	.dword	_ZN46_INTERNAL_62e1fee1_15_unit_exl2_3a_cu_db99ab474cuda3std3__48in_placeE
	.align		8
        /*0058*/ 	.dword	_ZN46_INTERNAL_62e1fee1_15_unit_exl2_3a_cu_db99ab474cuda3std3__420unreachable_sentinelE
	.align		8
        /*0060*/ 	.dword	_ZN46_INTERNAL_62e1fee1_15_unit_exl2_3a_cu_db99ab474cuda3std6ranges3__45__cpo4swapE
	.align		8
        /*0068*/ 	.dword	_ZN46_INTERNAL_62e1fee1_15_unit_exl2_3a_cu_db99ab474cuda3std6ranges3__45__cpo9iter_moveE
	.align		8
        /*0070*/ 	.dword	_ZN46_INTERNAL_62e1fee1_15_unit_exl2_3a_cu_db99ab474cuda3std6ranges3__45__cpo5beginE
	.align		8
        /*0078*/ 	.dword	_ZN46_INTERNAL_62e1fee1_15_unit_exl2_3a_cu_db99ab474cuda3std6ranges3__45__cpo3endE
	.align		8
        /*0080*/ 	.dword	_ZN46_INTERNAL_62e1fee1_15_unit_exl2_3a_cu_db99ab474cuda3std6ranges3__45__cpo6cbeginE
	.align		8
        /*0088*/ 	.dword	_ZN46_INTERNAL_62e1fee1_15_unit_exl2_3a_cu_db99ab474cuda3std6ranges3__45__cpo4cendE
	.align		8
        /*0090*/ 	.dword	_ZN46_INTERNAL_62e1fee1_15_unit_exl2_3a_cu_db99ab474cuda3std6ranges3__45__cpo7advanceE
	.align		8
        /*0098*/ 	.dword	_ZN46_INTERNAL_62e1fee1_15_unit_exl2_3a_cu_db99ab474cuda3std6ranges3__45__cpo9iter_swapE
	.align		8
        /*00a0*/ 	.dword	_ZN46_INTERNAL_62e1fee1_15_unit_exl2_3a_cu_db99ab474cuda3std6ranges3__45__cpo4nextE
	.align		8
        /*00a8*/ 	.dword	_ZN46_INTERNAL_62e1fee1_15_unit_exl2_3a_cu_db99ab474cuda3std6ranges3__45__cpo4prevE
	.align		8
        /*00b0*/ 	.dword	_ZN46_INTERNAL_62e1fee1_15_unit_exl2_3a_cu_db99ab474cuda3std6ranges3__45__cpo4dataE
	.align		8
        /*00b8*/ 	.dword	_ZN46_INTERNAL_62e1fee1_15_unit_exl2_3a_cu_db99ab474cuda3std6ranges3__45__cpo5cdataE
	.align		8
        /*00c0*/ 	.dword	_ZN46_INTERNAL_62e1fee1_15_unit_exl2_3a_cu_db99ab474cuda3std6ranges3__45__cpo4sizeE
	.align		8
        /*00c8*/ 	.dword	_ZN46_INTERNAL_62e1fee1_15_unit_exl2_3a_cu_db99ab474cuda3std6ranges3__45__cpo5ssizeE
	.align		8
        /*00d0*/ 	.dword	_ZN46_INTERNAL_62e1fee1_15_unit_exl2_3a_cu_db99ab474cuda3std6ranges3__45__cpo8distanceE
	.align		8
        /*00d8*/ 	.dword	_ZN46_INTERNAL_62e1fee1_15_unit_exl2_3a_cu_db99ab476thrust24THRUST_300001_SM_1000_NS6system6detail10sequential3seqE


//--------------------- .text._Z23gemm_half_q_half_kernelILi4ELi32ELb1ELb1ELi64EEvPK6__halfPKjS4_S2_PS0_iiiiPKtS7_iiiiiibS2_i --------------------------
	.section	.text._Z23gemm_half_q_half_kernelILi4ELi32ELb1ELb1ELi64EEvPK6__halfPKjS4_S2_PS0_iiiiPKtS7_iiiiiibS2_i,"ax",@progbits
	.align	128
        .global         _Z23gemm_half_q_half_kernelILi4ELi32ELb1ELb1ELi64EEvPK6__halfPKjS4_S2_PS0_iiiiPKtS7_iiiiiibS2_i
        .type           _Z23gemm_half_q_half_kernelILi4ELi32ELb1ELb1ELi64EEvPK6__halfPKjS4_S2_PS0_iiiiPKtS7_iiiiiibS2_i,@function
        .size           _Z23gemm_half_q_half_kernelILi4ELi32ELb1ELb1ELi64EEvPK6__halfPKjS4_S2_PS0_iiiiPKtS7_iiiiiibS2_i,(.L_x_3914 - _Z23gemm_half_q_half_kernelILi4ELi32ELb1ELb1ELi64EEvPK6__halfPKjS4_S2_PS0_iiiiPKtS7_iiiiiibS2_i)
        .other          _Z23gemm_half_q_half_kernelILi4ELi32ELb1ELb1ELi64EEvPK6__halfPKjS4_S2_PS0_iiiiPKtS7_iiiiiibS2_i,@"STO_CUDA_ENTRY STV_DEFAULT"
_Z23gemm_half_q_half_kernelILi4ELi32ELb1ELb1ELi64EEvPK6__halfPKjS4_S2_PS0_iiiiPKtS7_iiiiiibS2_i:
.text._Z23gemm_half_q_half_kernelILi4ELi32ELb1ELb1ELi64EEvPK6__halfPKjS4_S2_PS0_iiiiPKtS7_iiiiiibS2_i:
[----:B------:R-:W0:Y:S01]  /*0000*/  LDC R1, c[0x0][0x37c] ;  /* 0x0000df00ff017b82 */ /* 0x000e220000000800 */
[----:B------:R-:W1:Y:S07]  /*0010*/  S2R R3, SR_CTAID.Y ;  /* 0x0000000000037919 */ /* 0x000e6e0000002600 */
[----:B------:R-:W1:Y:S01]  /*0020*/  LDC R62, c[0x0][0x3a8] ;  /* 0x0000ea00ff3e7b82 */ /* 0x000e620000000800 */
[----:B0-----:R-:W-:Y:S02]  /*0030*/  VIADD R1, R1, 0xfffffff0 ;  /* 0xfffffff001017836 */ /* 0x001fe40000000000 */
[----:B-1----:R-:W-:-:S05]  /*0040*/  IMAD R62, R3, -0x4, R62 ;  /* 0xfffffffc033e7824 */ /* 0x002fca00078e023e */
[----:B------:R-:W-:-:S13]  /*0050*/  ISETP.GE.AND P0, PT, R62, 0x1, PT ;  /* 0x000000013e00780c */ /* 0x000fda0003f06270 */
[----:B------:R-:W-:Y:S05]  /*0060*/  @!P0 EXIT ;  /* 0x000000000000894d */ /* 0x000fea0003800000 */
[----:B------:R-:W0:Y:S01]  /*0070*/  LDC.64 R60, c[0x0][0x3e8] ;  /* 0x0000fa00ff3c7b82 */ /* 0x000e220000000a00 */
[----:B------:R-:W0:Y:S01]  /*0080*/  LDCU.64 UR8, c[0x0][0x358] ;  /* 0x00006b00ff0877ac */ /* 0x000e220008000a00 */
[----:B------:R-:W1:Y:S06]  /*0090*/  S2R R2, SR_TID.X ;  /* 0x0000000000027919 */ /* 0x000e6c0000002100 */
[----:B------:R-:W2:Y:S01]  /*00a0*/  LDC R0, c[0x0][0x3b0] ;  /* 0x0000ec00ff007b82 */ /* 0x000ea20000000800 */
[----:B0-----:R-:W3:Y:S01]  /*00b0*/  LDG.E.U16 R60, desc[UR8][R60.64] ;  /* 0x000000083c3c7981 */ /* 0x001ee2000c1e1500 */
[----:B------:R-:W-:-:S02]  /*00c0*/  ISETP.NE.AND P1, PT, R62, 0x1, PT ;  /* 0x000000013e00780c */ /* 0x000fc40003f25270 */
[----:B------:R-:W-:Y:S01]  /*00d0*/  PRMT R59, RZ, 0x7610, R59 ;  /* 0x00007610ff3b7816 */ /* 0x000fe2000000003b */
[----:B------:R-:W0:Y:S01]  /*00e0*/  S2R R10, SR_CTAID.Z ;  /* 0x00000000000a7919 */ /* 0x000e220000002700 */
[----:B------:R-:W-:Y:S02]  /*00f0*/  PRMT R58, RZ, 0x7610, R58 ;  /* 0x00007610ff3a7816 */ /* 0x000fe4000000003a */
[----:B------:R-:W-:Y:S02]  /*0100*/  PRMT R57, RZ, 0x7610, R57 ;  /* 0x00007610ff397816 */ /* 0x000fe40000000039 */
[----:B---3--:R-:W-:-:S05]  /*0110*/  PRMT R8, R60, 0x7610, R8 ;  /* 0x000076103c087816 */ /* 0x008fca0000000008 */
[----:B012---:R-:W-:Y:S05]  /*0120*/  @!P1 BRA `(.L_x_0) ;  /* 0x00000000003c9947 */ /* 0x007fea0003800000 */
[----:B------:R-:W0:Y:S08]  /*0130*/  LDC R7, c[0x0][0x3f0] ;  /* 0x0000fc00ff077b82 */ /* 0x000e300000000800 */
[----:B------:R-:W0:Y:S02]  /*0140*/  LDC.64 R4, c[0x0][0x3e8] ;  /* 0x0000fa00ff047b82 */ /* 0x000e240000000a00 */
[----:B0-----:R-:W-:-:S05]  /*0150*/  IMAD.WIDE R4, R7, 0x2, R4 ;  /* 0x0000000207047825 */ /* 0x001fca00078e0204 */
[----:B------:R-:W2:Y:S01]  /*0160*/  LDG.E.U16 R57, desc[UR8][R4.64] ;  /* 0x0000000804397981 */ /* 0x000ea2000c1e1500 */
[----:B------:R-:W-:Y:S02]  /*0170*/  ISETP.NE.AND P0, PT, R62, 0x2, PT ;  /* 0x000000023e00780c */ /* 0x000fe40003f05270 */
[----:B--2---:R-:W-:-:S11]  /*0180*/  LOP3.LUT R8, R57, R60, RZ, 0xfc, !PT ;  /* 0x0000003c39087212 */ /* 0x004fd600078efcff */
[----:B------:R-:W-:Y:S05]  /*0190*/  @!P0 BRA `(.L_x_0) ;  /* 0x0000000000208947 */ /* 0x000fea0003800000 */
[----:B------:R-:W-:Y:S01]  /*01a0*/  ISETP.NE.AND P0, PT, R62, 0x3, PT ;  /* 0x000000033e00780c */ /* 0x000fe20003f05270 */
[----:B------:R-:W-:-:S05]  /*01b0*/  IMAD.WIDE R4, R7, 0x2, R4 ;  /* 0x0000000207047825 */ /* 0x000fca00078e0204 */
[----:B------:R-:W2:Y:S01]  /*01c0*/  LDG.E.U16 R58, desc[UR8][R4.64] ;  /* 0x00000008043a7981 */ /* 0x000ea2000c1e1500 */
[----:B------:R-:W-:-:S06]  /*01d0*/  IMAD.WIDE R6, R7, 0x2, R4 ;  /* 0x0000000207067825 */ /* 0x000fcc00078e0204 */
[----:B------:R-:W3:Y:S01]  /*01e0*/  @P0 LDG.E.U16 R59, desc[UR8][R6.64] ;  /* 0x00000008063b0981 */ /* 0x000ee2000c1e1500 */
[----:B--2---:R-:W-:-:S04]  /*01f0*/  LOP3.LUT R8, R58, R8, RZ, 0xfc, !PT ;  /* 0x000000083a087212 */ /* 0x004fc800078efcff */
[----:B---3--:R-:W-:-:S04]  /*0200*/  @P0 LOP3.LUT R9, R59, R8, RZ, 0xfc, !PT ;  /* 0x000000083b090212 */ /* 0x008fc800078efcff */
[----:B------:R-:W-:-:S07]  /*0210*/  @P0 PRMT R8, R9, 0x7610, R8 ;  /* 0x0000761009080816 */ /* 0x000fce0000000008 */
.L_x_0:
[----:B------:R-:W-:Y:S01]  /*0220*/  PRMT R4, R8, 0x9910, RZ ;  /* 0x0000991008047816 */ /* 0x000fe200000000ff */
[----:B------:R-:W-:Y:S01]  /*0230*/  IMAD.SHL.U32 R61, R10, 0x40, RZ ;  /* 0x000000400a3d7824 */ /* 0x000fe200078e00ff */
[----:B------:R-:W0:Y:S02]  /*0240*/  S2UR UR4, SR_CTAID.X ;  /* 0x00000000000479c3 */ /* 0x000e240000002500 */
[----:B------:R-:W-:Y:S02]  /*0250*/  ISETP.NE.AND P0, PT, R4, RZ, PT ;  /* 0x000000ff0400720c */ /* 0x000fe40003f05270 */
[----:B------:R-:W-:-:S11]  /*0260*/  VIADDMNMX R56, R61, 0x40, R0, PT ;  /* 0x000000403d387846 */ /* 0x000fd60003800100 */
[----:B0-----:R-:W-:Y:S05]  /*0270*/  @!P0 EXIT ;  /* 0x000000000000894d */ /* 0x001fea0003800000 */
[----:B------:R-:W-:Y:S01]  /*0280*/  IADD3 R22, PT, PT, R61, R2, RZ ;  /* 0x000000023d167210 */ /* 0x000fe20007ffe0ff */
[----:B------:R-:W-:Y:S01]  /*0290*/  USHF.L.U32 UR4, UR4, 0x8, URZ ;  /* 0x0000000804047899 */ /* 0x000fe200080006ff */
[----:B------:R-:W-:Y:S01]  /*02a0*/  BSSY.RECONVERGENT B0, `(.L_x_1) ;  /* 0x00000b6000007945 */ /* 0x000fe20003800200 */
[----:B------:R-:W-:Y:S02]  /*02b0*/  VIMNMX.U32 R4, PT, PT, R62, 0x4, PT ;  /* 0x000000043e047848 */ /* 0x000fe40003fe0000 */
[----:B------:R-:W-:Y:S02]  /*02c0*/  ISETP.GE.AND P0, PT, R22, R56, PT ;  /* 0x000000381600720c */ /* 0x000fe40003f06270 */
[----:B------:R-:W-:-:S11]  /*02d0*/  LEA R14, R2, UR4, 0x2 ;  /* 0x00000004020e7c11 */ /* 0x000fd6000f8e10ff */
[----:B------:R-:W-:Y:S05]  /*02e0*/  @P0 BRA `(.L_x_2) ;  /* 0x0000000800c40947 */ /* 0x000fea0003800000 */
[----:B------:R-:W0:Y:S01]  /*02f0*/  LDCU.64 UR10, c[0x0][0x3c0] ;  /* 0x00007800ff0a77ac */ /* 0x000e220008000a00 */
[----:B------:R-:W1:Y:S01]  /*0300*/  S2UR UR6, SR_CgaCtaId ;  /* 0x00000000000679c3 */ /* 0x000e620000008800 */
[----:B------:R-:W-:Y:S01]  /*0310*/  UMOV UR5, 0x400 ;  /* 0x0000040000057882 */ /* 0x000fe20000000000 */
[----:B0-----:R-:W-:-:S04]  /*0320*/  UISETP.NE.U32.AND UP0, UPT, UR10, URZ, UPT ;  /* 0x000000ff0a00728c */ /* 0x001fc8000bf05070 */
[----:B------:R-:W-:Y:S02]  /*0330*/  UISETP.NE.AND.EX UP0, UPT, UR11, URZ, UPT, UP0 ;  /* 0x000000ff0b00728c */ /* 0x000fe4000bf05300 */
[----:B-1----:R-:W-:-:S06]  /*0340*/  ULEA UR5, UR6, UR5, 0x18 ;  /* 0x0000000506057291 */ /* 0x002fcc000f8ec0ff */
[----:B------:R-:W-:Y:S01]  /*0350*/  LEA R5, R2, UR5, 0x1 ;  /* 0x0000000502057c11 */ /* 0x000fe2000f8e08ff */
[----:B------:R-:W-:Y:S06]  /*0360*/  BRA.U UP0, `(.L_x_3) ;  /* 0x00000005005c7547 */ /* 0x000fec000b800000 */
[----:B------:R-:W0:Y:S01]  /*0370*/  LDCU.64 UR6, c[0x0][0x380] ;  /* 0x00007000ff0677ac */ /* 0x000e220008000a00 */
[----:B------:R-:W-:-:S04]  /*0380*/  IMAD R6, R3, R0, RZ ;  /* 0x0000000003067224 */ /* 0x000fc800078e02ff */
[----:B------:R-:W-:-:S05]  /*0390*/  IMAD.SHL.U32 R9, R6, 0x4, RZ ;  /* 0x0000000406097824 */ /* 0x000fca00078e00ff */
[----:B------:R-:W-:-:S04]  /*03a0*/  IADD3 R7, P0, PT, R22, R9, RZ ;  /* 0x0000000916077210 */ /* 0x000fc80007f1e0ff */
[----:B------:R-:W-:Y:S02]  /*03b0*/  LEA.HI.X.SX32 R8, R9, RZ, 0x1, P0 ;  /* 0x000000ff09087211 */ /* 0x000fe400000f0eff */
[----:B0-----:R-:W-:-:S04]  /*03c0*/  LEA R6, P0, R7, UR6, 0x1 ;  /* 0x0000000607067c11 */ /* 0x001fc8000f8008ff */
[----:B------:R-:W-:-:S05]  /*03d0*/  LEA.HI.X R7, R7, UR7, R8, 0x1, P0 ;  /* 0x0000000707077c11 */ /* 0x000fca00080f0c08 */
[----:B------:R-:W2:Y:S01]  /*03e0*/  LDG.E.U16.CONSTANT R6, desc[UR8][R6.64] ;  /* 0x0000000806067981 */ /* 0x000ea2000c1e9500 */
[----:B------:R-:W-:-:S04]  /*03f0*/  IADD3 R11, PT, PT, -R4, 0x1, RZ ;  /* 0x00000001040b7810 */ /* 0x000fc80007ffe1ff */
[----:B------:R-:W-:Y:S01]  /*0400*/  ISETP.NE.AND P0, PT, R11, RZ, PT ;  /* 0x000000ff0b00720c */ /* 0x000fe20003f05270 */
[----:B--2---:R1:W-:-:S12]  /*0410*/  STS.U16 [R5], R6 ;  /* 0x0000000605007388 */ /* 0x0043d80000000400 */
[----:B------:R-:W-:Y:S05]  /*0420*/  @!P0 BRA `(.L_x_2) ;  /* 0x0000000800748947 */ /* 0x000fea0003800000 */
[----:B------:R-:W-:Y:S01]  /*0430*/  ISETP.GE.AND P0, PT, R11, RZ, PT ;  /* 0x000000ff0b00720c */ /* 0x000fe20003f06270 */
[----:B------:R-:W-:Y:S01]  /*0440*/  VIADD R15, R5, 0x80 ;  /* 0x00000080050f7836 */ /* 0x000fe20000000000 */
[----:B-1----:R-:W-:-:S11]  /*0450*/  IADD3 R5, PT, PT, R9, R0, RZ ;  /* 0x0000000009057210 */ /* 0x002fd60007ffe0ff */
[----:B------:R-:W-:Y:S05]  /*0460*/  @P0 BRA `(.L_x_4) ;  /* 0x0000000000ec0947 */ /* 0x000fea0003800000 */
[----:B------:R-:W-:Y:S01]  /*0470*/  IMAD.MOV R6, RZ, RZ, -R11 ;  /* 0x000000ffff067224 */ /* 0x000fe200078e0a0b */
[----:B------:R-:W-:-:S04]  /*0480*/  PLOP3.LUT P0, PT, PT, PT, PT, 0x80, 0x8 ;  /* 0x000000000008781c */ /* 0x000fc80003f0f070 */
[----:B------:R-:W-:-:S13]  /*0490*/  ISETP.GT.AND P2, PT, R6, 0x3, PT ;  /* 0x000000030600780c */ /* 0x000fda0003f44270 */
[----:B------:R-:W-:Y:S05]  /*04a0*/  @!P2 BRA `(.L_x_5) ;  /* 0x000000000084a947 */ /* 0x000fea0003800000 */
[----:B------:R-:W-:-:S13]  /*04b0*/  PLOP3.LUT P0, PT, PT, PT, PT, 0x8, 0x80 ;  /* 0x000000000080781c */ /* 0x000fda0003f0e170 */
.L_x_6:
[----:B------:R-:W-:Y:S01]  /*04c0*/  IADD3 R7, P2, PT, R22, R5, RZ ;  /* 0x0000000516077210 */ /* 0x000fe20007f5e0ff */
[----:B------:R-:W-:-:S03]  /*04d0*/  IMAD.IADD R9, R5, 0x1, R0 ;  /* 0x0000000105097824 */ /* 0x000fc600078e0200 */
[----:B------:R-:W-:Y:S02]  /*04e0*/  LEA.HI.X.SX32 R8, R5, RZ, 0x1, P2 ;  /* 0x000000ff05087211 */ /* 0x000fe400010f0eff */
[----:B------:R-:W-:Y:S02]  /*04f0*/  IADD3 R5, PT, PT, R9, R0, RZ ;  /* 0x0000000009057210 */ /* 0x000fe40007ffe0ff */
[----:B------:R-:W-:Y:S02]  /*0500*/  LEA R6, P2, R7, UR6, 0x1 ;  /* 0x0000000607067c11 */ /* 0x000fe4000f8408ff */
[----:B------:R-:W-:Y:S01]  /*0510*/  IADD3 R16, P3, PT, R22, R9, RZ ;  /* 0x0000000916107210 */ /* 0x000fe20007f7e0ff */
[----:B------:R-:W-:Y:S01]  /*0520*/  IMAD.IADD R19, R5, 0x1, R0 ;  /* 0x0000000105137824 */ /* 0x000fe200078e0200 */
[----:B------:R-:W-:Y:S02]  /*0530*/  LEA.HI.X R7, R7, UR7, R8, 0x1, P2 ;  /* 0x0000000707077c11 */ /* 0x000fe400090f0c08 */
[----:B------:R-:W-:-:S02]  /*0540*/  LEA.HI.X.SX32 R9, R9, RZ, 0x1, P3 ;  /* 0x000000ff09097211 */ /* 0x000fc400018f0eff */
[----:B------:R-:W-:Y:S01]  /*0550*/  LEA R8, P2, R16, UR6, 0x1 ;  /* 0x0000000610087c11 */ /* 0x000fe2000f8408ff */
[----:B------:R-:W2:Y:S01]  /*0560*/  LDG.E.U16.CONSTANT R6, desc[UR8][R6.64] ;  /* 0x0000000806067981 */ /* 0x000ea2000c1e9500 */
[C---:B------:R-:W-:Y:S02]  /*0570*/  IADD3 R13, P4, PT, R22.reuse, R5, RZ ;  /* 0x00000005160d7210 */ /* 0x040fe40007f9e0ff */
[----:B------:R-:W-:Y:S02]  /*0580*/  IADD3 R17, P5, PT, R22, R19, RZ ;  /* 0x0000001316117210 */ /* 0x000fe40007fbe0ff */
[----:B------:R-:W-:Y:S02]  /*0590*/  LEA.HI.X R9, R16, UR7, R9, 0x1, P2 ;  /* 0x0000000710097c11 */ /* 0x000fe400090f0c09 */
[----:B------:R-:W-:Y:S02]  /*05a0*/  LEA.HI.X.SX32 R20, R5, RZ, 0x1, P4 ;  /* 0x000000ff05147211 */ /* 0x000fe400020f0eff */
[----:B------:R-:W-:Y:S01]  /*05b0*/  LEA R12, P3, R13, UR6, 0x1 ;  /* 0x000000060d0c7c11 */ /* 0x000fe2000f8608ff */
[----:B------:R-:W3:Y:S01]  /*05c0*/  LDG.E.U16.CONSTANT R8, desc[UR8][R8.64] ;  /* 0x0000000808087981 */ /* 0x000ee2000c1e9500 */
[----:B------:R-:W-:-:S02]  /*05d0*/  LEA.HI.X.SX32 R18, R19, RZ, 0x1, P5 ;  /* 0x000000ff13127211 */ /* 0x000fc400028f0eff */
[----:B------:R-:W-:Y:S02]  /*05e0*/  LEA R16, P2, R17, UR6, 0x1 ;  /* 0x0000000611107c11 */ /* 0x000fe4000f8408ff */
[----:B------:R-:W-:Y:S02]  /*05f0*/  LEA.HI.X R13, R13, UR7, R20, 0x1, P3 ;  /* 0x000000070d0d7c11 */ /* 0x000fe400098f0c14 */
[----:B------:R-:W-:-:S03]  /*0600*/  LEA.HI.X R17, R17, UR7, R18, 0x1, P2 ;  /* 0x0000000711117c11 */ /* 0x000fc600090f0c12 */
[----:B------:R-:W4:Y:S04]  /*0610*/  LDG.E.U16.CONSTANT R12, desc[UR8][R12.64] ;  /* 0x000000080c0c7981 */ /* 0x000f28000c1e9500 */
[----:B------:R-:W5:Y:S01]  /*0620*/  LDG.E.U16.CONSTANT R16, desc[UR8][R16.64] ;  /* 0x0000000810107981 */ /* 0x000f62000c1e9500 */
[----:B------:R-:W-:-:S05]  /*0630*/  VIADD R11, R11, 0x4 ;  /* 0x000000040b0b7836 */ /* 0x000fca0000000000 */
[----:B------:R-:W-:Y:S02]  /*0640*/  ISETP.GE.AND P2, PT, R11, -0x3, PT ;  /* 0xfffffffd0b00780c */ /* 0x000fe40003f46270 */
[----:B------:R-:W-:Y:S01]  /*0650*/  IADD3 R5, PT, PT, R19, R0, RZ ;  /* 0x0000000013057210 */ /* 0x000fe20007ffe0ff */
[----:B--2---:R-:W-:Y:S04]  /*0660*/  STS.U16 [R15], R6 ;  /* 0x000000060f007388 */ /* 0x004fe80000000400 */
[----:B---3--:R-:W-:Y:S04]  /*0670*/  STS.U16 [R15+0x80], R8 ;  /* 0x000080080f007388 */ /* 0x008fe80000000400 */
[----:B----4-:R-:W-:Y:S04]  /*0680*/  STS.U16 [R15+0x100], R12 ;  /* 0x0001000c0f007388 */ /* 0x010fe80000000400 */
[----:B-----5:R0:W-:Y:S02]  /*0690*/  STS.U16 [R15+0x180], R16 ;  /* 0x000180100f007388 */ /* 0x0201e40000000400 */
[----:B0-----:R-:W-:Y:S01]  /*06a0*/  VIADD R15, R15, 0x200 ;  /* 0x000002000f0f7836 */ /* 0x001fe20000000000 */
[----:B------:R-:W-:Y:S06]  /*06b0*/  @!P2 BRA `(.L_x_6) ;  /* 0xfffffffc0080a947 */ /* 0x000fec000383ffff */
.L_x_5:
[----:B------:R-:W-:-:S05]  /*06c0*/  IMAD.MOV R6, RZ, RZ, -R11 ;  /* 0x000000ffff067224 */ /* 0x000fca00078e0a0b */
[----:B------:R-:W-:-:S13]  /*06d0*/  ISETP.GT.AND P2, PT, R6, 0x1, PT ;  /* 0x000000010600780c */ /* 0x000fda0003f44270 */
[----:B------:R-:W-:Y:S05]  /*06e0*/  @!P2 BRA `(.L_x_7) ;  /* 0x000000000044a947 */ /* 0x000fea0003800000 */
[C---:B------:R-:W-:Y:S02]  /*06f0*/  IADD3 R13, PT, PT, R5.reuse, R0, RZ ;  /* 0x00000000050d7210 */ /* 0x040fe40007ffe0ff */
[C---:B------:R-:W-:Y:S02]  /*0700*/  IADD3 R7, P0, PT, R22.reuse, R5, RZ ;  /* 0x0000000516077210 */ /* 0x040fe40007f1e0ff */
[----:B------:R-:W-:Y:S02]  /*0710*/  IADD3 R9, P2, PT, R22, R13, RZ ;  /* 0x0000000d16097210 */ /* 0x000fe40007f5e0ff */
[----:B------:R-:W-:Y:S02]  /*0720*/  LEA.HI.X.SX32 R16, R5, RZ, 0x1, P0 ;  /* 0x000000ff05107211 */ /* 0x000fe400000f0eff */
[----:B------:R-:W-:Y:S02]  /*0730*/  LEA.HI.X.SX32 R12, R13, RZ, 0x1, P2 ;  /* 0x000000ff0d0c7211 */ /* 0x000fe400010f0eff */
[----:B------:R-:W-:-:S02]  /*0740*/  LEA R6, P0, R7, UR6, 0x1 ;  /* 0x0000000607067c11 */ /* 0x000fc4000f8008ff */
[----:B------:R-:W-:Y:S02]  /*0750*/  LEA R8, P2, R9, UR6, 0x1 ;  /* 0x0000000609087c11 */ /* 0x000fe4000f8408ff */
[----:B------:R-:W-:Y:S02]  /*0760*/  LEA.HI.X R7, R7, UR7, R16, 0x1, P0 ;  /* 0x0000000707077c11 */ /* 0x000fe400080f0c10 */
[----:B------:R-:W-:-:S03]  /*0770*/  LEA.HI.X R9, R9, UR7, R12, 0x1, P2 ;  /* 0x0000000709097c11 */ /* 0x000fc600090f0c0c */
[----:B------:R-:W2:Y:S04]  /*0780*/  LDG.E.U16.CONSTANT R6, desc[UR8][R6.64] ;  /* 0x0000000806067981 */ /* 0x000ea8000c1e9500 */
[----:B------:R-:W3:Y:S01]  /*0790*/  LDG.E.U16.CONSTANT R8, desc[UR8][R8.64] ;  /* 0x0000000808087981 */ /* 0x000ee2000c1e9500 */
[----:B------:R-:W-:Y:S01]  /*07a0*/  PLOP3.LUT P0, PT, PT, PT, PT, 0x8, 0x80 ;  /* 0x000000000080781c */ /* 0x000fe20003f0e170 */
[----:B------:R-:W-:Y:S02]  /*07b0*/  VIADD R11, R11, 0x2 ;  /* 0x000000020b0b7836 */ /* 0x000fe40000000000 */
[----:B------:R-:W-:Y:S01]  /*07c0*/  IMAD.IADD R5, R13, 0x1, R0 ;  /* 0x000000010d057824 */ /* 0x000fe200078e0200 */
[----:B--2---:R-:W-:Y:S04]  /*07d0*/  STS.U16 [R15], R6 ;  /* 0x000000060f007388 */ /* 0x004fe80000000400 */
[----:B---3--:R0:W-:Y:S02]  /*07e0*/  STS.U16 [R15+0x80], R8 ;  /* 0x000080080f007388 */ /* 0x0081e40000000400 */
[----:B0-----:R-:W-:-:S07]  /*07f0*/  IADD3 R15, PT, PT, R15, 0x100, RZ ;  /* 0x000001000f0f7810 */ /* 0x001fce0007ffe0ff */
.L_x_7:
[----:B------:R-:W-:-:S13]  /*0800*/  ISETP.EQ.AND P2, PT, R11, RZ, PT ;  /* 0x000000ff0b00720c */ /* 0x000fda0003f42270 */
[----:B------:R-:W-:Y:S05]  /*0810*/  @!P0 BRA P2, `(.L_x_2) ;  /* 0x0000000400788947 */ /* 0x000fea0001000000 */
.L_x_4:
[----:B------:R-:W-:-:S04]  /*0820*/  IADD3 R7, P0, PT, R22, R5, RZ ;  /* 0x0000000516077210 */ /* 0x000fc80007f1e0ff */
[----:B------:R-:W-:Y:S02]  /*0830*/  LEA.HI.X.SX32 R8, R5, RZ, 0x1, P0 ;  /* 0x000000ff05087211 */ /* 0x000fe400000f0eff */
[----:B------:R-:W-:-:S04]  /*0840*/  LEA R6, P0, R7, UR6, 0x1 ;  /* 0x0000000607067c11 */ /* 0x000fc8000f8008ff */
[----:B------:R-:W-:-:S05]  /*0850*/  LEA.HI.X R7, R7, UR7, R8, 0x1, P0 ;  /* 0x0000000707077c11 */ /* 0x000fca00080f0c08 */
[----:B------:R-:W2:Y:S01]  /*0860*/  LDG.E.U16.CONSTANT R6, desc[UR8][R6.64] ;  /* 0x0000000806067981 */ /* 0x000ea2000c1e9500 */
[----:B------:R-:W-:Y:S02]  /*0870*/  VIADD R11, R11, 0x1 ;  /* 0x000000010b0b7836 */ /* 0x000fe40000000000 */
[----:B------:R-:W-:-:S03]  /*0880*/  IMAD.IADD R5, R5, 0x1, R0 ;  /* 0x0000000105057824 */ /* 0x000fc600078e0200 */
[----:B------:R-:W-:Y:S01]  /*0890*/  ISETP.NE.AND P0, PT, R11, RZ, PT ;  /* 0x000000ff0b00720c */ /* 0x000fe20003f05270 */
[----:B--2---:R0:W-:Y:S02]  /*08a0*/  STS.U16 [R15], R6 ;  /* 0x000000060f007388 */ /* 0x0041e40000000400 */
[----:B0-----:R-:W-:-:S10]  /*08b0*/  IADD3 R15, PT, PT, R15, 0x80, RZ ;  /* 0x000000800f0f7810 */ /* 0x001fd40007ffe0ff */
[----:B------:R-:W-:Y:S05]  /*08c0*/  @P0 BRA `(.L_x_4) ;  /* 0xfffffffc00d40947 */ /* 0x000fea000383ffff */
[----:B------:R-:W-:Y:S05]  /*08d0*/  BRA `(.L_x_2) ;  /* 0x0000000400487947 */ /* 0x000fea0003800000 */
.L_x_3:
[----:B------:R-:W-:-:S04]  /*08e0*/  LEA R6, P0, R22, UR10, 0x1 ;  /* 0x0000000a16067c11 */ /* 0x000fc8000f8008ff */
[----:B------:R-:W-:Y:S01]  /*08f0*/  LEA.HI.X R7, R22, UR11, RZ, 0x1, P0 ;  /* 0x0000000b16077c11 */ /* 0x000fe200080f0cff */
[----:B------:R-:W-:Y:S01]  /*0900*/  IMAD.MOV R11, RZ, RZ, -R4 ;  /* 0x000000ffff0b7224 */ /* 0x000fe200078e0a04 */
[----:B------:R-:W0:Y:S03]  /*0910*/  LDCU.64 UR10, c[0x0][0x380] ;  /* 0x00007000ff0a77ac */ /* 0x000e260008000a00 */
[----:B------:R1:W5:Y:S01]  /*0920*/  LDG.E.U16.CONSTANT R22, desc[UR8][R6.64] ;  /* 0x0000000806167981 */ /* 0x000362000c1e9500 */
[----:B------:R-:W-:Y:S01]  /*0930*/  ISETP.GE.AND P0, PT, R11, RZ, PT ;  /* 0x000000ff0b00720c */ /* 0x000fe20003f06270 */
[----:B------:R-:W-:-:S04]  /*0940*/  IMAD R15, R3, R0, RZ ;  /* 0x00000000030f7224 */ /* 0x000fc800078e02ff */
[----:B------:R-:W-:-:S08]  /*0950*/  IMAD.SHL.U32 R15, R15, 0x4, RZ ;  /* 0x000000040f0f7824 */ /* 0x000fd000078e00ff */
[----:B-1----:R-:W-:Y:S05]  /*0960*/  @P0 BRA `(.L_x_8) ;  /* 0x0000000000f80947 */ /* 0x002fea0003800000 */
[----:B------:R-:W-:Y:S02]  /*0970*/  IADD3 R6, PT, PT, RZ, -R11, RZ ;  /* 0x8000000bff067210 */ /* 0x000fe40007ffe0ff */
[----:B------:R-:W-:Y:S02]  /*0980*/  PLOP3.LUT P0, PT, PT, PT, PT, 0x80, 0x8 ;  /* 0x000000000008781c */ /* 0x000fe40003f0f070 */
[----:B------:R-:W-:-:S13]  /*0990*/  ISETP.GT.AND P2, PT, R6, 0x3, PT ;  /* 0x000000030600780c */ /* 0x000fda0003f44270 */
[----:B------:R-:W-:Y:S05]  /*09a0*/  @!P2 BRA `(.L_x_9) ;  /* 0x00000000008ca947 */ /* 0x000fea0003800000 */
[----:B------:R-:W-:Y:S01]  /*09b0*/  PLOP3.LUT P0, PT, PT, PT, PT, 0x8, 0x80 ;  /* 0x000000000080781c */ /* 0x000fe20003f0e170 */
[----:B------:R-:W1:Y:S01]  /*09c0*/  LDCU.64 UR6, c[0x0][0x380] ;  /* 0x00007000ff0677ac */ /* 0x000e620008000a00 */
[----:B------:R-:W-:-:S11]  /*09d0*/  NOP ;  /* 0x0000000000007918 */ /* 0x000fd60000000000 */
.L_x_10:
[----:B------:R-:W-:Y:S01]  /*09e0*/  IMAD.IADD R9, R15, 0x1, R0 ;  /* 0x000000010f097824 */ /* 0x000fe200078e0200 */
[----:B-----5:R-:W-:-:S04]  /*09f0*/  IADD3 R7, P2, PT, R22, R15, RZ ;  /* 0x0000000f16077210 */ /* 0x020fc80007f5e0ff */
[----:B------:R-:W-:Y:S02]  /*0a00*/  IADD3 R13, PT, PT, R9, R0, RZ ;  /* 0x00000000090d7210 */ /* 0x000fe40007ffe0ff */
[----:B------:R-:W-:Y:S02]  /*0a10*/  LEA.HI.X.SX32 R8, R15, RZ, 0x1, P2 ;  /* 0x000000ff0f087211 */ /* 0x000fe400010f0eff */
[----:B-1----:R-:W-:Y:S01]  /*0a20*/  LEA R6, P2, R7, UR6, 0x1 ;  /* 0x0000000607067c11 */ /* 0x002fe2000f8408ff */
[----:B------:R-:W-:Y:S01]  /*0a30*/  IMAD.IADD R15, R13, 0x1, R0 ;  /* 0x000000010d0f7824 */ /* 0x000fe200078e0200 */
[----:B------:R-:W-:Y:S02]  /*0a40*/  IADD3 R16, P3, PT, R22, R9, RZ ;  /* 0x0000000916107210 */ /* 0x000fe40007f7e0ff */
        /* <DEDUP_REMOVED lines=15> */
[----:B------:R-:W4:Y:S01]  /*0b40*/  LDG.E.U16.CONSTANT R16, desc[UR8][R16.64] ;  /* 0x0000000810107981 */ /* 0x000f22000c1e9500 */
[----:B------:R-:W-:-:S04]  /*0b50*/  IADD3 R11, PT, PT, R11, 0x4, RZ ;  /* 0x000000040b0b7810 */ /* 0x000fc80007ffe0ff */
[----:B------:R-:W-:Y:S01]  /*0b60*/  ISETP.GE.AND P2, PT, R11, -0x3, PT ;  /* 0xfffffffd0b00780c */ /* 0x000fe20003f46270 */
[----:B------:R-:W-:Y:S01]  /*0b70*/  IMAD.IADD R15, R15, 0x1, R0 ;  /* 0x000000010f0f7824 */ /* 0x000fe200078e0200 */
[----:B--2---:R-:W-:Y:S04]  /*0b80*/  STS.U16 [R5], R6 ;  /* 0x0000000605007388 */ /* 0x004fe80000000400 */
[----:B---3--:R-:W-:Y:S04]  /*0b90*/  STS.U16 [R5+0x80], R8 ;  /* 0x0000800805007388 */ /* 0x008fe80000000400 */
[----:B----4-:R-:W-:Y:S04]  /*0ba0*/  STS.U16 [R5+0x100], R12 ;  /* 0x0001000c05007388 */ /* 0x010fe80000000400 */
[----:B------:R1:W-:Y:S02]  /*0bb0*/  STS.U16 [R5+0x180], R16 ;  /* 0x0001801005007388 */ /* 0x0003e40000000400 */
[----:B-1----:R-:W-:Y:S01]  /*0bc0*/  IADD3 R5, PT, PT, R5, 0x200, RZ ;  /* 0x0000020005057810 */ /* 0x002fe20007ffe0ff */
[----:B------:R-:W-:Y:S06]  /*0bd0*/  @!P2 BRA `(.L_x_10) ;  /* 0xfffffffc0080a947 */ /* 0x000fec000383ffff */
.L_x_9:
[----:B------:R-:W-:-:S05]  /*0be0*/  IMAD.MOV R6, RZ, RZ, -R11 ;  /* 0x000000ffff067224 */ /* 0x000fca00078e0a0b */
[----:B------:R-:W-:-:S13]  /*0bf0*/  ISETP.GT.AND P2, PT, R6, 0x1, PT ;  /* 0x000000010600780c */ /* 0x000fda0003f44270 */
[----:B------:R-:W-:Y:S05]  /*0c00*/  @!P2 BRA `(.L_x_11) ;  /* 0x000000000048a947 */ /* 0x000fea0003800000 */
[----:B------:R-:W1:Y:S01]  /*0c10*/  LDCU.64 UR6, c[0x0][0x380] ;  /* 0x00007000ff0677ac */ /* 0x000e620008000a00 */
[C---:B------:R-:W-:Y:S02]  /*0c20*/  IADD3 R13, PT, PT, R15.reuse, R0, RZ ;  /* 0x000000000f0d7210 */ /* 0x040fe40007ffe0ff */
[C---:B-----5:R-:W-:Y:S02]  /*0c30*/  IADD3 R7, P0, PT, R22.reuse, R15, RZ ;  /* 0x0000000f16077210 */ /* 0x060fe40007f1e0ff */
[----:B------:R-:W-:Y:S02]  /*0c40*/  IADD3 R9, P2, PT, R22, R13, RZ ;  /* 0x0000000d16097210 */ /* 0x000fe40007f5e0ff */
[----:B------:R-:W-:Y:S02]  /*0c50*/  LEA.HI.X.SX32 R16, R15, RZ, 0x1, P0 ;  /* 0x000000ff0f107211 */ /* 0x000fe400000f0eff */
[----:B------:R-:W-:Y:S02]  /*0c60*/  LEA.HI.X.SX32 R12, R13, RZ, 0x1, P2 ;  /* 0x000000ff0d0c7211 */ /* 0x000fe400010f0eff */
[----:B-1----:R-:W-:-:S02]  /*0c70*/  LEA R6, P0, R7, UR6, 0x1 ;  /* 0x0000000607067c11 */ /* 0x002fc4000f8008ff */
[----:B------:R-:W-:Y:S02]  /*0c80*/  LEA R8, P2, R9, UR6, 0x1 ;  /* 0x0000000609087c11 */ /* 0x000fe4000f8408ff */
[----:B------:R-:W-:Y:S02]  /*0c90*/  LEA.HI.X R7, R7, UR7, R16, 0x1, P0 ;  /* 0x0000000707077c11 */ /* 0x000fe400080f0c10 */
[----:B------:R-:W-:-:S03]  /*0ca0*/  LEA.HI.X R9, R9, UR7, R12, 0x1, P2 ;  /* 0x0000000709097c11 */ /* 0x000fc600090f0c0c */
[----:B------:R-:W2:Y:S04]  /*0cb0*/  LDG.E.U16.CONSTANT R6, desc[UR8][R6.64] ;  /* 0x0000000806067981 */ /* 0x000ea8000c1e9500 */
[----:B------:R-:W3:Y:S01]  /*0cc0*/  LDG.E.U16.CONSTANT R8, desc[UR8][R8.64] ;  /* 0x0000000808087981 */ /* 0x000ee2000c1e9500 */
[----:B------:R-:W-:Y:S01]  /*0cd0*/  PLOP3.LUT P0, PT, PT, PT, PT, 0x8, 0x80 ;  /* 0x000000000080781c */ /* 0x000fe20003f0e170 */
[----:B------:R-:W-:Y:S01]  /*0ce0*/  VIADD R11, R11, 0x2 ;  /* 0x000000020b0b7836 */ /* 0x000fe20000000000 */
[----:B------:R-:W-:Y:S01]  /*0cf0*/  IADD3 R15, PT, PT, R13, R0, RZ ;  /* 0x000000000d0f7210 */ /* 0x000fe20007ffe0ff */
[----:B--2---:R-:W-:Y:S04]  /*0d00*/  STS.U16 [R5], R6 ;  /* 0x0000000605007388 */ /* 0x004fe80000000400 */
[----:B---3--:R1:W-:Y:S02]  /*0d10*/  STS.U16 [R5+0x80], R8 ;  /* 0x0000800805007388 */ /* 0x0083e40000000400 */
[----:B-1----:R-:W-:-:S07]  /*0d20*/  VIADD R5, R5, 0x100 ;  /* 0x0000010005057836 */ /* 0x002fce0000000000 */
.L_x_11:
[----:B------:R-:W-:-:S13]  /*0d30*/  ISETP.NE.OR P0, PT, R11, RZ, P0 ;  /* 0x000000ff0b00720c */ /* 0x000fda0000705670 */
[----:B------:R-:W-:Y:S05]  /*0d40*/  @!P0 BRA `(.L_x_2) ;  /* 0x00000000002c8947 */ /* 0x000fea0003800000 */
.L_x_8:
[----:B-----5:R-:W-:-:S04]  /*0d50*/  IADD3 R7, P0, PT, R22, R15, RZ ;  /* 0x0000000f16077210 */ /* 0x020fc80007f1e0ff */
[----:B------:R-:W-:Y:S02]  /*0d60*/  LEA.HI.X.SX32 R8, R15, RZ, 0x1, P0 ;  /* 0x000000ff0f087211 */ /* 0x000fe400000f0eff */
[----:B0-----:R-:W-:-:S04]  /*0d70*/  LEA R6, P0, R7, UR10, 0x1 ;  /* 0x0000000a07067c11 */ /* 0x001fc8000f8008ff */
[----:B------:R-:W-:-:S05]  /*0d80*/  LEA.HI.X R7, R7, UR11, R8, 0x1, P0 ;  /* 0x0000000b07077c11 */ /* 0x000fca00080f0c08 */
[----:B------:R-:W2:Y:S01]  /*0d90*/  LDG.E.U16.CONSTANT R6, desc[UR8][R6.64] ;  /* 0x0000000806067981 */ /* 0x000ea2000c1e9500 */
[----:B------:R-:W-:Y:S01]  /*0da0*/  IADD3 R11, PT, PT, R11, 0x1, RZ ;  /* 0x000000010b0b7810 */ /* 0x000fe20007ffe0ff */
[----:B------:R-:W-:-:S03]  /*0db0*/  IMAD.IADD R15, R15, 0x1, R0 ;  /* 0x000000010f0f7824 */ /* 0x000fc600078e0200 */
[----:B------:R-:W-:Y:S01]  /*0dc0*/  ISETP.NE.AND P0, PT, R11, RZ, PT ;  /* 0x000000ff0b00720c */ /* 0x000fe20003f05270 */
[----:B--2---:R0:W-:Y:S02]  /*0dd0*/  STS.U16 [R5], R6 ;  /* 0x0000000605007388 */ /* 0x0041e40000000400 */
[----:B0-----:R-:W-:-:S10]  /*0de0*/  IADD3 R5, PT, PT, R5, 0x80, RZ ;  /* 0x0000008005057810 */ /* 0x001fd40007ffe0ff */
[----:B------:R-:W-:Y:S05]  /*0df0*/  @P0 BRA `(.L_x_8) ;  /* 0xfffffffc00d40947 */ /* 0x000fea000383ffff */
.L_x_2:
[----:B0-----:R-:W-:Y:S05]  /*0e00*/  BSYNC.RECONVERGENT B0 ;  /* 0x0000000000007941 */ /* 0x001fea0003800200 */
.L_x_1:
[----:B------:R-:W0:Y:S02]  /*0e10*/  LDCU UR5, c[0x0][0x3ac] ;  /* 0x00007580ff0577ac */ /* 0x000e240008000800 */
[----:B0-----:R-:W-:-:S05]  /*0e20*/  IMAD.U32 R51, RZ, RZ, UR5 ;  /* 0x00000005ff337e24 */ /* 0x001fca000f8e00ff */
[----:B------:R-:W-:-:S13]  /*0e30*/  ISETP.GE.AND P0, PT, R14, R51, PT ;  /* 0x000000330e00720c */ /* 0x000fda0003f06270 */
[----:B------:R-:W-:Y:S05]  /*0e40*/  @P0 EXIT ;  /* 0x000000000000094d */ /* 0x000fea0003800000 */
[----:B------:R-:W0:Y:S02]  /*0e50*/  LDCU.U8 UR5, c[0x0][0x3e0] ;  /* 0x00007c00ff0577ac */ /* 0x000e240008000000 */
[----:B0-----:R-:W-:-:S06]  /*0e60*/  UPRMT UR5, UR5, 0x8880, URZ ;  /* 0x0000888005057896 */ /* 0x001fcc00080000ff */
[----:B------:R-:W-:-:S04]  /*0e70*/  ISETP.NE.AND P0, PT, RZ, UR5, PT ;  /* 0x00000005ff007c0c */ /* 0x000fc8000bf05270 */
[----:B------:R-:W-:-:S13]  /*0e80*/  ISETP.NE.OR P0, PT, R10, RZ, !P0 ;  /* 0x000000ff0a00720c */ /* 0x000fda0004705670 */
[----:B------:R-:W-:Y:S05]  /*0e90*/  @P0 BRA `(.L_x_12) ;  /* 0x0000000000c00947 */ /* 0x000fea0003800000 */
[----:B------:R-:W-:Y:S01]  /*0ea0*/  IADD3 R11, PT, PT, RZ, -R4, RZ ;  /* 0x80000004ff0b7210 */ /* 0x000fe20007ffe0ff */
[----:B------:R-:W-:-:S03]  /*0eb0*/  IMAD R3, R3, R51, RZ ;  /* 0x0000003303037224 */ /* 0x000fc600078e02ff */
[----:B------:R-:W-:Y:S02]  /*0ec0*/  ISETP.GE.AND P0, PT, R11, RZ, PT ;  /* 0x000000ff0b00720c */ /* 0x000fe40003f06270 */
[----:B------:R-:W-:-:S05]  /*0ed0*/  LEA R3, R3, UR4, 0x2 ;  /* 0x0000000403037c11 */ /* 0x000fca000f8e10ff */
[----:B------:R-:W-:-:S06]  /*0ee0*/  IMAD R3, R2, 0x4, R3 ;  /* 0x0000000402037824 */ /* 0x000fcc00078e0203 */
[----:B------:R-:W-:Y:S05]  /*0ef0*/  @P0 BRA `(.L_x_13) ;  /* 0x00000000008c0947 */ /* 0x000fea0003800000 */
[----:B------:R-:W-:Y:S02]  /*0f00*/  IADD3 R4, PT, PT, RZ, -R11, RZ ;  /* 0x8000000bff047210 */ /* 0x000fe40007ffe0ff */
[----:B------:R-:W-:Y:S02]  /*0f10*/  PLOP3.LUT P0, PT, PT, PT, PT, 0x80, 0x8 ;  /* 0x000000000008781c */ /* 0x000fe40003f0f070 */
[----:B------:R-:W-:-:S13]  /*0f20*/  ISETP.GT.AND P2, PT, R4, 0x3, PT ;  /* 0x000000030400780c */ /* 0x000fda0003f44270 */
[----:B------:R-:W-:Y:S05]  /*0f30*/  @!P2 BRA `(.L_x_14) ;  /* 0x000000000044a947 */ /* 0x000fea0003800000 */
[----:B------:R-:W0:Y:S01]  /*0f40*/  LDC.64 R16, c[0x0][0x3a0] ;  /* 0x0000e800ff107b82 */ /* 0x000e220000000a00 */
[----:B------:R-:W-:-:S13]  /*0f50*/  PLOP3.LUT P0, PT, PT, PT, PT, 0x8, 0x80 ;  /* 0x000000000080781c */ /* 0x000fda0003f0e170 */
.L_x_15:
[----:B-12---:R-:W-:Y:S01]  /*0f60*/  IMAD.IADD R6, R3, 0x1, R51 ;  /* 0x0000000103067824 */ /* 0x006fe200078e0233 */
[----:B------:R-:W-:Y:S01]  /*0f70*/  IADD3 R11, PT, PT, R11, 0x4, RZ ;  /* 0x000000040b0b7810 */ /* 0x000fe20007ffe0ff */
[----:B0-----:R-:W-:-:S03]  /*0f80*/  IMAD.WIDE R4, R3, 0x2, R16 ;  /* 0x0000000203047825 */ /* 0x001fc600078e0210 */
[C---:B------:R-:W-:Y:S01]  /*0f90*/  IADD3 R8, PT, PT, R6.reuse, R51, RZ ;  /* 0x0000003306087210 */ /* 0x040fe20007ffe0ff */
[----:B------:R-:W-:Y:S01]  /*0fa0*/  IMAD.WIDE R6, R6, 0x2, R16 ;  /* 0x0000000206067825 */ /* 0x000fe200078e0210 */
[----:B------:R2:W-:Y:S01]  /*0fb0*/  STG.E.64 desc[UR8][R4.64], RZ ;  /* 0x000000ff04007986 */ /* 0x0005e2000c101b08 */
[----:B------:R-:W-:Y:S02]  /*0fc0*/  ISETP.GE.AND P2, PT, R11, -0x3, PT ;  /* 0xfffffffd0b00780c */ /* 0x000fe40003f46270 */
[C---:B------:R-:W-:Y:S01]  /*0fd0*/  IMAD.IADD R15, R8.reuse, 0x1, R51 ;  /* 0x00000001080f7824 */ /* 0x040fe200078e0233 */
[----:B------:R2:W-:Y:S01]  /*0fe0*/  STG.E.64 desc[UR8][R6.64], RZ ;  /* 0x000000ff06007986 */ /* 0x0005e2000c101b08 */
[----:B------:R-:W-:-:S04]  /*0ff0*/  IMAD.WIDE R8, R8, 0x2, R16 ;  /* 0x0000000208087825 */ /* 0x000fc800078e0210 */
[C---:B------:R-:W-:Y:S01]  /*1000*/  IMAD.WIDE R12, R15.reuse, 0x2, R16 ;  /* 0x000000020f0c7825 */ /* 0x040fe200078e0210 */
[----:B------:R2:W-:Y:S03]  /*1010*/  STG.E.64 desc[UR8][R8.64], RZ ;  /* 0x000000ff08007986 */ /* 0x0005e6000c101b08 */
[----:B------:R-:W-:Y:S01]  /*1020*/  IMAD.IADD R3, R15, 0x1, R51 ;  /* 0x000000010f037824 */ /* 0x000fe200078e0233 */
[----:B------:R2:W-:Y:S01]  /*1030*/  STG.E.64 desc[UR8][R12.64], RZ ;  /* 0x000000ff0c007986 */ /* 0x0005e2000c101b08 */
[----:B------:R-:W-:Y:S05]  /*1040*/  @!P2 BRA `(.L_x_15) ;  /* 0xfffffffc00c4a947 */ /* 0x000fea000383ffff */
.L_x_14:
[----:B--2---:R-:W-:-:S04]  /*1050*/  IADD3 R4, PT, PT, RZ, -R11, RZ ;  /* 0x8000000bff047210 */ /* 0x004fc80007ffe0ff */
[----:B------:R-:W-:-:S13]  /*1060*/  ISETP.GT.AND P2, PT, R4, 0x1, PT ;  /* 0x000000010400780c */ /* 0x000fda0003f44270 */
[----:B------:R-:W-:Y:S05]  /*1070*/  @!P2 BRA `(.L_x_16) ;  /* 0x000000000024a947 */ /* 0x000fea0003800000 */
[----:B-1----:R-:W0:Y:S01]  /*1080*/  LDC.64 R6, c[0x0][0x3a0] ;  /* 0x0000e800ff067b82 */ /* 0x002e220000000a00 */
[----:B------:R-:W-:Y:S01]  /*1090*/  IMAD.IADD R8, R3, 0x1, R51 ;  /* 0x0000000103087824 */ /* 0x000fe200078e0233 */
[----:B------:R-:W-:Y:S02]  /*10a0*/  PLOP3.LUT P0, PT, PT, PT, PT, 0x8, 0x80 ;  /* 0x000000000080781c */ /* 0x000fe40003f0e170 */
[----:B------:R-:W-:Y:S01]  /*10b0*/  IADD3 R11, PT, PT, R11, 0x2, RZ ;  /* 0x000000020b0b7810 */ /* 0x000fe20007ffe0ff */
[----:B0-----:R-:W-:-:S04]  /*10c0*/  IMAD.WIDE R4, R3, 0x2, R6 ;  /* 0x0000000203047825 */ /* 0x001fc800078e0206 */
[C---:B------:R-:W-:Y:S01]  /*10d0*/  IMAD.WIDE R6, R8.reuse, 0x2, R6 ;  /* 0x0000000208067825 */ /* 0x040fe200078e0206 */
[----:B------:R0:W-:Y:S03]  /*10e0*/  STG.E.64 desc[UR8][R4.64], RZ ;  /* 0x000000ff04007986 */ /* 0x0001e6000c101b08 */
[----:B------:R-:W-:Y:S01]  /*10f0*/  IMAD.IADD R3, R8, 0x1, R51 ;  /* 0x0000000108037824 */ /* 0x000fe200078e0233 */
[----:B------:R0:W-:Y:S06]  /*1100*/  STG.E.64 desc[UR8][R6.64], RZ ;  /* 0x000000ff06007986 */ /* 0x0001ec000c101b08 */
.L_x_16:
[----:B------:R-:W-:-:S13]  /*1110*/  ISETP.NE.OR P0, PT, R11, RZ, P0 ;  /* 0x000000ff0b00720c */ /* 0x000fda0000705670 */
[----:B------:R-:W-:Y:S05]  /*1120*/  @!P0 BRA `(.L_x_12) ;  /* 0x00000000001c8947 */ /* 0x000fea0003800000 */
.L_x_13:
[----:B01----:R-:W0:Y:S02]  /*1130*/  LDC.64 R4, c[0x0][0x3a0] ;  /* 0x0000e800ff047b82 */ /* 0x003e240000000a00 */
.L_x_17:
[----:B0-----:R-:W-:Y:S01]  /*1140*/  IMAD.WIDE R6, R3, 0x2, R4 ;  /* 0x0000000203067825 */ /* 0x001fe200078e0204 */
[----:B------:R-:W-:-:S03]  /*1150*/  IADD3 R11, PT, PT, R11, 0x1, RZ ;  /* 0x000000010b0b7810 */ /* 0x000fc60007ffe0ff */
[----:B------:R-:W-:Y:S01]  /*1160*/  IMAD.IADD R3, R3, 0x1, R51 ;  /* 0x0000000103037824 */ /* 0x000fe200078e0233 */
[----:B------:R2:W-:Y:S01]  /*1170*/  STG.E.64 desc[UR8][R6.64], RZ ;  /* 0x000000ff06007986 */ /* 0x0005e2000c101b08 */
[----:B------:R-:W-:-:S13]  /*1180*/  ISETP.NE.AND P0, PT, R11, RZ, PT ;  /* 0x000000ff0b00720c */ /* 0x000fda0003f05270 */
[----:B--2---:R-:W-:Y:S05]  /*1190*/  @P0 BRA `(.L_x_17) ;  /* 0xfffffffc00e80947 */ /* 0x004fea000383ffff */
.L_x_12:
[----:B------:R-:W2:Y:S01]  /*11a0*/  LDCU UR4, c[0x0][0x3c8] ;  /* 0x00007900ff0477ac */ /* 0x000ea20008000800 */
[----:B------:R-:W3:Y:S01]  /*11b0*/  LDC.64 R12, c[0x0][0x3b8] ;  /* 0x0000ee00ff0c7b82 */ /* 0x000ee20000000a00 */
[C---:B------:R-:W-:Y:S01]  /*11c0*/  ISETP.GE.AND P6, PT, R61.reuse, R0, PT ;  /* 0x000000003d00720c */ /* 0x040fe20003fc6270 */
[----:B------:R-:W4:Y:S01]  /*11d0*/  LDCU UR10, c[0x0][0x3cc] ;  /* 0x00007980ff0a77ac */ /* 0x000f220008000800 */
[----:B------:R-:W-:Y:S01]  /*11e0*/  SHF.L.U32 R17, R10, 0x7, RZ ;  /* 0x000000070a117819 */ /* 0x000fe200000006ff */
[----:B------:R-:W1:Y:S01]  /*11f0*/  LDCU UR5, c[0x0][0x3d0] ;  /* 0x00007a00ff0577ac */ /* 0x000e620008000800 */
[----:B------:R-:W1:Y:S01]  /*1200*/  LDCU UR6, c[0x0][0x3d4] ;  /* 0x00007a80ff0677ac */ /* 0x000e620008000800 */
[----:B------:R-:W1:Y:S01]  /*1210*/  LDCU UR7, c[0x0][0x3d8] ;  /* 0x00007b00ff0777ac */ /* 0x000e620008000800 */
[C---:B--2---:R-:W-:Y:S01]  /*1220*/  VIMNMX R3, PT, PT, R61.reuse, UR4, PT ;  /* 0x000000043d037c48 */ /* 0x044fe2000bfe0100 */
[----:B------:R-:W-:Y:S01]  /*1230*/  BAR.SYNC.DEFER_BLOCKING 0x0 ;  /* 0x0000000000007b1d */ /* 0x000fe20000010000 */
[----:B------:R-:W-:-:S02]  /*1240*/  ISETP.GT.AND P0, PT, R61, UR4, PT ;  /* 0x000000043d007c0c */ /* 0x000fc4000bf04270 */
[----:B0-----:R-:W-:Y:S02]  /*1250*/  SHF.R.S32.HI R4, RZ, 0x1f, R3 ;  /* 0x0000001fff047819 */ /* 0x001fe40000011403 */
[----:B----4-:R-:W-:Y:S01]  /*1260*/  ISETP.GT.AND P2, PT, R61, UR10, PT ;  /* 0x0000000a3d007c0c */ /* 0x010fe2000bf44270 */
[----:B---3--:R-:W-:Y:S01]  /*1270*/  IMAD.WIDE.U32 R16, R17, 0x2, R12 ;  /* 0x0000000211107825 */ /* 0x008fe200078e000c */
[C---:B-1----:R-:W-:Y:S02]  /*1280*/  ISETP.GT.AND P3, PT, R61.reuse, UR5, PT ;  /* 0x000000053d007c0c */ /* 0x042fe4000bf64270 */
[----:B------:R-:W-:Y:S02]  /*1290*/  LEA.HI R3, R4, R3, RZ, 0x5 ;  /* 0x0000000304037211 */ /* 0x000fe400078f28ff */
[C---:B------:R-:W-:Y:S02]  /*12a0*/  ISETP.GT.AND P4, PT, R61.reuse, UR6, PT ;  /* 0x000000063d007c0c */ /* 0x040fe4000bf84270 */
[----:B------:R-:W-:Y:S01]  /*12b0*/  ISETP.GT.AND P5, PT, R61, UR7, PT ;  /* 0x000000073d007c0c */ /* 0x000fe2000bfa4270 */
[----:B------:R-:W-:-:S12]  /*12c0*/  @P6 BRA `(.L_x_18) ;  /* 0x0000000000d06947 */ /* 0x000fd80003800000 */
[----:B------:R0:W5:Y:S01]  /*12d0*/  LDG.E.U16.CONSTANT R4, desc[UR8][R16.64] ;  /* 0x0000000810047981 */ /* 0x000162000c1e9500 */
[----:B------:R-:W-:Y:S01]  /*12e0*/  SHF.R.S32.HI R5, RZ, 0x1f, R14 ;  /* 0x0000001fff057819 */ /* 0x000fe2000001140e */
[----:B------:R-:W-:Y:S02]  /*12f0*/  IMAD.SHL.U32 R2, R2, 0x10, RZ ;  /* 0x0000001002027824 */ /* 0x000fe400078e00ff */
[----:B------:R-:W-:Y:S02]  /*1300*/  HFMA2 R11, -RZ, RZ, 0, 0 ;  /* 0x00000000ff0b7431 */ /* 0x000fe400000001ff */
[----:B------:R-:W-:Y:S01]  /*1310*/  IMAD.MOV.U32 R15, RZ, RZ, R61 ;  /* 0x000000ffff0f7224 */ /* 0x000fe200078e003d */
[----:B------:R-:W-:Y:S02]  /*1320*/  LEA.HI R5, R5, R14, RZ, 0x3 ;  /* 0x0000000e05057211 */ /* 0x000fe400078f18ff */
[----:B------:R-:W-:Y:S02]  /*1330*/  LOP3.LUT R2, R2, 0x10, RZ, 0xc0, !PT ;  /* 0x0000001002027812 */ /* 0x000fe400078ec0ff */
[----:B0-----:R-:W-:-:S07]  /*1340*/  SHF.R.S32.HI R5, RZ, 0x3, R5 ;  /* 0x00000003ff057819 */ /* 0x001fce0000011405 */
.L_x_19:
[----:B0-----:R-:W0:Y:S01]  /*1350*/  LDC.64 R6, c[0x0][0x390] ;  /* 0x0000e400ff067b82 */ /* 0x001e220000000a00 */
[----:B-----5:R-:W-:-:S05]  /*1360*/  IADD3 R18, PT, PT, R4, R11, RZ ;  /* 0x0000000b04127210 */ /* 0x020fca0007ffe0ff */
[----:B------:R-:W-:-:S05]  /*1370*/  IMAD R8, R18, R51, RZ ;  /* 0x0000003312087224 */ /* 0x000fca00078e02ff */
[----:B------:R-:W-:-:S04]  /*1380*/  SHF.R.S32.HI R9, RZ, 0x1f, R8 ;  /* 0x0000001fff097819 */ /* 0x000fc80000011408 */
[----:B------:R-:W-:-:S04]  /*1390*/  LEA.HI R8, R9, R8, RZ, 0x3 ;  /* 0x0000000809087211 */ /* 0x000fc800078f18ff */
[----:B------:R-:W-:-:S05]  /*13a0*/  LEA.HI.SX32 R9, R8, R5, 0x1d ;  /* 0x0000000508097211 */ /* 0x000fca00078feaff */
[----:B0-----:R-:W-:Y:S02]  /*13b0*/  IMAD.WIDE R6, R9, 0x4, R6 ;  /* 0x0000000409067825 */ /* 0x001fe400078e0206 */
[----:B------:R-:W0:Y:S04]  /*13c0*/  LDC.64 R8, c[0x0][0x398] ;  /* 0x0000e600ff087b82 */ /* 0x000e280000000a00 */
[----:B------:R-:W2:Y:S01]  /*13d0*/  LDG.E.CONSTANT R7, desc[UR8][R6.64] ;  /* 0x0000000806077981 */ /* 0x000ea2000c1e9900 */
[----:B------:R-:W-:Y:S02]  /*13e0*/  IMAD.SHL.U32 R19, R15, 0x2, RZ ;  /* 0x000000020f137824 */ /* 0x000fe400078e00ff */
[----:B0-----:R-:W-:-:S04]  /*13f0*/  IMAD.WIDE.U32 R8, R18, 0x2, R8 ;  /* 0x0000000212087825 */ /* 0x001fc800078e0008 */
[----:B------:R-:W-:Y:S02]  /*1400*/  IMAD.WIDE.U32 R18, R19, 0x2, R12 ;  /* 0x0000000213127825 */ /* 0x000fe400078e000c */
[----:B------:R0:W3:Y:S04]  /*1410*/  LDG.E.U16.CONSTANT R8, desc[UR8][R8.64] ;  /* 0x0000000808087981 */ /* 0x0000e8000c1e9500 */
[----:B------:R1:W4:Y:S01]  /*1420*/  LDG.E.U16.CONSTANT R26, desc[UR8][R18.64+0x2] ;  /* 0x00000208121a7981 */ /* 0x000322000c1e9500 */
[----:B--2---:R-:W-:-:S04]  /*1430*/  SHF.R.U32.HI R20, RZ, R2, R7 ;  /* 0x00000002ff147219 */ /* 0x004fc80000011607 */
[--C-:B------:R-:W-:Y:S02]  /*1440*/  SHF.R.U32.HI R22, RZ, 0x4, R20.reuse ;  /* 0x00000004ff167819 */ /* 0x100fe40000011614 */
[----:B------:R-:W-:Y:S02]  /*1450*/  SHF.R.U32.HI R6, RZ, 0x8, R20 ;  /* 0x00000008ff067819 */ /* 0x000fe40000011614 */
[----:B------:R-:W-:Y:S02]  /*1460*/  LOP3.LUT R22, R22, 0xf, RZ, 0xc0, !PT ;  /* 0x0000000f16167812 */ /* 0x000fe400078ec0ff */
[----:B------:R-:W-:Y:S02]  /*1470*/  LOP3.LUT R6, R6, 0xf, RZ, 0xc0, !PT ;  /* 0x0000000f06067812 */ /* 0x000fe400078ec0ff */
[----:B------:R-:W-:Y:S01]  /*1480*/  LOP3.LUT R21, R20, 0xf, RZ, 0xc0, !PT ;  /* 0x0000000f14157812 */ /* 0x000fe200078ec0ff */
[----:B------:R-:W-:Y:S01]  /*1490*/  IMAD R7, R22, R22, R22 ;  /* 0x0000001616077224 */ /* 0x000fe200078e0216 */
[----:B------:R-:W-:-:S03]  /*14a0*/  SHF.R.U32.HI R20, RZ, 0xc, R20 ;  /* 0x0000000cff147819 */ /* 0x000fc60000011614 */
[C---:B------:R-:W-:Y:S01]  /*14b0*/  IMAD R24, R21.reuse, R21, R21 ;  /* 0x0000001515187224 */ /* 0x040fe200078e0215 */
[----:B------:R-:W-:Y:S01]  /*14c0*/  IADD3 R22, PT, PT, R22, 0x1, R7 ;  /* 0x0000000116167810 */ /* 0x000fe20007ffe007 */
[----:B------:R-:W-:Y:S01]  /*14d0*/  IMAD R7, R6, R6, R6 ;  /* 0x0000000606077224 */ /* 0x000fe200078e0206 */
[----:B------:R-:W-:Y:S02]  /*14e0*/  LOP3.LUT R20, R20, 0xf, RZ, 0xc0, !PT ;  /* 0x0000000f14147812 */ /* 0x000fe400078ec0ff */
[----:B------:R-:W-:Y:S01]  /*14f0*/  IADD3 R24, PT, PT, R21, 0x1, R24 ;  /* 0x0000000115187810 */ /* 0x000fe20007ffe018 */
[----:B0-----:R-:W-:Y:S01]  /*1500*/  I2F.F16 R9, R22 ;  /* 0x0000001600097306 */ /* 0x001fe20000200c00 */
[----:B-1----:R-:W-:Y:S01]  /*1510*/  IADD3 R18, PT, PT, R6, 0x1, R7 ;  /* 0x0000000106127810 */ /* 0x002fe20007ffe007 */
[----:B------:R-:W-:Y:S01]  /*1520*/  IMAD R7, R20, R20, R20 ;  /* 0x0000001414077224 */ /* 0x000fe200078e0214 */
[C---:B------:R-:W-:Y:S02]  /*1530*/  LEA R6, R11.reuse, R1, 0x3 ;  /* 0x000000010b067211 */ /* 0x040fe400078e18ff */
[----:B------:R-:W-:-:S02]  /*1540*/  IADD3 R11, PT, PT, R11, 0x1, RZ ;  /* 0x000000010b0b7810 */ /* 0x000fc40007ffe0ff */
[----:B------:R-:W-:Y:S01]  /*1550*/  IADD3 R7, PT, PT, R20, 0x1, R7 ;  /* 0x0000000114077810 */ /* 0x000fe20007ffe007 */
[----:B------:R-:W0:Y:S01]  /*1560*/  I2F.F16 R24, R24 ;  /* 0x0000001800187306 */ /* 0x000e220000200c00 */
[----:B----4-:R-:W-:-:S05]  /*1570*/  IMAD.IADD R15, R26, 0x1, R15 ;  /* 0x000000011a0f7824 */ /* 0x010fca00078e020f */
[----:B------:R-:W-:Y:S02]  /*1580*/  ISETP.GE.AND P6, PT, R15, R56, PT ;  /* 0x000000380f00720c */ /* 0x000fe40003fc6270 */
[----:B------:R-:W-:Y:S01]  /*1590*/  I2F.F16 R18, R18 ;  /* 0x0000001200127306 */ /* 0x000fe20000200c00 */
[----:B0-----:R-:W-:-:S07]  /*15a0*/  PRMT R9, R24, 0x5410, R9 ;  /* 0x0000541018097816 */ /* 0x001fce0000000009 */
[----:B------:R-:W0:Y:S01]  /*15b0*/  I2F.F16 R7, R7 ;  /* 0x0000000700077306 */ /* 0x000e220000200c00 */
[----:B---3--:R-:W-:Y:S01]  /*15c0*/  HMUL2 R20, R9, R8.H0_H0 ;  /* 0x2000000809147232 */ /* 0x008fe20000000000 */
[----:B0-----:R-:W-:-:S05]  /*15d0*/  PRMT R7, R18, 0x5410, R7 ;  /* 0x0000541012077816 */ /* 0x001fca0000000007 */
[----:B------:R-:W-:-:S05]  /*15e0*/  HMUL2 R21, R7, R8.H0_H0 ;  /* 0x2000000807157232 */ /* 0x000fca0000000000 */
[----:B------:R0:W-:Y:S01]  /*15f0*/  STL.64 [R6], R20 ;  /* 0x0000001406007387 */ /* 0x0001e20000100a00 */
[----:B------:R-:W-:Y:S05]  /*1600*/  @!P6 BRA `(.L_x_19) ;  /* 0xfffffffc0050e947 */ /* 0x000fea000383ffff */
.L_x_18:
[----:B------:R-:W-:Y:S01]  /*1610*/  CS2R R4, SRZ ;  /* 0x0000000000047805 */ /* 0x000fe2000001ff00 */
[----:B------:R-:W-:Y:S01]  /*1620*/  IMAD.MOV.U32 R7, RZ, RZ, RZ ;  /* 0x000000ffff077224 */ /* 0x000fe200078e00ff */
[----:B------:R-:W-:Y:S01]  /*1630*/  MOV R8, RZ ;  /* 0x000000ff00087202 */ /* 0x000fe20000000f00 */
[----:B------:R-:W-:Y:S01]  /*1640*/  IMAD.MOV.U32 R2, RZ, RZ, RZ ;  /* 0x000000ffff027224 */ /* 0x000fe200078e00ff */
[----:B------:R-:W-:Y:S01]  /*1650*/  SHF.R.S32.HI R9, RZ, 0x5, R3 ;  /* 0x00000005ff097819 */ /* 0x000fe20000011403 */
[----:B------:R-:W-:Y:S06]  /*1660*/  @!P0 BRA `(.L_x_20) ;  /* 0x00000000001c8947 */ /* 0x000fec0003800000 */
[----:B------:R-:W1:Y:S02]  /*1670*/  LDC R2, c[0x0][0x3cc] ;  /* 0x0000f300ff027b82 */ /* 0x000e640000000800 */
[----:B-1----:R-:W-:-:S04]  /*1680*/  VIMNMX R2, PT, PT, R61, R2, PT ;  /* 0x000000023d027248 */ /* 0x002fc80003fe0100 */
[----:B------:R-:W-:-:S04]  /*1690*/  IADD3 R2, PT, PT, R2, -UR4, RZ ;  /* 0x8000000402027c10 */ /* 0x000fc8000fffe0ff */
[----:B------:R-:W-:-:S04]  /*16a0*/  SHF.R.S32.HI R3, RZ, 0x1f, R2 ;  /* 0x0000001fff037819 */ /* 0x000fc80000011402 */
[----:B------:R-:W-:-:S04]  /*16b0*/  LEA.HI R3, R3, R2, RZ, 0x5 ;  /* 0x0000000203037211 */ /* 0x000fc800078f28ff */
[----:B------:R-:W-:-:S05]  /*16c0*/  SHF.R.S32.HI R3, RZ, 0x5, R3 ;  /* 0x00000005ff037819 */ /* 0x000fca0000011403 */
[----:B------:R-:W-:-:S07]  /*16d0*/  IMAD R2, R3, 0x6, RZ ;  /* 0x0000000603027824 */ /* 0x000fce00078e02ff */
.L_x_20:
[----:B------:R-:W-:Y:S05]  /*16e0*/  @!P2 BRA `(.L_x_21) ;  /* 0x00000000001ca947 */ /* 0x000fea0003800000 */
[----:B------:R-:W1:Y:S02]  /*16f0*/  LDC R4, c[0x0][0x3d0] ;  /* 0x0000f400ff047b82 */ /* 0x000e640000000800 */
[----:B-1----:R-:W-:-:S05]  /*1700*/  VIMNMX R3, PT, PT, R61, R4, PT ;  /* 0x000000043d037248 */ /* 0x002fca0003fe0100 */
[----:B------:R-:W-:-:S05]  /*1710*/  VIADD R3, R3, -UR10 ;  /* 0x8000000a03037c36 */ /* 0x000fca0008000000 */
[----:B------:R-:W-:-:S04]  /*1720*/  SHF.R.S32.HI R4, RZ, 0x1f, R3 ;  /* 0x0000001fff047819 */ /* 0x000fc80000011403 */
[----:B------:R-:W-:-:S04]  /*1730*/  LEA.HI R4, R4, R3, RZ, 0x5 ;  /* 0x0000000304047211 */ /* 0x000fc800078f28ff */
[----:B------:R-:W-:-:S05]  /*1740*/  SHF.R.S32.HI R4, RZ, 0x5, R4 ;  /* 0x00000005ff047819 */ /* 0x000fca0000011404 */
[----:B------:R-:W-:-:S07]  /*1750*/  IMAD R4, R4, 0x5, RZ ;  /* 0x0000000504047824 */ /* 0x000fce00078e02ff */
.L_x_21:
[----:B------:R-:W-:Y:S05]  /*1760*/  @!P3 BRA `(.L_x_22) ;  /* 0x00000000001cb947 */ /* 0x000fea0003800000 */
[----:B0-----:R-:W0:Y:S02]  /*1770*/  LDC R6, c[0x0][0x3d4] ;  /* 0x0000f500ff067b82 */ /* 0x001e240000000800 */
[----:B0-----:R-:W-:-:S04]  /*1780*/  VIMNMX R3, PT, PT, R61, R6, PT ;  /* 0x000000063d037248 */ /* 0x001fc80003fe0100 */
[----:B------:R-:W-:-:S04]  /*1790*/  IADD3 R3, PT, PT, R3, -UR5, RZ ;  /* 0x8000000503037c10 */ /* 0x000fc8000fffe0ff */
[----:B------:R-:W-:-:S04]  /*17a0*/  SHF.R.S32.HI R6, RZ, 0x1f, R3 ;  /* 0x0000001fff067819 */ /* 0x000fc80000011403 */
[----:B------:R-:W-:-:S04]  /*17b0*/  LEA.HI R6, R6, R3, RZ, 0x5 ;  /* 0x0000000306067211 */ /* 0x000fc800078f28ff */
[----:B------:R-:W-:-:S05]  /*17c0*/  SHF.R.S32.HI R6, RZ, 0x5, R6 ;  /* 0x00000005ff067819 */ /* 0x000fca0000011406 */
[----:B------:R-:W-:-:S07]  /*17d0*/  IMAD.SHL.U32 R5, R6, 0x4, RZ ;  /* 0x0000000406057824 */ /* 0x000fce00078e00ff */
.L_x_22:
[----:B------:R-:W-:Y:S05]  /*17e0*/  @!P4 BRA `(.L_x_23) ;  /* 0x00000000001cc947 */ /* 0x000fea0003800000 */
[----:B0-----:R-:W0:Y:S02]  /*17f0*/  LDC R6, c[0x0][0x3d8] ;  /* 0x0000f600ff067b82 */ /* 0x001e240000000800 */
[----:B0-----:R-:W-:-:S04]  /*1800*/  VIMNMX R3, PT, PT, R61, R6, PT ;  /* 0x000000063d037248 */ /* 0x001fc80003fe0100 */
[----:B------:R-:W-:-:S04]  /*1810*/  IADD3 R3, PT, PT, R3, -UR6, RZ ;  /* 0x8000000603037c10 */ /* 0x000fc8000fffe0ff */
[----:B------:R-:W-:-:S04]  /*1820*/  SHF.R.S32.HI R6, RZ, 0x1f, R3 ;  /* 0x0000001fff067819 */ /* 0x000fc80000011403 */
[----:B------:R-:W-:-:S04]  /*1830*/  LEA.HI R6, R6, R3, RZ, 0x5 ;  /* 0x0000000306067211 */ /* 0x000fc800078f28ff */
[----:B------:R-:W-:-:S05]  /*1840*/  SHF.R.S32.HI R6, RZ, 0x5, R6 ;  /* 0x00000005ff067819 */ /* 0x000fca0000011406 */
[----:B------:R-:W-:-:S07]  /*1850*/  IMAD R7, R6, 0x3, RZ ;  /* 0x0000000306077824 */ /* 0x000fce00078e02ff */
.L_x_23:
[----:B------:R-:W-:Y:S05]  /*1860*/  @!P5 BRA `(.L_x_24) ;  /* 0x00000000001cd947 */ /* 0x000fea0003800000 */
[----:B0-----:R-:W0:Y:S02]  /*1870*/  LDC R6, c[0x0][0x3dc] ;  /* 0x0000f700ff067b82 */ /* 0x001e240000000800 */
[----:B0-----:R-:W-:-:S05]  /*1880*/  VIMNMX R3, PT, PT, R61, R6, PT ;  /* 0x000000063d037248 */ /* 0x001fca0003fe0100 */
[----:B------:R-:W-:-:S05]  /*1890*/  VIADD R3, R3, -UR7 ;  /* 0x8000000703037c36 */ /* 0x000fca0008000000 */
[----:B------:R-:W-:-:S04]  /*18a0*/  SHF.R.S32.HI R6, RZ, 0x1f, R3 ;  /* 0x0000001fff067819 */ /* 0x000fc80000011403 */
[----:B------:R-:W-:-:S04]  /*18b0*/  LEA.HI R6, R6, R3, RZ, 0x5 ;  /* 0x0000000306067211 */ /* 0x000fc800078f28ff */
[----:B------:R-:W-:-:S04]  /*18c0*/  SHF.R.S32.HI R6, RZ, 0x5, R6 ;  /* 0x00000005ff067819 */ /* 0x000fc80000011406 */
[----:B------:R-:W-:-:S07]  /*18d0*/  SHF.L.U32 R8, R6, 0x1, RZ ;  /* 0x0000000106087819 */ /* 0x000fce00000006ff */
.L_x_24:
[----:B------:R-:W-:Y:S01]  /*18e0*/  VIMNMX R0, PT, PT, R0, UR10, PT ;  /* 0x0000000a00007c48 */ /* 0x000fe2000bfe0100 */
[----:B------:R-:W-:Y:S01]  /*18f0*/  IMAD R2, R9, 0x8, R2 ;  /* 0x0000000809027824 */ /* 0x000fe200078e0202 */
[----:B------:R-:W-:Y:S02]  /*1900*/  PRMT R47, RZ, 0x5410, RZ ;  /* 0x00005410ff2f7816 */ /* 0x000fe400000000ff */
[----:B------:R-:W-:Y:S02]  /*1910*/  ISETP.GT.AND P0, PT, R0, R61, PT ;  /* 0x0000003d0000720c */ /* 0x000fe40003f04270 */
[----:B------:R-:W-:Y:S02]  /*1920*/  IADD3 R2, PT, PT, R5, R2, R4 ;  /* 0x0000000205027210 */ /* 0x000fe40007ffe004 */
[----:B------:R-:W-:Y:S02]  /*1930*/  PRMT R46, RZ, 0x5410, RZ ;  /* 0x00005410ff2e7816 */ /* 0x000fe400000000ff */
[----:B------:R-:W-:-:S02]  /*1940*/  IADD3 R8, PT, PT, R8, R2, R7 ;  /* 0x0000000208087210 */ /* 0x000fc40007ffe007 */
[----:B------:R-:W-:Y:S02]  /*1950*/  PRMT R0, RZ, 0x5410, RZ ;  /* 0x00005410ff007816 */ /* 0x000fe400000000ff */
[----:B------:R-:W-:Y:S01]  /*1960*/  PRMT R2, RZ, 0x5410, RZ ;  /* 0x00005410ff027816 */ /* 0x000fe200000000ff */
[----:B------:R-:W-:Y:S01]  /*1970*/  IMAD R15, R8, R51, RZ ;  /* 0x00000033080f7224 */ /* 0x000fe200078e02ff */
[----:B------:R-:W-:Y:S02]  /*1980*/  PRMT R3, RZ, 0x5410, RZ ;  /* 0x00005410ff037816 */ /* 0x000fe400000000ff */
[----:B------:R-:W-:Y:S02]  /*1990*/  PRMT R4, RZ, 0x5410, RZ ;  /* 0x00005410ff047816 */ /* 0x000fe400000000ff */
[----:B------:R-:W-:Y:S02]  /*19a0*/  PRMT R5, RZ, 0x5410, RZ ;  /* 0x00005410ff057816 */ /* 0x000fe400000000ff */
[----:B0-----:R-:W-:Y:S01]  /*19b0*/  PRMT R6, RZ, 0x5410, RZ ;  /* 0x00005410ff067816 */ /* 0x001fe200000000ff */
[----:B------:R-:W-:Y:S06]  /*19c0*/  @!P0 BRA `(.L_x_25) ;  /* 0x00000028009c8947 */ /* 0x000fec0003800000 */
[----:B------:R-:W2:Y:S04]  /*19d0*/  LDL.64 R50, [R1] ;  /* 0x0000000001327983 */ /* 0x000ea80000100a00 */
[----:B------:R-:W3:Y:S01]  /*19e0*/  LDG.E.U16.CONSTANT R8, desc[UR8][R16.64+0x2] ;  /* 0x0000020810087981 */ /* 0x000ee2000c1e9500 */
[----:B------:R-:W0:Y:S01]  /*19f0*/  S2UR UR5, SR_CgaCtaId ;  /* 0x00000000000579c3 */ /* 0x000e220000008800 */
[----:B------:R-:W1:Y:S01]  /*1a00*/  LDCU.64 UR6, c[0x0][0x388] ;  /* 0x00007100ff0677ac */ /* 0x000e620008000a00 */
[----:B------:R-:W-:Y:S01]  /*1a10*/  IMAD.WIDE.U32 R10, R10, 0x100, R12 ;  /* 0x000001000a0a7825 */ /* 0x000fe200078e000c */
[----:B------:R-:W-:Y:S02]  /*1a20*/  SHF.R.S32.HI R9, RZ, 0x1f, R15 ;  /* 0x0000001fff097819 */ /* 0x000fe4000001140f */
[C---:B------:R-:W-:Y:S01]  /*1a30*/  IADD3 R12, P0, PT, R14.reuse, R15, RZ ;  /* 0x0000000f0e0c7210 */ /* 0x040fe20007f1e0ff */
[----:B------:R-:W-:Y:S01]  /*1a40*/  UMOV UR4, 0x400 ;  /* 0x0000040000047882 */ /* 0x000fe20000000000 */
[----:B------:R-:W-:Y:S01]  /*1a50*/  PRMT R7, R59, 0x9910, RZ ;  /* 0x000099103b077816 */ /* 0x000fe200000000ff */
[----:B------:R-:W-:Y:S01]  /*1a60*/  IMAD.MOV.U32 R54, RZ, RZ, RZ ;  /* 0x000000ffff367224 */ /* 0x000fe200078e00ff */
[----:B------:R-:W-:-:S02]  /*1a70*/  LEA.HI.X.SX32 R9, R14, R9, 0x1, P0 ;  /* 0x000000090e097211 */ /* 0x000fc400000f0eff */
[----:B------:R-:W-:Y:S02]  /*1a80*/  IADD3 R52, P1, PT, R10, 0x2, RZ ;  /* 0x000000020a347810 */ /* 0x000fe40007f3e0ff */
[----:B------:R-:W-:Y:S02]  /*1a90*/  ISETP.NE.AND P0, PT, R7, RZ, PT ;  /* 0x000000ff0700720c */ /* 0x000fe40003f05270 */
[----:B------:R-:W-:Y:S02]  /*1aa0*/  IADD3.X R53, PT, PT, RZ, R11, RZ, P1, !PT ;  /* 0x0000000bff357210 */ /* 0x000fe40000ffe4ff */
[----:B------:R-:W-:Y:S02]  /*1ab0*/  ISETP.EQ.OR P0, PT, R62, 0x3, !P0 ;  /* 0x000000033e00780c */ /* 0x000fe40004702670 */
[----:B-1---5:R-:W-:Y:S02]  /*1ac0*/  LEA R22, P2, R12, UR6, 0x2 ;  /* 0x000000060c167c11 */ /* 0x022fe4000f8410ff */
[----:B------:R-:W-:-:S02]  /*1ad0*/  VIMNMX R56, PT, PT, R56, UR10, PT ;  /* 0x0000000a38387c48 */ /* 0x000fc4000bfe0100 */
[----:B------:R-:W-:Y:S01]  /*1ae0*/  LEA.HI.X R23, R12, UR7, R9, 0x2, P2 ;  /* 0x000000070c177c11 */ /* 0x000fe200090f1409 */
[----:B0-----:R-:W-:Y:S01]  /*1af0*/  ULEA UR4, UR5, UR4, 0x18 ;  /* 0x0000000405047291 */ /* 0x001fe2000f8ec0ff */
[----:B------:R-:W-:-:S03]  /*1b00*/  PRMT R47, R47, 0x5410, RZ ;  /* 0x000054102f2f7816 */ /* 0x000fc600000000ff */
[----:B------:R-:W-:Y:S01]  /*1b10*/  UIADD3 UR4, UPT, UPT, UR4, 0x100, URZ ;  /* 0x0000010004047890 */ /* 0x000fe2000fffe0ff */
[----:B--2---:R-:W-:Y:S02]  /*1b20*/  PRMT R48, R51, 0x7610, R51 ;  /* 0x0000761033307816 */ /* 0x004fe40000000033 */
[----:B---3--:R-:W-:-:S09]  /*1b30*/  IADD3 R55, PT, PT, R61, R8, RZ ;  /* 0x000000083d377210 */ /* 0x008fd20007ffe0ff */
.L_x_34:
[----:B------:R-:W0:Y:S01]  /*1b40*/  LDC R51, c[0x0][0x3ac] ;  /* 0x0000eb00ff337b82 */ /* 0x000e220000000800 */
[----:B------:R-:W-:Y:S01]  /*1b50*/  ISETP.NE.AND P1, PT, R61, R55, PT ;  /* 0x000000373d00720c */ /* 0x000fe20003f25270 */
[----:B------:R-:W2:-:S12]  /*1b60*/  LDG.E.128.CONSTANT R8, desc[UR8][R22.64] ;  /* 0x0000000816087981 */ /* 0x000e98000c1e9d00 */
[----:B------:R-:W-:Y:S01]  /*1b70*/  @!P1 IMAD R20, R54, 0x8, R1 ;  /* 0x0000000836149824 */ /* 0x000fe200078e0201 */
[----:B------:R-:W3:Y:S05]  /*1b80*/  @!P1 LDG.E.U16.CONSTANT R24, desc[UR8][R52.64] ;  /* 0x0000000834189981 */ /* 0x000eea000c1e9500 */
[----:B------:R-:W4:Y:S01]  /*1b90*/  @!P1 LDL.64 R20, [R20+0x8] ;  /* 0x0000080014149983 */ /* 0x000f220000100a00 */
[----:B0-----:R-:W-:-:S04]  /*1ba0*/  IMAD.WIDE R16, R51, 0x4, R22 ;  /* 0x0000000433107825 */ /* 0x001fc800078e0216 */
[----:B------:R-:W-:Y:S02]  /*1bb0*/  IMAD.WIDE R64, R51, 0x4, R16 ;  /* 0x0000000433407825 */ /* 0x000fe400078e0210 */
[----:B------:R-:W5:Y:S04]  /*1bc0*/  LDG.E.128.CONSTANT R16, desc[UR8][R16.64] ;  /* 0x0000000810107981 */ /* 0x000f68000c1e9d00 */
[----:B------:R-:W3:Y:S01]  /*1bd0*/  LDG.E.128.CONSTANT R12, desc[UR8][R64.64] ;  /* 0x00000008400c7981 */ /* 0x000ee2000c1e9d00 */
[----:B------:R-:W-:-:S05]  /*1be0*/  @!P1 IADD3 R7, PT, PT, R54, 0x1, RZ ;  /* 0x0000000136079810 */ /* 0x000fca0007ffe0ff */
[----:B------:R-:W-:Y:S01]  /*1bf0*/  @!P1 IMAD.MOV.U32 R54, RZ, RZ, R7 ;  /* 0x000000ffff369224 */ /* 0x000fe200078e0007 */
[----:B------:R-:W-:Y:S02]  /*1c00*/  ISETP.NE.AND P3, PT, R60, RZ, PT ;  /* 0x000000ff3c00720c */ /* 0x000fe40003f65270 */
[--C-:B--2---:R-:W-:Y:S02]  /*1c10*/  SHF.R.U32.HI R28, RZ, 0xc, R9.reuse ;  /* 0x0000000cff1c7819 */ /* 0x104fe40000011609 */
[----:B------:R-:W-:Y:S02]  /*1c20*/  SHF.R.U32.HI R29, RZ, 0xc, R10 ;  /* 0x0000000cff1d7819 */ /* 0x000fe4000001160a */
[----:B------:R-:W-:Y:S02]  /*1c30*/  LOP3.LUT R49, R8, 0x3f003f, RZ, 0xc0, !PT ;  /* 0x003f003f08317812 */ /* 0x000fe400078ec0ff */
[----:B------:R-:W-:Y:S02]  /*1c40*/  SHF.R.U32.HI R23, RZ, 0xc, R8 ;  /* 0x0000000cff177819 */ /* 0x000fe40000011608 */
[----:B------:R-:W-:-:S02]  /*1c50*/  SHF.R.U32.HI R7, RZ, 0x6, R9 ;  /* 0x00000006ff077819 */ /* 0x000fc40000011609 */
[----:B------:R-:W-:Y:S02]  /*1c60*/  LOP3.LUT R22, R10, 0x3f003f, RZ, 0xc0, !PT ;  /* 0x003f003f0a167812 */ /* 0x000fe400078ec0ff */
[----:B----4-:R-:W-:Y:S02]  /*1c70*/  @!P1 PRMT R50, R20, 0x7610, R50 ;  /* 0x0000761014329816 */ /* 0x010fe40000000032 */
[----:B------:R-:W-:Y:S02]  /*1c80*/  @!P1 PRMT R48, R21, 0x7610, R48 ;  /* 0x0000761015309816 */ /* 0x000fe40000000030 */
[----:B------:R-:W-:Y:S02]  /*1c90*/  @!P1 PRMT R50, R50, 0x7610, R20 ;  /* 0x0000761032329816 */ /* 0x000fe40000000014 */
[----:B------:R-:W-:Y:S02]  /*1ca0*/  @!P1 PRMT R48, R48, 0x7610, R21 ;  /* 0x0000761030309816 */ /* 0x000fe40000000015 */
[----:B------:R-:W-:-:S02]  /*1cb0*/  SHF.R.U32.HI R20, RZ, 0x6, R8 ;  /* 0x00000006ff147819 */ /* 0x000fc40000011608 */
[----:B------:R-:W-:Y:S02]  /*1cc0*/  LOP3.LUT R21, R9, 0x3f003f, RZ, 0xc0, !PT ;  /* 0x003f003f09157812 */ /* 0x000fe400078ec0ff */
[----:B------:R-:W-:Y:S02]  /*1cd0*/  SHF.R.U32.HI R8, RZ, 0x6, R10 ;  /* 0x00000006ff087819 */ /* 0x000fe4000001160a */
[----:B------:R-:W-:Y:S02]  /*1ce0*/  LOP3.LUT R10, R11, 0x3f003f, RZ, 0xc0, !PT ;  /* 0x003f003f0b0a7812 */ /* 0x000fe400078ec0ff */
[--C-:B---3--:R-:W-:Y:S02]  /*1cf0*/  SHF.R.U32.HI R34, RZ, 0x8, R13.reuse ;  /* 0x00000008ff227819 */ /* 0x108fe4000001160d */
[----:B------:R-:W-:Y:S02]  /*1d00*/  LOP3.LUT R25, R13, 0x3f003f, RZ, 0xc0, !PT ;  /* 0x003f003f0d197812 */ /* 0x000fe400078ec0ff */
[----:B------:R-:W-:-:S02]  /*1d10*/  SHF.R.U32.HI R35, RZ, 0x6, R13 ;  /* 0x00000006ff237819 */ /* 0x000fc4000001160d */
[----:B------:R-:W-:Y:S02]  /*1d20*/  SHF.R.U32.HI R41, RZ, 0xa, R13 ;  /* 0x0000000aff297819 */ /* 0x000fe4000001160d */
[--C-:B------:R-:W-:Y:S02]  /*1d30*/  SHF.R.U32.HI R9, RZ, 0x6, R11.reuse ;  /* 0x00000006ff097819 */ /* 0x100fe4000001160b */
[----:B------:R-:W-:Y:S02]  /*1d40*/  SHF.R.U32.HI R30, RZ, 0xc, R11 ;  /* 0x0000000cff1e7819 */ /* 0x000fe4000001160b */
[----:B------:R-:W-:Y:S02]  /*1d50*/  SHF.R.U32.HI R36, RZ, 0x8, R14 ;  /* 0x00000008ff247819 */ /* 0x000fe4000001160e */
[----:B------:R-:W-:Y:S02]  /*1d60*/  LOP3.LUT R13, R28, 0xf000f, RZ, 0xc0, !PT ;  /* 0x000f000f1c0d7812 */ /* 0x000fe400078ec0ff */
[----:B------:R-:W-:-:S02]  /*1d70*/  LOP3.LUT R29, R29, 0xf000f, RZ, 0xc0, !PT ;  /* 0x000f000f1d1d7812 */ /* 0x000fc400078ec0ff */
[----:B-----5:R-:W-:Y:S02]  /*1d80*/  SHF.R.U32.HI R11, RZ, 0xc, R16 ;  /* 0x0000000cff0b7819 */ /* 0x020fe40000011610 */
[--C-:B------:R-:W-:Y:S02]  /*1d90*/  SHF.R.U32.HI R38, RZ, 0x8, R15.reuse ;  /* 0x00000008ff267819 */ /* 0x100fe4000001160f */
[----:B------:R-:W-:Y:S02]  /*1da0*/  LOP3.LUT R27, R15, 0x3f003f, RZ, 0xc0, !PT ;  /* 0x003f003f0f1b7812 */ /* 0x000fe400078ec0ff */
[--C-:B------:R-:W-:Y:S02]  /*1db0*/  SHF.R.U32.HI R39, RZ, 0x6, R15.reuse ;  /* 0x00000006ff277819 */ /* 0x100fe4000001160f */
[----:B------:R-:W-:Y:S02]  /*1dc0*/  SHF.R.U32.HI R43, RZ, 0xa, R15 ;  /* 0x0000000aff2b7819 */ /* 0x000fe4000001160f */
[----:B------:R-:W-:-:S02]  /*1dd0*/  LOP3.LUT R26, R14, 0x3f003f, RZ, 0xc0, !PT ;  /* 0x003f003f0e1a7812 */ /* 0x000fc400078ec0ff */
[--C-:B------:R-:W-:Y:S02]  /*1de0*/  SHF.R.U32.HI R37, RZ, 0x6, R14.reuse ;  /* 0x00000006ff257819 */ /* 0x100fe4000001160e */
[----:B------:R-:W-:Y:S02]  /*1df0*/  SHF.R.U32.HI R42, RZ, 0xa, R14 ;  /* 0x0000000aff2a7819 */ /* 0x000fe4000001160e */
[----:B------:R-:W-:Y:S02]  /*1e00*/  LOP3.LUT R15, R30, 0xf000f, RZ, 0xc0, !PT ;  /* 0x000f000f1e0f7812 */ /* 0x000fe400078ec0ff */
[----:B------:R-:W-:Y:S02]  /*1e10*/  LOP3.LUT R34, R13, 0x300030, R34, 0xf8, !PT ;  /* 0x003000300d227812 */ /* 0x000fe400078ef822 */
[----:B------:R-:W-:Y:S02]  /*1e20*/  LOP3.LUT R36, R29, 0x300030, R36, 0xf8, !PT ;  /* 0x003000301d247812 */ /* 0x000fe400078ef824 */
[----:B------:R-:W-:-:S02]  /*1e30*/  LOP3.LUT R44, R16, 0x3f003f, RZ, 0xc0, !PT ;  /* 0x003f003f102c7812 */ /* 0x000fc400078ec0ff */
[----:B------:R-:W-:Y:S02]  /*1e40*/  SHF.R.U32.HI R28, RZ, 0x6, R16 ;  /* 0x00000006ff1c7819 */ /* 0x000fe40000011610 */
[----:B------:R-:W-:Y:S02]  /*1e50*/  SHF.R.U32.HI R40, RZ, 0xa, R12 ;  /* 0x0000000aff287819 */ /* 0x000fe4000001160c */
[----:B------:R-:W-:Y:S02]  /*1e60*/  LOP3.LUT R11, R11, 0xf000f, RZ, 0xc0, !PT ;  /* 0x000f000f0b0b7812 */ /* 0x000fe400078ec0ff */
[----:B------:R-:W-:Y:S02]  /*1e70*/  LOP3.LUT R13, R17, 0x3f003f, RZ, 0xc0, !PT ;  /* 0x003f003f110d7812 */ /* 0x000fe400078ec0ff */
[----:B------:R-:W-:Y:S02]  /*1e80*/  SHF.R.U32.HI R29, RZ, 0x6, R17 ;  /* 0x00000006ff1d7819 */ /* 0x000fe40000011611 */
[----:B------:R-:W-:-:S02]  /*1e90*/  LOP3.LUT R14, R18, 0x3f003f, RZ, 0xc0, !PT ;  /* 0x003f003f120e7812 */ /* 0x000fc400078ec0ff */
[--C-:B------:R-:W-:Y:S02]  /*1ea0*/  SHF.R.U32.HI R30, RZ, 0x6, R18.reuse ;  /* 0x00000006ff1e7819 */ /* 0x100fe40000011612 */
[----:B------:R-:W-:Y:S02]  /*1eb0*/  SHF.R.U32.HI R16, RZ, 0xc, R19 ;  /* 0x0000000cff107819 */ /* 0x000fe40000011613 */
[----:B------:R-:W-:Y:S02]  /*1ec0*/  SHF.R.U32.HI R17, RZ, 0xc, R17 ;  /* 0x0000000cff117819 */ /* 0x000fe40000011611 */
[----:B------:R-:W-:Y:S02]  /*1ed0*/  SHF.R.U32.HI R18, RZ, 0xc, R18 ;  /* 0x0000000cff127819 */ /* 0x000fe40000011612 */
[----:B------:R-:W-:Y:S02]  /*1ee0*/  @!P1 IADD3 R55, PT, PT, R24, R61, RZ ;  /* 0x0000003d18379210 */ /* 0x000fe40007ffe0ff */
[----:B------:R-:W-:-:S02]  /*1ef0*/  SHF.R.U32.HI R32, RZ, 0x8, R12 ;  /* 0x00000008ff207819 */ /* 0x000fc4000001160c */
[----:B------:R-:W-:Y:S02]  /*1f00*/  LOP3.LUT R24, R12, 0x3f003f, RZ, 0xc0, !PT ;  /* 0x003f003f0c187812 */ /* 0x000fe400078ec0ff */
[----:B------:R-:W-:Y:S02]  /*1f10*/  SHF.R.U32.HI R33, RZ, 0x6, R12 ;  /* 0x00000006ff217819 */ /* 0x000fe4000001160c */
[----:B------:R-:W-:Y:S02]  /*1f20*/  LOP3.LUT R40, R11, 0x300030, R40, 0xf8, !PT ;  /* 0x003000300b287812 */ /* 0x000fe400078ef828 */
[----:B------:R-:W-:Y:S02]  /*1f30*/  LOP3.LUT R16, R16, 0xf000f, RZ, 0xc0, !PT ;  /* 0x000f000f10107812 */ /* 0x000fe400078ec0ff */
[----:B------:R-:W-:Y:S02]  /*1f40*/  LOP3.LUT R23, R23, 0xf000f, RZ, 0xc0, !PT ;  /* 0x000f000f17177812 */ /* 0x000fe400078ec0ff */
[----:B------:R-:W-:-:S02]  /*1f50*/  LOP3.LUT R12, R17, 0xf000f, RZ, 0xc0, !PT ;  /* 0x000f000f110c7812 */ /* 0x000fc400078ec0ff */
[----:B------:R-:W-:Y:S02]  /*1f60*/  LOP3.LUT R11, R18, 0xf000f, RZ, 0xc0, !PT ;  /* 0x000f000f120b7812 */ /* 0x000fe400078ec0ff */
[----:B------:R-:W-:Y:S02]  /*1f70*/  SHF.R.U32.HI R31, RZ, 0x6, R19 ;  /* 0x00000006ff1f7819 */ /* 0x000fe40000011613 */
[----:B------:R-:W-:Y:S02]  /*1f80*/  LOP3.LUT R38, R15, 0x300030, R38, 0xf8, !PT ;  /* 0x003000300f267812 */ /* 0x000fe400078ef826 */
[----:B------:R-:W-:Y:S02]  /*1f90*/  LOP3.LUT R43, R16, 0x300030, R43, 0xf8, !PT ;  /* 0x00300030102b7812 */ /* 0x000fe400078ef82b */
[----:B------:R-:W-:Y:S02]  /*1fa0*/  LOP3.LUT R7, R7, 0x3f003f, RZ, 0xc0, !PT ;  /* 0x003f003f07077812 */ /* 0x000fe400078ec0ff */
[----:B------:R-:W-:-:S02]  /*1fb0*/  LOP3.LUT R32, R23, 0x300030, R32, 0xf8, !PT ;  /* 0x0030003017207812 */ /* 0x000fc400078ef820 */
[----:B------:R-:W-:Y:S02]  /*1fc0*/  LOP3.LUT R15, R19, 0x3f003f, RZ, 0xc0, !PT ;  /* 0x003f003f130f7812 */ /* 0x000fe400078ec0ff */
[----:B------:R-:W-:Y:S02]  /*1fd0*/  LOP3.LUT R41, R12, 0x300030, R41, 0xf8, !PT ;  /* 0x003000300c297812 */ /* 0x000fe400078ef829 */
[----:B------:R-:W-:Y:S02]  /*1fe0*/  LOP3.LUT R42, R11, 0x300030, R42, 0xf8, !PT ;  /* 0x003000300b2a7812 */ /* 0x000fe400078ef82a */
[----:B------:R-:W-:Y:S02]  /*1ff0*/  LOP3.LUT R20, R20, 0x3f003f, RZ, 0xc0, !PT ;  /* 0x003f003f14147812 */ /* 0x000fe400078ec0ff */
[----:B------:R-:W-:Y:S02]  /*2000*/  LOP3.LUT R8, R8, 0x3f003f, RZ, 0xc0, !PT ;  /* 0x003f003f08087812 */ /* 0x000fe400078ec0ff */
[----:B------:R-:W-:-:S02]  /*2010*/  LOP3.LUT R16, R9, 0x3f003f, RZ, 0xc0, !PT ;  /* 0x003f003f09107812 */ /* 0x000fc400078ec0ff */
[----:B------:R-:W-:Y:S02]  /*2020*/  LOP3.LUT R28, R28, 0x3f003f, RZ, 0xc0, !PT ;  /* 0x003f003f1c1c7812 */ /* 0x000fe400078ec0ff */
[----:B------:R-:W-:Y:S02]  /*2030*/  LOP3.LUT R29, R29, 0x3f003f, RZ, 0xc0, !PT ;  /* 0x003f003f1d1d7812 */ /* 0x000fe400078ec0ff */
[----:B------:R-:W-:Y:S02]  /*2040*/  LOP3.LUT R30, R30, 0x3f003f, RZ, 0xc0, !PT ;  /* 0x003f003f1e1e7812 */ /* 0x000fe400078ec0ff */
        /* <DEDUP_REMOVED lines=36> */
[----:B------:R-:W-:Y:S01]  /*2290*/  LOP3.LUT R43, R43, 0x64006400, RZ, 0xfc, !PT ;  /* 0x640064002b2b7812 */ /* 0x000fe200078efcff */
[----:B------:R-:W-:Y:S01]  /*22a0*/  HADD2 R49, R49, -1056, -1056 ;  /* 0xe420e42031317430 */ /* 0x000fe20000000000 */
[----:B------:R-:W-:Y:S01]  /*22b0*/  ISETP.NE.AND P1, PT, R62, 0x1, PT ;  /* 0x000000013e00780c */ /* 0x000fe20003f25270 */
[----:B------:R-:W-:Y:S02]  /*22c0*/  HADD2 R12, R12, -1056, -1056 ;  /* 0xe420e4200c0c7430 */ /* 0x000fe40000000000 */
[----:B------:R-:W-:-:S02]  /*22d0*/  HADD2 R11, R11, -1056, -1056 ;  /* 0xe420e4200b0b7430 */ /* 0x000fc40000000000 */
[----:B------:R-:W-:Y:S02]  /*22e0*/  HADD2 R10, R10, -1056, -1056 ;  /* 0xe420e4200a0a7430 */ /* 0x000fe40000000000 */
[----:B------:R-:W-:Y:S02]  /*22f0*/  HADD2 R45, R45, -1056, -1056 ;  /* 0xe420e4202d2d7430 */ /* 0x000fe40000000000 */
[----:B------:R-:W-:Y:S02]  /*2300*/  HADD2 R9, R9, -1056, -1056 ;  /* 0xe420e42009097430 */ /* 0x000fe40000000000 */
[----:B------:R-:W-:Y:S02]  /*2310*/  HADD2 R8, R8, -1056, -1056 ;  /* 0xe420e42008087430 */ /* 0x000fe40000000000 */
        /* <DEDUP_REMOVED lines=24> */
[----:B------:R-:W-:Y:S01]  /*24a0*/  HADD2 R43, R43, -1056, -1056 ;  /* 0xe420e4202b2b7430 */ /* 0x000fe20000000000 */
[----:B------:R-:W-:Y:S06]  /*24b0*/  @!P3 BRA `(.L_x_26) ;  /* 0x0000000000a8b947 */ /* 0x000fec0003800000 */
[----:B------:R-:W0:Y:S02]  /*24c0*/  LDS.128 R16, [UR4+-0x100] ;  /* 0xffff0004ff107984 */ /* 0x000e240008000c00 */
[-C--:B0-----:R-:W-:Y:S02]  /*24d0*/  HFMA2 R20, R49, R16.reuse, RZ ;  /* 0x0000001031147231 */ /* 0x081fe400000000ff */
[----:B------:R-:W-:Y:S02]  /*24e0*/  HFMA2 R66, R12, R16, RZ ;  /* 0x000000100c427231 */ /* 0x000fe400000000ff */
[-C--:B------:R-:W-:Y:S02]  /*24f0*/  HFMA2 R20, R45, R17.reuse, R20 ;  /* 0x000000112d147231 */ /* 0x080fe40000000014 */
[----:B------:R-:W-:Y:S02]  /*2500*/  HFMA2 R66, R9, R17, R66 ;  /* 0x0000001109427231 */ /* 0x000fe40000000042 */
[----:B------:R-:W-:-:S02]  /*2510*/  HFMA2 R20, R44, R18, R20 ;  /* 0x000000122c147231 */ /* 0x000fc40000000014 */
[----:B------:R-:W-:Y:S02]  /*2520*/  HFMA2 R66, R13, R18, R66 ;  /* 0x000000120d427231 */ /* 0x000fe40000000042 */
[-C--:B------:R-:W-:Y:S02]  /*2530*/  HFMA2 R63, R28, R19.reuse, R20 ;  /* 0x000000131c3f7231 */ /* 0x080fe40000000014 */
[----:B------:R-:W0:Y:S01]  /*2540*/  LDS.128 R20, [UR4+-0xf0] ;  /* 0xffff1004ff147984 */ /* 0x000e220008000c00 */
[----:B------:R-:W-:Y:S02]  /*2550*/  HFMA2 R66, R29, R19, R66 ;  /* 0x000000131d427231 */ /* 0x000fe40000000042 */
[-C--:B0-----:R-:W-:Y:S02]  /*2560*/  HFMA2 R63, R24, R20.reuse, R63 ;  /* 0x00000014183f7231 */ /* 0x081fe4000000003f */
[----:B------:R-:W-:Y:S02]  /*2570*/  HFMA2 R66, R25, R20, R66 ;  /* 0x0000001419427231 */ /* 0x000fe40000000042 */
[----:B------:R-:W-:-:S02]  /*2580*/  HFMA2 R63, R33, R21, R63 ;  /* 0x00000015213f7231 */ /* 0x000fc4000000003f */
[----:B------:R-:W-:Y:S02]  /*2590*/  HFMA2 R66, R35, R21, R66 ;  /* 0x0000001523427231 */ /* 0x000fe40000000042 */
[-C--:B------:R-:W-:Y:S02]  /*25a0*/  HFMA2 R63, R32, R22.reuse, R63 ;  /* 0x00000016203f7231 */ /* 0x080fe4000000003f */
[----:B------:R-:W-:Y:S02]  /*25b0*/  HFMA2 R66, R34, R22, R66 ;  /* 0x0000001622427231 */ /* 0x000fe40000000042 */
[-C--:B------:R-:W-:Y:S02]  /*25c0*/  HFMA2 R63, R40, R23.reuse, R63 ;  /* 0x00000017283f7231 */ /* 0x080fe4000000003f */
[----:B------:R-:W-:Y:S02]  /*25d0*/  HFMA2 R66, R41, R23, R66 ;  /* 0x0000001729427231 */ /* 0x000fe40000000042 */
[----:B------:R-:W-:-:S02]  /*25e0*/  HADD2 R63, R63.H0_H0, R63.H1_H1 ;  /* 0x3000003f3f3f7230 */ /* 0x000fc40000000800 */
[----:B------:R-:W-:-:S05]  /*25f0*/  HADD2 R66, R66.H0_H0, R66.H1_H1 ;  /* 0x3000004242427230 */ /* 0x000fca0000000800 */
[----:B------:R-:W-:-:S05]  /*2600*/  PRMT R63, R63, 0x5410, R66 ;  /* 0x000054103f3f7816 */ /* 0x000fca0000000042 */
[----:B------:R-:W-:Y:S02]  /*2610*/  HFMA2 R6, R63, R50, R6 ;  /* 0x000000323f067231 */ /* 0x000fe40000000006 */
[-C--:B------:R-:W-:Y:S02]  /*2620*/  HFMA2 R63, R11, R16.reuse, RZ.H0_H0 ;  /* 0x000000100b3f7231 */ /* 0x080fe400000400ff */
[----:B------:R-:W-:Y:S02]  /*2630*/  HFMA2 R16, R10, R16, RZ ;  /* 0x000000100a107231 */ /* 0x000fe400000000ff */
[----:B------:R-:W-:-:S04]  /*2640*/  HFMA2 R63, R8, R17, R63 ;  /* 0x00000011083f7231 */ /* 0x000fc8000000003f */
[----:B------:R-:W-:Y:S02]  /*2650*/  HFMA2 R63, R14, R18, R63 ;  /* 0x000000120e3f7231 */ /* 0x000fe4000000003f */
[----:B------:R-:W-:Y:S02]  /*2660*/  HFMA2 R16, R7, R17, R16 ;  /* 0x0000001107107231 */ /* 0x000fe40000000010 */
[----:B------:R-:W-:-:S04]  /*2670*/  HFMA2 R63, R30, R19, R63 ;  /* 0x000000131e3f7231 */ /* 0x000fc8000000003f */
[----:B------:R-:W-:Y:S02]  /*2680*/  HFMA2 R63, R26, R20, R63 ;  /* 0x000000141a3f7231 */ /* 0x000fe4000000003f */
[----:B------:R-:W-:Y:S02]  /*2690*/  HFMA2 R16, R15, R18, R16 ;  /* 0x000000120f107231 */ /* 0x000fe40000000010 */
[----:B------:R-:W-:-:S04]  /*26a0*/  HFMA2 R63, R37, R21, R63 ;  /* 0x00000015253f7231 */ /* 0x000fc8000000003f */
[----:B------:R-:W-:Y:S02]  /*26b0*/  HFMA2 R63, R36, R22, R63 ;  /* 0x00000016243f7231 */ /* 0x000fe4000000003f */
[----:B------:R-:W-:Y:S02]  /*26c0*/  HFMA2 R16, R31, R19, R16 ;  /* 0x000000131f107231 */ /* 0x000fe40000000010 */
[----:B------:R-:W-:-:S04]  /*26d0*/  HFMA2 R63, R42, R23, R63 ;  /* 0x000000172a3f7231 */ /* 0x000fc8000000003f */
[----:B------:R-:W-:Y:S02]  /*26e0*/  HADD2 R63, R63.H0_H0, R63.H1_H1 ;  /* 0x3000003f3f3f7230 */ /* 0x000fe40000000800 */
[----:B------:R-:W-:-:S04]  /*26f0*/  HFMA2 R16, R27, R20, R16 ;  /* 0x000000141b107231 */ /* 0x000fc80000000010 */
[----:B------:R-:W-:-:S04]  /*2700*/  HFMA2 R16, R39, R21, R16 ;  /* 0x0000001527107231 */ /* 0x000fc80000000010 */
[----:B------:R-:W-:-:S04]  /*2710*/  HFMA2 R16, R38, R22, R16 ;  /* 0x0000001626107231 */ /* 0x000fc80000000010 */
[----:B------:R-:W-:-:S04]  /*2720*/  HFMA2 R16, R43, R23, R16 ;  /* 0x000000172b107231 */ /* 0x000fc80000000010 */
[----:B------:R-:W-:-:S05]  /*2730*/  HADD2 R16, R16.H0_H0, R16.H1_H1 ;  /* 0x3000001010107230 */ /* 0x000fca0000000800 */
[----:B------:R-:W-:-:S05]  /*2740*/  PRMT R63, R63, 0x5410, R16 ;  /* 0x000054103f3f7816 */ /* 0x000fca0000000010 */
[----:B------:R-:W-:-:S07]  /*2750*/  HFMA2 R5, R63, R48, R5 ;  /* 0x000000303f057231 */ /* 0x000fce0000000005 */
.L_x_26:
[----:B------:R-:W-:Y:S05]  /*2760*/  @!P1 BRA `(.L_x_27) ;  /* 0x00000008001c9947 */ /* 0x000fea0003800000 */
[----:B------:R-:W-:Y:S02]  /*2770*/  PRMT R16, R57, 0x9910, RZ ;  /* 0x0000991039107816 */ /* 0x000fe400000000ff */
[----:B------:R-:W-:Y:S02]  /*2780*/  ISETP.NE.AND P4, PT, R62, 0x2, PT ;  /* 0x000000023e00780c */ /* 0x000fe40003f85270 */
[----:B------:R-:W-:-:S13]  /*2790*/  ISETP.NE.AND P2, PT, R16, RZ, PT ;  /* 0x000000ff1000720c */ /* 0x000fda0003f45270 */
[----:B------:R-:W-:Y:S05]  /*27a0*/  @!P2 BRA `(.L_x_28) ;  /* 0x0000000000a8a947 */ /* 0x000fea0003800000 */
        /* <DEDUP_REMOVED lines=42> */
.L_x_28:
[----:B------:R-:W-:Y:S05]  /*2a50*/  @!P4 BRA `(.L_x_27) ;  /* 0x000000040060c947 */ /* 0x000fea0003800000 */
[----:B------:R-:W-:-:S04]  /*2a60*/  PRMT R16, R58, 0x9910, RZ ;  /* 0x000099103a107816 */ /* 0x000fc800000000ff */
[----:B------:R-:W-:-:S13]  /*2a70*/  ISETP.NE.AND P2, PT, R16, RZ, PT ;  /* 0x000000ff1000720c */ /* 0x000fda0003f45270 */
[----:B------:R-:W-:Y:S05]  /*2a80*/  @!P2 BRA `(.L_x_29) ;  /* 0x0000000000a8a947 */ /* 0x000fea0003800000 */
[----:B------:R-:W0:Y:S02]  /*2a90*/  LDS.128 R16, [UR4] ;  /* 0x00000004ff107984 */ /* 0x000e240008000c00 */
[-C--:B0-----:R-:W-:Y:S02]  /*2aa0*/  HFMA2 R20, R49, R16.reuse, RZ ;  /* 0x0000001031147231 */ /* 0x081fe400000000ff */
[----:B------:R-:W-:Y:S02]  /*2ab0*/  HFMA2 R66, R12, R16, RZ ;  /* 0x000000100c427231 */ /* 0x000fe400000000ff */
[-C--:B------:R-:W-:Y:S02]  /*2ac0*/  HFMA2 R20, R45, R17.reuse, R20 ;  /* 0x000000112d147231 */ /* 0x080fe40000000014 */
[----:B------:R-:W-:Y:S02]  /*2ad0*/  HFMA2 R66, R9, R17, R66 ;  /* 0x0000001109427231 */ /* 0x000fe40000000042 */
[----:B------:R-:W-:-:S02]  /*2ae0*/  HFMA2 R20, R44, R18, R20 ;  /* 0x000000122c147231 */ /* 0x000fc40000000014 */
[----:B------:R-:W-:Y:S02]  /*2af0*/  HFMA2 R66, R13, R18, R66 ;  /* 0x000000120d427231 */ /* 0x000fe40000000042 */
[-C--:B------:R-:W-:Y:S02]  /*2b00*/  HFMA2 R63, R28, R19.reuse, R20 ;  /* 0x000000131c3f7231 */ /* 0x080fe40000000014 */
[----:B------:R-:W0:Y:S01]  /*2b10*/  LDS.128 R20, [UR4+0x10] ;  /* 0x00001004ff147984 */ /* 0x000e220008000c00 */
        /* <DEDUP_REMOVED lines=33> */
.L_x_29:
[----:B------:R-:W-:Y:S05]  /*2d30*/  @P0 BRA `(.L_x_27) ;  /* 0x0000000000a80947 */ /* 0x000fea0003800000 */
[----:B------:R-:W0:Y:S04]  /*2d40*/  LDS.128 R16, [UR4+0x80] ;  /* 0x00008004ff107984 */ /* 0x000e280008000c00 */
[----:B------:R-:W1:Y:S01]  /*2d50*/  LDS.128 R20, [UR4+0x90] ;  /* 0x00009004ff147984 */ /* 0x000e620008000c00 */
[-C--:B0-----:R-:W-:Y:S02]  /*2d60*/  HFMA2 R49, R49, R16.reuse, RZ ;  /* 0x0000001031317231 */ /* 0x081fe400000000ff */
[-C--:B------:R-:W-:Y:S02]  /*2d70*/  HFMA2 R12, R12, R16.reuse, RZ.H0_H0 ;  /* 0x000000100c0c7231 */ /* 0x080fe400000400ff */
[-C--:B------:R-:W-:Y:S02]  /*2d80*/  HFMA2 R11, R11, R16.reuse, RZ ;  /* 0x000000100b0b7231 */ /* 0x080fe400000000ff */
[----:B------:R-:W-:-:S02]  /*2d90*/  HFMA2 R10, R10, R16, RZ.H0_H0 ;  /* 0x000000100a0a7231 */ /* 0x000fc400000400ff */
[-C--:B------:R-:W-:Y:S02]  /*2da0*/  HFMA2 R9, R9, R17.reuse, R12 ;  /* 0x0000001109097231 */ /* 0x080fe4000000000c */
[-C--:B------:R-:W-:Y:S02]  /*2db0*/  HFMA2 R10, R7, R17.reuse, R10 ;  /* 0x00000011070a7231 */ /* 0x080fe4000000000a */
[-C--:B------:R-:W-:Y:S02]  /*2dc0*/  HFMA2 R49, R45, R17.reuse, R49 ;  /* 0x000000112d317231 */ /* 0x080fe40000000031 */
[----:B------:R-:W-:Y:S02]  /*2dd0*/  HFMA2 R9, R13, R18, R9 ;  /* 0x000000120d097231 */ /* 0x000fe40000000009 */
[----:B------:R-:W-:Y:S02]  /*2de0*/  HFMA2 R11, R8, R17, R11 ;  /* 0x00000011080b7231 */ /* 0x000fe4000000000b */
[----:B------:R-:W-:-:S02]  /*2df0*/  HFMA2 R9, R29, R19, R9 ;  /* 0x000000131d097231 */ /* 0x000fc40000000009 */
[----:B------:R-:W-:Y:S02]  /*2e00*/  HFMA2 R49, R44, R18, R49 ;  /* 0x000000122c317231 */ /* 0x000fe40000000031 */
[----:B-1----:R-:W-:Y:S02]  /*2e10*/  HFMA2 R9, R25, R20, R9 ;  /* 0x0000001419097231 */ /* 0x002fe40000000009 */
[-C--:B------:R-:W-:Y:S02]  /*2e20*/  HFMA2 R11, R14, R18.reuse, R11 ;  /* 0x000000120e0b7231 */ /* 0x080fe4000000000b */
[----:B------:R-:W-:Y:S02]  /*2e30*/  HFMA2 R18, R15, R18, R10 ;  /* 0x000000120f127231 */ /* 0x000fe4000000000a */
[----:B------:R-:W-:Y:S02]  /*2e40*/  HFMA2 R9, R35, R21, R9 ;  /* 0x0000001523097231 */ /* 0x000fe40000000009 */
[----:B------:R-:W-:-:S02]  /*2e50*/  HFMA2 R18, R31, R19, R18 ;  /* 0x000000131f127231 */ /* 0x000fc40000000012 */
[-C--:B------:R-:W-:Y:S02]  /*2e60*/  HFMA2 R10, R28, R19.reuse, R49 ;  /* 0x000000131c0a7231 */ /* 0x080fe40000000031 */
[----:B------:R-:W-:Y:S02]  /*2e70*/  HFMA2 R9, R34, R22, R9 ;  /* 0x0000001622097231 */ /* 0x000fe40000000009 */
[----:B------:R-:W-:Y:S02]  /*2e80*/  HFMA2 R11, R30, R19, R11 ;  /* 0x000000131e0b7231 */ /* 0x000fe4000000000b */
[----:B------:R-:W-:Y:S02]  /*2e90*/  HFMA2 R18, R27, R20, R18 ;  /* 0x000000141b127231 */ /* 0x000fe40000000012 */
[----:B------:R-:W-:Y:S02]  /*2ea0*/  HFMA2 R9, R41, R23, R9 ;  /* 0x0000001729097231 */ /* 0x000fe40000000009 */
[----:B------:R-:W-:-:S02]  /*2eb0*/  HFMA2 R18, R39, R21, R18 ;  /* 0x0000001527127231 */ /* 0x000fc40000000012 */
[-C--:B------:R-:W-:Y:S02]  /*2ec0*/  HFMA2 R10, R24, R20.reuse, R10 ;  /* 0x00000014180a7231 */ /* 0x080fe4000000000a */
[----:B------:R-:W-:Y:S02]  /*2ed0*/  HADD2 R9, R9.H0_H0, R9.H1_H1 ;  /* 0x3000000909097230 */ /* 0x000fe40000000800 */
[----:B------:R-:W-:Y:S02]  /*2ee0*/  HFMA2 R7, R26, R20, R11 ;  /* 0x000000141a077231 */ /* 0x000fe4000000000b */
[----:B------:R-:W-:-:S04]  /*2ef0*/  HFMA2 R18, R38, R22, R18 ;  /* 0x0000001626127231 */ /* 0x000fc80000000012 */
[----:B------:R-:W-:Y:S02]  /*2f00*/  HFMA2 R18, R43, R23, R18 ;  /* 0x000000172b127231 */ /* 0x000fe40000000012 */
[-C--:B------:R-:W-:Y:S02]  /*2f10*/  HFMA2 R11, R33, R21.reuse, R10 ;  /* 0x00000015210b7231 */ /* 0x080fe4000000000a */
[----:B------:R-:W-:Y:S02]  /*2f20*/  HFMA2 R7, R37, R21, R7 ;  /* 0x0000001525077231 */ /* 0x000fe40000000007 */
[----:B------:R-:W-:Y:S02]  /*2f30*/  HADD2 R18, R18.H0_H0, R18.H1_H1 ;  /* 0x3000001212127230 */ /* 0x000fe40000000800 */
[-C--:B------:R-:W-:Y:S02]  /*2f40*/  HFMA2 R11, R32, R22.reuse, R11 ;  /* 0x00000016200b7231 */ /* 0x080fe4000000000b */
[----:B------:R-:W-:-:S02]  /*2f50*/  HFMA2 R7, R36, R22, R7 ;  /* 0x0000001624077231 */ /* 0x000fc40000000007 */
[-C--:B------:R-:W-:Y:S02]  /*2f60*/  HFMA2 R11, R40, R23.reuse, R11 ;  /* 0x00000017280b7231 */ /* 0x080fe4000000000b */
[----:B------:R-:W-:Y:S02]  /*2f70*/  HFMA2 R7, R42, R23, R7 ;  /* 0x000000172a077231 */ /* 0x000fe40000000007 */
[----:B------:R-:W-:Y:S02]  /*2f80*/  HADD2 R11, R11.H0_H0, R11.H1_H1 ;  /* 0x3000000b0b0b7230 */ /* 0x000fe40000000800 */
[----:B------:R-:W-:-:S03]  /*2f90*/  HADD2 R7, R7.H0_H0, R7.H1_H1 ;  /* 0x3000000707077230 */ /* 0x000fc60000000800 */
[----:B------:R-:W-:Y:S02]  /*2fa0*/  PRMT R11, R11, 0x5410, R9 ;  /* 0x000054100b0b7816 */ /* 0x000fe40000000009 */
[----:B------:R-:W-:-:S03]  /*2fb0*/  PRMT R7, R7, 0x5410, R18 ;  /* 0x0000541007077816 */ /* 0x000fc60000000012 */
[----:B------:R-:W-:Y:S02]  /*2fc0*/  HFMA2 R46, R11, R50, R46 ;  /* 0x000000320b2e7231 */ /* 0x000fe4000000002e */
[----:B------:R-:W-:-:S07]  /*2fd0*/  HFMA2 R47, R7, R48, R47 ;  /* 0x00000030072f7231 */ /* 0x000fce000000002f */
.L_x_27:
[----:B------:R-:W-:-:S05]  /*2fe0*/  IMAD.WIDE R22, R51, 0x4, R64 ;  /* 0x0000000433167825 */ /* 0x000fca00078e0240 */
[----:B------:R-:W2:Y:S01]  /*2ff0*/  LDG.E.128.CONSTANT R8, desc[UR8][R22.64] ;  /* 0x0000000816087981 */ /* 0x000ea2000c1e9d00 */
[----:B------:R-:W-:-:S04]  /*3000*/  IMAD.WIDE R16, R51, 0x4, R22 ;  /* 0x0000000433107825 */ /* 0x000fc800078e0216 */
[----:B------:R-:W-:Y:S02]  /*3010*/  IMAD.WIDE R64, R51, 0x4, R16 ;  /* 0x0000000433407825 */ /* 0x000fe400078e0210 */
[----:B------:R-:W3:Y:S04]  /*3020*/  LDG.E.128.CONSTANT R16, desc[UR8][R16.64] ;  /* 0x0000000810107981 */ /* 0x000ee8000c1e9d00 */
[----:B------:R-:W4:Y:S01]  /*3030*/  LDG.E.128.CONSTANT R12, desc[UR8][R64.64] ;  /* 0x00000008400c7981 */ /* 0x000f22000c1e9d00 */
[----:B--2---:R-:W-:Y:S02]  /*3040*/  LOP3.LUT R49, R8, 0x3f003f, RZ, 0xc0, !PT ;  /* 0x003f003f08317812 */ /* 0x004fe400078ec0ff */
[--C-:B------:R-:W-:Y:S02]  /*3050*/  SHF.R.U32.HI R7, RZ, 0x6, R8.reuse ;  /* 0x00000006ff077819 */ /* 0x100fe40000011608 */
[----:B------:R-:W-:-:S02]  /*3060*/  SHF.R.U32.HI R24, RZ, 0xc, R8 ;  /* 0x0000000cff187819 */ /* 0x000fc40000011608 */
[----:B------:R-:W-:Y:S02]  /*3070*/  LOP3.LUT R21, R9, 0x3f003f, RZ, 0xc0, !PT ;  /* 0x003f003f09157812 */ /* 0x000fe400078ec0ff */
[--C-:B------:R-:W-:Y:S02]  /*3080*/  SHF.R.U32.HI R8, RZ, 0x6, R9.reuse ;  /* 0x00000006ff087819 */ /* 0x100fe40000011609 */
[----:B------:R-:W-:Y:S02]  /*3090*/  SHF.R.U32.HI R25, RZ, 0xc, R9 ;  /* 0x0000000cff197819 */ /* 0x000fe40000011609 */
[----:B------:R-:W-:Y:S02]  /*30a0*/  LOP3.LUT R22, R10, 0x3f003f, RZ, 0xc0, !PT ;  /* 0x003f003f0a167812 */ /* 0x000fe400078ec0ff */
[--C-:B------:R-:W-:Y:S02]  /*30b0*/  SHF.R.U32.HI R9, RZ, 0x6, R10.reuse ;  /* 0x00000006ff097819 */ /* 0x100fe4000001160a */
[----:B------:R-:W-:-:S02]  /*30c0*/  SHF.R.U32.HI R23, RZ, 0xc, R10 ;  /* 0x0000000cff177819 */ /* 0x000fc4000001160a */
[----:B------:R-:W-:Y:S02]  /*30d0*/  LOP3.LUT R20, R11, 0x3f003f, RZ, 0xc0, !PT ;  /* 0x003f003f0b147812 */ /* 0x000fe400078ec0ff */
[--C-:B------:R-:W-:Y:S02]  /*30e0*/  SHF.R.U32.HI R10, RZ, 0x6, R11.reuse ;  /* 0x00000006ff0a7819 */ /* 0x100fe4000001160b */
[----:B------:R-:W-:Y:S02]  /*30f0*/  SHF.R.U32.HI R30, RZ, 0xc, R11 ;  /* 0x0000000cff1e7819 */ /* 0x000fe4000001160b */
[----:B------:R-:W-:Y:S02]  /*3100*/  LOP3.LUT R11, R24, 0xf000f, RZ, 0xc0, !PT ;  /* 0x000f000f180b7812 */ /* 0x000fe400078ec0ff */
[----:B----4-:R-:W-:-:S04]  /*3110*/  SHF.R.U32.HI R34, RZ, 0x8, R12 ;  /* 0x00000008ff227819 */ /* 0x010fc8000001160c */
[----:B------:R-:W-:Y:S02]  /*3120*/  LOP3.LUT R34, R11, 0x300030, R34, 0xf8, !PT ;  /* 0x003000300b227812 */ /* 0x000fe400078ef822 */
[----:B---3--:R-:W-:Y:S02]  /*3130*/  SHF.R.U32.HI R11, RZ, 0xc, R16 ;  /* 0x0000000cff0b7819 */ /* 0x008fe40000011610 */
[--C-:B------:R-:W-:Y:S02]  /*3140*/  SHF.R.U32.HI R36, RZ, 0x8, R13.reuse ;  /* 0x00000008ff247819 */ /* 0x100fe4000001160d */
[----:B------:R-:W-:Y:S02]  /*3150*/  LOP3.LUT R27, R13, 0x3f003f, RZ, 0xc0, !PT ;  /* 0x003f003f0d1b7812 */ /* 0x000fe400078ec0ff */
[--C-:B------:R-:W-:Y:S02]  /*3160*/  SHF.R.U32.HI R37, RZ, 0x6, R13.reuse ;  /* 0x00000006ff257819 */ /* 0x100fe4000001160d */
[----:B------:R-:W-:-:S02]  /*3170*/  SHF.R.U32.HI R43, RZ, 0xa, R13 ;  /* 0x0000000aff2b7819 */ /* 0x000fc4000001160d */
[--C-:B------:R-:W-:Y:S02]  /*3180*/  SHF.R.U32.HI R40, RZ, 0x8, R15.reuse ;  /* 0x00000008ff287819 */ /* 0x100fe4000001160f */
[----:B------:R-:W-:Y:S02]  /*3190*/  LOP3.LUT R13, R30, 0xf000f, RZ, 0xc0, !PT ;  /* 0x000f000f1e0d7812 */ /* 0x000fe400078ec0ff */
[----:B------:R-:W-:Y:S02]  /*31a0*/  SHF.R.U32.HI R42, RZ, 0xa, R12 ;  /* 0x0000000aff2a7819 */ /* 0x000fe4000001160c */
[----:B------:R-:W-:Y:S02]  /*31b0*/  LOP3.LUT R29, R15, 0x3f003f, RZ, 0xc0, !PT ;  /* 0x003f003f0f1d7812 */ /* 0x000fe400078ec0ff */
[--C-:B------:R-:W-:Y:S02]  /*31c0*/  SHF.R.U32.HI R41, RZ, 0x6, R15.reuse ;  /* 0x00000006ff297819 */ /* 0x100fe4000001160f */
[----:B------:R-:W-:-:S02]  /*31d0*/  SHF.R.U32.HI R45, RZ, 0xa, R15 ;  /* 0x0000000aff2d7819 */ /* 0x000fc4000001160f */
[----:B------:R-:W-:Y:S02]  /*31e0*/  LOP3.LUT R11, R11, 0xf000f, RZ, 0xc0, !PT ;  /* 0x000f000f0b0b7812 */ /* 0x000fe400078ec0ff */
[----:B------:R-:W-:Y:S02]  /*31f0*/  LOP3.LUT R24, R18, 0x3f003f, RZ, 0xc0, !PT ;  /* 0x003f003f12187812 */ /* 0x000fe400078ec0ff */
[--C-:B------:R-:W-:Y:S02]  /*3200*/  SHF.R.U32.HI R32, RZ, 0x6, R18.reuse ;  /* 0x00000006ff207819 */ /* 0x100fe40000011612 */
[----:B------:R-:W-:Y:S02]  /*3210*/  LOP3.LUT R15, R17, 0x3f003f, RZ, 0xc0, !PT ;  /* 0x003f003f110f7812 */ /* 0x000fe400078ec0ff */
[----:B------:R-:W-:Y:S02]  /*3220*/  SHF.R.U32.HI R31, RZ, 0x6, R17 ;  /* 0x00000006ff1f7819 */ /* 0x000fe40000011611 */
[----:B------:R-:W-:-:S02]  /*3230*/  SHF.R.U32.HI R18, RZ, 0xc, R18 ;  /* 0x0000000cff127819 */ /* 0x000fc40000011612 */
[----:B------:R-:W-:Y:S02]  /*3240*/  SHF.R.U32.HI R17, RZ, 0xc, R17 ;  /* 0x0000000cff117819 */ /* 0x000fe40000011611 */
[----:B------:R-:W-:Y:S02]  /*3250*/  LOP3.LUT R40, R13, 0x300030, R40, 0xf8, !PT ;  /* 0x003000300d287812 */ /* 0x000fe400078ef828 */
[----:B------:R-:W-:Y:S02]  /*3260*/  LOP3.LUT R42, R11, 0x300030, R42, 0xf8, !PT ;  /* 0x003000300b2a7812 */ /* 0x000fe400078ef82a */
[----:B------:R-:W-:Y:S02]  /*3270*/  SHF.R.U32.HI R13, RZ, 0xc, R19 ;  /* 0x0000000cff0d7819 */ /* 0x000fe40000011613 */
[----:B------:R-:W-:Y:S02]  /*3280*/  LOP3.LUT R26, R12, 0x3f003f, RZ, 0xc0, !PT ;  /* 0x003f003f0c1a7812 */ /* 0x000fe400078ec0ff */
[----:B------:R-:W-:-:S02]  /*3290*/  SHF.R.U32.HI R35, RZ, 0x6, R12 ;  /* 0x00000006ff237819 */ /* 0x000fc4000001160c */
[--C-:B------:R-:W-:Y:S02]  /*32a0*/  SHF.R.U32.HI R44, RZ, 0xa, R14.reuse ;  /* 0x0000000aff2c7819 */ /* 0x100fe4000001160e */
[----:B------:R-:W-:Y:S02]  /*32b0*/  LOP3.LUT R11, R18, 0xf000f, RZ, 0xc0, !PT ;  /* 0x000f000f120b7812 */ /* 0x000fe400078ec0ff */
[--C-:B------:R-:W-:Y:S02]  /*32c0*/  SHF.R.U32.HI R38, RZ, 0x8, R14.reuse ;  /* 0x00000008ff267819 */ /* 0x100fe4000001160e */
[----:B------:R-:W-:Y:S02]  /*32d0*/  LOP3.LUT R28, R14, 0x3f003f, RZ, 0xc0, !PT ;  /* 0x003f003f0e1c7812 */ /* 0x000fe400078ec0ff */
[----:B------:R-:W-:Y:S02]  /*32e0*/  SHF.R.U32.HI R39, RZ, 0x6, R14 ;  /* 0x00000006ff277819 */ /* 0x000fe4000001160e */
[----:B------:R-:W-:-:S02]  /*32f0*/  LOP3.LUT R12, R17, 0xf000f, RZ, 0xc0, !PT ;  /* 0x000f000f110c7812 */ /* 0x000fc400078ec0ff */
[----:B------:R-:W-:Y:S02]  /*3300*/  LOP3.LUT R14, R16, 0x3f003f, RZ, 0xc0, !PT ;  /* 0x003f003f100e7812 */ /* 0x000fe400078ec0ff */
[----:B------:R-:W-:Y:S02]  /*3310*/  SHF.R.U32.HI R30, RZ, 0x6, R16 ;  /* 0x00000006ff1e7819 */ /* 0x000fe40000011610 */
[----:B------:R-:W-:Y:S02]  /*3320*/  LOP3.LUT R25, R25, 0xf000f, RZ, 0xc0, !PT ;  /* 0x000f000f19197812 */ /* 0x000fe400078ec0ff */
[----:B------:R-:W-:Y:S02]  /*3330*/  LOP3.LUT R16, R13, 0xf000f, RZ, 0xc0, !PT ;  /* 0x000f000f0d107812 */ /* 0x000fe400078ec0ff */
[----:B------:R-:W-:Y:S02]  /*3340*/  LOP3.LUT R23, R23, 0xf000f, RZ, 0xc0, !PT ;  /* 0x000f000f17177812 */ /* 0x000fe400078ec0ff */
[----:B------:R-:W-:-:S02]  /*3350*/  SHF.R.U32.HI R33, RZ, 0x6, R19 ;  /* 0x00000006ff217819 */ /* 0x000fc40000011613 */
[----:B------:R-:W-:Y:S02]  /*3360*/  LOP3.LUT R44, R11, 0x300030, R44, 0xf8, !PT ;  /* 0x003000300b2c7812 */ /* 0x000fe400078ef82c */
[----:B------:R-:W-:Y:S02]  /*3370*/  LOP3.LUT R43, R12, 0x300030, R43, 0xf8, !PT ;  /* 0x003000300c2b7812 */ /* 0x000fe400078ef82b */
[----:B------:R-:W-:Y:S02]  /*3380*/  LOP3.LUT R11, R7, 0x3f003f, RZ, 0xc0, !PT ;  /* 0x003f003f070b7812 */ /* 0x000fe400078ec0ff */
[----:B------:R-:W-:Y:S02]  /*3390*/  LOP3.LUT R12, R8, 0x3f003f, RZ, 0xc0, !PT ;  /* 0x003f003f080c7812 */ /* 0x000fe400078ec0ff */
[----:B------:R-:W-:Y:S02]  /*33a0*/  LOP3.LUT R36, R25, 0x300030, R36, 0xf8, !PT ;  /* 0x0030003019247812 */ /* 0x000fe400078ef824 */
[----:B------:R-:W-:-:S02]  /*33b0*/  LOP3.LUT R45, R16, 0x300030, R45, 0xf8, !PT ;  /* 0x00300030102d7812 */ /* 0x000fc400078ef82d */
[----:B------:R-:W-:Y:S02]  /*33c0*/  LOP3.LUT R13, R9, 0x3f003f, RZ, 0xc0, !PT ;  /* 0x003f003f090d7812 */ /* 0x000fe400078ec0ff */
[----:B------:R-:W-:Y:S02]  /*33d0*/  LOP3.LUT R38, R23, 0x300030, R38, 0xf8, !PT ;  /* 0x0030003017267812 */ /* 0x000fe400078ef826 */
        /* <DEDUP_REMOVED lines=41> */
[----:B------:R-:W-:Y:S01]  /*3670*/  LOP3.LUT R45, R45, 0x64006400, RZ, 0xfc, !PT ;  /* 0x640064002d2d7812 */ /* 0x000fe200078efcff */
        /* <DEDUP_REMOVED lines=75> */
.L_x_30:
        /* <DEDUP_REMOVED lines=47> */
.L_x_32:
[----:B------:R-:W-:Y:S05]  /*3e20*/  @!P3 BRA `(.L_x_31) ;  /* 0x000000040060b947 */ /* 0x000fea0003800000 */
[----:B------:R-:W-:-:S04]  /*3e30*/  PRMT R16, R58, 0x9910, RZ ;  /* 0x000099103a107816 */ /* 0x000fc800000000ff */
[----:B------:R-:W-:-:S13]  /*3e40*/  ISETP.NE.AND P2, PT, R16, RZ, PT ;  /* 0x000000ff1000720c */ /* 0x000fda0003f45270 */
[----:B------:R-:W-:Y:S05]  /*3e50*/  @!P2 BRA `(.L_x_33) ;  /* 0x0000000000a8a947 */ /* 0x000fea0003800000 */
[----:B------:R-:W0:Y:S02]  /*3e60*/  LDS.128 R16, [UR4+0x20] ;  /* 0x00002004ff107984 */ /* 0x000e240008000c00 */
        /* <DEDUP_REMOVED lines=41> */
.L_x_33:
        /* <DEDUP_REMOVED lines=10> */
[-C--:B------:R-:W-:Y:S02]  /*41a0*/  HFMA2 R7, R15, R18.reuse, R7 ;  /* 0x000000120f077231 */ /* 0x080fe40000000007 */
[----:B------:R-:W-:Y:S02]  /*41b0*/  HFMA2 R8, R12, R17, R8 ;  /* 0x000000110c087231 */ /* 0x000fe40000000008 */
[----:B------:R-:W-:-:S02]  /*41c0*/  HFMA2 R9, R25, R18, R9 ;  /* 0x0000001219097231 */ /* 0x000fc40000000009 */
[-C--:B------:R-:W-:Y:S02]  /*41d0*/  HFMA2 R7, R31, R19.reuse, R7 ;  /* 0x000000131f077231 */ /* 0x080fe40000000007 */
[----:B------:R-:W-:Y:S02]  /*41e0*/  HFMA2 R9, R33, R19, R9 ;  /* 0x0000001321097231 */ /* 0x000fe40000000009 */
[----:B------:R-:W-:Y:S02]  /*41f0*/  HFMA2 R49, R14, R18, R49 ;  /* 0x000000120e317231 */ /* 0x000fe40000000031 */
[----:B-1----:R-:W-:Y:S02]  /*4200*/  HFMA2 R7, R27, R20, R7 ;  /* 0x000000141b077231 */ /* 0x002fe40000000007 */
[----:B------:R-:W-:Y:S02]  /*4210*/  HFMA2 R8, R24, R18, R8 ;  /* 0x0000001218087231 */ /* 0x000fe40000000008 */
[----:B------:R-:W-:-:S02]  /*4220*/  HFMA2 R9, R29, R20, R9 ;  /* 0x000000141d097231 */ /* 0x000fc40000000009 */
[-C--:B------:R-:W-:Y:S02]  /*4230*/  HFMA2 R7, R37, R21.reuse, R7 ;  /* 0x0000001525077231 */ /* 0x080fe40000000007 */
[----:B------:R-:W-:Y:S02]  /*4240*/  HFMA2 R9, R41, R21, R9 ;  /* 0x0000001529097231 */ /* 0x000fe40000000009 */
[-C--:B------:R-:W-:Y:S02]  /*4250*/  HFMA2 R10, R30, R19.reuse, R49 ;  /* 0x000000131e0a7231 */ /* 0x080fe40000000031 */
[-C--:B------:R-:W-:Y:S02]  /*4260*/  HFMA2 R7, R36, R22.reuse, R7 ;  /* 0x0000001624077231 */ /* 0x080fe40000000007 */
[----:B------:R-:W-:Y:S02]  /*4270*/  HFMA2 R8, R32, R19, R8 ;  /* 0x0000001320087231 */ /* 0x000fe40000000008 */
[----:B------:R-:W-:-:S02]  /*4280*/  HFMA2 R9, R40, R22, R9 ;  /* 0x0000001628097231 */ /* 0x000fc40000000009 */
[-C--:B------:R-:W-:Y:S02]  /*4290*/  HFMA2 R7, R43, R23.reuse, R7 ;  /* 0x000000172b077231 */ /* 0x080fe40000000007 */
[----:B------:R-:W-:Y:S02]  /*42a0*/  HFMA2 R9, R45, R23, R9 ;  /* 0x000000172d097231 */ /* 0x000fe40000000009 */
[-C--:B------:R-:W-:Y:S02]  /*42b0*/  HFMA2 R10, R26, R20.reuse, R10 ;  /* 0x000000141a0a7231 */ /* 0x080fe4000000000a */
[----:B------:R-:W-:Y:S02]  /*42c0*/  HADD2 R7, R7.H0_H0, R7.H1_H1 ;  /* 0x3000000707077230 */ /* 0x000fe40000000800 */
[----:B------:R-:W-:Y:S02]  /*42d0*/  HFMA2 R8, R28, R20, R8 ;  /* 0x000000141c087231 */ /* 0x000fe40000000008 */
[----:B------:R-:W-:-:S02]  /*42e0*/  HADD2 R9, R9.H0_H0, R9.H1_H1 ;  /* 0x3000000909097230 */ /* 0x000fc40000000800 */
[-C--:B------:R-:W-:Y:S02]  /*42f0*/  HFMA2 R11, R35, R21.reuse, R10 ;  /* 0x00000015230b7231 */ /* 0x080fe4000000000a */
[----:B------:R-:W-:Y:S02]  /*4300*/  HFMA2 R8, R39, R21, R8 ;  /* 0x0000001527087231 */ /* 0x000fe40000000008 */
[-C--:B------:R-:W-:Y:S02]  /*4310*/  HFMA2 R11, R34, R22.reuse, R11 ;  /* 0x00000016220b7231 */ /* 0x080fe4000000000b */
[----:B------:R-:W-:Y:S02]  /*4320*/  HFMA2 R8, R38, R22, R8 ;  /* 0x0000001626087231 */ /* 0x000fe40000000008 */
[-C--:B------:R-:W-:Y:S02]  /*4330*/  HFMA2 R11, R42, R23.reuse, R11 ;  /* 0x000000172a0b7231 */ /* 0x080fe4000000000b */
[----:B------:R-:W-:-:S02]  /*4340*/  HFMA2 R8, R44, R23, R8 ;  /* 0x000000172c087231 */ /* 0x000fc40000000008 */
[----:B------:R-:W-:Y:S02]  /*4350*/  HADD2 R11, R11.H0_H0, R11.H1_H1 ;  /* 0x3000000b0b0b7230 */ /* 0x000fe40000000800 */
[----:B------:R-:W-:-:S03]  /*4360*/  HADD2 R8, R8.H0_H0, R8.H1_H1 ;  /* 0x3000000808087230 */ /* 0x000fc60000000800 */
[----:B------:R-:W-:Y:S02]  /*4370*/  PRMT R11, R11, 0x5410, R7 ;  /* 0x000054100b0b7816 */ /* 0x000fe40000000007 */
[----:B------:R-:W-:-:S03]  /*4380*/  PRMT R8, R8, 0x5410, R9 ;  /* 0x0000541008087816 */ /* 0x000fc60000000009 */
[----:B------:R-:W-:Y:S02]  /*4390*/  HFMA2 R46, R11, R50, R46 ;  /* 0x000000320b2e7231 */ /* 0x000fe4000000002e */
[----:B------:R-:W-:-:S07]  /*43a0*/  HFMA2 R47, R8, R48, R47 ;  /* 0x00000030082f7231 */ /* 0x000fce000000002f */
.L_x_31:
[----:B------:R-:W-:Y:S01]  /*43b0*/  VIADD R61, R61, 0x20 ;  /* 0x000000203d3d7836 */ /* 0x000fe20000000000 */
[----:B------:R-:W-:Y:S01]  /*43c0*/  IADD3 R52, P3, PT, R52, 0x80, RZ ;  /* 0x0000008034347810 */ /* 0x000fe20007f7e0ff */
[----:B------:R-:W-:Y:S01]  /*43d0*/  IMAD.WIDE R64, R51, 0x4, R64 ;  /* 0x0000000433407825 */ /* 0x000fe200078e0240 */
[----:B------:R-:W-:Y:S02]  /*43e0*/  UIADD3 UR4, UPT, UPT, UR4, 0x40, URZ ;  /* 0x0000004004047890 */ /* 0x000fe4000fffe0ff */
[----:B------:R-:W-:Y:S01]  /*43f0*/  ISETP.GE.AND P2, PT, R61, R56, PT ;  /* 0x000000383d00720c */ /* 0x000fe20003f46270 */
[----:B------:R-:W-:Y:S01]  /*4400*/  IMAD.MOV.U32 R23, RZ, RZ, R65 ;  /* 0x000000ffff177224 */ /* 0x000fe200078e0041 */
[----:B------:R-:W-:Y:S02]  /*4410*/  MOV R22, R64 ;  /* 0x0000004000167202 */ /* 0x000fe40000000f00 */
[----:B------:R-:W-:-:S09]  /*4420*/  IADD3.X R53, PT, PT, RZ, R53, RZ, P3, !PT ;  /* 0x00000035ff357210 */ /* 0x000fd20001ffe4ff */
[----:B------:R-:W-:Y:S05]  /*4430*/  @!P2 BRA `(.L_x_34) ;  /* 0xffffffd400c0a947 */ /* 0x000fea000383ffff */
.L_x_25:
[----:B------:R-:W0:Y:S01]  /*4440*/  S2R R10, SR_CTAID.X ;  /* 0x00000000000a7919 */ /* 0x000e220000002500 */
[----:B------:R-:W1:Y:S01]  /*4450*/  S2UR UR4, SR_CTAID.Y ;  /* 0x00000000000479c3 */ /* 0x000e620000002600 */
[----:B------:R-:W-:Y:S01]  /*4460*/  HMUL2 R11, R6, R60.H0_H0 ;  /* 0x2000003c060b7232 */ /* 0x000fe20000000000 */
[----:B------:R-:W0:Y:S06]  /*4470*/  S2R R7, SR_TID.X ;  /* 0x0000000000077919 */ /* 0x000e2c0000002100 */
[----:B------:R-:W2:Y:S01]  /*4480*/  LDC.64 R8, c[0x0][0x3a0] ;  /* 0x0000e800ff087b82 */ /* 0x000ea20000000a00 */
[----:B0-----:R-:W-:-:S04]  /*4490*/  IMAD R10, R10, 0x40, R7 ;  /* 0x000000400a0a7824 */ /* 0x001fc800078e0207 */
[----:B-1----:R-:W-:-:S05]  /*44a0*/  IMAD R7, R51, UR4, R10 ;  /* 0x0000000433077c24 */ /* 0x002fca000f8e020a */
[----:B------:R-:W-:-:S05]  /*44b0*/  SHF.L.U32 R7, R7, 0x2, RZ ;  /* 0x0000000207077819 */ /* 0x000fca00000006ff */
[----:B--2---:R-:W-:-:S05]  /*44c0*/  IMAD.WIDE R8, R7, 0x2, R8 ;  /* 0x0000000207087825 */ /* 0x004fca00078e0208 */
[----:B------:R0:W-:Y:S01]  /*44d0*/  ATOM.E.ADD.F16x2.RN.STRONG.GPU P0, RZ, desc[UR8][R8.64], R11 ;  /* 0x8000000b08ff79a2 */ /* 0x0001e2000c10e108 */
[----:B------:R-:W-:Y:S01]  /*44e0*/  BSSY.RECONVERGENT B0, `(.L_x_35) ;  /* 0x000000f000007945 */ /* 0x000fe20003800200 */
[----:B------:R-:W-:-:S03]  /*44f0*/  HMUL2 R13, R5, R60.H0_H0 ;  /* 0x2000003c050d7232 */ /* 0x000fc60000000000 */
[----:B0-----:R-:W-:Y:S05]  /*4500*/  @P0 BRA `(.L_x_36) ;  /* 0x0000000000300947 */ /* 0x001fea0003800000 */
[----:B------:R-:W0:Y:S02]  /*4510*/  QSPC.E.S P0, RZ, [R8] ;  /* 0x0000000008ff73aa */ /* 0x000e240000000500 */
[----:B0-----:R-:W-:Y:S05]  /*4520*/  @!P0 BRA `(.L_x_37) ;  /* 0x00000000001c8947 */ /* 0x001fea0003800000 */
[----:B------:R-:W-:-:S05]  /*4530*/  IMAD.MOV.U32 R6, RZ, RZ, R8 ;  /* 0x000000ffff067224 */ /* 0x000fca00078e0008 */
[----:B------:R-:W-:-:S07]  /*4540*/  MOV R5, R6 ;  /* 0x0000000600057202 */ /* 0x000fce0000000f00 */
.L_x_38:
[----:B------:R-:W0:Y:S02]  /*4550*/  LDS R6, [R5] ;  /* 0x0000000005067984 */ /* 0x000e240000000800 */
[----:B0-----:R-:W-:-:S05]  /*4560*/  HFMA2 R7, R6, 1, 1, R11 ;  /* 0x3c003c0006077831 */ /* 0x001fca000000000b */
[----:B------:R-:W0:Y:S02]  /*4570*/  ATOMS.CAST.SPIN P0, [R5], R6, R7 ;  /* 0x000000060500758d */ /* 0x000e240001800007 */
[----:B0-----:R-:W-:Y:S05]  /*4580*/  @!P0 BRA `(.L_x_38) ;  /* 0xfffffffc00f08947 */ /* 0x001fea000383ffff */
[----:B------:R-:W-:Y:S05]  /*4590*/  BRA `(.L_x_36) ;  /* 0x00000000000c7947 */ /* 0x000fea0003800000 */
.L_x_37:
[----:B------:R-:W2:Y:S02]  /*45a0*/  LD.E R5, desc[UR8][R8.64] ;  /* 0x0000000808057980 */ /* 0x000ea4000c101900 */
[----:B--2---:R-:W-:-:S05]  /*45b0*/  IADD3 R5, PT, PT, R11, R5, RZ ;  /* 0x000000050b057210 */ /* 0x004fca0007ffe0ff */
[----:B------:R0:W-:Y:S02]  /*45c0*/  ST.E desc[UR8][R8.64], R5 ;  /* 0x0000000508007985 */ /* 0x0001e4000c101908 */
.L_x_36:
[----:B------:R-:W-:Y:S05]  /*45d0*/  BSYNC.RECONVERGENT B0 ;  /* 0x0000000000007941 */ /* 0x000fea0003800200 */
.L_x_35:
[----:B------:R1:W-:Y:S01]  /*45e0*/  ATOM.E.ADD.F16x2.RN.STRONG.GPU P0, RZ, desc[UR8][R8.64+0x4], R13 ;  /* 0x8000040d08ff79a2 */ /* 0x0003e2000c10e108 */
[----:B------:R-:W-:Y:S04]  /*45f0*/  BSSY.RECONVERGENT B0, `(.L_x_39) ;  /* 0x000000e000007945 */ /* 0x000fe80003800200 */
[----:B-1----:R-:W-:Y:S05]  /*4600*/  @P0 BRA `(.L_x_40) ;  /* 0x0000000000300947 */ /* 0x002fea0003800000 */
[----:B------:R-:W1:Y:S02]  /*4610*/  QSPC.E.S P0, RZ, [R8+0x4] ;  /* 0x0000040008ff73aa */ /* 0x000e640000000500 */
[----:B-1----:R-:W-:Y:S05]  /*4620*/  @!P0 BRA `(.L_x_41) ;  /* 0x00000000001c8947 */ /* 0x002fea0003800000 */
[----:B------:R-:W-:-:S05]  /*4630*/  IMAD.MOV.U32 R6, RZ, RZ, R8 ;  /* 0x000000ffff067224 */ /* 0x000fca00078e0008 */
[----:B0-----:R-:W-:-:S07]  /*4640*/  MOV R5, R6 ;  /* 0x0000000600057202 */ /* 0x001fce0000000f00 */
.L_x_42:
[----:B------:R-:W0:Y:S02]  /*4650*/  LDS R6, [R5+0x4] ;  /* 0x0000040005067984 */ /* 0x000e240000000800 */
[----:B0-----:R-:W-:-:S05]  /*4660*/  HADD2 R7, R6, R13 ;  /* 0x0000000d06077230 */ /* 0x001fca0000000000 */
[----:B------:R-:W0:Y:S02]  /*4670*/  ATOMS.CAST.SPIN P0, [R5+0x4], R6, R7 ;  /* 0x000004060500758d */ /* 0x000e240001800007 */
[----:B0-----:R-:W-:Y:S05]  /*4680*/  @!P0 BRA `(.L_x_42) ;  /* 0xfffffffc00f08947 */ /* 0x001fea000383ffff */
[----:B------:R-:W-:Y:S05]  /*4690*/  BRA `(.L_x_40) ;  /* 0x00000000000c7947 */ /* 0x000fea0003800000 */
.L_x_41:
[----:B0-----:R-:W2:Y:S02]  /*46a0*/  LD.E R5, desc[UR8][R8.64+0x4] ;  /* 0x0000040808057980 */ /* 0x001ea4000c101900 */
[----:B--2---:R-:W-:-:S05]  /*46b0*/  IADD3 R5, PT, PT, R13, R5, RZ ;  /* 0x000000050d057210 */ /* 0x004fca0007ffe0ff */
[----:B------:R1:W-:Y:S02]  /*46c0*/  ST.E desc[UR8][R8.64+0x4], R5 ;  /* 0x0000040508007985 */ /* 0x0003e4000c101908 */
.L_x_40:
[----:B------:R-:W-:Y:S05]  /*46d0*/  BSYNC.RECONVERGENT B0 ;  /* 0x0000000000007941 */ /* 0x000fea0003800200 */
.L_x_39:
[----:B------:R-:W-:Y:S05]  /*46e0*/  @!P1 EXIT ;  /* 0x000000000000994d */ /* 0x000fea0003800000 */
[----:B01----:R-:W-:-:S04]  /*46f0*/  IMAD.WIDE R8, R51, 0x2, R8 ;  /* 0x0000000233087825 */ /* 0x003fc800078e0208 */
[----:B------:R-:W-:-:S05]  /*4700*/  HMUL2 R7, R4, R57.H0_H0 ;  /* 0x2000003904077232 */ /* 0x000fca0000000000 */
        /* <DEDUP_REMOVED lines=8> */
.L_x_46:
[----:B------:R-:W0:Y:S02]  /*4790*/  LDS R4, [R3] ;  /* 0x0000000003047984 */ /* 0x000e240000000800 */
[----:B0-----:R-:W-:-:S05]  /*47a0*/  HFMA2 R5, R4, 1, 1, R7 ;  /* 0x3c003c0004057831 */ /* 0x001fca0000000007 */
[----:B------:R-:W0:Y:S02]  /*47b0*/  ATOMS.CAST.SPIN P0, [R3], R4, R5 ;  /* 0x000000040300758d */ /* 0x000e240001800005 */
[----:B0-----:R-:W-:Y:S05]  /*47c0*/  @!P0 BRA `(.L_x_46) ;  /* 0xfffffffc00f08947 */ /* 0x001fea000383ffff */
[----:B------:R-:W-:Y:S05]  /*47d0*/  BRA `(.L_x_44) ;  /* 0x00000000000c7947 */ /* 0x000fea0003800000 */
.L_x_45:
[----:B------:R-:W2:Y:S02]  /*47e0*/  LD.E R3, desc[UR8][R8.64] ;  /* 0x0000000808037980 */ /* 0x000ea4000c101900 */
[----:B--2---:R-:W-:-:S05]  /*47f0*/  IADD3 R3, PT, PT, R7, R3, RZ ;  /* 0x0000000307037210 */ /* 0x004fca0007ffe0ff */
[----:B------:R0:W-:Y:S02]  /*4800*/  ST.E desc[UR8][R8.64], R3 ;  /* 0x0000000308007985 */ /* 0x0001e4000c101908 */
.L_x_44:
[----:B------:R-:W-:Y:S05]  /*4810*/  BSYNC.RECONVERGENT B0 ;  /* 0x0000000000007941 */ /* 0x000fea0003800200 */
.L_x_43:
[----:B------:R1:W-:Y:S01]  /*4820*/  ATOM.E.ADD.F16x2.RN.STRONG.GPU P0, RZ, desc[UR8][R8.64+0x4], R57 ;  /* 0x8000043908ff79a2 */ /* 0x0003e2000c10e108 */
[----:B------:R-:W-:Y:S04]  /*4830*/  BSSY.RECONVERGENT B0, `(.L_x_47) ;  /* 0x000000e000007945 */ /* 0x000fe80003800200 */
[----:B-1----:R-:W-:Y:S05]  /*4840*/  @P0 BRA `(.L_x_48) ;  /* 0x0000000000300947 */ /* 0x002fea0003800000 */
[----:B------:R-:W1:Y:S02]  /*4850*/  QSPC.E.S P0, RZ, [R8+0x4] ;  /* 0x0000040008ff73aa */ /* 0x000e640000000500 */
[----:B-1----:R-:W-:Y:S05]  /*4860*/  @!P0 BRA `(.L_x_49) ;  /* 0x00000000001c8947 */ /* 0x002fea0003800000 */
[----:B------:R-:W-:-:S05]  /*4870*/  IMAD.MOV.U32 R4, RZ, RZ, R8 ;  /* 0x000000ffff047224 */ /* 0x000fca00078e0008 */
[----:B0-----:R-:W-:-:S07]  /*4880*/  MOV R3, R4 ;  /* 0x0000000400037202 */ /* 0x001fce0000000f00 */
.L_x_50:
[----:B------:R-:W0:Y:S02]  /*4890*/  LDS R4, [R3+0x4] ;  /* 0x0000040003047984 */ /* 0x000e240000000800 */
[----:B0-----:R-:W-:-:S05]  /*48a0*/  HADD2 R5, R4, R57 ;  /* 0x0000003904057230 */ /* 0x001fca0000000000 */
[----:B------:R-:W0:Y:S02]  /*48b0*/  ATOMS.CAST.SPIN P0, [R3+0x4], R4, R5 ;  /* 0x000004040300758d */ /* 0x000e240001800005 */
[----:B0-----:R-:W-:Y:S05]  /*48c0*/  @!P0 BRA `(.L_x_50) ;  /* 0xfffffffc00f08947 */ /* 0x001fea000383ffff */
[----:B------:R-:W-:Y:S05]  /*48d0*/  BRA `(.L_x_48) ;  /* 0x00000000000c7947 */ /* 0x000fea0003800000 */
.L_x_49:
[----:B0-----:R-:W2:Y:S02]  /*48e0*/  LD.E R3, desc[UR8][R8.64+0x4] ;  /* 0x0000040808037980 */ /* 0x001ea4000c101900 */
[----:B--2---:R-:W-:-:S05]  /*48f0*/  IADD3 R3, PT, PT, R57, R3, RZ ;  /* 0x0000000339037210 */ /* 0x004fca0007ffe0ff */
[----:B------:R1:W-:Y:S02]  /*4900*/  ST.E desc[UR8][R8.64+0x4], R3 ;  /* 0x0000040308007985 */ /* 0x0003e4000c101908 */
.L_x_48:
[----:B------:R-:W-:Y:S05]  /*4910*/  BSYNC.RECONVERGENT B0 ;  /* 0x0000000000007941 */ /* 0x000fea0003800200 */
.L_x_47:
[----:B------:R-:W-:-:S13]  /*4920*/  ISETP.NE.AND P0, PT, R62, 0x2, PT ;  /* 0x000000023e00780c */ /* 0x000fda0003f05270 */
        /* <DEDUP_REMOVED lines=11> */
.L_x_54:
[----:B------:R-:W0:Y:S02]  /*49e0*/  LDS R2, [R0] ;  /* 0x0000000000027984 */ /* 0x000e240000000800 */
[----:B0-----:R-:W-:-:S05]  /*49f0*/  HFMA2 R3, R2, 1, 1, R5 ;  /* 0x3c003c0002037831 */ /* 0x001fca0000000005 */
[----:B------:R-:W0:Y:S02]  /*4a00*/  ATOMS.CAST.SPIN P0, [R0], R2, R3 ;  /* 0x000000020000758d */ /* 0x000e240001800003 */
[----:B0-----:R-:W-:Y:S05]  /*4a10*/  @!P0 BRA `(.L_x_54) ;  /* 0xfffffffc00f08947 */ /* 0x001fea000383ffff */
[----:B------:R-:W-:Y:S05]  /*4a20*/  BRA `(.L_x_52) ;  /* 0x00000000000c7947 */ /* 0x000fea0003800000 */
.L_x_53:
[----:B------:R-:W2:Y:S02]  /*4a30*/  LD.E R0, desc[UR8][R8.64] ;  /* 0x0000000808007980 */ /* 0x000ea4000c101900 */
[----:B--2---:R-:W-:-:S05]  /*4a40*/  IADD3 R3, PT, PT, R5, R0, RZ ;  /* 0x0000000005037210 */ /* 0x004fca0007ffe0ff */
[----:B------:R0:W-:Y:S02]  /*4a50*/  ST.E desc[UR8][R8.64], R3 ;  /* 0x0000000308007985 */ /* 0x0001e4000c101908 */
.L_x_52:
[----:B------:R-:W-:Y:S05]  /*4a60*/  BSYNC.RECONVERGENT B0 ;  /* 0x0000000000007941 */ /* 0x000fea0003800200 */
.L_x_51:
[----:B------:R1:W-:Y:S01]  /*4a70*/  ATOM.E.ADD.F16x2.RN.STRONG.GPU P0, RZ, desc[UR8][R8.64+0x4], R7 ;  /* 0x8000040708ff79a2 */ /* 0x0003e2000c10e108 */
[----:B------:R-:W-:Y:S04]  /*4a80*/  BSSY.RECONVERGENT B0, `(.L_x_55) ;  /* 0x000000e000007945 */ /* 0x000fe80003800200 */
[----:B-1----:R-:W-:Y:S05]  /*4a90*/  @P0 BRA `(.L_x_56) ;  /* 0x0000000000300947 */ /* 0x002fea0003800000 */
[----:B------:R-:W1:Y:S02]  /*4aa0*/  QSPC.E.S P0, RZ, [R8+0x4] ;  /* 0x0000040008ff73aa */ /* 0x000e640000000500 */
[----:B-1----:R-:W-:Y:S05]  /*4ab0*/  @!P0 BRA `(.L_x_57) ;  /* 0x00000000001c8947 */ /* 0x002fea0003800000 */
[----:B------:R-:W-:-:S05]  /*4ac0*/  IMAD.MOV.U32 R2, RZ, RZ, R8 ;  /* 0x000000ffff027224 */ /* 0x000fca00078e0008 */
[----:B------:R-:W-:-:S07]  /*4ad0*/  MOV R0, R2 ;  /* 0x0000000200007202 */ /* 0x000fce0000000f00 */
.L_x_58:
[----:B------:R-:W0:Y:S02]  /*4ae0*/  LDS R2, [R0+0x4] ;  /* 0x0000040000027984 */ /* 0x000e240000000800 */
[----:B0-----:R-:W-:-:S05]  /*4af0*/  HADD2 R3, R2, R7 ;  /* 0x0000000702037230 */ /* 0x001fca0000000000 */
[----:B------:R-:W0:Y:S02]  /*4b00*/  ATOMS.CAST.SPIN P0, [R0+0x4], R2, R3 ;  /* 0x000004020000758d */ /* 0x000e240001800003 */
[----:B0-----:R-:W-:Y:S05]  /*4b10*/  @!P0 BRA `(.L_x_58) ;  /* 0xfffffffc00f08947 */ /* 0x001fea000383ffff */
[----:B------:R-:W-:Y:S05]  /*4b20*/  BRA `(.L_x_56) ;  /* 0x00000000000c7947 */ /* 0x000fea0003800000 */
.L_x_57:
[----:B------:R-:W0:Y:S02]  /*4b30*/  LD.E R0, desc[UR8][R8.64+0x4] ;  /* 0x0000040808007980 */ /* 0x000e24000c101900 */
[----:B0-----:R-:W-:-:S05]  /*4b40*/  IADD3 R3, PT, PT, R7, R0, RZ ;  /* 0x0000000007037210 */ /* 0x001fca0007ffe0ff */
[----:B------:R1:W-:Y:S02]  /*4b50*/  ST.E desc[UR8][R8.64+0x4], R3 ;  /* 0x0000040308007985 */ /* 0x0003e4000c101908 */
.L_x_56:
[----:B------:R-:W-:Y:S05]  /*4b60*/  BSYNC.RECONVERGENT B0 ;  /* 0x0000000000007941 */ /* 0x000fea0003800200 */
.L_x_55:
        /* <DEDUP_REMOVED lines=12> */
.L_x_62:
[----:B------:R-:W0:Y:S02]  /*4c30*/  LDS R2, [R0] ;  /* 0x0000000000027984 */ /* 0x000e240000000800 */
[----:B0-----:R-:W-:-:S05]  /*4c40*/  HFMA2 R3, R2, 1, 1, R5 ;  /* 0x3c003c0002037831 */ /* 0x001fca0000000005 */
[----:B------:R-:W0:Y:S02]  /*4c50*/  ATOMS.CAST.SPIN P0, [R0], R2, R3 ;  /* 0x000000020000758d */ /* 0x000e240001800003 */
[----:B0-----:R-:W-:Y:S05]  /*4c60*/  @!P0 BRA `(.L_x_62) ;  /* 0xfffffffc00f08947 */ /* 0x001fea000383ffff */
[----:B------:R-:W-:Y:S05]  /*4c70*/  BRA `(.L_x_60) ;  /* 0x00000000000c7947 */ /* 0x000fea0003800000 */
.L_x_61:
[----:B------:R-:W2:Y:S02]  /*4c80*/  LD.E R0, desc[UR8][R8.64] ;  /* 0x0000000808007980 */ /* 0x000ea4000c101900 */
[----:B--2---:R-:W-:-:S05]  /*4c90*/  IADD3 R3, PT, PT, R5, R0, RZ ;  /* 0x0000000005037210 */ /* 0x004fca0007ffe0ff */
[----:B------:R0:W-:Y:S02]  /*4ca0*/  ST.E desc[UR8][R8.64], R3 ;  /* 0x0000000308007985 */ /* 0x0001e4000c101908 */
.L_x_60:
[----:B------:R-:W-:Y:S05]  /*4cb0*/  BSYNC.RECONVERGENT B0 ;  /* 0x0000000000007941 */ /* 0x000fea0003800200 */
.L_x_59:
[----:B------:R1:W-:Y:S02]  /*4cc0*/  ATOM.E.ADD.F16x2.RN.STRONG.GPU P0, RZ, desc[UR8][R8.64+0x4], R47 ;  /* 0x8000042f08ff79a2 */ /* 0x0003e4000c10e108 */
[----:B-1----:R-:W-:Y:S05]  /*4cd0*/  @P0 EXIT ;  /* 0x000000000000094d */ /* 0x002fea0003800000 */
[----:B------:R-:W1:Y:S02]  /*4ce0*/  QSPC.E.S P0, RZ, [R8+0x4] ;  /* 0x0000040008ff73aa */ /* 0x000e640000000500 */
[----:B-1----:R-:W-:Y:S05]  /*4cf0*/  @!P0 BRA `(.L_x_63) ;  /* 0x00000000001c8947 */ /* 0x002fea0003800000 */
[----:B------:R-:W-:-:S05]  /*4d00*/  IMAD.MOV.U32 R2, RZ, RZ, R8 ;  /* 0x000000ffff027224 */ /* 0x000fca00078e0008 */
[----:B------:R-:W-:-:S07]  /*4d10*/  MOV R0, R2 ;  /* 0x0000000200007202 */ /* 0x000fce0000000f00 */
.L_x_64:
[----:B------:R-:W0:Y:S02]  /*4d20*/  LDS R2, [R0+0x4] ;  /* 0x0000040000027984 */ /* 0x000e240000000800 */
[----:B0-----:R-:W-:-:S05]  /*4d30*/  HADD2 R3, R2, R47 ;  /* 0x0000002f02037230 */ /* 0x001fca0000000000 */
[----:B------:R-:W0:Y:S02]  /*4d40*/  ATOMS.CAST.SPIN P0, [R0+0x4], R2, R3 ;  /* 0x000004020000758d */ /* 0x000e240001800003 */
[----:B0-----:R-:W-:Y:S05]  /*4d50*/  @!P0 BRA `(.L_x_64) ;  /* 0xfffffffc00f08947 */ /* 0x001fea000383ffff */
[----:B------:R-:W-:Y:S05]  /*4d60*/  EXIT ;  /* 0x000000000000794d */ /* 0x000fea0003800000 */
.L_x_63:
[----:B------:R-:W0:Y:S02]  /*4d70*/  LD.E R0, desc[UR8][R8.64+0x4] ;  /* 0x0000040808007980 */ /* 0x000e24000c101900 */
[----:B0-----:R-:W-:-:S05]  /*4d80*/  IADD3 R3, PT, PT, R47, R0, RZ ;  /* 0x000000002f037210 */ /* 0x001fca0007ffe0ff */
[----:B------:R-:W-:Y:S01]  /*4d90*/  ST.E desc[UR8][R8.64+0x4], R3 ;  /* 0x0000040308007985 */ /* 0x000fe2000c101908 */
[----:B------:R-:W-:Y:S05]  /*4da0*/  EXIT ;  /* 0x000000000000794d */ /* 0x000fea0003800000 */
.L_x_65:
[----:B------:R-:W-:-:S00]  /*4db0*/  BRA `(.L_x_65) ;  /* 0xfffffffc00fc7947 */ /* 0x000fc0000383ffff */
[----:B------:R-:W-:-:S00]  /*4dc0*/  NOP ;  /* 0x0000000000007918 */ /* 0x000fc00000000000 */
        /* <DEDUP_REMOVED lines=11> */
.L_x_3914:


//--------------------- .text._Z23gemm_half_q_half_kernelILi4ELi48ELb1ELb1ELi64EEvPK6__halfPKjS4_S2_PS0_iiiiPKtS7_iiiiiibS2_i --------------------------
	.section	.text._Z23gemm_half_q_half_kernelILi4ELi48ELb1ELb1ELi64EEvPK6__halfPKjS4_S2_PS0_iiiiPKtS7_iiiiiibS2_i,"ax",@progbits
	.align	128
        .global         _Z23gemm_half_q_half_kernelILi4ELi48ELb1ELb1ELi64EEvPK6__halfPKjS4_S2_PS0_iiiiPKtS7_iiiiiibS2_i
        .type           _Z23gemm_half_q_half_kernelILi4ELi48ELb1ELb1ELi64EEvPK6__halfPKjS4_S2_PS0_iiiiPKtS7_iiiiiibS2_i,@function
        .size           _Z23gemm_half_q_half_kernelILi4ELi48ELb1ELb1ELi64EEvPK6__halfPKjS4_S2_PS0_iiiiPKtS7_iiiiiibS2_i,(.L_x_3915 - _Z23gemm_half_q_half_kernelILi4ELi48ELb1ELb1ELi64EEvPK6__halfPKjS4_S2_PS0_iiiiPKtS7_iiiiiibS2_i)
        .other          _Z23gemm_half_q_half_kernelILi4ELi48ELb1ELb1ELi64EEvPK6__halfPKjS4_S2_PS0_iiiiPKtS7_iiiiiibS2_i,@"STO_CUDA_ENTRY STV_DEFAULT"
_Z23gemm_half_q_half_kernelILi4ELi48ELb1ELb1ELi64EEvPK6__halfPKjS4_S2_PS0_iiiiPKtS7_iiiiiibS2_i:
.text._Z23gemm_half_q_half_kernelILi4ELi48ELb1ELb1ELi64EEvPK6__halfPKjS4_S2_PS0_iiiiPKtS7_iiiiiibS2_i:
[----:B------:R-:W0:Y:S08]  /*0000*/  LDC R1, c[0x0][0x37c] ;  /* 0x0000df00ff017b82 */ /* 0x000e300000000800 */
[----:B------:R-:W1:Y:S01]  /*0010*/  S2UR UR10, SR_CTAID.Y ;  /* 0x00000000000a79c3 */ /* 0x000e620000002600 */
[----:B------:R-:W1:Y:S01]  /*0020*/  LDCU UR7, c[0x0][0x3a8] ;  /* 0x00007500ff0777ac */ /* 0x000e620008000800 */
[----:B0-----:R-:W-:Y:S01]  /*0030*/  IADD3 R1, PT, PT, R1, -0x10, RZ ;  /* 0xfffffff001017810 */ /* 0x001fe20007ffe0ff */
[----:B-1----:R-:W-:-:S06]  /*0040*/  UIMAD UR4, UR10, -0x4, UR7 ;  /* 0xfffffffc0a0478a4 */ /* 0x002fcc000f8e0207 */
[----:B------:R-:W-:-:S04]  /*0050*/  MOV R32, UR4 ;  /* 0x0000000400207c02 */ /* 0x000fc80008000f00 */
        /* <DEDUP_REMOVED lines=29> */
.L_x_66:
[----:B------:R-:W-:Y:S01]  /*0230*/  PRMT R3, R8, 0x9910, RZ ;  /* 0x0000991008037816 */ /* 0x000fe200000000ff */
[----:B------:R-:W0:Y:S01]  /*0240*/  S2UR UR4, SR_CTAID.X ;  /* 0x00000000000479c3 */ /* 0x000e220000002500 */
[----:B------:R-:W-:Y:S02]  /*0250*/  SHF.L.U32 R97, R9, 0x6, RZ ;  /* 0x0000000609617819 */ /* 0x000fe400000006ff */
        /* <DEDUP_REMOVED lines=19> */
[----:B------:R-:W-:-:S05]  /*0390*/  IMAD R5, R2, UR10, RZ ;  /* 0x0000000a02057c24 */ /* 0x000fca000f8e02ff */
[----:B------:R-:W-:-:S04]  /*03a0*/  SHF.L.U32 R5, R5, 0x2, RZ ;  /* 0x0000000205057819 */ /* 0x000fc800000006ff */
        /* <DEDUP_REMOVED lines=9> */
[----:B------:R-:W-:Y:S02]  /*0440*/  ISETP.GE.AND P0, PT, R8, RZ, PT ;  /* 0x000000ff0800720c */ /* 0x000fe40003f06270 */
[----:B0-----:R-:W-:Y:S02]  /*0450*/  IADD3 R3, PT, PT, R3, 0x80, RZ ;  /* 0x0000008003037810 */ /* 0x001fe40007ffe0ff */
[----:B------:R-:W-:-:S09]  /*0460*/  IADD3 R5, PT, PT, R5, R2, RZ ;  /* 0x0000000205057210 */ /* 0x000fd20007ffe0ff */
[----:B------:R-:W-:Y:S05]  /*0470*/  @P0 BRA `(.L_x_70) ;  /* 0x0000000000ec0947 */ /* 0x000fea0003800000 */
[----:B------:R-:W-:Y:S02]  /*0480*/  IADD3 R6, PT, PT, RZ, -R8, RZ ;  /* 0x80000008ff067210 */ /* 0x000fe40007ffe0ff */
[----:B------:R-:W-:Y:S02]  /*0490*/  PLOP3.LUT P0, PT, PT, PT, PT, 0x80, 0x8 ;  /* 0x000000000008781c */ /* 0x000fe40003f0f070 */
[----:B------:R-:W-:-:S13]  /*04a0*/  ISETP.GT.AND P1, PT, R6, 0x3, PT ;  /* 0x000000030600780c */ /* 0x000fda0003f24270 */
[----:B------:R-:W-:Y:S05]  /*04b0*/  @!P1 BRA `(.L_x_71) ;  /* 0x0000000000849947 */ /* 0x000fea0003800000 */
[----:B------:R-:W-:-:S13]  /*04c0*/  PLOP3.LUT P0, PT, PT, PT, PT, 0x8, 0x80 ;  /* 0x000000000080781c */ /* 0x000fda0003f0e170 */
.L_x_72:
[C---:B------:R-:W-:Y:S02]  /*04d0*/  IADD3 R7, P1, PT, R20.reuse, R5, RZ ;  /* 0x0000000514077210 */ /* 0x040fe40007f3e0ff */
[CC--:B------:R-:W-:Y:S02]  /*04e0*/  IADD3 R11, PT, PT, R5.reuse, R2.reuse, RZ ;  /* 0x00000002050b7210 */ /* 0x0c0fe40007ffe0ff */
[----:B------:R-:W-:Y:S02]  /*04f0*/  LEA.HI.X.SX32 R10, R5, RZ, 0x1, P1 ;  /* 0x000000ff050a7211 */ /* 0x000fe400008f0eff */
[----:B------:R-:W-:Y:S02]  /*0500*/  IADD3 R5, PT, PT, R11, R2, RZ ;  /* 0x000000020b057210 */ /* 0x000fe40007ffe0ff */
[----:B------:R-:W-:Y:S02]  /*0510*/  LEA R6, P1, R7, UR12, 0x1 ;  /* 0x0000000c07067c11 */ /* 0x000fe4000f8208ff */
[----:B------:R-:W-:-:S02]  /*0520*/  IADD3 R14, P2, PT, R20, R11, RZ ;  /* 0x0000000b140e7210 */ /* 0x000fc40007f5e0ff */
[----:B------:R-:W-:Y:S02]  /*0530*/  IADD3 R17, PT, PT, R5, R2, RZ ;  /* 0x0000000205117210 */ /* 0x000fe40007ffe0ff */
[----:B------:R-:W-:Y:S02]  /*0540*/  LEA.HI.X R7, R7, UR13, R10, 0x1, P1 ;  /* 0x0000000d07077c11 */ /* 0x000fe400088f0c0a */
[----:B------:R-:W-:Y:S02]  /*0550*/  LEA.HI.X.SX32 R11, R11, RZ, 0x1, P2 ;  /* 0x000000ff0b0b7211 */ /* 0x000fe400010f0eff */
[----:B------:R-:W-:Y:S01]  /*0560*/  LEA R10, P1, R14, UR12, 0x1 ;  /* 0x0000000c0e0a7c11 */ /* 0x000fe2000f8208ff */
[----:B------:R-:W2:Y:S01]  /*0570*/  LDG.E.U16.CONSTANT R6, desc[UR8][R6.64] ;  /* 0x0000000806067981 */ /* 0x000ea2000c1e9500 */
[C---:B------:R-:W-:Y:S02]  /*0580*/  IADD3 R13, P3, PT, R20.reuse, R5, RZ ;  /* 0x00000005140d7210 */ /* 0x040fe40007f7e0ff */
[----:B------:R-:W-:-:S02]  /*0590*/  IADD3 R15, P4, PT, R20, R17, RZ ;  /* 0x00000011140f7210 */ /* 0x000fc40007f9e0ff */
[----:B------:R-:W-:Y:S02]  /*05a0*/  LEA.HI.X R11, R14, UR13, R11, 0x1, P1 ;  /* 0x0000000d0e0b7c11 */ /* 0x000fe400088f0c0b */
[----:B------:R-:W-:Y:S02]  /*05b0*/  LEA.HI.X.SX32 R18, R5, RZ, 0x1, P3 ;  /* 0x000000ff05127211 */ /* 0x000fe400018f0eff */
[----:B------:R-:W-:Y:S01]  /*05c0*/  LEA R12, P2, R13, UR12, 0x1 ;  /* 0x0000000c0d0c7c11 */ /* 0x000fe2000f8408ff */
[----:B------:R-:W3:Y:S01]  /*05d0*/  LDG.E.U16.CONSTANT R10, desc[UR8][R10.64] ;  /* 0x000000080a0a7981 */ /* 0x000ee2000c1e9500 */
[----:B------:R-:W-:Y:S02]  /*05e0*/  LEA.HI.X.SX32 R16, R17, RZ, 0x1, P4 ;  /* 0x000000ff11107211 */ /* 0x000fe400020f0eff */
[----:B------:R-:W-:Y:S02]  /*05f0*/  LEA R14, P1, R15, UR12, 0x1 ;  /* 0x0000000c0f0e7c11 */ /* 0x000fe4000f8208ff */
[----:B------:R-:W-:-:S02]  /*0600*/  LEA.HI.X R13, R13, UR13, R18, 0x1, P2 ;  /* 0x0000000d0d0d7c11 */ /* 0x000fc400090f0c12 */
[----:B------:R-:W-:-:S03]  /*0610*/  LEA.HI.X R15, R15, UR13, R16, 0x1, P1 ;  /* 0x0000000d0f0f7c11 */ /* 0x000fc600088f0c10 */
[----:B------:R-:W4:Y:S04]  /*0620*/  LDG.E.U16.CONSTANT R12, desc[UR8][R12.64] ;  /* 0x000000080c0c7981 */ /* 0x000f28000c1e9500 */
[----:B------:R-:W5:Y:S01]  /*0630*/  LDG.E.U16.CONSTANT R14, desc[UR8][R14.64] ;  /* 0x000000080e0e7981 */ /* 0x000f62000c1e9500 */
[----:B------:R-:W-:-:S04]  /*0640*/  IADD3 R8, PT, PT, R8, 0x4, RZ ;  /* 0x0000000408087810 */ /* 0x000fc80007ffe0ff */
[----:B------:R-:W-:Y:S02]  /*0650*/  ISETP.GE.AND P1, PT, R8, -0x3, PT ;  /* 0xfffffffd0800780c */ /* 0x000fe40003f26270 */
[----:B------:R-:W-:Y:S01]  /*0660*/  IADD3 R5, PT, PT, R17, R2, RZ ;  /* 0x0000000211057210 */ /* 0x000fe20007ffe0ff */
[----:B--2---:R-:W-:Y:S04]  /*0670*/  STS.U16 [R3], R6 ;  /* 0x0000000603007388 */ /* 0x004fe80000000400 */
[----:B---3--:R-:W-:Y:S04]  /*0680*/  STS.U16 [R3+0x80], R10 ;  /* 0x0000800a03007388 */ /* 0x008fe80000000400 */
[----:B----4-:R-:W-:Y:S04]  /*0690*/  STS.U16 [R3+0x100], R12 ;  /* 0x0001000c03007388 */ /* 0x010fe80000000400 */
[----:B-----5:R0:W-:Y:S02]  /*06a0*/  STS.U16 [R3+0x180], R14 ;  /* 0x0001800e03007388 */ /* 0x0201e40000000400 */
[----:B0-----:R-:W-:Y:S01]  /*06b0*/  IADD3 R3, PT, PT, R3, 0x200, RZ ;  /* 0x0000020003037810 */ /* 0x001fe20007ffe0ff */
[----:B------:R-:W-:Y:S06]  /*06c0*/  @!P1 BRA `(.L_x_72) ;  /* 0xfffffffc00809947 */ /* 0x000fec000383ffff */
.L_x_71:
[----:B------:R-:W-:-:S04]  /*06d0*/  IADD3 R6, PT, PT, RZ, -R8, RZ ;  /* 0x80000008ff067210 */ /* 0x000fc80007ffe0ff */
        /* <DEDUP_REMOVED lines=13> */
[----:B------:R-:W-:Y:S02]  /*07b0*/  PLOP3.LUT P0, PT, PT, PT, PT, 0x8, 0x80 ;  /* 0x000000000080781c */ /* 0x000fe40003f0e170 */
[----:B------:R-:W-:Y:S02]  /*07c0*/  IADD3 R8, PT, PT, R8, 0x2, RZ ;  /* 0x0000000208087810 */ /* 0x000fe40007ffe0ff */
[----:B------:R-:W-:Y:S01]  /*07d0*/  IADD3 R5, PT, PT, R13, R2, RZ ;  /* 0x000000020d057210 */ /* 0x000fe20007ffe0ff */
[----:B--2---:R-:W-:Y:S04]  /*07e0*/  STS.U16 [R3], R6 ;  /* 0x0000000603007388 */ /* 0x004fe80000000400 */
[----:B---3--:R0:W-:Y:S02]  /*07f0*/  STS.U16 [R3+0x80], R10 ;  /* 0x0000800a03007388 */ /* 0x0081e40000000400 */
[----:B0-----:R-:W-:-:S07]  /*0800*/  IADD3 R3, PT, PT, R3, 0x100, RZ ;  /* 0x0000010003037810 */ /* 0x001fce0007ffe0ff */
.L_x_73:
[----:B------:R-:W-:-:S13]  /*0810*/  ISETP.EQ.AND P1, PT, R8, RZ, PT ;  /* 0x000000ff0800720c */ /* 0x000fda0003f22270 */
[----:B------:R-:W-:Y:S05]  /*0820*/  @!P0 BRA P1, `(.L_x_68) ;  /* 0x0000000400788947 */ /* 0x000fea0000800000 */
.L_x_70:
[----:B------:R-:W-:-:S04]  /*0830*/  IADD3 R7, P0, PT, R20, R5, RZ ;  /* 0x0000000514077210 */ /* 0x000fc80007f1e0ff */
[----:B------:R-:W-:Y:S02]  /*0840*/  LEA.HI.X.SX32 R10, R5, RZ, 0x1, P0 ;  /* 0x000000ff050a7211 */ /* 0x000fe400000f0eff */
[----:B------:R-:W-:-:S04]  /*0850*/  LEA R6, P0, R7, UR12, 0x1 ;  /* 0x0000000c07067c11 */ /* 0x000fc8000f8008ff */
[----:B------:R-:W-:-:S05]  /*0860*/  LEA.HI.X R7, R7, UR13, R10, 0x1, P0 ;  /* 0x0000000d07077c11 */ /* 0x000fca00080f0c0a */
[----:B------:R-:W2:Y:S01]  /*0870*/  LDG.E.U16.CONSTANT R6, desc[UR8][R6.64] ;  /* 0x0000000806067981 */ /* 0x000ea2000c1e9500 */
[----:B------:R-:W-:Y:S02]  /*0880*/  IADD3 R8, PT, PT, R8, 0x1, RZ ;  /* 0x0000000108087810 */ /* 0x000fe40007ffe0ff */
[----:B------:R-:W-:Y:S02]  /*0890*/  IADD3 R5, PT, PT, R5, R2, RZ ;  /* 0x0000000205057210 */ /* 0x000fe40007ffe0ff */
[----:B------:R-:W-:Y:S01]  /*08a0*/  ISETP.NE.AND P0, PT, R8, RZ, PT ;  /* 0x000000ff0800720c */ /* 0x000fe20003f05270 */
[----:B--2---:R0:W-:Y:S02]  /*08b0*/  STS.U16 [R3], R6 ;  /* 0x0000000603007388 */ /* 0x0041e40000000400 */
[----:B0-----:R-:W-:-:S10]  /*08c0*/  IADD3 R3, PT, PT, R3, 0x80, RZ ;  /* 0x0000008003037810 */ /* 0x001fd40007ffe0ff */
[----:B------:R-:W-:Y:S05]  /*08d0*/  @P0 BRA `(.L_x_70) ;  /* 0xfffffffc00d40947 */ /* 0x000fea000383ffff */
[----:B------:R-:W-:Y:S05]  /*08e0*/  BRA `(.L_x_68) ;  /* 0x0000000400487947 */ /* 0x000fea0003800000 */
.L_x_69:
[C---:B------:R-:W-:Y:S01]  /*08f0*/  LEA R6, P0, R20.reuse, UR12, 0x1 ;  /* 0x0000000c14067c11 */ /* 0x040fe2000f8008ff */
[----:B------:R-:W0:Y:S03]  /*0900*/  LDCU.64 UR14, c[0x0][0x380] ;  /* 0x00007000ff0e77ac */ /* 0x000e260008000a00 */
[----:B------:R-:W-:-:S05]  /*0910*/  LEA.HI.X R7, R20, UR13, RZ, 0x1, P0 ;  /* 0x0000000d14077c11 */ /* 0x000fca00080f0cff */
[----:B------:R1:W5:Y:S01]  /*0920*/  LDG.E.U16.CONSTANT R18, desc[UR8][R6.64] ;  /* 0x0000000806127981 */ /* 0x000362000c1e9500 */
[----:B------:R-:W-:Y:S01]  /*0930*/  IADD3 R5, PT, PT, RZ, -R19, RZ ;  /* 0x80000013ff057210 */ /* 0x000fe20007ffe0ff */
[----:B------:R-:W-:-:S03]  /*0940*/  IMAD R17, R2, UR10, RZ ;  /* 0x0000000a02117c24 */ /* 0x000fc6000f8e02ff */
[----:B------:R-:W-:Y:S02]  /*0950*/  ISETP.GE.AND P0, PT, R5, RZ, PT ;  /* 0x000000ff0500720c */ /* 0x000fe40003f06270 */
[----:B------:R-:W-:-:S11]  /*0960*/  SHF.L.U32 R17, R17, 0x2, RZ ;  /* 0x0000000211117819 */ /* 0x000fd600000006ff */
[----:B01----:R-:W-:Y:S05]  /*0970*/  @P0 BRA `(.L_x_74) ;  /* 0x0000000000f80947 */ /* 0x003fea0003800000 */
[----:B------:R-:W-:Y:S02]  /*0980*/  IADD3 R6, PT, PT, RZ, -R5, RZ ;  /* 0x80000005ff067210 */ /* 0x000fe40007ffe0ff */
[----:B------:R-:W-:Y:S02]  /*0990*/  PLOP3.LUT P0, PT, PT, PT, PT, 0x80, 0x8 ;  /* 0x000000000008781c */ /* 0x000fe40003f0f070 */
[----:B------:R-:W-:-:S13]  /*09a0*/  ISETP.GT.AND P1, PT, R6, 0x3, PT ;  /* 0x000000030600780c */ /* 0x000fda0003f24270 */
[----:B------:R-:W-:Y:S05]  /*09b0*/  @!P1 BRA `(.L_x_75) ;  /* 0x00000000008c9947 */ /* 0x000fea0003800000 */
[----:B------:R-:W-:Y:S01]  /*09c0*/  PLOP3.LUT P0, PT, PT, PT, PT, 0x8, 0x80 ;  /* 0x000000000080781c */ /* 0x000fe20003f0e170 */
[----:B------:R-:W0:Y:S01]  /*09d0*/  LDCU.64 UR12, c[0x0][0x380] ;  /* 0x00007000ff0c77ac */ /* 0x000e220008000a00 */
[----:B------:R-:W-:-:S11]  /*09e0*/  NOP ;  /* 0x0000000000007918 */ /* 0x000fd60000000000 */
.L_x_76:
[-C--:B------:R-:W-:Y:S02]  /*09f0*/  IADD3 R11, PT, PT, R17, R2.reuse, RZ ;  /* 0x00000002110b7210 */ /* 0x080fe40007ffe0ff */
[C---:B-----5:R-:W-:Y:S02]  /*0a00*/  IADD3 R7, P1, PT, R18.reuse, R17, RZ ;  /* 0x0000001112077210 */ /* 0x060fe40007f3e0ff */
[----:B------:R-:W-:Y:S02]  /*0a10*/  IADD3 R13, PT, PT, R11, R2, RZ ;  /* 0x000000020b0d7210 */ /* 0x000fe40007ffe0ff */
[----:B------:R-:W-:Y:S02]  /*0a20*/  LEA.HI.X.SX32 R8, R17, RZ, 0x1, P1 ;  /* 0x000000ff11087211 */ /* 0x000fe400008f0eff */
[----:B0-----:R-:W-:Y:S02]  /*0a30*/  LEA R6, P1, R7, UR12, 0x1 ;  /* 0x0000000c07067c11 */ /* 0x001fe4000f8208ff */
        /* <DEDUP_REMOVED lines=17> */
[----:B------:R-:W4:Y:S01]  /*0b50*/  LDG.E.U16.CONSTANT R14, desc[UR8][R14.64] ;  /* 0x000000080e0e7981 */ /* 0x000f22000c1e9500 */
[----:B------:R-:W-:-:S04]  /*0b60*/  IADD3 R5, PT, PT, R5, 0x4, RZ ;  /* 0x0000000405057810 */ /* 0x000fc80007ffe0ff */
[----:B------:R-:W-:Y:S02]  /*0b70*/  ISETP.GE.AND P1, PT, R5, -0x3, PT ;  /* 0xfffffffd0500780c */ /* 0x000fe40003f26270 */
[----:B------:R-:W-:Y:S01]  /*0b80*/  IADD3 R17, PT, PT, R17, R2, RZ ;  /* 0x0000000211117210 */ /* 0x000fe20007ffe0ff */
[----:B--2---:R-:W-:Y:S04]  /*0b90*/  STS.U16 [R3], R6 ;  /* 0x0000000603007388 */ /* 0x004fe80000000400 */
[----:B---3--:R-:W-:Y:S04]  /*0ba0*/  STS.U16 [R3+0x80], R10 ;  /* 0x0000800a03007388 */ /* 0x008fe80000000400 */
[----:B----4-:R-:W-:Y:S04]  /*0bb0*/  STS.U16 [R3+0x100], R12 ;  /* 0x0001000c03007388 */ /* 0x010fe80000000400 */
[----:B------:R0:W-:Y:S02]  /*0bc0*/  STS.U16 [R3+0x180], R14 ;  /* 0x0001800e03007388 */ /* 0x0001e40000000400 */
[----:B0-----:R-:W-:Y:S01]  /*0bd0*/  IADD3 R3, PT, PT, R3, 0x200, RZ ;  /* 0x0000020003037810 */ /* 0x001fe20007ffe0ff */
[----:B------:R-:W-:Y:S06]  /*0be0*/  @!P1 BRA `(.L_x_76) ;  /* 0xfffffffc00809947 */ /* 0x000fec000383ffff */
.L_x_75:
[----:B------:R-:W-:-:S04]  /*0bf0*/  IADD3 R6, PT, PT, RZ, -R5, RZ ;  /* 0x80000005ff067210 */ /* 0x000fc80007ffe0ff */
[----:B------:R-:W-:-:S13]  /*0c00*/  ISETP.GT.AND P1, PT, R6, 0x1, PT ;  /* 0x000000010600780c */ /* 0x000fda0003f24270 */
[----:B------:R-:W-:Y:S05]  /*0c10*/  @!P1 BRA `(.L_x_77) ;  /* 0x0000000000489947 */ /* 0x000fea0003800000 */
[----:B------:R-:W0:Y:S01]  /*0c20*/  LDCU.64 UR12, c[0x0][0x380] ;  /* 0x00007000ff0c77ac */ /* 0x000e220008000a00 */
[C---:B------:R-:W-:Y:S02]  /*0c30*/  IADD3 R13, PT, PT, R17.reuse, R2, RZ ;  /* 0x00000002110d7210 */ /* 0x040fe40007ffe0ff */
[C---:B-----5:R-:W-:Y:S02]  /*0c40*/  IADD3 R7, P0, PT, R18.reuse, R17, RZ ;  /* 0x0000001112077210 */ /* 0x060fe40007f1e0ff */
[----:B------:R-:W-:Y:S02]  /*0c50*/  IADD3 R8, P1, PT, R18, R13, RZ ;  /* 0x0000000d12087210 */ /* 0x000fe40007f3e0ff */
[----:B------:R-:W-:Y:S02]  /*0c60*/  LEA.HI.X.SX32 R12, R17, RZ, 0x1, P0 ;  /* 0x000000ff110c7211 */ /* 0x000fe400000f0eff */
[----:B------:R-:W-:Y:S02]  /*0c70*/  LEA.HI.X.SX32 R11, R13, RZ, 0x1, P1 ;  /* 0x000000ff0d0b7211 */ /* 0x000fe400008f0eff */
[----:B0-----:R-:W-:-:S02]  /*0c80*/  LEA R6, P0, R7, UR12, 0x1 ;  /* 0x0000000c07067c11 */ /* 0x001fc4000f8008ff */
[C---:B------:R-:W-:Y:S02]  /*0c90*/  LEA R10, P1, R8.reuse, UR12, 0x1 ;  /* 0x0000000c080a7c11 */ /* 0x040fe4000f8208ff */
        /* <DEDUP_REMOVED lines=10> */
.L_x_77:
[----:B------:R-:W-:-:S13]  /*0d40*/  ISETP.NE.OR P0, PT, R5, RZ, P0 ;  /* 0x000000ff0500720c */ /* 0x000fda0000705670 */
[----:B------:R-:W-:Y:S05]  /*0d50*/  @!P0 BRA `(.L_x_68) ;  /* 0x00000000002c8947 */ /* 0x000fea0003800000 */
.L_x_74:
[----:B-----5:R-:W-:-:S04]  /*0d60*/  IADD3 R7, P0, PT, R18, R17, RZ ;  /* 0x0000001112077210 */ /* 0x020fc80007f1e0ff */
        /* <DEDUP_REMOVED lines=10> */
.L_x_68:
[----:B------:R-:W-:Y:S05]  /*0e10*/  BSYNC.RECONVERGENT B0 ;  /* 0x0000000000007941 */ /* 0x000fea0003800200 */
.L_x_67:
[----:B------:R-:W1:Y:S02]  /*0e20*/  LDCU UR5, c[0x0][0x3ac] ;  /* 0x00007580ff0577ac */ /* 0x000e640008000800 */
[----:B-1----:R-:W-:-:S04]  /*0e30*/  MOV R85, UR5 ;  /* 0x0000000500557c02 */ /* 0x002fc80008000f00 */
[----:B------:R-:W-:-:S13]  /*0e40*/  ISETP.GE.AND P0, PT, R4, R85, PT ;  /* 0x000000550400720c */ /* 0x000fda0003f06270 */
[----:B------:R-:W-:Y:S05]  /*0e50*/  @P0 EXIT ;  /* 0x000000000000094d */ /* 0x000fea0003800000 */
[----:B------:R-:W1:Y:S02]  /*0e60*/  LDCU.U8 UR5, c[0x0][0x3e0] ;  /* 0x00007c00ff0577ac */ /* 0x000e640008000000 */
[----:B-1----:R-:W-:-:S06]  /*0e70*/  UPRMT UR5, UR5, 0x8880, URZ ;  /* 0x0000888005057896 */ /* 0x002fcc00080000ff */
[----:B------:R-:W-:-:S04]  /*0e80*/  ISETP.NE.AND P0, PT, RZ, UR5, PT ;  /* 0x00000005ff007c0c */ /* 0x000fc8000bf05270 */
[----:B------:R-:W-:-:S13]  /*0e90*/  ISETP.NE.OR P0, PT, R9, RZ, !P0 ;  /* 0x000000ff0900720c */ /* 0x000fda0004705670 */
[----:B------:R-:W-:Y:S05]  /*0ea0*/  @P0 BRA `(.L_x_78) ;  /* 0x0000000000c00947 */ /* 0x000fea0003800000 */
[----:B------:R-:W-:Y:S01]  /*0eb0*/  IADD3 R5, PT, PT, RZ, -R19, RZ ;  /* 0x80000013ff057210 */ /* 0x000fe20007ffe0ff */
[----:B0-----:R-:W-:-:S03]  /*0ec0*/  IMAD R3, R85, UR10, RZ ;  /* 0x0000000a55037c24 */ /* 0x001fc6000f8e02ff */
[----:B------:R-:W-:Y:S02]  /*0ed0*/  ISETP.GE.AND P0, PT, R5, RZ, PT ;  /* 0x000000ff0500720c */ /* 0x000fe40003f06270 */
[----:B------:R-:W-:-:S04]  /*0ee0*/  LEA R3, R3, UR4, 0x2 ;  /* 0x0000000403037c11 */ /* 0x000fc8000f8e10ff */
[----:B------:R-:W-:-:S07]  /*0ef0*/  LEA R3, R0, R3, 0x2 ;  /* 0x0000000300037211 */ /* 0x000fce00078e10ff */
[----:B------:R-:W-:Y:S05]  /*0f00*/  @P0 BRA `(.L_x_79) ;  /* 0x00000000008c0947 */ /* 0x000fea0003800000 */
[----:B------:R-:W-:Y:S02]  /*0f10*/  IADD3 R6, PT, PT, RZ, -R5, RZ ;  /* 0x80000005ff067210 */ /* 0x000fe40007ffe0ff */
[----:B------:R-:W-:Y:S02]  /*0f20*/  PLOP3.LUT P0, PT, PT, PT, PT, 0x80, 0x8 ;  /* 0x000000000008781c */ /* 0x000fe40003f0f070 */
[----:B------:R-:W-:-:S13]  /*0f30*/  ISETP.GT.AND P1, PT, R6, 0x3, PT ;  /* 0x000000030600780c */ /* 0x000fda0003f24270 */
[----:B------:R-:W-:Y:S05]  /*0f40*/  @!P1 BRA `(.L_x_80) ;  /* 0x0000000000449947 */ /* 0x000fea0003800000 */
[----:B------:R-:W0:Y:S01]  /*0f50*/  LDC.64 R16, c[0x0][0x3a0] ;  /* 0x0000e800ff107b82 */ /* 0x000e220000000a00 */
[----:B------:R-:W-:-:S13]  /*0f60*/  PLOP3.LUT P0, PT, PT, PT, PT, 0x8, 0x80 ;  /* 0x000000000080781c */ /* 0x000fda0003f0e170 */
.L_x_81:
[CC--:B-1----:R-:W-:Y:S01]  /*0f70*/  IADD3 R10, PT, PT, R3.reuse, R85.reuse, RZ ;  /* 0x00000055030a7210 */ /* 0x0c2fe20007ffe0ff */
[--C-:B0-----:R-:W-:Y:S01]  /*0f80*/  IMAD.WIDE R6, R3, 0x2, R16.reuse ;  /* 0x0000000203067825 */ /* 0x101fe200078e0210 */
[----:B------:R-:W-:Y:S02]  /*0f90*/  IADD3 R5, PT, PT, R5, 0x4, RZ ;  /* 0x0000000405057810 */ /* 0x000fe40007ffe0ff */
[CC--:B------:R-:W-:Y:S01]  /*0fa0*/  IADD3 R12, PT, PT, R10.reuse, R85.reuse, RZ ;  /* 0x000000550a0c7210 */ /* 0x0c0fe20007ffe0ff */
[--C-:B------:R-:W-:Y:S01]  /*0fb0*/  IMAD.WIDE R10, R10, 0x2, R16.reuse ;  /* 0x000000020a0a7825 */ /* 0x100fe200078e0210 */
[----:B------:R1:W-:Y:S01]  /*0fc0*/  STG.E.64 desc[UR8][R6.64], RZ ;  /* 0x000000ff06007986 */ /* 0x0003e2000c101b08 */
[----:B------:R-:W-:Y:S02]  /*0fd0*/  ISETP.GE.AND P1, PT, R5, -0x3, PT ;  /* 0xfffffffd0500780c */ /* 0x000fe40003f26270 */
[CC--:B------:R-:W-:Y:S01]  /*0fe0*/  IADD3 R8, PT, PT, R12.reuse, R85.reuse, RZ ;  /* 0x000000550c087210 */ /* 0x0c0fe20007ffe0ff */
[--C-:B------:R-:W-:Y:S01]  /*0ff0*/  IMAD.WIDE R12, R12, 0x2, R16.reuse ;  /* 0x000000020c0c7825 */ /* 0x100fe200078e0210 */
[----:B------:R1:W-:Y:S02]  /*1000*/  STG.E.64 desc[UR8][R10.64], RZ ;  /* 0x000000ff0a007986 */ /* 0x0003e4000c101b08 */
[C---:B------:R-:W-:Y:S01]  /*1010*/  IADD3 R3, PT, PT, R8.reuse, R85, RZ ;  /* 0x0000005508037210 */ /* 0x040fe20007ffe0ff */
[----:B------:R-:W-:Y:S01]  /*1020*/  IMAD.WIDE R14, R8, 0x2, R16 ;  /* 0x00000002080e7825 */ /* 0x000fe200078e0210 */
[----:B------:R1:W-:Y:S04]  /*1030*/  STG.E.64 desc[UR8][R12.64], RZ ;  /* 0x000000ff0c007986 */ /* 0x0003e8000c101b08 */
[----:B------:R1:W-:Y:S01]  /*1040*/  STG.E.64 desc[UR8][R14.64], RZ ;  /* 0x000000ff0e007986 */ /* 0x0003e2000c101b08 */
[----:B------:R-:W-:Y:S05]  /*1050*/  @!P1 BRA `(.L_x_81) ;  /* 0xfffffffc00c49947 */ /* 0x000fea000383ffff */
.L_x_80:
[----:B-1----:R-:W-:-:S04]  /*1060*/  IADD3 R6, PT, PT, RZ, -R5, RZ ;  /* 0x80000005ff067210 */ /* 0x002fc80007ffe0ff */
[----:B------:R-:W-:-:S13]  /*1070*/  ISETP.GT.AND P1, PT, R6, 0x1, PT ;  /* 0x000000010600780c */ /* 0x000fda0003f24270 */
[----:B------:R-:W-:Y:S05]  /*1080*/  @!P1 BRA `(.L_x_82) ;  /* 0x0000000000249947 */ /* 0x000fea0003800000 */
[----:B------:R-:W0:Y:S01]  /*1090*/  LDC.64 R10, c[0x0][0x3a0] ;  /* 0x0000e800ff0a7b82 */ /* 0x000e220000000a00 */
[-C--:B------:R-:W-:Y:S02]  /*10a0*/  IADD3 R8, PT, PT, R3, R85.reuse, RZ ;  /* 0x0000005503087210 */ /* 0x080fe40007ffe0ff */
[----:B------:R-:W-:Y:S02]  /*10b0*/  PLOP3.LUT P0, PT, PT, PT, PT, 0x8, 0x80 ;  /* 0x000000000080781c */ /* 0x000fe40003f0e170 */
[----:B------:R-:W-:Y:S01]  /*10c0*/  IADD3 R5, PT, PT, R5, 0x2, RZ ;  /* 0x0000000205057810 */ /* 0x000fe20007ffe0ff */
[----:B0-----:R-:W-:Y:S01]  /*10d0*/  IMAD.WIDE R6, R3, 0x2, R10 ;  /* 0x0000000203067825 */ /* 0x001fe200078e020a */
[----:B------:R-:W-:-:S03]  /*10e0*/  IADD3 R3, PT, PT, R8, R85, RZ ;  /* 0x0000005508037210 */ /* 0x000fc60007ffe0ff */
[----:B------:R-:W-:Y:S01]  /*10f0*/  IMAD.WIDE R10, R8, 0x2, R10 ;  /* 0x00000002080a7825 */ /* 0x000fe200078e020a */
[----:B------:R0:W-:Y:S04]  /*1100*/  STG.E.64 desc[UR8][R6.64], RZ ;  /* 0x000000ff06007986 */ /* 0x0001e8000c101b08 */
[----:B------:R0:W-:Y:S02]  /*1110*/  STG.E.64 desc[UR8][R10.64], RZ ;  /* 0x000000ff0a007986 */ /* 0x0001e4000c101b08 */
.L_x_82:
[----:B------:R-:W-:-:S13]  /*1120*/  ISETP.NE.OR P0, PT, R5, RZ, P0 ;  /* 0x000000ff0500720c */ /* 0x000fda0000705670 */
[----:B------:R-:W-:Y:S05]  /*1130*/  @!P0 BRA `(.L_x_78) ;  /* 0x00000000001c8947 */ /* 0x000fea0003800000 */
.L_x_79:
[----:B0-----:R-:W0:Y:S02]  /*1140*/  LDC.64 R6, c[0x0][0x3a0] ;  /* 0x0000e800ff067b82 */ /* 0x001e240000000a00 */
.L_x_83:
[----:B0-----:R-:W-:Y:S01]  /*1150*/  IMAD.WIDE R10, R3, 0x2, R6 ;  /* 0x00000002030a7825 */ /* 0x001fe200078e0206 */
[----:B------:R-:W-:Y:S02]  /*1160*/  IADD3 R5, PT, PT, R5, 0x1, RZ ;  /* 0x0000000105057810 */ /* 0x000fe40007ffe0ff */
[----:B------:R-:W-:Y:S02]  /*1170*/  IADD3 R3, PT, PT, R3, R85, RZ ;  /* 0x0000005503037210 */ /* 0x000fe40007ffe0ff */
[----:B------:R1:W-:Y:S01]  /*1180*/  STG.E.64 desc[UR8][R10.64], RZ ;  /* 0x000000ff0a007986 */ /* 0x0003e2000c101b08 */
[----:B------:R-:W-:-:S13]  /*1190*/  ISETP.NE.AND P0, PT, R5, RZ, PT ;  /* 0x000000ff0500720c */ /* 0x000fda0003f05270 */
[----:B-1----:R-:W-:Y:S05]  /*11a0*/  @P0 BRA `(.L_x_83) ;  /* 0xfffffffc00e80947 */ /* 0x002fea000383ffff */
.L_x_78:
[----:B0-----:R-:W0:Y:S01]  /*11b0*/  LDC.64 R10, c[0x0][0x3b8] ;  /* 0x0000ee00ff0a7b82 */ /* 0x001e220000000a00 */
[----:B------:R-:W-:-:S05]  /*11c0*/  SHF.L.U32 R7, R9, 0x7, RZ ;  /* 0x0000000709077819 */ /* 0x000fca00000006ff */
[----:B0-----:R-:W-:-:S05]  /*11d0*/  IMAD.WIDE.U32 R6, R7, 0x2, R10 ;  /* 0x0000000207067825 */ /* 0x001fca00078e000a */
[----:B------:R0:W5:Y:S01]  /*11e0*/  LDG.E.U16.CONSTANT R90, desc[UR8][R6.64+0x2] ;  /* 0x00000208065a7981 */ /* 0x000162000c1e9500 */
[----:B------:R-:W-:Y:S01]  /*11f0*/  BAR.SYNC.DEFER_BLOCKING 0x0 ;  /* 0x0000000000007b1d */ /* 0x000fe20000010000 */
[----:B------:R-:W-:-:S13]  /*1200*/  ISETP.GE.AND P0, PT, R97, R2, PT ;  /* 0x000000026100720c */ /* 0x000fda0003f06270 */
[----:B0-----:R-:W-:Y:S05]  /*1210*/  @P0 BRA `(.L_x_84) ;  /* 0x0000000000d00947 */ /* 0x001fea0003800000 */
[----:B------:R0:W5:Y:S01]  /*1220*/  LDG.E.U16.CONSTANT R3, desc[UR8][R6.64] ;  /* 0x0000000806037981 */ /* 0x000162000c1e9500 */
[----:B------:R-:W-:Y:S01]  /*1230*/  SHF.R.S32.HI R5, RZ, 0x1f, R4 ;  /* 0x0000001fff057819 */ /* 0x000fe20000011404 */
[----:B------:R-:W-:Y:S01]  /*1240*/  HFMA2 R8, -RZ, RZ, 0, 0 ;  /* 0x00000000ff087431 */ /* 0x000fe200000001ff */
[----:B------:R-:W-:Y:S02]  /*1250*/  SHF.L.U32 R0, R0, 0x4, RZ ;  /* 0x0000000400007819 */ /* 0x000fe400000006ff */
[----:B------:R-:W-:Y:S02]  /*1260*/  LEA.HI R5, R5, R4, RZ, 0x3 ;  /* 0x0000000405057211 */ /* 0x000fe400078f18ff */
[----:B------:R-:W-:Y:S02]  /*1270*/  MOV R17, R97 ;  /* 0x0000006100117202 */ /* 0x000fe40000000f00 */
[----:B------:R-:W-:Y:S02]  /*1280*/  LOP3.LUT R0, R0, 0x10, RZ, 0xc0, !PT ;  /* 0x0000001000007812 */ /* 0x000fe400078ec0ff */
[----:B0-----:R-:W-:-:S07]  /*1290*/  SHF.R.S32.HI R5, RZ, 0x3, R5 ;  /* 0x00000003ff057819 */ /* 0x001fce0000011405 */
.L_x_85:
        /* <DEDUP_REMOVED lines=9> */
[----:B------:R-:W-:Y:S01]  /*1330*/  SHF.L.U32 R15, R17, 0x1, RZ ;  /* 0x00000001110f7819 */ /* 0x000fe200000006ff */
[----:B0-----:R-:W-:-:S04]  /*1340*/  IMAD.WIDE.U32 R12, R14, 0x2, R12 ;  /* 0x000000020e0c7825 */ /* 0x001fc800078e000c */
[----:B------:R-:W-:Y:S02]  /*1350*/  IMAD.WIDE.U32 R14, R15, 0x2, R10 ;  /* 0x000000020f0e7825 */ /* 0x000fe400078e000a */
[----:B------:R-:W3:Y:S04]  /*1360*/  LDG.E.U16.CONSTANT R13, desc[UR8][R12.64] ;  /* 0x000000080c0d7981 */ /* 0x000ee8000c1e9500 */
[----:B------:R0:W4:Y:S01]  /*1370*/  LDG.E.U16.CONSTANT R20, desc[UR8][R14.64+0x2] ;  /* 0x000002080e147981 */ /* 0x000122000c1e9500 */
[----:B--2---:R-:W-:-:S04]  /*1380*/  SHF.R.U32.HI R16, RZ, R0, R7 ;  /* 0x00000000ff107219 */ /* 0x004fc80000011607 */
[--C-:B------:R-:W-:Y:S02]  /*1390*/  SHF.R.U32.HI R6, RZ, 0x8, R16.reuse ;  /* 0x00000008ff067819 */ /* 0x100fe40000011610 */
[----:B------:R-:W-:Y:S02]  /*13a0*/  LOP3.LUT R18, R16, 0xf, RZ, 0xc0, !PT ;  /* 0x0000000f10127812 */ /* 0x000fe400078ec0ff */
[----:B------:R-:W-:Y:S02]  /*13b0*/  LOP3.LUT R6, R6, 0xf, RZ, 0xc0, !PT ;  /* 0x0000000f06067812 */ /* 0x000fe400078ec0ff */
[----:B------:R-:W-:Y:S01]  /*13c0*/  SHF.R.U32.HI R19, RZ, 0x4, R16 ;  /* 0x00000004ff137819 */ /* 0x000fe20000011610 */
[----:B------:R-:W-:Y:S01]  /*13d0*/  IMAD R21, R18, R18, R18 ;  /* 0x0000001212157224 */ /* 0x000fe200078e0212 */
[----:B------:R-:W-:Y:S01]  /*13e0*/  SHF.R.U32.HI R16, RZ, 0xc, R16 ;  /* 0x0000000cff107819 */ /* 0x000fe20000011610 */
[----:B------:R-:W-:Y:S01]  /*13f0*/  IMAD R7, R6, R6, R6 ;  /* 0x0000000606077224 */ /* 0x000fe200078e0206 */
[----:B------:R-:W-:-:S02]  /*1400*/  LOP3.LUT R19, R19, 0xf, RZ, 0xc0, !PT ;  /* 0x0000000f13137812 */ /* 0x000fc400078ec0ff */
[----:B------:R-:W-:Y:S02]  /*1410*/  LOP3.LUT R16, R16, 0xf, RZ, 0xc0, !PT ;  /* 0x0000000f10107812 */ /* 0x000fe400078ec0ff */
[----:B0-----:R-:W-:Y:S01]  /*1420*/  IADD3 R14, PT, PT, R6, 0x1, R7 ;  /* 0x00000001060e7810 */ /* 0x001fe20007ffe007 */
[C---:B------:R-:W-:Y:S01]  /*1430*/  IMAD R12, R19.reuse, R19, R19 ;  /* 0x00000013130c7224 */ /* 0x040fe200078e0213 */
[----:B------:R-:W-:Y:S01]  /*1440*/  IADD3 R21, PT, PT, R18, 0x1, R21 ;  /* 0x0000000112157810 */ /* 0x000fe20007ffe015 */
[----:B------:R-:W-:Y:S01]  /*1450*/  IMAD R7, R16, R16, R16 ;  /* 0x0000001010077224 */ /* 0x000fe200078e0210 */
[----:B------:R-:W-:Y:S02]  /*1460*/  LEA R6, R8, R1, 0x3 ;  /* 0x0000000108067211 */ /* 0x000fe400078e18ff */
[----:B------:R-:W-:Y:S01]  /*1470*/  IADD3 R12, PT, PT, R19, 0x1, R12 ;  /* 0x00000001130c7810 */ /* 0x000fe20007ffe00c */
[----:B------:R-:W-:Y:S01]  /*1480*/  I2F.F16 R14, R14 ;  /* 0x0000000e000e7306 */ /* 0x000fe20000200c00 */
[----:B------:R-:W-:-:S02]  /*1490*/  IADD3 R7, PT, PT, R16, 0x1, R7 ;  /* 0x0000000110077810 */ /* 0x000fc40007ffe007 */
[----:B------:R-:W-:Y:S02]  /*14a0*/  IADD3 R8, PT, PT, R8, 0x1, RZ ;  /* 0x0000000108087810 */ /* 0x000fe40007ffe0ff */
[----:B----4-:R-:W-:-:S03]  /*14b0*/  IADD3 R17, PT, PT, R20, R17, RZ ;  /* 0x0000001114117210 */ /* 0x010fc60007ffe0ff */
[----:B------:R-:W-:Y:S01]  /*14c0*/  I2F.F16 R21, R21 ;  /* 0x0000001500157306 */ /* 0x000fe20000200c00 */
[----:B------:R-:W-:-:S07]  /*14d0*/  ISETP.GE.AND P0, PT, R17, R88, PT ;  /* 0x000000581100720c */ /* 0x000fce0003f06270 */
[----:B------:R-:W0:Y:S08]  /*14e0*/  I2F.F16 R12, R12 ;  /* 0x0000000c000c7306 */ /* 0x000e300000200c00 */
[----:B------:R-:W1:Y:S01]  /*14f0*/  I2F.F16 R7, R7 ;  /* 0x0000000700077306 */ /* 0x000e620000200c00 */
[----:B0-----:R-:W-:-:S05]  /*1500*/  PRMT R12, R21, 0x5410, R12 ;  /* 0x00005410150c7816 */ /* 0x001fca000000000c */
[----:B---3--:R-:W-:Y:S01]  /*1510*/  HMUL2 R18, R12, R13.H0_H0 ;  /* 0x2000000d0c127232 */ /* 0x008fe20000000000 */
[----:B-1----:R-:W-:-:S05]  /*1520*/  PRMT R14, R14, 0x5410, R7 ;  /* 0x000054100e0e7816 */ /* 0x002fca0000000007 */
[----:B------:R-:W-:-:S05]  /*1530*/  HMUL2 R19, R14, R13.H0_H0 ;  /* 0x2000000d0e137232 */ /* 0x000fca0000000000 */
[----:B------:R0:W-:Y:S01]  /*1540*/  STL.64 [R6], R18 ;  /* 0x0000001206007387 */ /* 0x0001e20000100a00 */
[----:B------:R-:W-:Y:S05]  /*1550*/  @!P0 BRA `(.L_x_85) ;  /* 0xfffffffc00508947 */ /* 0x000fea000383ffff */
.L_x_84:
[----:B0-----:R0:W5:Y:S01]  /*1560*/  LDL.64 R6, [R1] ;  /* 0x0000000001067983 */ /* 0x0011620000100a00 */
[----:B------:R-:W1:Y:S01]  /*1570*/  LDCU UR4, c[0x0][0x3c8] ;  /* 0x00007900ff0477ac */ /* 0x000e620008000800 */
[----:B------:R-:W-:Y:S01]  /*1580*/  HFMA2 R5, -RZ, RZ, 0, 0 ;  /* 0x00000000ff057431 */ /* 0x000fe200000001ff */
[----:B------:R-:W-:Y:S02]  /*1590*/  CS2R R12, SRZ ;  /* 0x00000000000c7805 */ /* 0x000fe4000001ff00 */
[----:B------:R-:W-:Y:S01]  /*15a0*/  MOV R14, RZ ;  /* 0x000000ff000e7202 */ /* 0x000fe20000000f00 */
[----:B------:R-:W2:Y:S01]  /*15b0*/  LDCU UR6, c[0x0][0x3cc] ;  /* 0x00007980ff0677ac */ /* 0x000ea20008000800 */
[----:B------:R-:W3:Y:S01]  /*15c0*/  LDCU UR5, c[0x0][0x3d0] ;  /* 0x00007a00ff0577ac */ /* 0x000ee20008000800 */
[----:B------:R-:W4:Y:S01]  /*15d0*/  LDCU UR11, c[0x0][0x3d4] ;  /* 0x00007a80ff0b77ac */ /* 0x000f220008000800 */
[----:B------:R-:W0:Y:S01]  /*15e0*/  LDCU UR12, c[0x0][0x3d8] ;  /* 0x00007b00ff0c77ac */ /* 0x000e220008000800 */
[----:B-1----:R-:W-:-:S02]  /*15f0*/  ISETP.GT.AND P0, PT, R97, UR4, PT ;  /* 0x0000000461007c0c */ /* 0x002fc4000bf04270 */
[C---:B------:R-:W-:Y:S02]  /*1600*/  VIMNMX R0, PT, PT, R97.reuse, UR4, PT ;  /* 0x0000000461007c48 */ /* 0x040fe4000bfe0100 */
[C---:B--2---:R-:W-:Y:S02]  /*1610*/  ISETP.GT.AND P1, PT, R97.reuse, UR6, PT ;  /* 0x0000000661007c0c */ /* 0x044fe4000bf24270 */
[----:B------:R-:W-:Y:S02]  /*1620*/  SHF.R.S32.HI R3, RZ, 0x1f, R0 ;  /* 0x0000001fff037819 */ /* 0x000fe40000011400 */
[----:B---3--:R-:W-:Y:S02]  /*1630*/  ISETP.GT.AND P2, PT, R97, UR5, PT ;  /* 0x0000000561007c0c */ /* 0x008fe4000bf44270 */
[----:B------:R-:W-:Y:S01]  /*1640*/  LEA.HI R3, R3, R0, RZ, 0x5 ;  /* 0x0000000003037211 */ /* 0x000fe200078f28ff */
[----:B------:R-:W-:Y:S01]  /*1650*/  HFMA2 R0, -RZ, RZ, 0, 0 ;  /* 0x00000000ff007431 */ /* 0x000fe200000001ff */
[----:B----4-:R-:W-:-:S02]  /*1660*/  ISETP.GT.AND P3, PT, R97, UR11, PT ;  /* 0x0000000b61007c0c */ /* 0x010fc4000bf64270 */
[----:B------:R-:W-:Y:S02]  /*1670*/  SHF.R.S32.HI R15, RZ, 0x5, R3 ;  /* 0x00000005ff0f7819 */ /* 0x000fe40000011403 */
[----:B0-----:R-:W-:Y:S01]  /*1680*/  ISETP.GT.AND P4, PT, R97, UR12, PT ;  /* 0x0000000c61007c0c */ /* 0x001fe2000bf84270 */
[----:B------:R-:W-:-:S12]  /*1690*/  @!P0 BRA `(.L_x_86) ;  /* 0x00000000001c8947 */ /* 0x000fd80003800000 */
[----:B------:R-:W0:Y:S02]  /*16a0*/  LDC R0, c[0x0][0x3cc] ;  /* 0x0000f300ff007b82 */ /* 0x000e240000000800 */
[----:B0-----:R-:W-:-:S04]  /*16b0*/  VIMNMX R0, PT, PT, R97, R0, PT ;  /* 0x0000000061007248 */ /* 0x001fc80003fe0100 */
[----:B------:R-:W-:-:S04]  /*16c0*/  IADD3 R0, PT, PT, R0, -UR4, RZ ;  /* 0x8000000400007c10 */ /* 0x000fc8000fffe0ff */
[----:B------:R-:W-:-:S04]  /*16d0*/  SHF.R.S32.HI R3, RZ, 0x1f, R0 ;  /* 0x0000001fff037819 */ /* 0x000fc80000011400 */
[----:B------:R-:W-:-:S04]  /*16e0*/  LEA.HI R3, R3, R0, RZ, 0x5 ;  /* 0x0000000003037211 */ /* 0x000fc800078f28ff */
[----:B------:R-:W-:-:S05]  /*16f0*/  SHF.R.S32.HI R3, RZ, 0x5, R3 ;  /* 0x00000005ff037819 */ /* 0x000fca0000011403 */
[----:B------:R-:W-:-:S07]  /*1700*/  IMAD R0, R3, 0x6, RZ ;  /* 0x0000000603007824 */ /* 0x000fce00078e02ff */
.L_x_86:
[----:B------:R-:W-:Y:S05]  /*1710*/  @!P1 BRA `(.L_x_87) ;  /* 0x00000000001c9947 */ /* 0x000fea0003800000 */
[----:B------:R-:W0:Y:S02]  /*1720*/  LDC R8, c[0x0][0x3d0] ;  /* 0x0000f400ff087b82 */ /* 0x000e240000000800 */
[----:B0-----:R-:W-:-:S04]  /*1730*/  VIMNMX R3, PT, PT, R97, R8, PT ;  /* 0x0000000861037248 */ /* 0x001fc80003fe0100 */
[----:B------:R-:W-:-:S04]  /*1740*/  IADD3 R3, PT, PT, R3, -UR6, RZ ;  /* 0x8000000603037c10 */ /* 0x000fc8000fffe0ff */
[----:B------:R-:W-:-:S04]  /*1750*/  SHF.R.S32.HI R8, RZ, 0x1f, R3 ;  /* 0x0000001fff087819 */ /* 0x000fc80000011403 */
[----:B------:R-:W-:-:S04]  /*1760*/  LEA.HI R8, R8, R3, RZ, 0x5 ;  /* 0x0000000308087211 */ /* 0x000fc800078f28ff */
[----:B------:R-:W-:-:S04]  /*1770*/  SHF.R.S32.HI R8, RZ, 0x5, R8 ;  /* 0x00000005ff087819 */ /* 0x000fc80000011408 */
[----:B------:R-:W-:-:S07]  /*1780*/  LEA R5, R8, R8, 0x2 ;  /* 0x0000000808057211 */ /* 0x000fce00078e10ff */
.L_x_87:
[----:B------:R-:W-:Y:S05]  /*1790*/  @!P2 BRA `(.L_x_88) ;  /* 0x00000000001ca947 */ /* 0x000fea0003800000 */
[----:B------:R-:W0:Y:S02]  /*17a0*/  LDC R8, c[0x0][0x3d4] ;  /* 0x0000f500ff087b82 */ /* 0x000e240000000800 */
[----:B0-----:R-:W-:-:S04]  /*17b0*/  VIMNMX R3, PT, PT, R97, R8, PT ;  /* 0x0000000861037248 */ /* 0x001fc80003fe0100 */
[----:B------:R-:W-:-:S04]  /*17c0*/  IADD3 R3, PT, PT, R3, -UR5, RZ ;  /* 0x8000000503037c10 */ /* 0x000fc8000fffe0ff */
[----:B------:R-:W-:-:S04]  /*17d0*/  SHF.R.S32.HI R8, RZ, 0x1f, R3 ;  /* 0x0000001fff087819 */ /* 0x000fc80000011403 */
[----:B------:R-:W-:-:S04]  /*17e0*/  LEA.HI R8, R8, R3, RZ, 0x5 ;  /* 0x0000000308087211 */ /* 0x000fc800078f28ff */
[----:B------:R-:W-:-:S04]  /*17f0*/  SHF.R.S32.HI R8, RZ, 0x5, R8 ;  /* 0x00000005ff087819 */ /* 0x000fc80000011408 */
[----:B------:R-:W-:-:S07]  /*1800*/  SHF.L.U32 R12, R8, 0x2, RZ ;  /* 0x00000002080c7819 */ /* 0x000fce00000006ff */
.L_x_88:
        /* <DEDUP_REMOVED lines=8> */
.L_x_89:
        /* <DEDUP_REMOVED lines=8> */
.L_x_90:
[----:B------:R-:W-:Y:S01]  /*1910*/  LEA R0, R15, R0, 0x3 ;  /* 0x000000000f007211 */ /* 0x000fe200078e18ff */
[----:B------:R-:W0:Y:S01]  /*1920*/  S2UR UR5, SR_CgaCtaId ;  /* 0x00000000000579c3 */ /* 0x000e220000008800 */
[----:B------:R-:W1:Y:S01]  /*1930*/  LDCU.64 UR12, c[0x0][0x388] ;  /* 0x00007100ff0c77ac */ /* 0x000e620008000a00 */
[----:B------:R-:W-:Y:S02]  /*1940*/  VIMNMX R2, PT, PT, R2, UR6, PT ;  /* 0x0000000602027c48 */ /* 0x000fe4000bfe0100 */
[----:B------:R-:W-:Y:S01]  /*1950*/  IADD3 R0, PT, PT, R12, R0, R5 ;  /* 0x000000000c007210 */ /* 0x000fe20007ffe005 */
[----:B------:R-:W-:Y:S01]  /*1960*/  UMOV UR4, 0x400 ;  /* 0x0000040000047882 */ /* 0x000fe20000000000 */
[----:B-----5:R-:W-:Y:S02]  /*1970*/  PRMT R96, R6, 0x7610, R6 ;  /* 0x0000761006607816 */ /* 0x020fe40000000006 */
[----:B------:R-:W-:Y:S02]  /*1980*/  IADD3 R0, PT, PT, R14, R0, R13 ;  /* 0x000000000e007210 */ /* 0x000fe40007ffe00d */
[----:B------:R-:W-:-:S02]  /*1990*/  PRMT R94, R7, 0x7610, R7 ;  /* 0x00007610075e7816 */ /* 0x000fc40000000007 */
[----:B------:R-:W-:Y:S01]  /*19a0*/  MOV R89, RZ ;  /* 0x000000ff00597202 */ /* 0x000fe20000000f00 */
[----:B------:R-:W-:Y:S01]  /*19b0*/  IMAD R3, R0, R85, RZ ;  /* 0x0000005500037224 */ /* 0x000fe200078e02ff */
[----:B------:R-:W-:Y:S02]  /*19c0*/  SHF.R.S32.HI R0, RZ, 0x1f, R4 ;  /* 0x0000001fff007819 */ /* 0x000fe40000011404 */
[----:B------:R-:W-:Y:S02]  /*19d0*/  PRMT R8, RZ, 0x5410, RZ ;  /* 0x00005410ff087816 */ /* 0x000fe400000000ff */
[----:B------:R-:W-:Y:S02]  /*19e0*/  IADD3 R4, P0, PT, R4, R3, RZ ;  /* 0x0000000304047210 */ /* 0x000fe40007f1e0ff */
[----:B------:R-:W-:Y:S02]  /*19f0*/  PRMT R7, RZ, 0x5410, RZ ;  /* 0x00005410ff077816 */ /* 0x000fe400000000ff */
[----:B------:R-:W-:-:S02]  /*1a00*/  LEA.HI.X.SX32 R3, R3, R0, 0x1, P0 ;  /* 0x0000000003037211 */ /* 0x000fc400000f0eff */
[----:B------:R-:W-:Y:S01]  /*1a10*/  ISETP.GT.AND P0, PT, R2, R97, PT ;  /* 0x000000610200720c */ /* 0x000fe20003f04270 */
[----:B0-----:R-:W-:Y:S01]  /*1a20*/  ULEA UR4, UR5, UR4, 0x18 ;  /* 0x0000000405047291 */ /* 0x001fe2000f8ec0ff */
[C---:B------:R-:W-:Y:S02]  /*1a30*/  SHF.L.U32 R0, R4.reuse, 0x2, RZ ;  /* 0x0000000204007819 */ /* 0x040fe400000006ff */
[----:B------:R-:W-:Y:S02]  /*1a40*/  SHF.L.U64.HI R3, R4, 0x2, R3 ;  /* 0x0000000204037819 */ /* 0x000fe40000010203 */
[----:B-1----:R-:W-:Y:S02]  /*1a50*/  IADD3 R28, P1, PT, R0, UR12, RZ ;  /* 0x0000000c001c7c10 */ /* 0x002fe4000ff3e0ff */
[----:B------:R-:W-:Y:S02]  /*1a60*/  PRMT R6, RZ, 0x5410, RZ ;  /* 0x00005410ff067816 */ /* 0x000fe400000000ff */
[----:B------:R-:W-:-:S02]  /*1a70*/  IADD3.X R29, PT, PT, R3, UR13, RZ, P1, !PT ;  /* 0x0000000d031d7c10 */ /* 0x000fc40008ffe4ff */
[----:B------:R-:W-:Y:S02]  /*1a80*/  PRMT R5, RZ, 0x5410, RZ ;  /* 0x00005410ff057816 */ /* 0x000fe400000000ff */
[----:B------:R-:W-:Y:S02]  /*1a90*/  PRMT R4, RZ, 0x5410, RZ ;  /* 0x00005410ff047816 */ /* 0x000fe400000000ff */
[----:B------:R-:W-:Y:S02]  /*1aa0*/  PRMT R3, RZ, 0x5410, RZ ;  /* 0x00005410ff037816 */ /* 0x000fe400000000ff */
[----:B------:R-:W-:Y:S02]  /*1ab0*/  PRMT R2, RZ, 0x5410, RZ ;  /* 0x00005410ff027816 */ /* 0x000fe400000000ff */
[----:B------:R-:W-:Y:S02]  /*1ac0*/  PRMT R0, RZ, 0x5410, RZ ;  /* 0x00005410ff007816 */ /* 0x000fe400000000ff */
[----:B------:R-:W-:-:S02]  /*1ad0*/  IADD3 R90, PT, PT, R97, R90, RZ ;  /* 0x0000005a615a7210 */ /* 0x000fc40007ffe0ff */
[----:B------:R-:W-:Y:S02]  /*1ae0*/  MOV R34, R28 ;  /* 0x0000001c00227202 */ /* 0x000fe40000000f00 */
[----:B------:R-:W-:Y:S01]  /*1af0*/  MOV R35, R29 ;  /* 0x0000001d00237202 */ /* 0x000fe20000000f00 */
[----:B------:R-:W-:Y:S06]  /*1b00*/  @!P0 BRA `(.L_x_91) ;  /* 0x0000002800808947 */ /* 0x000fec0003800000 */
[----:B------:R-:W-:Y:S01]  /*1b10*/  PRMT R12, R93, 0x9910, RZ ;  /* 0x000099105d0c7816 */ /* 0x000fe200000000ff */
[----:B------:R-:W-:-:S04]  /*1b20*/  IMAD.WIDE.U32 R10, R9, 0x100, R10 ;  /* 0x00000100090a7825 */ /* 0x000fc800078e000a */
[----:B------:R-:W-:Y:S01]  /*1b30*/  HFMA2 R89, -RZ, RZ, 0, 0 ;  /* 0x00000000ff597431 */ /* 0x000fe200000001ff */
[----:B------:R-:W-:Y:S01]  /*1b40*/  VIMNMX R24, PT, PT, R88, UR6, PT ;  /* 0x0000000658187c48 */ /* 0x000fe2000bfe0100 */
[----:B------:R-:W0:Y:S01]  /*1b50*/  LDCU UR7, c[0x0][0x3a8] ;  /* 0x00007500ff0777ac */ /* 0x000e220008000800 */
[----:B------:R-:W-:Y:S02]  /*1b60*/  MOV R9, R12 ;  /* 0x0000000c00097202 */ /* 0x000fe40000000f00 */
[----:B------:R-:W-:Y:S02]  /*1b70*/  IADD3 R26, P1, PT, R10, 0x2, RZ ;  /* 0x000000020a1a7810 */ /* 0x000fe40007f3e0ff */
[----:B------:R-:W-:Y:S02]  /*1b80*/  ISETP.NE.AND P0, PT, R9, RZ, PT ;  /* 0x000000ff0900720c */ /* 0x000fe40003f05270 */
[----:B------:R-:W-:Y:S02]  /*1b90*/  IADD3.X R9, PT, PT, RZ, R11, RZ, P1, !PT ;  /* 0x0000000bff097210 */ /* 0x000fe40000ffe4ff */
[----:B------:R-:W-:-:S02]  /*1ba0*/  ISETP.EQ.OR P0, PT, R32, 0x3, !P0 ;  /* 0x000000032000780c */ /* 0x000fc40004702670 */
[----:B------:R-:W-:-:S11]  /*1bb0*/  PRMT R8, RZ, 0x7610, R8 ;  /* 0x00007610ff087816 */ /* 0x000fd60000000008 */
.L_x_100:
[----:B------:R-:W1:Y:S01]  /*1bc0*/  LDC R85, c[0x0][0x3ac] ;  /* 0x0000eb00ff557b82 */ /* 0x000e620000000800 */
[----:B------:R-:W-:Y:S02]  /*1bd0*/  ISETP.NE.AND P3, PT, R97, R90, PT ;  /* 0x0000005a6100720c */ /* 0x000fe40003f65270 */
[----:B------:R-:W-:-:S11]  /*1be0*/  MOV R11, R29 ;  /* 0x0000001d000b7202 */ /* 0x000fd60000000f00 */
[----:B------:R-:W-:-:S05]  /*1bf0*/  @!P3 LEA R10, R89, R1, 0x3 ;  /* 0x00000001590ab211 */ /* 0x000fca00078e18ff */
[----:B------:R2:W3:Y:S02]  /*1c00*/  @!P3 LDL.64 R32, [R10+0x8] ;  /* 0x000008000a20b983 */ /* 0x0004e40000100a00 */
[----:B--2---:R-:W-:-:S05]  /*1c10*/  MOV R10, R28 ;  /* 0x0000001c000a7202 */ /* 0x004fca0000000f00 */
[C---:B-1----:R-:W-:Y:S01]  /*1c20*/  IMAD.WIDE R20, R85.reuse, 0x4, R10 ;  /* 0x0000000455147825 */ /* 0x042fe200078e020a */
[----:B------:R-:W2:Y:S03]  /*1c30*/  LDG.E.128.CONSTANT R12, desc[UR8][R10.64] ;  /* 0x000000080a0c7981 */ /* 0x000ea6000c1e9d00 */
[----:B------:R-:W-:Y:S02]  /*1c40*/  IMAD.WIDE R28, R85, 0x4, R20 ;  /* 0x00000004551c7825 */ /* 0x000fe400078e0214 */
[----:B------:R-:W4:Y:S04]  /*1c50*/  LDG.E.128.CONSTANT R20, desc[UR8][R20.64] ;  /* 0x0000000814147981 */ /* 0x000f28000c1e9d00 */
[----:B------:R-:W4:Y:S01]  /*1c60*/  LDG.E.128.CONSTANT R16, desc[UR8][R28.64] ;  /* 0x000000081c107981 */ /* 0x000f22000c1e9d00 */
[----:B------:R-:W-:-:S05]  /*1c70*/  @!P3 MOV R27, R9 ;  /* 0x00000009001bb202 */ /* 0x000fca0000000f00 */
[----:B------:R1:W5:Y:S01]  /*1c80*/  @!P3 LDG.E.U16.CONSTANT R30, desc[UR8][R26.64] ;  /* 0x000000081a1eb981 */ /* 0x000362000c1e9500 */
[----:B------:R-:W-:Y:S01]  /*1c90*/  ISETP.NE.AND P1, PT, R95, RZ, PT ;  /* 0x000000ff5f00720c */ /* 0x000fe20003f25270 */
[----:B0-----:R-:W-:Y:S01]  /*1ca0*/  UIMAD UR5, UR10, -0x4, UR7 ;  /* 0xfffffffc0a0578a4 */ /* 0x001fe2000f8e0207 */
[----:B------:R-:W-:Y:S02]  /*1cb0*/  @!P3 IADD3 R58, PT, PT, R89, 0x1, RZ ;  /* 0x00000001593ab810 */ /* 0x000fe40007ffe0ff */
[----:B---3--:R-:W-:Y:S02]  /*1cc0*/  @!P3 PRMT R96, R32, 0x7610, R96 ;  /* 0x000076102060b816 */ /* 0x008fe40000000060 */
[----:B------:R-:W-:Y:S02]  /*1cd0*/  @!P3 PRMT R94, R33, 0x7610, R94 ;  /* 0x00007610215eb816 */ /* 0x000fe4000000005e */
[----:B------:R-:W-:Y:S02]  /*1ce0*/  @!P3 PRMT R96, R96, 0x7610, R32 ;  /* 0x000076106060b816 */ /* 0x000fe40000000020 */
[----:B------:R-:W-:-:S02]  /*1cf0*/  @!P3 PRMT R94, R94, 0x7610, R33 ;  /* 0x000076105e5eb816 */ /* 0x000fc40000000021 */
[----:B--2---:R-:W-:Y:S02]  /*1d00*/  LOP3.LUT R25, R12, 0x3f003f, RZ, 0xc0, !PT ;  /* 0x003f003f0c197812 */ /* 0x004fe400078ec0ff */
[--C-:B------:R-:W-:Y:S02]  /*1d10*/  SHF.R.U32.HI R31, RZ, 0x6, R12.reuse ;  /* 0x00000006ff1f7819 */ /* 0x100fe4000001160c */
[----:B------:R-:W-:Y:S02]  /*1d20*/  SHF.R.U32.HI R12, RZ, 0xc, R12 ;  /* 0x0000000cff0c7819 */ /* 0x000fe4000001160c */
[----:B------:R-:W-:Y:S02]  /*1d30*/  SHF.R.U32.HI R36, RZ, 0xc, R13 ;  /* 0x0000000cff247819 */ /* 0x000fe4000001160d */
[----:B------:R-:W-:Y:S02]  /*1d40*/  SHF.R.U32.HI R37, RZ, 0xc, R14 ;  /* 0x0000000cff257819 */ /* 0x000fe4000001160e */
[----:B------:R-:W-:-:S02]  /*1d50*/  SHF.R.U32.HI R41, RZ, 0xc, R15 ;  /* 0x0000000cff297819 */ /* 0x000fc4000001160f */
[----:B------:R-:W-:Y:S02]  /*1d60*/  LOP3.LUT R34, R13, 0x3f003f, RZ, 0xc0, !PT ;  /* 0x003f003f0d227812 */ /* 0x000fe400078ec0ff */
[----:B------:R-:W-:Y:S02]  /*1d70*/  SHF.R.U32.HI R35, RZ, 0x6, R13 ;  /* 0x00000006ff237819 */ /* 0x000fe4000001160d */
[----:B------:R-:W-:Y:S02]  /*1d80*/  LOP3.LUT R42, R14, 0x3f003f, RZ, 0xc0, !PT ;  /* 0x003f003f0e2a7812 */ /* 0x000fe400078ec0ff */
[----:B------:R-:W-:Y:S02]  /*1d90*/  SHF.R.U32.HI R43, RZ, 0x6, R14 ;  /* 0x00000006ff2b7819 */ /* 0x000fe4000001160e */
[----:B------:R-:W-:Y:S02]  /*1da0*/  LOP3.LUT R49, R15, 0x3f003f, RZ, 0xc0, !PT ;  /* 0x003f003f0f317812 */ /* 0x000fe400078ec0ff */
[----:B------:R-:W-:-:S02]  /*1db0*/  SHF.R.U32.HI R50, RZ, 0x6, R15 ;  /* 0x00000006ff327819 */ /* 0x000fc4000001160f */
[--C-:B----4-:R-:W-:Y:S02]  /*1dc0*/  SHF.R.U32.HI R13, RZ, 0x8, R16.reuse ;  /* 0x00000008ff0d7819 */ /* 0x110fe40000011610 */
[----:B-1----:R-:W-:Y:S02]  /*1dd0*/  LOP3.LUT R27, R16, 0x3f003f, RZ, 0xc0, !PT ;  /* 0x003f003f101b7812 */ /* 0x002fe400078ec0ff */
[--C-:B------:R-:W-:Y:S02]  /*1de0*/  SHF.R.U32.HI R33, RZ, 0x6, R16.reuse ;  /* 0x00000006ff217819 */ /* 0x100fe40000011610 */
[----:B------:R-:W-:Y:S02]  /*1df0*/  SHF.R.U32.HI R32, RZ, 0xa, R16 ;  /* 0x0000000aff207819 */ /* 0x000fe40000011610 */
[----:B------:R-:W-:Y:S02]  /*1e00*/  SHF.R.U32.HI R14, RZ, 0x8, R17 ;  /* 0x00000008ff0e7819 */ /* 0x000fe40000011611 */
[----:B------:R-:W-:-:S02]  /*1e10*/  LOP3.LUT R39, R17, 0x3f003f, RZ, 0xc0, !PT ;  /* 0x003f003f11277812 */ /* 0x000fc400078ec0ff */
[--C-:B------:R-:W-:Y:S02]  /*1e20*/  SHF.R.U32.HI R40, RZ, 0x6, R17.reuse ;  /* 0x00000006ff287819 */ /* 0x100fe40000011611 */
[----:B------:R-:W-:Y:S02]  /*1e30*/  SHF.R.U32.HI R38, RZ, 0xa, R17 ;  /* 0x0000000aff267819 */ /* 0x000fe40000011611 */
[--C-:B------:R-:W-:Y:S02]  /*1e40*/  SHF.R.U32.HI R16, RZ, 0x8, R18.reuse ;  /* 0x00000008ff107819 */ /* 0x100fe40000011612 */
[----:B------:R-:W-:Y:S02]  /*1e50*/  LOP3.LUT R46, R18, 0x3f003f, RZ, 0xc0, !PT ;  /* 0x003f003f122e7812 */ /* 0x000fe400078ec0ff */
[--C-:B------:R-:W-:Y:S02]  /*1e60*/  SHF.R.U32.HI R47, RZ, 0x6, R18.reuse ;  /* 0x00000006ff2f7819 */ /* 0x100fe40000011612 */
[----:B------:R-:W-:-:S02]  /*1e70*/  SHF.R.U32.HI R48, RZ, 0xa, R18 ;  /* 0x0000000aff307819 */ /* 0x000fc40000011612 */
[----:B------:R-:W-:Y:S02]  /*1e80*/  LOP3.LUT R12, R12, 0xf000f, RZ, 0xc0, !PT ;  /* 0x000f000f0c0c7812 */ /* 0x000fe400078ec0ff */
[----:B------:R-:W-:Y:S02]  /*1e90*/  LOP3.LUT R15, R36, 0xf000f, RZ, 0xc0, !PT ;  /* 0x000f000f240f7812 */ /* 0x000fe400078ec0ff */
[----:B------:R-:W-:Y:S02]  /*1ea0*/  SHF.R.U32.HI R17, RZ, 0x8, R19 ;  /* 0x00000008ff117819 */ /* 0x000fe40000011613 */
[----:B------:R-:W-:Y:S02]  /*1eb0*/  LOP3.LUT R37, R37, 0xf000f, RZ, 0xc0, !PT ;  /* 0x000f000f25257812 */ /* 0x000fe400078ec0ff */
[----:B------:R-:W-:Y:S02]  /*1ec0*/  LOP3.LUT R18, R41, 0xf000f, RZ, 0xc0, !PT ;  /* 0x000f000f29127812 */ /* 0x000fe400078ec0ff */
[----:B------:R-:W-:-:S02]  /*1ed0*/  LOP3.LUT R13, R12, 0x300030, R13, 0xf8, !PT ;  /* 0x003000300c0d7812 */ /* 0x000fc400078ef80d */
[----:B------:R-:W-:Y:S02]  /*1ee0*/  LOP3.LUT R14, R15, 0x300030, R14, 0xf8, !PT ;  /* 0x003000300f0e7812 */ /* 0x000fe400078ef80e */
[----:B------:R-:W-:Y:S02]  /*1ef0*/  LOP3.LUT R15, R37, 0x300030, R16, 0xf8, !PT ;  /* 0x00300030250f7812 */ /* 0x000fe400078ef810 */
[----:B------:R-:W-:Y:S02]  /*1f00*/  LOP3.LUT R12, R18, 0x300030, R17, 0xf8, !PT ;  /* 0x00300030120c7812 */ /* 0x000fe400078ef811 */
[----:B------:R-:W-:Y:S02]  /*1f10*/  SHF.R.U32.HI R36, RZ, 0xc, R23 ;  /* 0x0000000cff247819 */ /* 0x000fe40000011617 */
[----:B------:R-:W-:Y:S02]  /*1f20*/  LOP3.LUT R16, R20, 0x3f003f, RZ, 0xc0, !PT ;  /* 0x003f003f14107812 */ /* 0x000fe400078ec0ff */
[----:B------:R-:W-:-:S02]  /*1f30*/  SHF.R.U32.HI R17, RZ, 0x6, R20 ;  /* 0x00000006ff117819 */ /* 0x000fc40000011614 */
[----:B------:R-:W-:Y:S02]  /*1f40*/  LOP3.LUT R18, R21, 0x3f003f, RZ, 0xc0, !PT ;  /* 0x003f003f15127812 */ /* 0x000fe400078ec0ff */
[--C-:B------:R-:W-:Y:S02]  /*1f50*/  SHF.R.U32.HI R37, RZ, 0x6, R21.reuse ;  /* 0x00000006ff257819 */ /* 0x100fe40000011615 */
[----:B------:R-:W-:Y:S02]  /*1f60*/  LOP3.LUT R44, R22, 0x3f003f, RZ, 0xc0, !PT ;  /* 0x003f003f162c7812 */ /* 0x000fe400078ec0ff */
[----:B------:R-:W-:Y:S02]  /*1f70*/  SHF.R.U32.HI R45, RZ, 0x6, R22 ;  /* 0x00000006ff2d7819 */ /* 0x000fe40000011616 */
[----:B------:R-:W-:Y:S02]  /*1f80*/  SHF.R.U32.HI R20, RZ, 0xc, R20 ;  /* 0x0000000cff147819 */ /* 0x000fe40000011614 */
[----:B------:R-:W-:-:S02]  /*1f90*/  SHF.R.U32.HI R21, RZ, 0xc, R21 ;  /* 0x0000000cff157819 */ /* 0x000fc40000011615 */
[----:B------:R-:W-:Y:S02]  /*1fa0*/  SHF.R.U32.HI R22, RZ, 0xc, R22 ;  /* 0x0000000cff167819 */ /* 0x000fe40000011616 */
[--C-:B------:R-:W-:Y:S02]  /*1fb0*/  SHF.R.U32.HI R55, RZ, 0xa, R19.reuse ;  /* 0x0000000aff377819 */ /* 0x100fe40000011613 */
[----:B------:R-:W-:Y:S02]  /*1fc0*/  LOP3.LUT R51, R23, 0x3f003f, RZ, 0xc0, !PT ;  /* 0x003f003f17337812 */ /* 0x000fe400078ec0ff */
[----:B------:R-:W-:Y:S02]  /*1fd0*/  LOP3.LUT R36, R36, 0xf000f, RZ, 0xc0, !PT ;  /* 0x000f000f24247812 */ /* 0x000fe400078ec0ff */
[----:B------:R-:W-:Y:S02]  /*1fe0*/  LOP3.LUT R53, R19, 0x3f003f, RZ, 0xc0, !PT ;  /* 0x003f003f13357812 */ /* 0x000fe400078ec0ff */
[----:B------:R-:W-:-:S02]  /*1ff0*/  SHF.R.U32.HI R54, RZ, 0x6, R19 ;  /* 0x00000006ff367819 */ /* 0x000fc40000011613 */
[----:B------:R-:W-:Y:S02]  /*2000*/  SHF.R.U32.HI R52, RZ, 0x6, R23 ;  /* 0x00000006ff347819 */ /* 0x000fe40000011617 */
[----:B------:R-:W-:Y:S02]  /*2010*/  LOP3.LUT R35, R35, 0x3f003f, RZ, 0xc0, !PT ;  /* 0x003f003f23237812 */ /* 0x000fe400078ec0ff */
[----:B------:R-:W-:Y:S02]  /*2020*/  LOP3.LUT R19, R20, 0xf000f, RZ, 0xc0, !PT ;  /* 0x000f000f14137812 */ /* 0x000fe400078ec0ff */
[----:B------:R-:W-:Y:S02]  /*2030*/  LOP3.LUT R21, R21, 0xf000f, RZ, 0xc0, !PT ;  /* 0x000f000f15157812 */ /* 0x000fe400078ec0ff */
[----:B------:R-:W-:Y:S02]  /*2040*/  LOP3.LUT R23, R22, 0xf000f, RZ, 0xc0, !PT ;  /* 0x000f000f16177812 */ /* 0x000fe400078ec0ff */
[----:B------:R-:W-:-:S02]  /*2050*/  LOP3.LUT R31, R31, 0x3f003f, RZ, 0xc0, !PT ;  /* 0x003f003f1f1f7812 */ /* 0x000fc400078ec0ff */
        /* <DEDUP_REMOVED lines=11> */
[----:B------:R-:W-:-:S02]  /*2110*/  LOP3.LUT R19, R19, 0x300030, R32, 0xf8, !PT ;  /* 0x0030003013137812 */ /* 0x000fc400078ef820 */
[----:B------:R-:W-:Y:S02]  /*2120*/  LOP3.LUT R41, R21, 0x300030, R38, 0xf8, !PT ;  /* 0x0030003015297812 */ /* 0x000fe400078ef826 */
        /* <DEDUP_REMOVED lines=9> */
[----:B------:R-:W-:Y:S01]  /*21c0*/  LOP3.LUT R43, R37, 0x64006400, RZ, 0xfc, !PT ;  /* 0x64006400252b7812 */ /* 0x000fe200078efcff */
[----:B------:R-:W-:Y:S01]  /*21d0*/  HADD2 R37, R51, -1056, -1056 ;  /* 0xe420e42033257430 */ /* 0x000fe20000000000 */
[----:B------:R-:W-:-:S02]  /*21e0*/  LOP3.LUT R45, R45, 0x64006400, RZ, 0xfc, !PT ;  /* 0x640064002d2d7812 */ /* 0x000fc400078efcff */
[----:B------:R-:W-:Y:S02]  /*21f0*/  LOP3.LUT R22, R49, 0x64006400, RZ, 0xfc, !PT ;  /* 0x6400640031167812 */ /* 0x000fe400078efcff */
[----:B------:R-:W-:Y:S02]  /*2200*/  LOP3.LUT R50, R50, 0x64006400, RZ, 0xfc, !PT ;  /* 0x6400640032327812 */ /* 0x000fe400078efcff */
[----:B------:R-:W-:Y:S01]  /*2210*/  LOP3.LUT R38, R27, 0x64006400, RZ, 0xfc, !PT ;  /* 0x640064001b267812 */ /* 0x000fe200078efcff */
[----:B------:R-:W-:Y:S01]  /*2220*/  HADD2 R27, R35, -1056, -1056 ;  /* 0xe420e420231b7430 */ /* 0x000fe20000000000 */
[----:B------:R-:W-:Y:S02]  /*2230*/  LOP3.LUT R46, R46, 0x64006400, RZ, 0xfc, !PT ;  /* 0x640064002e2e7812 */ /* 0x000fe400078efcff */
[----:B------:R-:W-:Y:S02]  /*2240*/  LOP3.LUT R52, R52, 0x64006400, RZ, 0xfc, !PT ;  /* 0x6400640034347812 */ /* 0x000fe400078efcff */
[----:B------:R-:W-:Y:S01]  /*2250*/  LOP3.LUT R54, R54, 0x64006400, RZ, 0xfc, !PT ;  /* 0x6400640036367812 */ /* 0x000fe200078efcff */
[----:B------:R-:W-:Y:S01]  /*2260*/  HADD2 R35, R36, -1056, -1056 ;  /* 0xe420e42024237430 */ /* 0x000fe20000000000 */
        /* <DEDUP_REMOVED lines=15> */
[----:B------:R-:W-:Y:S01]  /*2360*/  LOP3.LUT R57, R57, 0x64006400, RZ, 0xfc, !PT ;  /* 0x6400640039397812 */ /* 0x000fe200078efcff */
[----:B------:R-:W-:Y:S01]  /*2370*/  HADD2 R36, R44, -1056, -1056 ;  /* 0xe420e4202c247430 */ /* 0x000fe20000000000 */
[----:B------:R-:W-:Y:S01]  /*2380*/  MOV R32, UR5 ;  /* 0x0000000500207c02 */ /* 0x000fe20008000f00 */
[----:B------:R-:W-:Y:S02]  /*2390*/  HADD2 R41, R53, -1056, -1056 ;  /* 0xe420e42035297430 */ /* 0x000fe40000000000 */
[----:B------:R-:W-:Y:S01]  /*23a0*/  HADD2 R44, R45, -1056, -1056 ;  /* 0xe420e4202d2c7430 */ /* 0x000fe20000000000 */
[----:B------:R-:W-:Y:S01]  /*23b0*/  ISETP.NE.AND P2, PT, R32, 0x1, PT ;  /* 0x000000012000780c */ /* 0x000fe20003f45270 */
        /* <DEDUP_REMOVED lines=25> */
[----:B------:R-:W-:Y:S01]  /*2550*/  HADD2 R57, R57, -1056, -1056 ;  /* 0xe420e42039397430 */ /* 0x000fe20000000000 */
[----:B------:R-:W-:Y:S06]  /*2560*/  @!P1 BRA `(.L_x_92) ;  /* 0x0000000000a89947 */ /* 0x000fec0003800000 */
[----:B------:R-:W0:Y:S04]  /*2570*/  LDS.128 R12, [UR4] ;  /* 0x00000004ff0c7984 */ /* 0x000e280008000c00 */
        /* <DEDUP_REMOVED lines=41> */
.L_x_92:
[----:B------:R-:W-:Y:S02]  /*2810*/  @!P3 MOV R89, R58 ;  /* 0x0000003a0059b202 */ /* 0x000fe40000000f00 */
[----:B-----5:R-:W-:Y:S01]  /*2820*/  @!P3 IADD3 R90, PT, PT, R30, R97, RZ ;  /* 0x000000611e5ab210 */ /* 0x020fe20007ffe0ff */
[----:B------:R-:W-:Y:S06]  /*2830*/  @!P2 BRA `(.L_x_93) ;  /* 0x000000080020a947 */ /* 0x000fec0003800000 */
[----:B------:R-:W-:Y:S02]  /*2840*/  PRMT R12, R92, 0x9910, RZ ;  /* 0x000099105c0c7816 */ /* 0x000fe400000000ff */
[----:B------:R-:W-:Y:S02]  /*2850*/  ISETP.NE.AND P4, PT, R32, 0x2, PT ;  /* 0x000000022000780c */ /* 0x000fe40003f85270 */
[----:B------:R-:W-:-:S13]  /*2860*/  ISETP.NE.AND P3, PT, R12, RZ, PT ;  /* 0x000000ff0c00720c */ /* 0x000fda0003f65270 */
[----:B------:R-:W-:Y:S05]  /*2870*/  @!P3 BRA `(.L_x_94) ;  /* 0x0000000000a8b947 */ /* 0x000fea0003800000 */
        /* <DEDUP_REMOVED lines=42> */
.L_x_94:
[----:B------:R-:W-:Y:S05]  /*2b20*/  @!P4 BRA `(.L_x_93) ;  /* 0x000000040064c947 */ /* 0x000fea0003800000 */
[----:B------:R-:W-:-:S04]  /*2b30*/  PRMT R12, R91, 0x9910, RZ ;  /* 0x000099105b0c7816 */ /* 0x000fc800000000ff */
        /* <DEDUP_REMOVED lines=44> */
.L_x_95:
[----:B------:R-:W-:Y:S05]  /*2e00*/  @P0 BRA `(.L_x_93) ;  /* 0x0000000000ac0947 */ /* 0x000fea0003800000 */
[----:B------:R-:W0:Y:S01]  /*2e10*/  LDS.128 R12, [UR4+0x180] ;  /* 0x00018004ff0c7984 */ /* 0x000e220008000c00 */
[----:B------:R-:W-:-:S03]  /*2e20*/  MOV R59, R22 ;  /* 0x00000016003b7202 */ /* 0x000fc60000000f00 */
[----:B------:R-:W1:Y:S01]  /*2e30*/  LDS.128 R16, [UR4+0x190] ;  /* 0x00019004ff107984 */ /* 0x000e620008000c00 */
[-C--:B0-----:R-:W-:Y:S02]  /*2e40*/  HFMA2 R20, R20, R12.reuse, RZ ;  /* 0x0000000c14147231 */ /* 0x081fe400000000ff */
[-C--:B------:R-:W-:Y:S02]  /*2e50*/  HFMA2 R21, R21, R12.reuse, RZ.H0_H0 ;  /* 0x0000000c15157231 */ /* 0x080fe400000400ff */
[-C--:B------:R-:W-:Y:S02]  /*2e60*/  HFMA2 R22, R23, R12.reuse, RZ ;  /* 0x0000000c17167231 */ /* 0x080fe400000000ff */
[----:B------:R-:W-:Y:S02]  /*2e70*/  HFMA2 R12, R59, R12, RZ.H0_H0 ;  /* 0x0000000c3b0c7231 */ /* 0x000fe400000400ff */
[-C--:B------:R-:W-:Y:S02]  /*2e80*/  HFMA2 R21, R27, R13.reuse, R21 ;  /* 0x0000000d1b157231 */ /* 0x080fe40000000015 */
[----:B------:R-:W-:-:S02]  /*2e90*/  HFMA2 R12, R33, R13, R12 ;  /* 0x0000000d210c7231 */ /* 0x000fc4000000000c */
[-C--:B------:R-:W-:Y:S02]  /*2ea0*/  HFMA2 R20, R25, R13.reuse, R20 ;  /* 0x0000000d19147231 */ /* 0x080fe40000000014 */
[-C--:B------:R-:W-:Y:S02]  /*2eb0*/  HFMA2 R21, R35, R14.reuse, R21 ;  /* 0x0000000e23157231 */ /* 0x080fe40000000015 */
[----:B------:R-:W-:Y:S02]  /*2ec0*/  HFMA2 R22, R31, R13, R22 ;  /* 0x0000000d1f167231 */ /* 0x000fe40000000016 */
[----:B------:R-:W-:Y:S02]  /*2ed0*/  HFMA2 R12, R37, R14, R12 ;  /* 0x0000000e250c7231 */ /* 0x000fe4000000000c */
[-C--:B------:R-:W-:Y:S02]  /*2ee0*/  HFMA2 R21, R43, R15.reuse, R21 ;  /* 0x0000000f2b157231 */ /* 0x080fe40000000015 */
[----:B------:R-:W-:-:S02]  /*2ef0*/  HFMA2 R12, R45, R15, R12 ;  /* 0x0000000f2d0c7231 */ /* 0x000fc4000000000c */
[----:B------:R-:W-:Y:S02]  /*2f00*/  HFMA2 R20, R34, R14, R20 ;  /* 0x0000000e22147231 */ /* 0x000fe40000000014 */
[----:B-1----:R-:W-:Y:S02]  /*2f10*/  HFMA2 R21, R39, R16, R21 ;  /* 0x0000001027157231 */ /* 0x002fe40000000015 */
[----:B------:R-:W-:Y:S02]  /*2f20*/  HFMA2 R22, R36, R14, R22 ;  /* 0x0000000e24167231 */ /* 0x000fe40000000016 */
[----:B------:R-:W-:Y:S02]  /*2f30*/  HFMA2 R12, R41, R16, R12 ;  /* 0x00000010290c7231 */ /* 0x000fe4000000000c */
        /* <DEDUP_REMOVED lines=8> */
[-C--:B------:R-:W-:Y:S02]  /*2fc0*/  HFMA2 R20, R38, R16.reuse, R20 ;  /* 0x0000001026147231 */ /* 0x080fe40000000014 */
[----:B------:R-:W-:Y:S02]  /*2fd0*/  HADD2 R21, R21.H0_H0, R21.H1_H1 ;  /* 0x3000001515157230 */ /* 0x000fe40000000800 */
[----:B------:R-:W-:Y:S02]  /*2fe0*/  HFMA2 R22, R40, R16, R22 ;  /* 0x0000001028167231 */ /* 0x000fe40000000016 */
[----:B------:R-:W-:Y:S02]  /*2ff0*/  HADD2 R12, R12.H0_H0, R12.H1_H1 ;  /* 0x3000000c0c0c7230 */ /* 0x000fe40000000800 */
[-C--:B------:R-:W-:Y:S02]  /*3000*/  HFMA2 R20, R47, R17.reuse, R20 ;  /* 0x000000112f147231 */ /* 0x080fe40000000014 */
[----:B------:R-:W-:-:S02]  /*3010*/  HFMA2 R22, R51, R17, R22 ;  /* 0x0000001133167231 */ /* 0x000fc40000000016 */
[-C--:B------:R-:W-:Y:S02]  /*3020*/  HFMA2 R20, R46, R18.reuse, R20 ;  /* 0x000000122e147231 */ /* 0x080fe40000000014 */
[----:B------:R-:W-:Y:S02]  /*3030*/  HFMA2 R22, R50, R18, R22 ;  /* 0x0000001232167231 */ /* 0x000fe40000000016 */
        /* <DEDUP_REMOVED lines=8> */
.L_x_93:
        /* <DEDUP_REMOVED lines=9> */
[--C-:B------:R-:W-:Y:S02]  /*3150*/  SHF.R.U32.HI R36, RZ, 0xc, R13.reuse ;  /* 0x0000000cff247819 */ /* 0x100fe4000001160d */
[--C-:B------:R-:W-:Y:S02]  /*3160*/  SHF.R.U32.HI R40, RZ, 0xc, R14.reuse ;  /* 0x0000000cff287819 */ /* 0x100fe4000001160e */
[----:B------:R-:W-:Y:S02]  /*3170*/  LOP3.LUT R34, R13, 0x3f003f, RZ, 0xc0, !PT ;  /* 0x003f003f0d227812 */ /* 0x000fe400078ec0ff */
[----:B------:R-:W-:Y:S02]  /*3180*/  SHF.R.U32.HI R35, RZ, 0x6, R13 ;  /* 0x00000006ff237819 */ /* 0x000fe4000001160d */
[----:B------:R-:W-:Y:S02]  /*3190*/  LOP3.LUT R41, R14, 0x3f003f, RZ, 0xc0, !PT ;  /* 0x003f003f0e297812 */ /* 0x000fe400078ec0ff */
[----:B------:R-:W-:-:S02]  /*31a0*/  SHF.R.U32.HI R42, RZ, 0x6, R14 ;  /* 0x00000006ff2a7819 */ /* 0x000fc4000001160e */
[----:B------:R-:W-:Y:S02]  /*31b0*/  LOP3.LUT R49, R15, 0x3f003f, RZ, 0xc0, !PT ;  /* 0x003f003f0f317812 */ /* 0x000fe400078ec0ff */
[--C-:B------:R-:W-:Y:S02]  /*31c0*/  SHF.R.U32.HI R50, RZ, 0x6, R15.reuse ;  /* 0x00000006ff327819 */ /* 0x100fe4000001160f */
[----:B------:R-:W-:Y:S02]  /*31d0*/  SHF.R.U32.HI R43, RZ, 0xc, R15 ;  /* 0x0000000cff2b7819 */ /* 0x000fe4000001160f */
[----:B----4-:R-:W-:Y:S02]  /*31e0*/  SHF.R.U32.HI R13, RZ, 0x8, R16 ;  /* 0x00000008ff0d7819 */ /* 0x010fe40000011610 */
[----:B------:R-:W-:Y:S02]  /*31f0*/  LOP3.LUT R12, R12, 0xf000f, RZ, 0xc0, !PT ;  /* 0x000f000f0c0c7812 */ /* 0x000fe400078ec0ff */
        /* <DEDUP_REMOVED lines=8> */
[--C-:B------:R-:W-:Y:S02]  /*3280*/  SHF.R.U32.HI R16, RZ, 0x8, R18.reuse ;  /* 0x00000008ff107819 */ /* 0x100fe40000011612 */
[----:B------:R-:W-:Y:S02]  /*3290*/  LOP3.LUT R17, R40, 0xf000f, RZ, 0xc0, !PT ;  /* 0x000f000f28117812 */ /* 0x000fe400078ec0ff */
[----:B------:R-:W-:Y:S02]  /*32a0*/  LOP3.LUT R12, R12, 0x300030, R13, 0xf8, !PT ;  /* 0x003000300c0c7812 */ /* 0x000fe400078ef80d */
[----:B------:R-:W-:Y:S02]  /*32b0*/  LOP3.LUT R45, R18, 0x3f003f, RZ, 0xc0, !PT ;  /* 0x003f003f122d7812 */ /* 0x000fe400078ec0ff */
[----:B------:R-:W-:-:S02]  /*32c0*/  SHF.R.U32.HI R46, RZ, 0x6, R18 ;  /* 0x00000006ff2e7819 */ /* 0x000fc40000011612 */
[----:B------:R-:W-:Y:S02]  /*32d0*/  SHF.R.U32.HI R47, RZ, 0xa, R18 ;  /* 0x0000000aff2f7819 */ /* 0x000fe40000011612 */
[----:B------:R-:W-:Y:S02]  /*32e0*/  LOP3.LUT R13, R15, 0x300030, R14, 0xf8, !PT ;  /* 0x003000300f0d7812 */ /* 0x000fe400078ef80e */
[----:B------:R-:W-:Y:S02]  /*32f0*/  SHF.R.U32.HI R18, RZ, 0x8, R19 ;  /* 0x00000008ff127819 */ /* 0x000fe40000011613 */
[----:B------:R-:W-:Y:S02]  /*3300*/  LOP3.LUT R43, R43, 0xf000f, RZ, 0xc0, !PT ;  /* 0x000f000f2b2b7812 */ /* 0x000fe400078ec0ff */
[----:B------:R-:W-:Y:S02]  /*3310*/  LOP3.LUT R14, R17, 0x300030, R16, 0xf8, !PT ;  /* 0x00300030110e7812 */ /* 0x000fe400078ef810 */
[----:B---3--:R-:W-:-:S02]  /*3320*/  LOP3.LUT R16, R20, 0x3f003f, RZ, 0xc0, !PT ;  /* 0x003f003f14107812 */ /* 0x008fc400078ec0ff */
[--C-:B------:R-:W-:Y:S02]  /*3330*/  SHF.R.U32.HI R17, RZ, 0x6, R20.reuse ;  /* 0x00000006ff117819 */ /* 0x100fe40000011614 */
[----:B------:R-:W-:Y:S02]  /*3340*/  SHF.R.U32.HI R20, RZ, 0xc, R20 ;  /* 0x0000000cff147819 */ /* 0x000fe40000011614 */
[----:B------:R-:W-:Y:S02]  /*3350*/  LOP3.LUT R53, R19, 0x3f003f, RZ, 0xc0, !PT ;  /* 0x003f003f13357812 */ /* 0x000fe400078ec0ff */
[--C-:B------:R-:W-:Y:S02]  /*3360*/  SHF.R.U32.HI R54, RZ, 0x6, R19.reuse ;  /* 0x00000006ff367819 */ /* 0x100fe40000011613 */
[----:B------:R-:W-:Y:S02]  /*3370*/  SHF.R.U32.HI R55, RZ, 0xa, R19 ;  /* 0x0000000aff377819 */ /* 0x000fe40000011613 */
[----:B------:R-:W-:-:S02]  /*3380*/  LOP3.LUT R15, R43, 0x300030, R18, 0xf8, !PT ;  /* 0x003000302b0f7812 */ /* 0x000fc400078ef812 */
[----:B------:R-:W-:Y:S02]  /*3390*/  LOP3.LUT R18, R21, 0x3f003f, RZ, 0xc0, !PT ;  /* 0x003f003f15127812 */ /* 0x000fe400078ec0ff */
[----:B------:R-:W-:Y:S02]  /*33a0*/  SHF.R.U32.HI R36, RZ, 0x6, R21 ;  /* 0x00000006ff247819 */ /* 0x000fe40000011615 */
[----:B------:R-:W-:Y:S02]  /*33b0*/  SHF.R.U32.HI R19, RZ, 0xc, R22 ;  /* 0x0000000cff137819 */ /* 0x000fe40000011616 */
[----:B------:R-:W-:Y:S02]  /*33c0*/  LOP3.LUT R51, R23, 0x3f003f, RZ, 0xc0, !PT ;  /* 0x003f003f17337812 */ /* 0x000fe400078ec0ff */
[----:B------:R-:W-:Y:S02]  /*33d0*/  SHF.R.U32.HI R52, RZ, 0x6, R23 ;  /* 0x00000006ff347819 */ /* 0x000fe40000011617 */
[----:B------:R-:W-:-:S02]  /*33e0*/  SHF.R.U32.HI R21, RZ, 0xc, R21 ;  /* 0x0000000cff157819 */ /* 0x000fc40000011615 */
[----:B------:R-:W-:Y:S02]  /*33f0*/  SHF.R.U32.HI R23, RZ, 0xc, R23 ;  /* 0x0000000cff177819 */ /* 0x000fe40000011617 */
[----:B------:R-:W-:Y:S02]  /*3400*/  LOP3.LUT R20, R20, 0xf000f, RZ, 0xc0, !PT ;  /* 0x000f000f14147812 */ /* 0x000fe400078ec0ff */
[----:B------:R-:W-:Y:S02]  /*3410*/  SHF.R.U32.HI R44, RZ, 0x6, R22 ;  /* 0x00000006ff2c7819 */ /* 0x000fe40000011616 */
[----:B------:R-:W-:Y:S02]  /*3420*/  LOP3.LUT R27, R27, 0x3f003f, RZ, 0xc0, !PT ;  /* 0x003f003f1b1b7812 */ /* 0x000fe400078ec0ff */
[----:B------:R-:W-:Y:S02]  /*3430*/  LOP3.LUT R50, R50, 0x3f003f, RZ, 0xc0, !PT ;  /* 0x003f003f32327812 */ /* 0x000fe400078ec0ff */
[----:B------:R-:W-:-:S02]  /*3440*/  LOP3.LUT R43, R22, 0x3f003f, RZ, 0xc0, !PT ;  /* 0x003f003f162b7812 */ /* 0x000fc400078ec0ff */
[----:B------:R-:W-:Y:S02]  /*3450*/  LOP3.LUT R48, R19, 0xf000f, RZ, 0xc0, !PT ;  /* 0x000f000f13307812 */ /* 0x000fe400078ec0ff */
[----:B------:R-:W-:Y:S02]  /*3460*/  LOP3.LUT R35, R35, 0x3f003f, RZ, 0xc0, !PT ;  /* 0x003f003f23237812 */ /* 0x000fe400078ec0ff */
[----:B------:R-:W-:Y:S02]  /*3470*/  LOP3.LUT R22, R21, 0xf000f, RZ, 0xc0, !PT ;  /* 0x000f000f15167812 */ /* 0x000fe400078ec0ff */
[----:B------:R-:W-:Y:S02]  /*3480*/  LOP3.LUT R56, R23, 0xf000f, RZ, 0xc0, !PT ;  /* 0x000f000f17387812 */ /* 0x000fe400078ec0ff */
[----:B------:R-:W-:Y:S02]  /*3490*/  LOP3.LUT R19, R20, 0x300030, R33, 0xf8, !PT ;  /* 0x0030003014137812 */ /* 0x000fe400078ef821 */
        /* <DEDUP_REMOVED lines=10> */
[----:B------:R-:W-:Y:S02]  /*3540*/  LOP3.LUT R40, R22, 0x300030, R37, 0xf8, !PT ;  /* 0x0030003016287812 */ /* 0x000fe400078ef825 */
[----:B------:R-:W-:Y:S02]  /*3550*/  LOP3.LUT R47, R48, 0x300030, R47, 0xf8, !PT ;  /* 0x00300030302f7812 */ /* 0x000fe400078ef82f */
[----:B------:R-:W-:-:S02]  /*3560*/  LOP3.LUT R56, R56, 0x300030, R55, 0xf8, !PT ;  /* 0x0030003038387812 */ /* 0x000fc400078ef837 */
[----:B------:R-:W-:Y:S02]  /*3570*/  LOP3.LUT R17, R17, 0x3f003f, RZ, 0xc0, !PT ;  /* 0x003f003f11117812 */ /* 0x000fe400078ec0ff */
[----:B------:R-:W-:Y:S02]  /*3580*/  LOP3.LUT R36, R36, 0x3f003f, RZ, 0xc0, !PT ;  /* 0x003f003f24247812 */ /* 0x000fe400078ec0ff */
[----:B------:R-:W-:Y:S02]  /*3590*/  LOP3.LUT R35, R43, 0x64006400, RZ, 0xfc, !PT ;  /* 0x640064002b237812 */ /* 0x000fe400078efcff */
[----:B------:R-:W-:Y:S02]  /*35a0*/  LOP3.LUT R18, R31, 0x3f003f, RZ, 0xc0, !PT ;  /* 0x003f003f1f127812 */ /* 0x000fe400078ec0ff */
[----:B------:R-:W-:Y:S02]  /*35b0*/  LOP3.LUT R39, R39, 0x3f003f, RZ, 0xc0, !PT ;  /* 0x003f003f27277812 */ /* 0x000fe400078ec0ff */
[----:B------:R-:W-:-:S02]  /*35c0*/  LOP3.LUT R46, R46, 0x3f003f, RZ, 0xc0, !PT ;  /* 0x003f003f2e2e7812 */ /* 0x000fc400078ec0ff */
[----:B------:R-:W-:Y:S01]  /*35d0*/  LOP3.LUT R43, R44, 0x64006400, RZ, 0xfc, !PT ;  /* 0x640064002c2b7812 */ /* 0x000fe200078efcff */
[----:B------:R-:W-:Y:S01]  /*35e0*/  HADD2 R31, R50, -1056, -1056 ;  /* 0xe420e420321f7430 */ /* 0x000fe20000000000 */
        /* <DEDUP_REMOVED lines=23> */
[----:B------:R-:W-:Y:S01]  /*3760*/  LOP3.LUT R56, R56, 0x64006400, RZ, 0xfc, !PT ;  /* 0x6400640038387812 */ /* 0x000fe200078efcff */
        /* <DEDUP_REMOVED lines=74> */
.L_x_96:
[----:B------:R-:W-:Y:S05]  /*3c10*/  @!P2 BRA `(.L_x_97) ;  /* 0x00000008001ca947 */ /* 0x000fea0003800000 */
        /* <DEDUP_REMOVED lines=46> */
.L_x_98:
        /* <DEDUP_REMOVED lines=46> */
.L_x_99:
        /* <DEDUP_REMOVED lines=43> */
.L_x_97:
[----:B------:R-:W-:Y:S01]  /*4490*/  IADD3 R97, PT, PT, R97, 0x20, RZ ;  /* 0x0000002061617810 */ /* 0x000fe20007ffe0ff */
[----:B------:R-:W-:Y:S01]  /*44a0*/  UIADD3 UR4, UPT, UPT, UR4, 0x40, URZ ;  /* 0x0000004004047890 */ /* 0x000fe2000fffe0ff */
[----:B------:R-:W-:Y:S01]  /*44b0*/  IADD3 R26, P2, PT, R26, 0x80, RZ ;  /* 0x000000801a1a7810 */ /* 0x000fe20007f5e0ff */
[----:B------:R-:W-:Y:S01]  /*44c0*/  IMAD.WIDE R28, R85, 0x4, R28 ;  /* 0x00000004551c7825 */ /* 0x000fe200078e021c */
[----:B------:R-:W-:Y:S02]  /*44d0*/  ISETP.GE.AND P1, PT, R97, R24, PT ;  /* 0x000000186100720c */ /* 0x000fe40003f26270 */
[----:B------:R-:W-:-:S11]  /*44e0*/  IADD3.X R9, PT, PT, RZ, R9, RZ, P2, !PT ;  /* 0x00000009ff097210 */ /* 0x000fd600017fe4ff */
[----:B------:R-:W-:Y:S05]  /*44f0*/  @!P1 BRA `(.L_x_100) ;  /* 0xffffffd400b09947 */ /* 0x000fea000383ffff */
[----:B------:R-:W-:-:S07]  /*4500*/  IMAD.WIDE R34, R85, 0x18, R10 ;  /* 0x0000001855227825 */ /* 0x000fce00078e020a */
.L_x_91:
[----:B------:R-:W0:Y:S02]  /*4510*/  LDCU UR5, c[0x0][0x3d0] ;  /* 0x00007a00ff0577ac */ /* 0x000e240008000800 */
[----:B0-----:R-:W-:-:S04]  /*4520*/  VIMNMX R88, PT, PT, R88, UR5, PT ;  /* 0x0000000558587c48 */ /* 0x001fc8000bfe0100 */
[----:B------:R-:W-:-:S13]  /*4530*/  ISETP.GT.AND P0, PT, R88, R97, PT ;  /* 0x000000615800720c */ /* 0x000fda0003f04270 */
[----:B------:R-:W-:Y:S05]  /*4540*/  @!P0 BRA `(.L_x_101) ;  /* 0x0000002400748947 */ /* 0x000fea0003800000 */
[----:B------:R-:W0:Y:S01]  /*4550*/  LDC.64 R10, c[0x0][0x3b8] ;  /* 0x0000ee00ff0a7b82 */ /* 0x000e220000000a00 */
[----:B------:R-:W-:Y:S01]  /*4560*/  PRMT R9, R93, 0x9910, RZ ;  /* 0x000099105d097816 */ /* 0x000fe200000000ff */
[----:B------:R-:W1:Y:S03]  /*4570*/  LDCU UR7, c[0x0][0x3a8] ;  /* 0x00007500ff0777ac */ /* 0x000e660008000800 */
[----:B------:R-:W-:Y:S01]  /*4580*/  ISETP.NE.AND P0, PT, R9, RZ, PT ;  /* 0x000000ff0900720c */ /* 0x000fe20003f05270 */
[----:B------:R-:W-:-:S03]  /*4590*/  UIADD3 UR4, UPT, UPT, UR4, 0x100, URZ ;  /* 0x0000010004047890 */ /* 0x000fc6000fffe0ff */
[----:B------:R-:W-:Y:S01]  /*45a0*/  ISETP.EQ.OR P0, PT, R32, 0x3, !P0 ;  /* 0x000000032000780c */ /* 0x000fe20004702670 */
[----:B0-----:R-:W-:-:S03]  /*45b0*/  IMAD.WIDE.U32 R10, R97, 0x4, R10 ;  /* 0x00000004610a7825 */ /* 0x001fc600078e000a */
[----:B------:R-:W-:-:S04]  /*45c0*/  IADD3 R86, P1, PT, R10, 0x2, RZ ;  /* 0x000000020a567810 */ /* 0x000fc80007f3e0ff */
[----:B-1----:R-:W-:-:S09]  /*45d0*/  IADD3.X R87, PT, PT, RZ, R11, RZ, P1, !PT ;  /* 0x0000000bff577210 */ /* 0x002fd20000ffe4ff */
.L_x_106:
[----:B------:R-:W0:Y:S01]  /*45e0*/  LDC R85, c[0x0][0x3ac] ;  /* 0x0000eb00ff557b82 */ /* 0x000e220000000800 */
[----:B------:R-:W-:Y:S01]  /*45f0*/  ISETP.NE.AND P1, PT, R97, R90, PT ;  /* 0x0000005a6100720c */ /* 0x000fe20003f25270 */
[----:B------:R-:W2:-:S12]  /*4600*/  LDG.E.128.CONSTANT R12, desc[UR8][R34.64] ;  /* 0x00000008220c7981 */ /* 0x000e98000c1e9d00 */
[----:B------:R-:W-:Y:S01]  /*4610*/  @!P1 LEA R42, R89, R1, 0x3 ;  /* 0x00000001592a9211 */ /* 0x000fe200078e18ff */
[----:B------:R-:W3:Y:S05]  /*4620*/  @!P1 LDG.E.U16.CONSTANT R40, desc[UR8][R86.64] ;  /* 0x0000000856289981 */ /* 0x000eea000c1e9500 */
[----:B------:R-:W4:Y:S01]  /*4630*/  @!P1 LDL.64 R42, [R42+0x8] ;  /* 0x000008002a2a9983 */ /* 0x000f220000100a00 */
[----:B0-----:R-:W-:-:S05]  /*4640*/  IMAD.WIDE R10, R85, 0x4, R34 ;  /* 0x00000004550a7825 */ /* 0x001fca00078e0222 */
[----:B------:R-:W5:Y:S01]  /*4650*/  LDG.E.128.CONSTANT R28, desc[UR8][R10.64] ;  /* 0x000000080a1c7981 */ /* 0x000f62000c1e9d00 */
[----:B------:R-:W-:-:S05]  /*4660*/  IMAD.WIDE R36, R85, 0x4, R10 ;  /* 0x0000000455247825 */ /* 0x000fca00078e020a */
[----:B------:R-:W3:Y:S01]  /*4670*/  LDG.E.128.CONSTANT R20, desc[UR8][R36.64] ;  /* 0x0000000824147981 */ /* 0x000ee2000c1e9d00 */
[----:B------:R-:W-:-:S05]  /*4680*/  IMAD.WIDE R38, R85, 0x4, R36 ;  /* 0x0000000455267825 */ /* 0x000fca00078e0224 */
[----:B------:R5:W3:Y:S01]  /*4690*/  LDG.E.128.CONSTANT R16, desc[UR8][R38.64] ;  /* 0x0000000826107981 */ /* 0x000ae2000c1e9d00 */
[----:B------:R-:W-:-:S05]  /*46a0*/  IMAD.WIDE R98, R85, 0x4, R38 ;  /* 0x0000000455627825 */ /* 0x000fca00078e0226 */
[----:B------:R-:W3:Y:S01]  /*46b0*/  LDG.E.128.CONSTANT R24, desc[UR8][R98.64] ;  /* 0x0000000862187981 */ /* 0x000ee2000c1e9d00 */
[----:B------:R-:W-:Y:S01]  /*46c0*/  MOV R32, 0x2800 ;  /* 0x0000280000207802 */ /* 0x000fe20000000f00 */
[----:B------:R-:W0:Y:S01]  /*46d0*/  S2UR UR5, SR_CTAID.Y ;  /* 0x00000000000579c3 */ /* 0x000e220000002600 */
[----:B------:R-:W-:Y:S02]  /*46e0*/  ISETP.NE.AND P2, PT, R95, RZ, PT ;  /* 0x000000ff5f00720c */ /* 0x000fe40003f45270 */
[----:B------:R-:W-:Y:S01]  /*46f0*/  @!P1 IADD3 R100, PT, PT, R89, 0x1, RZ ;  /* 0x0000000159649810 */ /* 0x000fe20007ffe0ff */
[----:B0-----:R-:W-:-:S04]  /*4700*/  UIMAD UR5, UR5, -0x4, UR7 ;  /* 0xfffffffc050578a4 */ /* 0x001fc8000f8e0207 */
[----:B------:R-:W-:Y:S01]  /*4710*/  UISETP.NE.AND UP0, UPT, UR5, 0x1, UPT ;  /* 0x000000010500788c */ /* 0x000fe2000bf05270 */
[C---:B--2---:R-:W-:Y:S02]  /*4720*/  LOP3.LUT R47, R13.reuse, 0x1f001f, RZ, 0xc0, !PT ;  /* 0x001f001f0d2f7812 */ /* 0x044fe400078ec0ff */
[--C-:B------:R-:W-:Y:S02]  /*4730*/  SHF.R.U32.HI R46, RZ, 0xa, R13.reuse ;  /* 0x0000000aff2e7819 */ /* 0x100fe4000001160d */
[----:B------:R-:W-:Y:S02]  /*4740*/  LOP3.LUT R56, R13, 0x3e003e0, RZ, 0xc0, !PT ;  /* 0x03e003e00d387812 */ /* 0x000fe400078ec0ff */
[----:B------:R-:W-:Y:S02]  /*4750*/  SHF.R.U32.HI R34, RZ, 0xf, R13 ;  /* 0x0000000fff227819 */ /* 0x000fe4000001160d */
[----:B------:R-:W-:Y:S02]  /*4760*/  SHF.R.U32.HI R33, RZ, 0xf, R12 ;  /* 0x0000000fff217819 */ /* 0x000fe4000001160c */
[----:B------:R-:W-:-:S02]  /*4770*/  LOP3.LUT R50, R14, 0x1f001f, RZ, 0xc0, !PT ;  /* 0x001f001f0e327812 */ /* 0x000fc400078ec0ff */
[--C-:B------:R-:W-:Y:S02]  /*4780*/  SHF.R.U32.HI R54, RZ, 0xa, R14.reuse ;  /* 0x0000000aff367819 */ /* 0x100fe4000001160e */
[----:B------:R-:W-:Y:S02]  /*4790*/  LOP3.LUT R13, R14, 0x3e003e0, RZ, 0xc0, !PT ;  /* 0x03e003e00e0d7812 */ /* 0x000fe400078ec0ff */
[----:B------:R-:W-:Y:S02]  /*47a0*/  SHF.R.U32.HI R35, RZ, 0xf, R14 ;  /* 0x0000000fff237819 */ /* 0x000fe4000001160e */
[C---:B------:R-:W-:Y:S02]  /*47b0*/  LOP3.LUT R70, R15.reuse, 0x1f001f, RZ, 0xc0, !PT ;  /* 0x001f001f0f467812 */ /* 0x040fe400078ec0ff */
[----:B------:R-:W-:Y:S02]  /*47c0*/  SHF.R.U32.HI R69, RZ, 0xa, R15 ;  /* 0x0000000aff457819 */ /* 0x000fe4000001160f */
[----:B------:R-:W-:-:S02]  /*47d0*/  LOP3.LUT R14, R15, 0x3e003e0, RZ, 0xc0, !PT ;  /* 0x03e003e00f0e7812 */ /* 0x000fc400078ec0ff */
[----:B------:R-:W-:Y:S02]  /*47e0*/  SHF.R.U32.HI R15, RZ, 0xf, R15 ;  /* 0x0000000fff0f7819 */ /* 0x000fe4000001160f */
[----:B------:R-:W-:Y:S02]  /*47f0*/  LOP3.LUT R33, R33, 0x10001, RZ, 0xc0, !PT ;  /* 0x0001000121217812 */ /* 0x000fe400078ec0ff */
[C---:B-----5:R-:W-:Y:S02]  /*4800*/  LOP3.LUT R39, R28.reuse, 0x1f001f, RZ, 0xc0, !PT ;  /* 0x001f001f1c277812 */ /* 0x060fe400078ec0ff */
[--C-:B------:R-:W-:Y:S02]  /*4810*/  SHF.R.U32.HI R36, RZ, 0xa, R28.reuse ;  /* 0x0000000aff247819 */ /* 0x100fe4000001161c */
[----:B------:R-:W-:Y:S02]  /*4820*/  LOP3.LUT R9, R28, 0x3e003e0, RZ, 0xc0, !PT ;  /* 0x03e003e01c097812 */ /* 0x000fe400078ec0ff */
[----:B------:R-:W-:-:S02]  /*4830*/  SHF.R.U32.HI R28, RZ, 0xe, R28 ;  /* 0x0000000eff1c7819 */ /* 0x000fc4000001161c */
[C---:B------:R-:W-:Y:S02]  /*4840*/  LOP3.LUT R49, R29.reuse, 0x1f001f, RZ, 0xc0, !PT ;  /* 0x001f001f1d317812 */ /* 0x040fe400078ec0ff */
[--C-:B------:R-:W-:Y:S02]  /*4850*/  SHF.R.U32.HI R44, RZ, 0xa, R29.reuse ;  /* 0x0000000aff2c7819 */ /* 0x100fe4000001161d */
[----:B------:R-:W-:Y:S02]  /*4860*/  LOP3.LUT R11, R29, 0x3e003e0, RZ, 0xc0, !PT ;  /* 0x03e003e01d0b7812 */ /* 0x000fe400078ec0ff */
[----:B------:R-:W-:Y:S02]  /*4870*/  SHF.R.U32.HI R29, RZ, 0xe, R29 ;  /* 0x0000000eff1d7819 */ /* 0x000fe4000001161d */
[----:B------:R-:W-:Y:S02]  /*4880*/  LOP3.LUT R52, R30, 0x1f001f, RZ, 0xc0, !PT ;  /* 0x001f001f1e347812 */ /* 0x000fe400078ec0ff */
[----:B------:R-:W-:-:S02]  /*4890*/  SHF.R.U32.HI R51, RZ, 0xa, R30 ;  /* 0x0000000aff337819 */ /* 0x000fc4000001161e */
[----:B------:R-:W-:Y:S02]  /*48a0*/  LOP3.LUT R10, R30, 0x3e003e0, RZ, 0xc0, !PT ;  /* 0x03e003e01e0a7812 */ /* 0x000fe400078ec0ff */
[----:B------:R-:W-:Y:S02]  /*48b0*/  LOP3.LUT R34, R34, 0x10001, RZ, 0xc0, !PT ;  /* 0x0001000122227812 */ /* 0x000fe400078ec0ff */
[----:B----4-:R-:W-:Y:S02]  /*48c0*/  @!P1 PRMT R96, R42, 0x7610, R96 ;  /* 0x000076102a609816 */ /* 0x010fe40000000060 */
[----:B------:R-:W-:Y:S02]  /*48d0*/  @!P1 PRMT R94, R43, 0x7610, R94 ;  /* 0x000076102b5e9816 */ /* 0x000fe4000000005e */
[----:B------:R-:W-:Y:S02]  /*48e0*/  SHF.R.U32.HI R30, RZ, 0xe, R30 ;  /* 0x0000000eff1e7819 */ /* 0x000fe4000001161e */
[----:B------:R-:W-:-:S02]  /*48f0*/  SHF.R.U32.HI R38, RZ, 0xe, R31 ;  /* 0x0000000eff267819 */ /* 0x000fc4000001161f */
[----:B------:R-:W-:Y:S02]  /*4900*/  LOP3.LUT R35, R35, 0x10001, RZ, 0xc0, !PT ;  /* 0x0001000123237812 */ /* 0x000fe400078ec0ff */
[----:B------:R-:W-:Y:S02]  /*4910*/  LOP3.LUT R15, R15, 0x10001, RZ, 0xc0, !PT ;  /* 0x000100010f0f7812 */ /* 0x000fe400078ec0ff */
[C---:B------:R-:W-:Y:S02]  /*4920*/  LOP3.LUT R37, R12.reuse, 0x1f001f, RZ, 0xc0, !PT ;  /* 0x001f001f0c257812 */ /* 0x040fe400078ec0ff */
[----:B------:R-:W-:Y:S02]  /*4930*/  SHF.R.U32.HI R41, RZ, 0xa, R12 ;  /* 0x0000000aff297819 */ /* 0x000fe4000001160c */
[----:B------:R-:W-:Y:S02]  /*4940*/  LOP3.LUT R57, R12, 0x3e003e0, RZ, 0xc0, !PT ;  /* 0x03e003e00c397812 */ /* 0x000fe400078ec0ff */
[----:B------:R-:W-:-:S02]  /*4950*/  LOP3.LUT R33, R33, 0x20002, R28, 0xf8, !PT ;  /* 0x0002000221217812 */ /* 0x000fc400078ef81c */
[C---:B------:R-:W-:Y:S02]  /*4960*/  LOP3.LUT R61, R31.reuse, 0x1f001f, RZ, 0xc0, !PT ;  /* 0x001f001f1f3d7812 */ /* 0x040fe400078ec0ff */
[----:B------:R-:W-:Y:S02]  /*4970*/  SHF.R.U32.HI R68, RZ, 0xa, R31 ;  /* 0x0000000aff447819 */ /* 0x000fe4000001161f */
[----:B------:R-:W-:Y:S02]  /*4980*/  LOP3.LUT R12, R31, 0x3e003e0, RZ, 0xc0, !PT ;  /* 0x03e003e01f0c7812 */ /* 0x000fe400078ec0ff */
[----:B------:R-:W-:Y:S02]  /*4990*/  LOP3.LUT R28, R34, 0x20002, R29, 0xf8, !PT ;  /* 0x00020002221c7812 */ /* 0x000fe400078ef81d */
[----:B------:R-:W-:Y:S02]  /*49a0*/  @!P1 PRMT R96, R96, 0x7610, R42 ;  /* 0x0000761060609816 */ /* 0x000fe4000000002a */
[----:B------:R-:W-:-:S02]  /*49b0*/  @!P1 PRMT R94, R94, 0x7610, R43 ;  /* 0x000076105e5e9816 */ /* 0x000fc4000000002b */
[----:B------:R-:W-:Y:S02]  /*49c0*/  LOP3.LUT R29, R35, 0x20002, R30, 0xf8, !PT ;  /* 0x00020002231d7812 */ /* 0x000fe400078ef81e */
[----:B------:R-:W-:Y:S02]  /*49d0*/  LOP3.LUT R31, R15, 0x20002, R38, 0xf8, !PT ;  /* 0x000200020f1f7812 */ /* 0x000fe400078ef826 */
[C---:B---3--:R-:W-:Y:S02]  /*49e0*/  LOP3.LUT R34, R20.reuse, 0x1f001f, RZ, 0xc0, !PT ;  /* 0x001f001f14227812 */ /* 0x048fe400078ec0ff */
[----:B------:R-:W-:Y:S02]  /*49f0*/  SHF.R.U32.HI R35, RZ, 0xa, R20 ;  /* 0x0000000aff237819 */ /* 0x000fe40000011614 */
[----:B------:R-:W-:Y:S02]  /*4a00*/  LOP3.LUT R15, R20, 0x3e003e0, RZ, 0xc0, !PT ;  /* 0x03e003e0140f7812 */ /* 0x000fe400078ec0ff */
[----:B------:R-:W-:-:S02]  /*4a10*/  LOP3.LUT R43, R21, 0x1f001f, RZ, 0xc0, !PT ;  /* 0x001f001f152b7812 */ /* 0x000fc400078ec0ff */
[--C-:B------:R-:W-:Y:S02]  /*4a20*/  SHF.R.U32.HI R42, RZ, 0xa, R21.reuse ;  /* 0x0000000aff2a7819 */ /* 0x100fe40000011615 */
[----:B------:R-:W-:Y:S02]  /*4a30*/  LOP3.LUT R59, R21, 0x3e003e0, RZ, 0xc0, !PT ;  /* 0x03e003e0153b7812 */ /* 0x000fe400078ec0ff */
[----:B------:R-:W-:Y:S02]  /*4a40*/  SHF.R.U32.HI R20, RZ, 0xd, R20 ;  /* 0x0000000dff147819 */ /* 0x000fe40000011614 */
[----:B------:R-:W-:Y:S02]  /*4a50*/  SHF.R.U32.HI R21, RZ, 0xd, R21 ;  /* 0x0000000dff157819 */ /* 0x000fe40000011615 */
[----:B------:R-:W-:Y:S02]  /*4a60*/  LOP3.LUT R55, R22, 0x1f001f, RZ, 0xc0, !PT ;  /* 0x001f001f16377812 */ /* 0x000fe400078ec0ff */
[----:B------:R-:W-:-:S02]  /*4a70*/  SHF.R.U32.HI R53, RZ, 0xa, R22 ;  /* 0x0000000aff357819 */ /* 0x000fc40000011616 */
[----:B------:R-:W-:Y:S02]  /*4a80*/  LOP3.LUT R58, R22, 0x3e003e0, RZ, 0xc0, !PT ;  /* 0x03e003e0163a7812 */ /* 0x000fe400078ec0ff */
[----:B------:R-:W-:Y:S02]  /*4a90*/  SHF.R.U32.HI R22, RZ, 0xd, R22 ;  /* 0x0000000dff167819 */ /* 0x000fe40000011616 */
[----:B------:R-:W-:Y:S02]  /*4aa0*/  SHF.R.U32.HI R30, RZ, 0xd, R23 ;  /* 0x0000000dff1e7819 */ /* 0x000fe40000011617 */
[----:B------:R-:W-:Y:S02]  /*4ab0*/  @!P1 IADD3 R90, PT, PT, R40, R97, RZ ;  /* 0x00000061285a9210 */ /* 0x000fe40007ffe0ff */
[----:B------:R-:W-:Y:S02]  /*4ac0*/  LOP3.LUT R33, R33, 0x40004, R20, 0xf8, !PT ;  /* 0x0004000421217812 */ /* 0x000fe400078ef814 */
[----:B------:R-:W-:-:S02]  /*4ad0*/  LOP3.LUT R28, R28, 0x40004, R21, 0xf8, !PT ;  /* 0x000400041c1c7812 */ /* 0x000fc400078ef815 */
[C---:B------:R-:W-:Y:S02]  /*4ae0*/  LOP3.LUT R38, R16.reuse, 0x1f001f, RZ, 0xc0, !PT ;  /* 0x001f001f10267812 */ /* 0x040fe400078ec0ff */
[--C-:B------:R-:W-:Y:S02]  /*4af0*/  SHF.R.U32.HI R40, RZ, 0xa, R16.reuse ;  /* 0x0000000aff287819 */ /* 0x100fe40000011610 */
[----:B------:R-:W-:Y:S02]  /*4b00*/  LOP3.LUT R71, R16, 0x3e003e0, RZ, 0xc0, !PT ;  /* 0x03e003e010477812 */ /* 0x000fe400078ec0ff */
[----:B------:R-:W-:Y:S02]  /*4b10*/  SHF.R.U32.HI R20, RZ, 0xc, R16 ;  /* 0x0000000cff147819 */ /* 0x000fe40000011610 */
[----:B------:R-:W-:Y:S02]  /*4b20*/  LOP3.LUT R45, R17, 0x1f001f, RZ, 0xc0, !PT ;  /* 0x001f001f112d7812 */ /* 0x000fe400078ec0ff */
[----:B------:R-:W-:-:S02]  /*4b30*/  SHF.R.U32.HI R48, RZ, 0xa, R17 ;  /* 0x0000000aff307819 */ /* 0x000fc40000011611 */
[----:B------:R-:W-:Y:S02]  /*4b40*/  LOP3.LUT R72, R17, 0x3e003e0, RZ, 0xc0, !PT ;  /* 0x03e003e011487812 */ /* 0x000fe400078ec0ff */
[----:B------:R-:W-:Y:S02]  /*4b50*/  SHF.R.U32.HI R21, RZ, 0xc, R17 ;  /* 0x0000000cff157819 */ /* 0x000fe40000011611 */
[C---:B------:R-:W-:Y:S02]  /*4b60*/  LOP3.LUT R67, R23.reuse, 0x1f001f, RZ, 0xc0, !PT ;  /* 0x001f001f17437812 */ /* 0x040fe400078ec0ff */
[----:B------:R-:W-:Y:S02]  /*4b70*/  SHF.R.U32.HI R62, RZ, 0xa, R23 ;  /* 0x0000000aff3e7819 */ /* 0x000fe40000011617 */
[----:B------:R-:W-:Y:S02]  /*4b80*/  LOP3.LUT R60, R23, 0x3e003e0, RZ, 0xc0, !PT ;  /* 0x03e003e0173c7812 */ /* 0x000fe400078ec0ff */
[----:B------:R-:W-:-:S02]  /*4b90*/  LOP3.LUT R63, R18, 0x1f001f, RZ, 0xc0, !PT ;  /* 0x001f001f123f7812 */ /* 0x000fc400078ec0ff */
[----:B------:R-:W-:Y:S02]  /*4ba0*/  SHF.R.U32.HI R64, RZ, 0xa, R18 ;  /* 0x0000000aff407819 */ /* 0x000fe40000011612 */
[----:B------:R-:W-:Y:S02]  /*4bb0*/  LOP3.LUT R16, R18, 0x3e003e0, RZ, 0xc0, !PT ;  /* 0x03e003e012107812 */ /* 0x000fe400078ec0ff */
[C---:B------:R-:W-:Y:S02]  /*4bc0*/  LOP3.LUT R66, R19.reuse, 0x1f001f, RZ, 0xc0, !PT ;  /* 0x001f001f13427812 */ /* 0x040fe400078ec0ff */
[----:B------:R-:W-:Y:S02]  /*4bd0*/  SHF.R.U32.HI R65, RZ, 0xa, R19 ;  /* 0x0000000aff417819 */ /* 0x000fe40000011613 */
[----:B------:R-:W-:Y:S02]  /*4be0*/  LOP3.LUT R17, R19, 0x3e003e0, RZ, 0xc0, !PT ;  /* 0x03e003e013117812 */ /* 0x000fe400078ec0ff */
[----:B------:R-:W-:-:S02]  /*4bf0*/  LOP3.LUT R23, R29, 0x40004, R22, 0xf8, !PT ;  /* 0x000400041d177812 */ /* 0x000fc400078ef816 */
[----:B------:R-:W-:Y:S02]  /*4c00*/  LOP3.LUT R30, R31, 0x40004, R30, 0xf8, !PT ;  /* 0x000400041f1e7812 */ /* 0x000fe400078ef81e */
[----:B------:R-:W-:Y:S02]  /*4c10*/  SHF.R.U32.HI R18, RZ, 0xc, R18 ;  /* 0x0000000cff127819 */ /* 0x000fe40000011612 */
[----:B------:R-:W-:Y:S02]  /*4c20*/  SHF.R.U32.HI R19, RZ, 0xc, R19 ;  /* 0x0000000cff137819 */ /* 0x000fe40000011613 */
[----:B------:R-:W-:Y:S02]  /*4c30*/  LOP3.LUT R29, R33, 0x80008, R20, 0xf8, !PT ;  /* 0x00080008211d7812 */ /* 0x000fe400078ef814 */
[----:B------:R-:W-:Y:S02]  /*4c40*/  LOP3.LUT R31, R28, 0x80008, R21, 0xf8, !PT ;  /* 0x000800081c1f7812 */ /* 0x000fe400078ef815 */
[----:B------:R-:W-:-:S02]  /*4c50*/  LOP3.LUT R75, R23, 0x80008, R18, 0xf8, !PT ;  /* 0x00080008174b7812 */ /* 0x000fc400078ef812 */
[----:B------:R-:W-:Y:S02]  /*4c60*/  LOP3.LUT R76, R30, 0x80008, R19, 0xf8, !PT ;  /* 0x000800081e4c7812 */ /* 0x000fe400078ef813 */
[C---:B------:R-:W-:Y:S02]  /*4c70*/  LOP3.LUT R20, R24.reuse, 0x1f001f, RZ, 0xc0, !PT ;  /* 0x001f001f18147812 */ /* 0x040fe400078ec0ff */
[--C-:B------:R-:W-:Y:S02]  /*4c80*/  SHF.R.U32.HI R21, RZ, 0xa, R24.reuse ;  /* 0x0000000aff157819 */ /* 0x100fe40000011618 */
[----:B------:R-:W-:Y:S02]  /*4c90*/  LOP3.LUT R18, R24, 0x3e003e0, RZ, 0xc0, !PT ;  /* 0x03e003e018127812 */ /* 0x000fe400078ec0ff */
        /* <DEDUP_REMOVED lines=9> */
[C---:B------:R-:W-:Y:S02]  /*4d30*/  LOP3.LUT R77, R27.reuse, 0x3e003e0, RZ, 0xc0, !PT ;  /* 0x03e003e01b4d7812 */ /* 0x040fe400078ec0ff */
[----:B------:R-:W-:Y:S02]  /*4d40*/  LOP3.LUT R26, R27, 0x1f001f, RZ, 0xc0, !PT ;  /* 0x001f001f1b1a7812 */ /* 0x000fe400078ec0ff */
[--C-:B------:R-:W-:Y:S02]  /*4d50*/  SHF.R.U32.HI R33, RZ, 0xa, R27.reuse ;  /* 0x0000000aff217819 */ /* 0x100fe4000001161b */
[----:B------:R-:W-:Y:S02]  /*4d60*/  SHF.R.U32.HI R27, RZ, 0xb, R27 ;  /* 0x0000000bff1b7819 */ /* 0x000fe4000001161b */
[----:B------:R-:W-:-:S02]  /*4d70*/  LOP3.LUT R28, R29, 0x100010, R28, 0xf8, !PT ;  /* 0x001000101d1c7812 */ /* 0x000fc400078ef81c */
[----:B------:R-:W-:Y:S02]  /*4d80*/  LOP3.LUT R29, R31, 0x100010, R30, 0xf8, !PT ;  /* 0x001000101f1d7812 */ /* 0x000fe400078ef81e */
[----:B------:R-:W-:Y:S02]  /*4d90*/  LOP3.LUT R31, R76, 0x100010, R27, 0xf8, !PT ;  /* 0x001000104c1f7812 */ /* 0x000fe400078ef81b */
[----:B------:R-:W-:Y:S02]  /*4da0*/  LOP3.LUT R27, R56, 0x64006400, RZ, 0xfc, !PT ;  /* 0x64006400381b7812 */ /* 0x000fe400078efcff */
[----:B------:R-:W-:Y:S02]  /*4db0*/  LOP3.LUT R79, R14, 0x64006400, RZ, 0xfc, !PT ;  /* 0x640064000e4f7812 */ /* 0x000fe400078efcff */
[----:B------:R-:W-:Y:S01]  /*4dc0*/  LOP3.LUT R13, R13, 0x64006400, RZ, 0xfc, !PT ;  /* 0x640064000d0d7812 */ /* 0x000fe200078efcff */
[----:B------:R-:W-:Y:S01]  /*4dd0*/  HFMA2 R76, R27, R32.H0_H0, -48, -48 ;  /* 0xd200d2001b4c7431 */ /* 0x000fe20000040020 */
[----:B------:R-:W-:-:S02]  /*4de0*/  LOP3.LUT R57, R57, 0x64006400, RZ, 0xfc, !PT ;  /* 0x6400640039397812 */ /* 0x000fc400078efcff */
[----:B------:R-:W-:Y:S02]  /*4df0*/  LOP3.LUT R27, R10, 0x64006400, RZ, 0xfc, !PT ;  /* 0x640064000a1b7812 */ /* 0x000fe400078efcff */
[----:B------:R-:W-:Y:S01]  /*4e00*/  LOP3.LUT R30, R75, 0x100010, R74, 0xf8, !PT ;  /* 0x001000104b1e7812 */ /* 0x000fe200078ef84a */
[-C--:B------:R-:W-:Y:S01]  /*4e10*/  HFMA2 R74, R79, R32.reuse.H0_H0, -48, -48 ;  /* 0xd200d2004f4a7431 */ /* 0x080fe20000040020 */
[----:B------:R-:W-:Y:S01]  /*4e20*/  LOP3.LUT R103, R17, 0x64006400, RZ, 0xfc, !PT ;  /* 0x6400640011677812 */ /* 0x000fe200078efcff */
[-C--:B------:R-:W-:Y:S01]  /*4e30*/  HFMA2 R75, R13, R32.reuse.H0_H0, -48, -48 ;  /* 0xd200d2000d4b7431 */ /* 0x080fe20000040020 */
[----:B------:R-:W-:Y:S01]  /*4e40*/  LOP3.LUT R9, R9, 0x64006400, RZ, 0xfc, !PT ;  /* 0x6400640009097812 */ /* 0x000fe200078efcff */
[-C--:B------:R-:W-:Y:S01]  /*4e50*/  HFMA2 R83, R57, R32.reuse.H0_H0, -48, -48 ;  /* 0xd200d20039537431 */ /* 0x080fe20000040020 */
[----:B------:R-:W-:Y:S01]  /*4e60*/  LOP3.LUT R79, R58, 0x64006400, RZ, 0xfc, !PT ;  /* 0x640064003a4f7812 */ /* 0x000fe200078efcff */
[----:B------:R-:W-:Y:S01]  /*4e70*/  HFMA2 R58, R27, R32.H0_H0, -48, -48 ;  /* 0xd200d2001b3a7431 */ /* 0x000fe20000040020 */
        /* <DEDUP_REMOVED lines=12> */
[-C--:B------:R-:W-:Y:S01]  /*4f40*/  HFMA2 R60, R9, R32.reuse.H0_H0, -48, -48 ;  /* 0xd200d200093c7431 */ /* 0x080fe20000040020 */
[----:B------:R-:W-:Y:S01]  /*4f50*/  LOP3.LUT R47, R47, 0x64006400, RZ, 0xfc, !PT ;  /* 0x640064002f2f7812 */ /* 0x000fe200078efcff */
[-C--:B------:R-:W-:Y:S01]  /*4f60*/  HFMA2 R16, R17, R32.reuse.H0_H0, -48, -48 ;  /* 0xd200d20011107431 */ /* 0x080fe20000040020 */
[----:B------:R-:W-:Y:S01]  /*4f70*/  LOP3.LUT R68, R68, 0x1f001f, RZ, 0xc0, !PT ;  /* 0x001f001f44447812 */ /* 0x000fe200078ec0ff */
[-C--:B------:R-:W-:Y:S01]  /*4f80*/  HFMA2 R59, R11, R32.reuse.H0_H0, -48, -48 ;  /* 0xd200d2000b3b7431 */ /* 0x080fe20000040020 */
[----:B------:R-:W-:Y:S01]  /*4f90*/  LOP3.LUT R39, R39, 0x64006400, RZ, 0xfc, !PT ;  /* 0x6400640027277812 */ /* 0x000fe200078efcff */
[----:B------:R-:W-:-:S02]  /*4fa0*/  HFMA2 R56, R15, R32.H0_H0, -48, -48 ;  /* 0xd200d2000f387431 */ /* 0x000fc40000040020 */
[-C--:B------:R-:W-:Y:S02]  /*4fb0*/  HFMA2 R9, R13, R32.reuse.H0_H0, -48, -48 ;  /* 0xd200d2000d097431 */ /* 0x080fe40000040020 */
[-C--:B------:R-:W-:Y:S01]  /*4fc0*/  HFMA2 R17, R19, R32.reuse.H0_H0, -48, -48 ;  /* 0xd200d20013117431 */ /* 0x080fe20000040020 */
[----:B------:R-:W-:Y:S01]  /*4fd0*/  LOP3.LUT R36, R36, 0x1f001f, RZ, 0xc0, !PT ;  /* 0x001f001f24247812 */ /* 0x000fe200078ec0ff */
[-C--:B------:R-:W-:Y:S01]  /*4fe0*/  HFMA2 R57, R57, R32.reuse.H0_H0, -48, -48 ;  /* 0xd200d20039397431 */ /* 0x080fe20000040020 */
[----:B------:R-:W-:Y:S01]  /*4ff0*/  LOP3.LUT R49, R49, 0x64006400, RZ, 0xfc, !PT ;  /* 0x6400640031317812 */ /* 0x000fe200078efcff */
[-C--:B------:R-:W-:Y:S02]  /*5000*/  HFMA2 R10, R79, R32.reuse.H0_H0, -48, -48 ;  /* 0xd200d2004f0a7431 */ /* 0x080fe40000040020 */
[-C--:B------:R-:W-:Y:S02]  /*5010*/  HFMA2 R11, R101, R32.reuse.H0_H0, -48, -48 ;  /* 0xd200d200650b7431 */ /* 0x080fe40000040020 */
[----:B------:R-:W-:-:S02]  /*5020*/  HFMA2 R12, R71, R32.H0_H0, -48, -48 ;  /* 0xd200d200470c7431 */ /* 0x000fc40000040020 */
[-C--:B------:R-:W-:Y:S02]  /*5030*/  HFMA2 R13, R27, R32.reuse.H0_H0, -48, -48 ;  /* 0xd200d2001b0d7431 */ /* 0x080fe40000040020 */
[-C--:B------:R-:W-:Y:S02]  /*5040*/  HFMA2 R14, R81, R32.reuse.H0_H0, -48, -48 ;  /* 0xd200d200510e7431 */ /* 0x080fe40000040020 */
[-C--:B------:R-:W-:Y:S02]  /*5050*/  HFMA2 R15, R103, R32.reuse.H0_H0, -48, -48 ;  /* 0xd200d200670f7431 */ /* 0x080fe40000040020 */
[-C--:B------:R-:W-:Y:S02]  /*5060*/  HFMA2 R18, R73, R32.reuse.H0_H0, -48, -48 ;  /* 0xd200d20049127431 */ /* 0x080fe40000040020 */
[----:B------:R-:W-:Y:S01]  /*5070*/  HFMA2 R19, R77, R32.H0_H0, -48, -48 ;  /* 0xd200d2004d137431 */ /* 0x000fe20000040020 */
[----:B------:R-:W-:Y:S01]  /*5080*/  LOP3.LUT R32, R62, 0x1f001f, RZ, 0xc0, !PT ;  /* 0x001f001f3e207812 */ /* 0x000fe200078ec0ff */
[----:B------:R-:W-:Y:S01]  /*5090*/  HADD2 R73, R47, -1040, -1040 ;  /* 0xe410e4102f497430 */ /* 0x000fe20000000000 */
[----:B------:R-:W-:-:S02]  /*50a0*/  LOP3.LUT R41, R41, 0x1f001f, RZ, 0xc0, !PT ;  /* 0x001f001f29297812 */ /* 0x000fc400078ec0ff */
[----:B------:R-:W-:Y:S02]  /*50b0*/  LOP3.LUT R27, R61, 0x64006400, RZ, 0xfc, !PT ;  /* 0x640064003d1b7812 */ /* 0x000fe400078efcff */
[----:B------:R-:W-:Y:S01]  /*50c0*/  LOP3.LUT R68, R68, 0x64006400, RZ, 0xfc, !PT ;  /* 0x6400640044447812 */ /* 0x000fe200078efcff */
[----:B------:R-:W-:Y:S01]  /*50d0*/  HADD2 R80, R39, -1040, -1040 ;  /* 0xe410e41027507430 */ /* 0x000fe20000000000 */
[----:B------:R-:W-:Y:S02]  /*50e0*/  LOP3.LUT R37, R37, 0x64006400, RZ, 0xfc, !PT ;  /* 0x6400640025257812 */ /* 0x000fe400078efcff */
[----:B------:R-:W-:Y:S01]  /*50f0*/  LOP3.LUT R43, R43, 0x64006400, RZ, 0xfc, !PT ;  /* 0x640064002b2b7812 */ /* 0x000fe200078efcff */
[----:B------:R-:W-:Y:S01]  /*5100*/  HADD2 R81, R49, -1040, -1040 ;  /* 0xe410e41031517430 */ /* 0x000fe20000000000 */
[----:B------:R-:W-:Y:S02]  /*5110*/  LOP3.LUT R46, R46, 0x1f001f, RZ, 0xc0, !PT ;  /* 0x001f001f2e2e7812 */ /* 0x000fe400078ec0ff */
[----:B------:R-:W-:-:S02]  /*5120*/  LOP3.LUT R44, R44, 0x1f001f, RZ, 0xc0, !PT ;  /* 0x001f001f2c2c7812 */ /* 0x000fc400078ec0ff */
[----:B------:R-:W-:Y:S02]  /*5130*/  LOP3.LUT R36, R36, 0x64006400, RZ, 0xfc, !PT ;  /* 0x6400640024247812 */ /* 0x000fe400078efcff */
[----:B------:R-:W-:Y:S02]  /*5140*/  LOP3.LUT R47, R32, 0x64006400, RZ, 0xfc, !PT ;  /* 0x64006400202f7812 */ /* 0x000fe400078efcff */
[----:B------:R-:W-:Y:S02]  /*5150*/  LOP3.LUT R32, R64, 0x1f001f, RZ, 0xc0, !PT ;  /* 0x001f001f40207812 */ /* 0x000fe400078ec0ff */
[----:B------:R-:W-:Y:S01]  /*5160*/  LOP3.LUT R39, R65, 0x1f001f, RZ, 0xc0, !PT ;  /* 0x001f001f41277812 */ /* 0x000fe200078ec0ff */
[----:B------:R-:W-:Y:S01]  /*5170*/  HADD2 R62, R27, -1040, -1040 ;  /* 0xe410e4101b3e7430 */ /* 0x000fe20000000000 */
[----:B------:R-:W-:Y:S02]  /*5180*/  LOP3.LUT R70, R70, 0x64006400, RZ, 0xfc, !PT ;  /* 0x6400640046467812 */ /* 0x000fe400078efcff */
[----:B------:R-:W-:-:S02]  /*5190*/  LOP3.LUT R41, R41, 0x64006400, RZ, 0xfc, !PT ;  /* 0x6400640029297812 */ /* 0x000fc400078efcff */
[----:B------:R-:W-:Y:S01]  /*51a0*/  LOP3.LUT R49, R66, 0x64006400, RZ, 0xfc, !PT ;  /* 0x6400640042317812 */ /* 0x000fe200078efcff */
[----:B------:R-:W-:Y:S01]  /*51b0*/  HADD2 R66, R68, -1040, -1040 ;  /* 0xe410e41044427430 */ /* 0x000fe20000000000 */
[----:B------:R-:W-:Y:S01]  /*51c0*/  LOP3.LUT R69, R69, 0x1f001f, RZ, 0xc0, !PT ;  /* 0x001f001f45457812 */ /* 0x000fe200078ec0ff */
[----:B------:R-:W-:Y:S01]  /*51d0*/  HADD2 R84, R37, -1040, -1040 ;  /* 0xe410e41025547430 */ /* 0x000fe20000000000 */
[----:B------:R-:W-:Y:S01]  /*51e0*/  LOP3.LUT R46, R46, 0x64006400, RZ, 0xfc, !PT ;  /* 0x640064002e2e7812 */ /* 0x000fe200078efcff */
[----:B------:R-:W-:Y:S01]  /*51f0*/  HADD2 R68, R43, -1040, -1040 ;  /* 0xe410e4102b447430 */ /* 0x000fe20000000000 */
        /* <DEDUP_REMOVED lines=10> */
[----:B------:R-:W-:Y:S01]  /*52a0*/  LOP3.LUT R43, R39, 0x64006400, RZ, 0xfc, !PT ;  /* 0x64006400272b7812 */ /* 0x000fe200078efcff */
[----:B------:R-:W-:Y:S01]  /*52b0*/  HADD2 R71, R70, -1040, -1040 ;  /* 0xe410e41046477430 */ /* 0x000fe20000000000 */
[----:B------:R-:W-:Y:S01]  /*52c0*/  LOP3.LUT R35, R35, 0x1f001f, RZ, 0xc0, !PT ;  /* 0x001f001f23237812 */ /* 0x000fe200078ec0ff */
[----:B------:R-:W-:Y:S01]  /*52d0*/  HADD2 R82, R41, -1040, -1040 ;  /* 0xe410e41029527430 */ /* 0x000fe20000000000 */
        /* <DEDUP_REMOVED lines=66> */
[----:B------:R-:W0:Y:S04]  /*5700*/  LDS.128 R36, [UR4+-0x100] ;  /* 0xffff0004ff247984 */ /* 0x000e280008000c00 */
[----:B------:R-:W1:Y:S01]  /*5710*/  LDS.128 R28, [UR4+-0xf0] ;  /* 0xffff1004ff1c7984 */ /* 0x000e620008000c00 */
        /* <DEDUP_REMOVED lines=8> */
[----:B------:R-:W-:-:S04]  /*57a0*/  HFMA2 R37, R77, R38, R33 ;  /* 0x000000264d257231 */ /* 0x000fc80000000021 */
[-C--:B------:R-:W-:Y:S02]  /*57b0*/  HFMA2 R37, R81, R39.reuse, R37 ;  /* 0x0000002751257231 */ /* 0x080fe40000000025 */
[-C--:B------:R-:W-:Y:S02]  /*57c0*/  HFMA2 R32, R82, R38.reuse, R32 ;  /* 0x0000002652207231 */ /* 0x080fe40000000020 */
[-C--:B------:R-:W-:Y:S02]  /*57d0*/  HFMA2 R101, R78, R38.reuse, R34 ;  /* 0x000000264e657231 */ /* 0x080fe40000000022 */
[----:B------:R-:W-:Y:S02]  /*57e0*/  HFMA2 R38, R79, R38, R36 ;  /* 0x000000264f267231 */ /* 0x000fe40000000024 */
[----:B-1----:R-:W-:Y:S02]  /*57f0*/  HFMA2 R37, R59, R28, R37 ;  /* 0x0000001c3b257231 */ /* 0x002fe40000000025 */
[----:B------:R-:W-:-:S02]  /*5800*/  HFMA2 R38, R62, R39, R38 ;  /* 0x000000273e267231 */ /* 0x000fc40000000026 */
[----:B------:R-:W-:Y:S02]  /*5810*/  HFMA2 R36, R80, R39, R32 ;  /* 0x0000002750247231 */ /* 0x000fe40000000020 */
[----:B------:R-:W-:Y:S01]  /*5820*/  HFMA2 R37, R64, R29, R37 ;  /* 0x0000001d40257231 */ /* 0x000fe20000000025 */
[----:B------:R-:W0:Y:S01]  /*5830*/  LDS.128 R32, [UR4+-0xe0] ;  /* 0xffff2004ff207984 */ /* 0x000e220008000c00 */
[----:B------:R-:W-:Y:S02]  /*5840*/  HFMA2 R101, R61, R39, R101 ;  /* 0x000000273d657231 */ /* 0x000fe40000000065 */
[-C--:B------:R-:W-:Y:S02]  /*5850*/  HFMA2 R38, R57, R28.reuse, R38 ;  /* 0x0000001c39267231 */ /* 0x080fe40000000026 */
[----:B------:R-:W-:Y:S02]  /*5860*/  HFMA2 R36, R60, R28, R36 ;  /* 0x0000001c3c247231 */ /* 0x000fe40000000024 */
[----:B------:R-:W-:-:S02]  /*5870*/  HFMA2 R38, R66, R29, R38 ;  /* 0x0000001d42267231 */ /* 0x000fc40000000026 */
[----:B------:R-:W-:Y:S02]  /*5880*/  HFMA2 R101, R58, R28, R101 ;  /* 0x0000001c3a657231 */ /* 0x000fe40000000065 */
[-C--:B------:R-:W-:Y:S02]  /*5890*/  HFMA2 R36, R63, R29.reuse, R36 ;  /* 0x0000001d3f247231 */ /* 0x080fe40000000024 */
[----:B------:R-:W-:Y:S02]  /*58a0*/  HFMA2 R101, R65, R29, R101 ;  /* 0x0000001d41657231 */ /* 0x000fe40000000065 */
[-C--:B------:R-:W-:Y:S02]  /*58b0*/  HFMA2 R29, R68, R30.reuse, R37 ;  /* 0x0000001e441d7231 */ /* 0x080fe40000000025 */
[----:B------:R-:W-:Y:S02]  /*58c0*/  HFMA2 R36, R67, R30, R36 ;  /* 0x0000001e43247231 */ /* 0x000fe40000000024 */
[----:B------:R-:W-:-:S02]  /*58d0*/  HFMA2 R29, R9, R31, R29 ;  /* 0x0000001f091d7231 */ /* 0x000fc4000000001d */
[-C--:B------:R-:W-:Y:S02]  /*58e0*/  HFMA2 R101, R69, R30.reuse, R101 ;  /* 0x0000001e45657231 */ /* 0x080fe40000000065 */
[----:B------:R-:W-:Y:S02]  /*58f0*/  HFMA2 R30, R70, R30, R38 ;  /* 0x0000001e461e7231 */ /* 0x000fe40000000026 */
[-C--:B------:R-:W-:Y:S02]  /*5900*/  HFMA2 R28, R56, R31.reuse, R36 ;  /* 0x0000001f381c7231 */ /* 0x080fe40000000024 */
[-C--:B------:R-:W-:Y:S01]  /*5910*/  HFMA2 R30, R11, R31.reuse, R30 ;  /* 0x0000001f0b1e7231 */ /* 0x080fe2000000001e */
[----:B------:R-:W1:Y:S01]  /*5920*/  LDS.128 R36, [UR4+-0xd0] ;  /* 0xffff3004ff247984 */ /* 0x000e620008000c00 */
[----:B------:R-:W-:Y:S02]  /*5930*/  HFMA2 R101, R10, R31, R101 ;  /* 0x0000001f0a657231 */ /* 0x000fe40000000065 */
[----:B0-----:R-:W-:-:S02]  /*5940*/  HFMA2 R28, R20, R32, R28 ;  /* 0x00000020141c7231 */ /* 0x001fc4000000001c */
[-C--:B------:R-:W-:Y:S02]  /*5950*/  HFMA2 R29, R21, R32.reuse, R29 ;  /* 0x00000020151d7231 */ /* 0x080fe4000000001d */
[-C--:B------:R-:W-:Y:S02]  /*5960*/  HFMA2 R101, R22, R32.reuse, R101 ;  /* 0x0000002016657231 */ /* 0x080fe40000000065 */
[----:B------:R-:W-:Y:S02]  /*5970*/  HFMA2 R30, R23, R32, R30 ;  /* 0x00000020171e7231 */ /* 0x000fe4000000001e */
[-C--:B------:R-:W-:Y:S02]  /*5980*/  HFMA2 R29, R25, R33.reuse, R29 ;  /* 0x00000021191d7231 */ /* 0x080fe4000000001d */
[-C--:B------:R-:W-:Y:S02]  /*5990*/  HFMA2 R30, R27, R33.reuse, R30 ;  /* 0x000000211b1e7231 */ /* 0x080fe4000000001e */
[----:B------:R-:W-:-:S02]  /*59a0*/  HFMA2 R28, R24, R33, R28 ;  /* 0x00000021181c7231 */ /* 0x000fc4000000001c */
[-C--:B------:R-:W-:Y:S02]  /*59b0*/  HFMA2 R29, R13, R34.reuse, R29 ;  /* 0x000000220d1d7231 */ /* 0x080fe4000000001d */
[----:B------:R-:W-:Y:S02]  /*59c0*/  HFMA2 R101, R26, R33, R101 ;  /* 0x000000211a657231 */ /* 0x000fe40000000065 */
[-C--:B------:R-:W-:Y:S02]  /*59d0*/  HFMA2 R30, R15, R34.reuse, R30 ;  /* 0x000000220f1e7231 */ /* 0x080fe4000000001e */
[-C--:B------:R-:W-:Y:S02]  /*59e0*/  HFMA2 R29, R41, R35.reuse, R29 ;  /* 0x00000023291d7231 */ /* 0x080fe4000000001d */
[----:B------:R-:W-:Y:S02]  /*59f0*/  HFMA2 R30, R43, R35, R30 ;  /* 0x000000232b1e7231 */ /* 0x000fe4000000001e */
[----:B------:R-:W-:-:S02]  /*5a00*/  HFMA2 R28, R12, R34, R28 ;  /* 0x000000220c1c7231 */ /* 0x000fc4000000001c */
[----:B------:R-:W-:Y:S02]  /*5a10*/  HFMA2 R101, R14, R34, R101 ;  /* 0x000000220e657231 */ /* 0x000fe40000000065 */
[-C--:B------:R-:W-:Y:S02]  /*5a20*/  HFMA2 R28, R40, R35.reuse, R28 ;  /* 0x00000023281c7231 */ /* 0x080fe4000000001c */
[----:B------:R-:W-:Y:S02]  /*5a30*/  HFMA2 R101, R42, R35, R101 ;  /* 0x000000232a657231 */ /* 0x000fe40000000065 */
[-C--:B-1----:R-:W-:Y:S02]  /*5a40*/  HFMA2 R28, R44, R36.reuse, R28 ;  /* 0x000000242c1c7231 */ /* 0x082fe4000000001c */
[-C--:B------:R-:W-:Y:S02]  /*5a50*/  HFMA2 R29, R45, R36.reuse, R29 ;  /* 0x000000242d1d7231 */ /* 0x080fe4000000001d */
[----:B------:R-:W-:-:S02]  /*5a60*/  HFMA2 R101, R46, R36, R101 ;  /* 0x000000242e657231 */ /* 0x000fc40000000065 */
[----:B------:R-:W-:Y:S02]  /*5a70*/  HFMA2 R30, R47, R36, R30 ;  /* 0x000000242f1e7231 */ /* 0x000fe4000000001e */
[-C--:B------:R-:W-:Y:S02]  /*5a80*/  HFMA2 R29, R17, R37.reuse, R29 ;  /* 0x00000025111d7231 */ /* 0x080fe4000000001d */
[-C--:B------:R-:W-:Y:S02]  /*5a90*/  HFMA2 R30, R19, R37.reuse, R30 ;  /* 0x00000025131e7231 */ /* 0x080fe4000000001e */
[-C--:B------:R-:W-:Y:S02]  /*5aa0*/  HFMA2 R28, R16, R37.reuse, R28 ;  /* 0x00000025101c7231 */ /* 0x080fe4000000001c */
[----:B------:R-:W-:Y:S02]  /*5ab0*/  HFMA2 R29, R50, R38, R29 ;  /* 0x00000026321d7231 */ /* 0x000fe4000000001d */
[----:B------:R-:W-:-:S02]  /*5ac0*/  HFMA2 R101, R18, R37, R101 ;  /* 0x0000002512657231 */ /* 0x000fc40000000065 */
[-C--:B------:R-:W-:Y:S02]  /*5ad0*/  HFMA2 R30, R54, R38.reuse, R30 ;  /* 0x00000026361e7231 */ /* 0x080fe4000000001e */
[-C--:B------:R-:W-:Y:S02]  /*5ae0*/  HFMA2 R29, R51, R39.reuse, R29 ;  /* 0x00000027331d7231 */ /* 0x080fe4000000001d */
[----:B------:R-:W-:Y:S02]  /*5af0*/  HFMA2 R30, R55, R39, R30 ;  /* 0x00000027371e7231 */ /* 0x000fe4000000001e */
[-C--:B------:R-:W-:Y:S02]  /*5b00*/  HFMA2 R28, R48, R38.reuse, R28 ;  /* 0x00000026301c7231 */ /* 0x080fe4000000001c */
[----:B------:R-:W-:Y:S02]  /*5b10*/  HADD2 R29, R29.H0_H0, R29.H1_H1 ;  /* 0x3000001d1d1d7230 */ /* 0x000fe40000000800 */
[----:B------:R-:W-:-:S02]  /*5b20*/  HFMA2 R101, R52, R38, R101 ;  /* 0x0000002634657231 */ /* 0x000fc40000000065 */
[----:B------:R-:W-:Y:S02]  /*5b30*/  HADD2 R30, R30.H0_H0, R30.H1_H1 ;  /* 0x3000001e1e1e7230 */ /* 0x000fe40000000800 */
        /* <DEDUP_REMOVED lines=8> */
.L_x_102:
[----:B------:R-:W-:Y:S01]  /*5bc0*/  @!P1 MOV R89, R100 ;  /* 0x0000006400599202 */ /* 0x000fe20000000f00 */
[----:B------:R-:W-:Y:S06]  /*5bd0*/  BRA.U !UP0, `(.L_x_103) ;  /* 0x0000000d08b47547 */ /* 0x000fec000b800000 */
[----:B------:R-:W-:Y:S01]  /*5be0*/  PRMT R28, R92, 0x9910, RZ ;  /* 0x000099105c1c7816 */ /* 0x000fe200000000ff */
[----:B------:R-:W-:-:S03]  /*5bf0*/  UISETP.NE.AND UP0, UPT, UR5, 0x2, UPT ;  /* 0x000000020500788c */ /* 0x000fc6000bf05270 */
[----:B------:R-:W-:-:S13]  /*5c00*/  ISETP.NE.AND P1, PT, R28, RZ, PT ;  /* 0x000000ff1c00720c */ /* 0x000fda0003f25270 */
[----:B------:R-:W-:Y:S05]  /*5c10*/  @!P1 BRA `(.L_x_104) ;  /* 0x0000000400309947 */ /* 0x000fea0003800000 */
        /* <DEDUP_REMOVED lines=76> */
.L_x_104:
[----:B------:R-:W-:Y:S05]  /*60e0*/  BRA.U !UP0, `(.L_x_103) ;  /* 0x0000000908707547 */ /* 0x000fea000b800000 */
[----:B------:R-:W-:-:S04]  /*60f0*/  PRMT R28, R91, 0x9910, RZ ;  /* 0x000099105b1c7816 */ /* 0x000fc800000000ff */
[----:B------:R-:W-:-:S13]  /*6100*/  ISETP.NE.AND P1, PT, R28, RZ, PT ;  /* 0x000000ff1c00720c */ /* 0x000fda0003f25270 */
[----:B------:R-:W-:Y:S05]  /*6110*/  @!P1 BRA `(.L_x_105) ;  /* 0x0000000400309947 */ /* 0x000fea0003800000 */
        /* <DEDUP_REMOVED lines=19> */
[----:B------:R-:W0:Y:S01]  /*6250*/  LDS.128 R32, [UR4+0x20] ;  /* 0x00002004ff207984 */ /* 0x000e220008000c00 */
        /* <DEDUP_REMOVED lines=14> */
[----:B------:R-:W1:Y:S01]  /*6340*/  LDS.128 R36, [UR4+0x30] ;  /* 0x00003004ff247984 */ /* 0x000e620008000c00 */
        /* <DEDUP_REMOVED lines=41> */
.L_x_105:
        /* <DEDUP_REMOVED lines=77> */
.L_x_103:
[----:B------:R-:W-:Y:S01]  /*6ab0*/  IADD3 R97, PT, PT, R97, 0x20, RZ ;  /* 0x0000002061617810 */ /* 0x000fe20007ffe0ff */
[----:B------:R-:W-:Y:S01]  /*6ac0*/  UIADD3 UR4, UPT, UPT, UR4, 0x40, URZ ;  /* 0x0000004004047890 */ /* 0x000fe2000fffe0ff */
[----:B------:R-:W-:Y:S01]  /*6ad0*/  IADD3 R86, P2, PT, R86, 0x80, RZ ;  /* 0x0000008056567810 */ /* 0x000fe20007f5e0ff */
[----:B------:R-:W-:Y:S01]  /*6ae0*/  IMAD.WIDE R34, R85, 0x4, R98 ;  /* 0x0000000455227825 */ /* 0x000fe200078e0262 */
[----:B------:R-:W-:Y:S02]  /*6af0*/  ISETP.GE.AND P1, PT, R97, R88, PT ;  /* 0x000000586100720c */ /* 0x000fe40003f26270 */
[----:B------:R-:W-:-:S11]  /*6b00*/  IADD3.X R87, PT, PT, RZ, R87, RZ, P2, !PT ;  /* 0x00000057ff577210 */ /* 0x000fd600017fe4ff */
[----:B------:R-:W-:Y:S05]  /*6b10*/  @!P1 BRA `(.L_x_106) ;  /* 0xffffffd800b09947 */ /* 0x000fea000383ffff */
.L_x_101:
[----:B------:R-:W0:Y:S01]  /*6b20*/  S2R R9, SR_CTAID.X ;  /* 0x0000000000097919 */ /* 0x000e220000002500 */
[----:B------:R-:W1:Y:S01]  /*6b30*/  LDC.64 R10, c[0x0][0x3a0] ;  /* 0x0000e800ff0a7b82 */ /* 0x000e620000000a00 */
[----:B------:R-:W-:Y:S01]  /*6b40*/  HMUL2 R13, R8, R95.H0_H0 ;  /* 0x2000005f080d7232 */ /* 0x000fe20000000000 */
[----:B------:R-:W0:Y:S01]  /*6b50*/  S2R R14, SR_TID.X ;  /* 0x00000000000e7919 */ /* 0x000e220000002100 */
[----:B------:R-:W2:Y:S01]  /*6b60*/  S2R R12, SR_CTAID.Y ;  /* 0x00000000000c7919 */ /* 0x000ea20000002600 */
[----:B0-----:R-:W-:Y:S02]  /*6b70*/  LEA R9, R9, R14, 0x6 ;  /* 0x0000000e09097211 */ /* 0x001fe400078e30ff */
[----:B--2---:R-:W-:Y:S02]  /*6b80*/  SHF.L.U32 R12, R12, 0x2, RZ ;  /* 0x000000020c0c7819 */ /* 0x004fe400000006ff */
[----:B------:R-:W-:-:S05]  /*6b90*/  SHF.L.U32 R9, R9, 0x2, RZ ;  /* 0x0000000209097819 */ /* 0x000fca00000006ff */
[----:B------:R-:W-:-:S04]  /*6ba0*/  IMAD R9, R12, R85, R9 ;  /* 0x000000550c097224 */ /* 0x000fc800078e0209 */
[----:B-1----:R-:W-:-:S05]  /*6bb0*/  IMAD.WIDE R10, R9, 0x2, R10 ;  /* 0x00000002090a7825 */ /* 0x002fca00078e020a */
[----:B------:R0:W-:Y:S01]  /*6bc0*/  ATOM.E.ADD.F16x2.RN.STRONG.GPU P1, RZ, desc[UR8][R10.64], R13 ;  /* 0x8000000d0aff79a2 */ /* 0x0001e2000c12e108 */
[----:B------:R-:W-:Y:S01]  /*6bd0*/  IADD3 R12, PT, PT, -R12, UR7, RZ ;  /* 0x000000070c0c7c10 */ /* 0x000fe2000fffe1ff */
[----:B------:R-:W-:Y:S01]  /*6be0*/  BSSY.RECONVERGENT B0, `(.L_x_107) ;  /* 0x0000010000007945 */ /* 0x000fe20003800200 */
[----:B------:R-:W-:Y:S02]  /*6bf0*/  HMUL2 R95, R7, R95.H0_H0 ;  /* 0x2000005f075f7232 */ /* 0x000fe40000000000 */
[----:B------:R-:W-:Y:S01]  /*6c00*/  ISETP.NE.AND P0, PT, R12, 0x1, PT ;  /* 0x000000010c00780c */ /* 0x000fe20003f05270 */
[----:B0-----:R-:W-:-:S12]  /*6c10*/  @P1 BRA `(.L_x_108) ;  /* 0x0000000000301947 */ /* 0x001fd80003800000 */
[----:B------:R-:W0:Y:S02]  /*6c20*/  QSPC.E.S P1, RZ, [R10] ;  /* 0x000000000aff73aa */ /* 0x000e240000020500 */
[----:B0-----:R-:W-:Y:S05]  /*6c30*/  @!P1 BRA `(.L_x_109) ;  /* 0x00000000001c9947 */ /* 0x001fea0003800000 */
[----:B------:R-:W-:-:S04]  /*6c40*/  MOV R8, R10 ;  /* 0x0000000a00087202 */ /* 0x000fc80000000f00 */
[----:B------:R-:W-:-:S07]  /*6c50*/  MOV R7, R8 ;  /* 0x0000000800077202 */ /* 0x000fce0000000f00 */
.L_x_110:
[----:B------:R-:W0:Y:S02]  /*6c60*/  LDS R8, [R7] ;  /* 0x0000000007087984 */ /* 0x000e240000000800 */
[----:B0-----:R-:W-:-:S05]  /*6c70*/  HADD2 R9, R8, R13 ;  /* 0x0000000d08097230 */ /* 0x001fca0000000000 */
[----:B------:R-:W0:Y:S02]  /*6c80*/  ATOMS.CAST.SPIN P1, [R7], R8, R9 ;  /* 0x000000080700758d */ /* 0x000e240001820009 */
[----:B0-----:R-:W-:Y:S05]  /*6c90*/  @!P1 BRA `(.L_x_110) ;  /* 0xfffffffc00f09947 */ /* 0x001fea000383ffff */
[----:B------:R-:W-:Y:S05]  /*6ca0*/  BRA `(.L_x_108) ;  /* 0x00000000000c7947 */ /* 0x000fea0003800000 */
.L_x_109:
[----:B------:R-:W2:Y:S02]  /*6cb0*/  LD.E R7, desc[UR8][R10.64] ;  /* 0x000000080a077980 */ /* 0x000ea4000c101900 */
[----:B--2---:R-:W-:-:S05]  /*6cc0*/  IADD3 R7, PT, PT, R13, R7, RZ ;  /* 0x000000070d077210 */ /* 0x004fca0007ffe0ff */
[----:B------:R0:W-:Y:S02]  /*6cd0*/  ST.E desc[UR8][R10.64], R7 ;  /* 0x000000070a007985 */ /* 0x0001e4000c101908 */
.L_x_108:
[----:B------:R-:W-:Y:S05]  /*6ce0*/  BSYNC.RECONVERGENT B0 ;  /* 0x0000000000007941 */ /* 0x000fea0003800200 */
.L_x_107:
[----:B------:R1:W-:Y:S01]  /*6cf0*/  ATOM.E.ADD.F16x2.RN.STRONG.GPU P1, RZ, desc[UR8][R10.64+0x4], R95 ;  /* 0x8000045f0aff79a2 */ /* 0x0003e2000c12e108 */
[----:B------:R-:W-:Y:S04]  /*6d00*/  BSSY.RECONVERGENT B0, `(.L_x_111) ;  /* 0x000000e000007945 */ /* 0x000fe80003800200 */
[----:B-1----:R-:W-:Y:S05]  /*6d10*/  @P1 BRA `(.L_x_112) ;  /* 0x0000000000301947 */ /* 0x002fea0003800000 */
[----:B------:R-:W1:Y:S02]  /*6d20*/  QSPC.E.S P1, RZ, [R10+0x4] ;  /* 0x000004000aff73aa */ /* 0x000e640000020500 */
[----:B-1----:R-:W-:Y:S05]  /*6d30*/  @!P1 BRA `(.L_x_113) ;  /* 0x00000000001c9947 */ /* 0x002fea0003800000 */
[----:B------:R-:W-:-:S04]  /*6d40*/  MOV R8, R10 ;  /* 0x0000000a00087202 */ /* 0x000fc80000000f00 */
[----:B0-----:R-:W-:-:S07]  /*6d50*/  MOV R7, R8 ;  /* 0x0000000800077202 */ /* 0x001fce0000000f00 */
.L_x_114:
[----:B------:R-:W0:Y:S02]  /*6d60*/  LDS R8, [R7+0x4] ;  /* 0x0000040007087984 */ /* 0x000e240000000800 */
[----:B0-----:R-:W-:-:S05]  /*6d70*/  HFMA2 R9, R8, 1, 1, R95 ;  /* 0x3c003c0008097831 */ /* 0x001fca000000005f */
[----:B------:R-:W0:Y:S02]  /*6d80*/  ATOMS.CAST.SPIN P1, [R7+0x4], R8, R9 ;  /* 0x000004080700758d */ /* 0x000e240001820009 */
[----:B0-----:R-:W-:Y:S05]  /*6d90*/  @!P1 BRA `(.L_x_114) ;  /* 0xfffffffc00f09947 */ /* 0x001fea000383ffff */
[----:B------:R-:W-:Y:S05]  /*6da0*/  BRA `(.L_x_112) ;  /* 0x00000000000c7947 */ /* 0x000fea0003800000 */
.L_x_113:
[----:B0-----:R-:W2:Y:S02]  /*6db0*/  LD.E R7, desc[UR8][R10.64+0x4] ;  /* 0x000004080a077980 */ /* 0x001ea4000c101900 */
[----:B--2---:R-:W-:-:S05]  /*6dc0*/  IADD3 R7, PT, PT, R95, R7, RZ ;  /* 0x000000075f077210 */ /* 0x004fca0007ffe0ff */
[----:B------:R1:W-:Y:S02]  /*6dd0*/  ST.E desc[UR8][R10.64+0x4], R7 ;  /* 0x000004070a007985 */ /* 0x0003e4000c101908 */
.L_x_112:
[----:B------:R-:W-:Y:S05]  /*6de0*/  BSYNC.RECONVERGENT B0 ;  /* 0x0000000000007941 */ /* 0x000fea0003800200 */
.L_x_111:
        /* <DEDUP_REMOVED lines=9> */
[----:B------:R-:W-:-:S04]  /*6e80*/  MOV R6, R10 ;  /* 0x0000000a00067202 */ /* 0x000fc80000000f00 */
[----:B------:R-:W-:-:S07]  /*6e90*/  MOV R5, R6 ;  /* 0x0000000600057202 */ /* 0x000fce0000000f00 */
.L_x_118:
[----:B------:R-:W0:Y:S02]  /*6ea0*/  LDS R6, [R5] ;  /* 0x0000000005067984 */ /* 0x000e240000000800 */
[----:B0-----:R-:W-:-:S05]  /*6eb0*/  HADD2 R7, R6, R9 ;  /* 0x0000000906077230 */ /* 0x001fca0000000000 */
[----:B------:R-:W0:Y:S02]  /*6ec0*/  ATOMS.CAST.SPIN P0, [R5], R6, R7 ;  /* 0x000000060500758d */ /* 0x000e240001800007 */
[----:B0-----:R-:W-:Y:S05]  /*6ed0*/  @!P0 BRA `(.L_x_118) ;  /* 0xfffffffc00f08947 */ /* 0x001fea000383ffff */
[----:B------:R-:W-:Y:S05]  /*6ee0*/  BRA `(.L_x_116) ;  /* 0x00000000000c7947 */ /* 0x000fea0003800000 */
.L_x_117:
[----:B------:R-:W2:Y:S02]  /*6ef0*/  LD.E R5, desc[UR8][R10.64] ;  /* 0x000000080a057980 */ /* 0x000ea4000c101900 */
[----:B--2---:R-:W-:-:S05]  /*6f00*/  IADD3 R5, PT, PT, R9, R5, RZ ;  /* 0x0000000509057210 */ /* 0x004fca0007ffe0ff */
[----:B------:R0:W-:Y:S02]  /*6f10*/  ST.E desc[UR8][R10.64], R5 ;  /* 0x000000050a007985 */ /* 0x0001e4000c101908 */
.L_x_116:
[----:B------:R-:W-:Y:S05]  /*6f20*/  BSYNC.RECONVERGENT B0 ;  /* 0x0000000000007941 */ /* 0x000fea0003800200 */
.L_x_115:
[----:B------:R1:W-:Y:S01]  /*6f30*/  ATOM.E.ADD.F16x2.RN.STRONG.GPU P0, RZ, desc[UR8][R10.64+0x4], R13 ;  /* 0x8000040d0aff79a2 */ /* 0x0003e2000c10e108 */
[----:B------:R-:W-:Y:S04]  /*6f40*/  BSSY.RECONVERGENT B0, `(.L_x_119) ;  /* 0x000000e000007945 */ /* 0x000fe80003800200 */
[----:B-1----:R-:W-:Y:S05]  /*6f50*/  @P0 BRA `(.L_x_120) ;  /* 0x0000000000300947 */ /* 0x002fea0003800000 */
[----:B------:R-:W1:Y:S02]  /*6f60*/  QSPC.E.S P0, RZ, [R10+0x4] ;  /* 0x000004000aff73aa */ /* 0x000e640000000500 */
[----:B-1----:R-:W-:Y:S05]  /*6f70*/  @!P0 BRA `(.L_x_121) ;  /* 0x00000000001c8947 */ /* 0x002fea0003800000 */
[----:B------:R-:W-:-:S04]  /*6f80*/  MOV R6, R10 ;  /* 0x0000000a00067202 */ /* 0x000fc80000000f00 */
[----:B0-----:R-:W-:-:S07]  /*6f90*/  MOV R5, R6 ;  /* 0x0000000600057202 */ /* 0x001fce0000000f00 */
.L_x_122:
[----:B------:R-:W0:Y:S02]  /*6fa0*/  LDS R6, [R5+0x4] ;  /* 0x0000040005067984 */ /* 0x000e240000000800 */
[----:B0-----:R-:W-:-:S05]  /*6fb0*/  HFMA2 R7, R6, 1, 1, R13 ;  /* 0x3c003c0006077831 */ /* 0x001fca000000000d */
[----:B------:R-:W0:Y:S02]  /*6fc0*/  ATOMS.CAST.SPIN P0, [R5+0x4], R6, R7 ;  /* 0x000004060500758d */ /* 0x000e240001800007 */
[----:B0-----:R-:W-:Y:S05]  /*6fd0*/  @!P0 BRA `(.L_x_122) ;  /* 0xfffffffc00f08947 */ /* 0x001fea000383ffff */
[----:B------:R-:W-:Y:S05]  /*6fe0*/  BRA `(.L_x_120) ;  /* 0x00000000000c7947 */ /* 0x000fea0003800000 */
.L_x_121:
[----:B0-----:R-:W2:Y:S02]  /*6ff0*/  LD.E R5, desc[UR8][R10.64+0x4] ;  /* 0x000004080a057980 */ /* 0x001ea4000c101900 */
[----:B--2---:R-:W-:-:S05]  /*7000*/  IADD3 R5, PT, PT, R13, R5, RZ ;  /* 0x000000050d057210 */ /* 0x004fca0007ffe0ff */
[----:B------:R1:W-:Y:S02]  /*7010*/  ST.E desc[UR8][R10.64+0x4], R5 ;  /* 0x000004050a007985 */ /* 0x0003e4000c101908 */
.L_x_120:
[----:B------:R-:W-:Y:S05]  /*7020*/  BSYNC.RECONVERGENT B0 ;  /* 0x0000000000007941 */ /* 0x000fea0003800200 */
.L_x_119:
        /* <DEDUP_REMOVED lines=12> */
.L_x_126:
[----:B------:R-:W0:Y:S02]  /*70f0*/  LDS R4, [R3] ;  /* 0x0000000003047984 */ /* 0x000e240000000800 */
[----:B0-----:R-:W-:-:S05]  /*7100*/  HADD2 R5, R4, R7 ;  /* 0x0000000704057230 */ /* 0x001fca0000000000 */
[----:B------:R-:W0:Y:S02]  /*7110*/  ATOMS.CAST.SPIN P0, [R3], R4, R5 ;  /* 0x000000040300758d */ /* 0x000e240001800005 */
[----:B0-----:R-:W-:Y:S05]  /*7120*/  @!P0 BRA `(.L_x_126) ;  /* 0xfffffffc00f08947 */ /* 0x001fea000383ffff */
[----:B------:R-:W-:Y:S05]  /*7130*/  BRA `(.L_x_124) ;  /* 0x00000000000c7947 */ /* 0x000fea0003800000 */
.L_x_125:
[----:B------:R-:W2:Y:S02]  /*7140*/  LD.E R3, desc[UR8][R10.64] ;  /* 0x000000080a037980 */ /* 0x000ea4000c101900 */
[----:B--2---:R-:W-:-:S05]  /*7150*/  IADD3 R3, PT, PT, R7, R3, RZ ;  /* 0x0000000307037210 */ /* 0x004fca0007ffe0ff */
[----:B------:R0:W-:Y:S02]  /*7160*/  ST.E desc[UR8][R10.64], R3 ;  /* 0x000000030a007985 */ /* 0x0001e4000c101908 */
.L_x_124:
[----:B------:R-:W-:Y:S05]  /*7170*/  BSYNC.RECONVERGENT B0 ;  /* 0x0000000000007941 */ /* 0x000fea0003800200 */
.L_x_123:
[----:B------:R1:W-:Y:S01]  /*7180*/  ATOM.E.ADD.F16x2.RN.STRONG.GPU P0, RZ, desc[UR8][R10.64+0x4], R91 ;  /* 0x8000045b0aff79a2 */ /* 0x0003e2000c10e108 */
[----:B------:R-:W-:Y:S04]  /*7190*/  BSSY.RECONVERGENT B0, `(.L_x_127) ;  /* 0x000000e000007945 */ /* 0x000fe80003800200 */
[----:B-1----:R-:W-:Y:S05]  /*71a0*/  @P0 BRA `(.L_x_128) ;  /* 0x0000000000300947 */ /* 0x002fea0003800000 */
[----:B------:R-:W1:Y:S02]  /*71b0*/  QSPC.E.S P0, RZ, [R10+0x4] ;  /* 0x000004000aff73aa */ /* 0x000e640000000500 */
[----:B-1----:R-:W-:Y:S05]  /*71c0*/  @!P0 BRA `(.L_x_129) ;  /* 0x00000000001c8947 */ /* 0x002fea0003800000 */
[----:B------:R-:W-:-:S04]  /*71d0*/  MOV R4, R10 ;  /* 0x0000000a00047202 */ /* 0x000fc80000000f00 */
[----:B0-----:R-:W-:-:S07]  /*71e0*/  MOV R3, R4 ;  /* 0x0000000400037202 */ /* 0x001fce0000000f00 */
.L_x_130:
[----:B------:R-:W0:Y:S02]  /*71f0*/  LDS R4, [R3+0x4] ;  /* 0x0000040003047984 */ /* 0x000e240000000800 */
[----:B0-----:R-:W-:-:S05]  /*7200*/  HFMA2 R5, R4, 1, 1, R91 ;  /* 0x3c003c0004057831 */ /* 0x001fca000000005b */
[----:B------:R-:W0:Y:S02]  /*7210*/  ATOMS.CAST.SPIN P0, [R3+0x4], R4, R5 ;  /* 0x000004040300758d */ /* 0x000e240001800005 */
[----:B0-----:R-:W-:Y:S05]  /*7220*/  @!P0 BRA `(.L_x_130) ;  /* 0xfffffffc00f08947 */ /* 0x001fea000383ffff */
[----:B------:R-:W-:Y:S05]  /*7230*/  BRA `(.L_x_128) ;  /* 0x00000000000c7947 */ /* 0x000fea0003800000 */
.L_x_129:
[----:B0-----:R-:W2:Y:S02]  /*7240*/  LD.E R3, desc[UR8][R10.64+0x4] ;  /* 0x000004080a037980 */ /* 0x001ea4000c101900 */
[----:B--2---:R-:W-:-:S05]  /*7250*/  IADD3 R3, PT, PT, R91, R3, RZ ;  /* 0x000000035b037210 */ /* 0x004fca0007ffe0ff */
[----:B------:R1:W-:Y:S02]  /*7260*/  ST.E desc[UR8][R10.64+0x4], R3 ;  /* 0x000004030a007985 */ /* 0x0003e4000c101908 */
.L_x_128:
[----:B------:R-:W-:Y:S05]  /*7270*/  BSYNC.RECONVERGENT B0 ;  /* 0x0000000000007941 */ /* 0x000fea0003800200 */
.L_x_127:
        /* <DEDUP_REMOVED lines=12> */
.L_x_134:
[----:B------:R-:W0:Y:S02]  /*7340*/  LDS R2, [R0] ;  /* 0x0000000000027984 */ /* 0x000e240000000800 */
[----:B0-----:R-:W-:-:S05]  /*7350*/  HADD2 R3, R2, R5 ;  /* 0x0000000502037230 */ /* 0x001fca0000000000 */
[----:B------:R-:W0:Y:S02]  /*7360*/  ATOMS.CAST.SPIN P0, [R0], R2, R3 ;  /* 0x000000020000758d */ /* 0x000e240001800003 */
[----:B0-----:R-:W-:Y:S05]  /*7370*/  @!P0 BRA `(.L_x_134) ;  /* 0xfffffffc00f08947 */ /* 0x001fea000383ffff */
[----:B------:R-:W-:Y:S05]  /*7380*/  BRA `(.L_x_132) ;  /* 0x00000000000c7947 */ /* 0x000fea0003800000 */
.L_x_133:
[----:B------:R-:W2:Y:S02]  /*7390*/  LD.E R0, desc[UR8][R10.64] ;  /* 0x000000080a007980 */ /* 0x000ea4000c101900 */
[----:B--2---:R-:W-:-:S05]  /*73a0*/  IADD3 R3, PT, PT, R5, R0, RZ ;  /* 0x0000000005037210 */ /* 0x004fca0007ffe0ff */
[----:B------:R0:W-:Y:S02]  /*73b0*/  ST.E desc[UR8][R10.64], R3 ;  /* 0x000000030a007985 */ /* 0x0001e4000c101908 */
.L_x_132:
[----:B------:R-:W-:Y:S05]  /*73c0*/  BSYNC.RECONVERGENT B0 ;  /* 0x0000000000007941 */ /* 0x000fea0003800200 */
.L_x_131:
[----:B------:R1:W-:Y:S02]  /*73d0*/  ATOM.E.ADD.F16x2.RN.STRONG.GPU P0, RZ, desc[UR8][R10.64+0x4], R93 ;  /* 0x8000045d0aff79a2 */ /* 0x0003e4000c10e108 */
[----:B-1----:R-:W-:Y:S05]  /*73e0*/  @P0 EXIT ;  /* 0x000000000000094d */ /* 0x002fea0003800000 */
[----:B------:R-:W1:Y:S02]  /*73f0*/  QSPC.E.S P0, RZ, [R10+0x4] ;  /* 0x000004000aff73aa */ /* 0x000e640000000500 */
[----:B-1----:R-:W-:Y:S05]  /*7400*/  @!P0 BRA `(.L_x_135) ;  /* 0x00000000001c8947 */ /* 0x002fea0003800000 */
[----:B------:R-:W-:-:S04]  /*7410*/  MOV R2, R10 ;  /* 0x0000000a00027202 */ /* 0x000fc80000000f00 */
[----:B------:R-:W-:-:S07]  /*7420*/  MOV R0, R2 ;  /* 0x0000000200007202 */ /* 0x000fce0000000f00 */
.L_x_136:
[----:B------:R-:W0:Y:S02]  /*7430*/  LDS R2, [R0+0x4] ;  /* 0x0000040000027984 */ /* 0x000e240000000800 */
[----:B0-----:R-:W-:-:S05]  /*7440*/  HFMA2 R3, R2, 1, 1, R93 ;  /* 0x3c003c0002037831 */ /* 0x001fca000000005d */
[----:B------:R-:W0:Y:S02]  /*7450*/  ATOMS.CAST.SPIN P0, [R0+0x4], R2, R3 ;  /* 0x000004020000758d */ /* 0x000e240001800003 */
[----:B0-----:R-:W-:Y:S05]  /*7460*/  @!P0 BRA `(.L_x_136) ;  /* 0xfffffffc00f08947 */ /* 0x001fea000383ffff */
[----:B------:R-:W-:Y:S05]  /*7470*/  EXIT ;  /* 0x000000000000794d */ /* 0x000fea0003800000 */
.L_x_135:
[----:B------:R-:W0:Y:S02]  /*7480*/  LD.E R0, desc[UR8][R10.64+0x4] ;  /* 0x000004080a007980 */ /* 0x000e24000c101900 */
[----:B0-----:R-:W-:-:S05]  /*7490*/  IADD3 R3, PT, PT, R93, R0, RZ ;  /* 0x000000005d037210 */ /* 0x001fca0007ffe0ff */
[----:B------:R-:W-:Y:S01]  /*74a0*/  ST.E desc[UR8][R10.64+0x4], R3 ;  /* 0x000004030a007985 */ /* 0x000fe2000c101908 */
[----:B------:R-:W-:Y:S05]  /*74b0*/  EXIT ;  /* 0x000000000000794d */ /* 0x000fea0003800000 */
.L_x_137:
        /* <DEDUP_REMOVED lines=12> */
.L_x_3915:


//--------------------- .text._Z23gemm_half_q_half_kernelILi4ELi16ELb1ELb1ELi64EEvPK6__halfPKjS4_S2_PS0_iiiiPKtS7_iiiiiibS2_i --------------------------
	.section	.text._Z23gemm_half_q_half_kernelILi4ELi16ELb1ELb1ELi64EEvPK6__halfPKjS4_S2_PS0_iiiiPKtS7_iiiiiibS2_i,"ax",@progbits
	.align	128
        .global         _Z23gemm_half_q_half_kernelILi4ELi16ELb1ELb1ELi64EEvPK6__halfPKjS4_S2_PS0_iiiiPKtS7_iiiiiibS2_i
        .type           _Z23gemm_half_q_half_kernelILi4ELi16ELb1ELb1ELi64EEvPK6__halfPKjS4_S2_PS0_iiiiPKtS7_iiiiiibS2_i,@function
        .size           _Z23gemm_half_q_half_kernelILi4ELi16ELb1ELb1ELi64EEvPK6__halfPKjS4_S2_PS0_iiiiPKtS7_iiiiiibS2_i,(.L_x_3916 - _Z23gemm_half_q_half_kernelILi4ELi16ELb1ELb1ELi64EEvPK6__halfPKjS4_S2_PS0_iiiiPKtS7_iiiiiibS2_i)
        .other          _Z23gemm_half_q_half_kernelILi4ELi16ELb1ELb1ELi64EEvPK6__halfPKjS4_S2_PS0_iiiiPKtS7_iiiiiibS2_i,@"STO_CUDA_ENTRY STV_DEFAULT"
_Z23gemm_half_q_half_kernelILi4ELi16ELb1ELb1ELi64EEvPK6__halfPKjS4_S2_PS0_iiiiPKtS7_iiiiiibS2_i:
.text._Z23gemm_half_q_half_kernelILi4ELi16ELb1ELb1ELi64EEvPK6__halfPKjS4_S2_PS0_iiiiPKtS7_iiiiiibS2_i:
[----:B------:R-:W0:Y:S08]  /*0000*/  LDC R1, c[0x0][0x37c] ;  /* 0x0000df00ff017b82 */ /* 0x000e300000000800 */
[----:B------:R-:W1:Y:S01]  /*0010*/  S2UR UR4, SR_CTAID.Y ;  /* 0x00000000000479c3 */ /* 0x000e620000002600 */
[----:B0-----:R-:W-:-:S07]  /*0020*/  VIADD R1, R1, 0xfffffff0 ;  /* 0xfffffff001017836 */ /* 0x001fce0000000000 */
[----:B------:R-:W0:Y:S01]  /*0030*/  LDC R96, c[0x0][0x3a8] ;  /* 0x0000ea00ff607b82 */ /* 0x000e220000000800 */
[----:B-1----:R-:W-:-:S04]  /*0040*/  IMAD.U32 R97, RZ, RZ, UR4 ;  /* 0x00000004ff617e24 */ /* 0x002fc8000f8e00ff */
[----:B0-----:R-:W-:-:S05]  /*0050*/  IMAD R17, R97, -0x4, R96 ;  /* 0xfffffffc61117824 */ /* 0x001fca00078e0260 */
        /* <DEDUP_REMOVED lines=29> */
.L_x_138:
[----:B------:R-:W-:Y:S01]  /*0230*/  PRMT R2, R2, 0x9910, RZ ;  /* 0x0000991002027816 */ /* 0x000fe200000000ff */
[----:B------:R-:W0:Y:S01]  /*0240*/  S2UR UR4, SR_CTAID.X ;  /* 0x00000000000479c3 */ /* 0x000e220000002500 */
[----:B------:R-:W-:Y:S02]  /*0250*/  SHF.L.U32 R94, R10, 0x6, RZ ;  /* 0x000000060a5e7819 */ /* 0x000fe400000006ff */
[----:B------:R-:W-:Y:S02]  /*0260*/  ISETP.NE.AND P0, PT, R2, RZ, PT ;  /* 0x000000ff0200720c */ /* 0x000fe40003f05270 */
[----:B------:R-:W-:-:S11]  /*0270*/  VIADDMNMX R90, R94, 0x40, R0, PT ;  /* 0x000000405e5a7846 */ /* 0x000fd60003800100 */
[----:B0-----:R-:W-:Y:S05]  /*0280*/  @!P0 EXIT ;  /* 0x000000000000894d */ /* 0x001fea0003800000 */
[----:B------:R-:W-:Y:S01]  /*0290*/  IMAD.IADD R20, R94, 0x1, R3 ;  /* 0x000000015e147824 */ /* 0x000fe200078e0203 */
        /* <DEDUP_REMOVED lines=20> */
[----:B------:R-:W-:-:S06]  /*03e0*/  LEA.HI.X R5, R5, UR7, R6, 0x1, P0 ;  /* 0x0000000705057c11 */ /* 0x000fcc00080f0c06 */
[----:B------:R-:W2:Y:S01]  /*03f0*/  LDG.E.U16.CONSTANT R5, desc[UR8][R4.64] ;  /* 0x0000000804057981 */ /* 0x000ea2000c1e9500 */
[----:B------:R-:W-:-:S04]  /*0400*/  IADD3 R11, PT, PT, -R19, 0x1, RZ ;  /* 0x00000001130b7810 */ /* 0x000fc80007ffe1ff */
[----:B------:R-:W-:Y:S01]  /*0410*/  ISETP.NE.AND P0, PT, R11, RZ, PT ;  /* 0x000000ff0b00720c */ /* 0x000fe20003f05270 */
[----:B--2---:R1:W-:-:S12]  /*0420*/  STS.U16 [R2], R5 ;  /* 0x0000000502007388 */ /* 0x0043d80000000400 */
[----:B------:R-:W-:Y:S05]  /*0430*/  @!P0 BRA `(.L_x_140) ;  /* 0x0000000800748947 */ /* 0x000fea0003800000 */
[----:B------:R-:W-:Y:S01]  /*0440*/  ISETP.GE.AND P0, PT, R11, RZ, PT ;  /* 0x000000ff0b00720c */ /* 0x000fe20003f06270 */
[----:B------:R-:W-:Y:S01]  /*0450*/  IMAD.IADD R15, R7, 0x1, R0 ;  /* 0x00000001070f7824 */ /* 0x000fe200078e0200 */
[----:B-1----:R-:W-:-:S11]  /*0460*/  IADD3 R2, PT, PT, R2, 0x80, RZ ;  /* 0x0000008002027810 */ /* 0x002fd60007ffe0ff */
[----:B------:R-:W-:Y:S05]  /*0470*/  @P0 BRA `(.L_x_142) ;  /* 0x0000000000ec0947 */ /* 0x000fea0003800000 */
[----:B------:R-:W-:Y:S01]  /*0480*/  IMAD.MOV R4, RZ, RZ, -R11 ;  /* 0x000000ffff047224 */ /* 0x000fe200078e0a0b */
[----:B------:R-:W-:-:S04]  /*0490*/  PLOP3.LUT P0, PT, PT, PT, PT, 0x80, 0x8 ;  /* 0x000000000008781c */ /* 0x000fc80003f0f070 */
[----:B------:R-:W-:-:S13]  /*04a0*/  ISETP.GT.AND P1, PT, R4, 0x3, PT ;  /* 0x000000030400780c */ /* 0x000fda0003f24270 */
[----:B------:R-:W-:Y:S05]  /*04b0*/  @!P1 BRA `(.L_x_143) ;  /* 0x0000000000849947 */ /* 0x000fea0003800000 */
[----:B------:R-:W-:-:S13]  /*04c0*/  PLOP3.LUT P0, PT, PT, PT, PT, 0x8, 0x80 ;  /* 0x000000000080781c */ /* 0x000fda0003f0e170 */
.L_x_144:
[-C--:B------:R-:W-:Y:S02]  /*04d0*/  IADD3 R7, PT, PT, R15, R0.reuse, RZ ;  /* 0x000000000f077210 */ /* 0x080fe40007ffe0ff */
[C---:B------:R-:W-:Y:S02]  /*04e0*/  IADD3 R5, P1, PT, R20.reuse, R15, RZ ;  /* 0x0000000f14057210 */ /* 0x040fe40007f3e0ff */
[----:B------:R-:W-:Y:S01]  /*04f0*/  IADD3 R12, P2, PT, R20, R7, RZ ;  /* 0x00000007140c7210 */ /* 0x000fe20007f5e0ff */
[----:B------:R-:W-:Y:S01]  /*0500*/  IMAD.IADD R9, R7, 0x1, R0 ;  /* 0x0000000107097824 */ /* 0x000fe200078e0200 */
[----:B------:R-:W-:Y:S02]  /*0510*/  LEA.HI.X.SX32 R6, R15, RZ, 0x1, P1 ;  /* 0x000000ff0f067211 */ /* 0x000fe400008f0eff */
[----:B------:R-:W-:Y:S02]  /*0520*/  LEA R4, P1, R5, UR6, 0x1 ;  /* 0x0000000605047c11 */ /* 0x000fe4000f8208ff */
[----:B------:R-:W-:-:S02]  /*0530*/  IADD3 R15, PT, PT, R9, R0, RZ ;  /* 0x00000000090f7210 */ /* 0x000fc40007ffe0ff */
[----:B------:R-:W-:Y:S02]  /*0540*/  LEA.HI.X R5, R5, UR7, R6, 0x1, P1 ;  /* 0x0000000705057c11 */ /* 0x000fe400088f0c06 */
[----:B------:R-:W-:Y:S02]  /*0550*/  LEA.HI.X.SX32 R7, R7, RZ, 0x1, P2 ;  /* 0x000000ff07077211 */ /* 0x000fe400010f0eff */
[----:B------:R-:W-:Y:S02]  /*0560*/  LEA R6, P1, R12, UR6, 0x1 ;  /* 0x000000060c067c11 */ /* 0x000fe4000f8208ff */
[C---:B------:R-:W-:Y:S01]  /*0570*/  IADD3 R18, P3, PT, R20.reuse, R9, RZ ;  /* 0x0000000914127210 */ /* 0x040fe20007f7e0ff */
[----:B------:R-:W2:Y:S01]  /*0580*/  LDG.E.U16.CONSTANT R5, desc[UR8][R4.64] ;  /* 0x0000000804057981 */ /* 0x000ea2000c1e9500 */
[----:B------:R-:W-:Y:S02]  /*0590*/  IADD3 R13, P4, PT, R20, R15, RZ ;  /* 0x0000000f140d7210 */ /* 0x000fe40007f9e0ff */
[----:B------:R-:W-:-:S02]  /*05a0*/  LEA.HI.X R7, R12, UR7, R7, 0x1, P1 ;  /* 0x000000070c077c11 */ /* 0x000fc400088f0c07 */
[----:B------:R-:W-:Y:S02]  /*05b0*/  LEA.HI.X.SX32 R9, R9, RZ, 0x1, P3 ;  /* 0x000000ff09097211 */ /* 0x000fe400018f0eff */
[C---:B------:R-:W-:Y:S02]  /*05c0*/  LEA R8, P2, R18.reuse, UR6, 0x1 ;  /* 0x0000000612087c11 */ /* 0x040fe4000f8408ff */
[----:B------:R-:W-:Y:S01]  /*05d0*/  LEA.HI.X.SX32 R14, R15, RZ, 0x1, P4 ;  /* 0x000000ff0f0e7211 */ /* 0x000fe200020f0eff */
[----:B------:R-:W3:Y:S01]  /*05e0*/  LDG.E.U16.CONSTANT R7, desc[UR8][R6.64] ;  /* 0x0000000806077981 */ /* 0x000ee2000c1e9500 */
[C---:B------:R-:W-:Y:S02]  /*05f0*/  LEA R12, P1, R13.reuse, UR6, 0x1 ;  /* 0x000000060d0c7c11 */ /* 0x040fe4000f8208ff */
[----:B------:R-:W-:Y:S02]  /*0600*/  LEA.HI.X R9, R18, UR7, R9, 0x1, P2 ;  /* 0x0000000712097c11 */ /* 0x000fe400090f0c09 */
[----:B------:R-:W-:-:S04]  /*0610*/  LEA.HI.X R13, R13, UR7, R14, 0x1, P1 ;  /* 0x000000070d0d7c11 */ /* 0x000fc800088f0c0e */
        /* <DEDUP_REMOVED lines=11> */
.L_x_143:
[----:B------:R-:W-:-:S04]  /*06d0*/  IADD3 R4, PT, PT, RZ, -R11, RZ ;  /* 0x8000000bff047210 */ /* 0x000fc80007ffe0ff */
[----:B------:R-:W-:-:S13]  /*06e0*/  ISETP.GT.AND P1, PT, R4, 0x1, PT ;  /* 0x000000010400780c */ /* 0x000fda0003f24270 */
[----:B------:R-:W-:Y:S05]  /*06f0*/  @!P1 BRA `(.L_x_145) ;  /* 0x0000000000449947 */ /* 0x000fea0003800000 */
[----:B------:R-:W-:Y:S01]  /*0700*/  IMAD.IADD R9, R15, 0x1, R0 ;  /* 0x000000010f097824 */ /* 0x000fe200078e0200 */
[----:B------:R-:W-:-:S04]  /*0710*/  IADD3 R5, P0, PT, R20, R15, RZ ;  /* 0x0000000f14057210 */ /* 0x000fc80007f1e0ff */
[----:B------:R-:W-:Y:S02]  /*0720*/  IADD3 R7, P1, PT, R20, R9, RZ ;  /* 0x0000000914077210 */ /* 0x000fe40007f3e0ff */
[----:B------:R-:W-:Y:S02]  /*0730*/  LEA.HI.X.SX32 R12, R15, RZ, 0x1, P0 ;  /* 0x000000ff0f0c7211 */ /* 0x000fe400000f0eff */
[----:B------:R-:W-:Y:S02]  /*0740*/  LEA.HI.X.SX32 R8, R9, RZ, 0x1, P1 ;  /* 0x000000ff09087211 */ /* 0x000fe400008f0eff */
[----:B------:R-:W-:Y:S02]  /*0750*/  LEA R4, P0, R5, UR6, 0x1 ;  /* 0x0000000605047c11 */ /* 0x000fe4000f8008ff */
[----:B------:R-:W-:Y:S02]  /*0760*/  LEA R6, P1, R7, UR6, 0x1 ;  /* 0x0000000607067c11 */ /* 0x000fe4000f8208ff */
[----:B------:R-:W-:-:S02]  /*0770*/  LEA.HI.X R5, R5, UR7, R12, 0x1, P0 ;  /* 0x0000000705057c11 */ /* 0x000fc400080f0c0c */
[----:B------:R-:W-:-:S04]  /*0780*/  LEA.HI.X R7, R7, UR7, R8, 0x1, P1 ;  /* 0x0000000707077c11 */ /* 0x000fc800088f0c08 */
[----:B------:R-:W2:Y:S04]  /*0790*/  LDG.E.U16.CONSTANT R5, desc[UR8][R4.64] ;  /* 0x0000000804057981 */ /* 0x000ea8000c1e9500 */
[----:B------:R-:W3:Y:S01]  /*07a0*/  LDG.E.U16.CONSTANT R7, desc[UR8][R6.64] ;  /* 0x0000000806077981 */ /* 0x000ee2000c1e9500 */
[----:B------:R-:W-:Y:S01]  /*07b0*/  PLOP3.LUT P0, PT, PT, PT, PT, 0x8, 0x80 ;  /* 0x000000000080781c */ /* 0x000fe20003f0e170 */
[----:B------:R-:W-:Y:S01]  /*07c0*/  IMAD.IADD R15, R9, 0x1, R0 ;  /* 0x00000001090f7824 */ /* 0x000fe200078e0200 */
[----:B------:R-:W-:Y:S01]  /*07d0*/  IADD3 R11, PT, PT, R11, 0x2, RZ ;  /* 0x000000020b0b7810 */ /* 0x000fe20007ffe0ff */
[----:B--2---:R-:W-:Y:S04]  /*07e0*/  STS.U16 [R2], R5 ;  /* 0x0000000502007388 */ /* 0x004fe80000000400 */
[----:B---3--:R0:W-:Y:S02]  /*07f0*/  STS.U16 [R2+0x80], R7 ;  /* 0x0000800702007388 */ /* 0x0081e40000000400 */
[----:B0-----:R-:W-:-:S07]  /*0800*/  IADD3 R2, PT, PT, R2, 0x100, RZ ;  /* 0x0000010002027810 */ /* 0x001fce0007ffe0ff */
.L_x_145:
[----:B------:R-:W-:-:S13]  /*0810*/  ISETP.EQ.AND P1, PT, R11, RZ, PT ;  /* 0x000000ff0b00720c */ /* 0x000fda0003f22270 */
[----:B------:R-:W-:Y:S05]  /*0820*/  @!P0 BRA P1, `(.L_x_140) ;  /* 0x0000000400788947 */ /* 0x000fea0000800000 */
.L_x_142:
[----:B------:R-:W-:-:S04]  /*0830*/  IADD3 R5, P0, PT, R20, R15, RZ ;  /* 0x0000000f14057210 */ /* 0x000fc80007f1e0ff */
[----:B------:R-:W-:Y:S02]  /*0840*/  LEA.HI.X.SX32 R6, R15, RZ, 0x1, P0 ;  /* 0x000000ff0f067211 */ /* 0x000fe400000f0eff */
[----:B------:R-:W-:-:S04]  /*0850*/  LEA R4, P0, R5, UR6, 0x1 ;  /* 0x0000000605047c11 */ /* 0x000fc8000f8008ff */
[----:B------:R-:W-:-:S06]  /*0860*/  LEA.HI.X R5, R5, UR7, R6, 0x1, P0 ;  /* 0x0000000705057c11 */ /* 0x000fcc00080f0c06 */
[----:B------:R-:W2:Y:S01]  /*0870*/  LDG.E.U16.CONSTANT R5, desc[UR8][R4.64] ;  /* 0x0000000804057981 */ /* 0x000ea2000c1e9500 */
[----:B------:R-:W-:Y:S01]  /*0880*/  VIADD R11, R11, 0x1 ;  /* 0x000000010b0b7836 */ /* 0x000fe20000000000 */
[----:B------:R-:W-:-:S04]  /*0890*/  IADD3 R15, PT, PT, R15, R0, RZ ;  /* 0x000000000f0f7210 */ /* 0x000fc80007ffe0ff */
[----:B------:R-:W-:Y:S01]  /*08a0*/  ISETP.NE.AND P0, PT, R11, RZ, PT ;  /* 0x000000ff0b00720c */ /* 0x000fe20003f05270 */
[----:B--2---:R0:W-:Y:S02]  /*08b0*/  STS.U16 [R2], R5 ;  /* 0x0000000502007388 */ /* 0x0041e40000000400 */
[----:B0-----:R-:W-:-:S10]  /*08c0*/  VIADD R2, R2, 0x80 ;  /* 0x0000008002027836 */ /* 0x001fd40000000000 */
[----:B------:R-:W-:Y:S05]  /*08d0*/  @P0 BRA `(.L_x_142) ;  /* 0xfffffffc00d40947 */ /* 0x000fea000383ffff */
[----:B------:R-:W-:Y:S05]  /*08e0*/  BRA `(.L_x_140) ;  /* 0x0000000400487947 */ /* 0x000fea0003800000 */
.L_x_141:
[----:B------:R-:W-:-:S04]  /*08f0*/  LEA R4, P0, R20, UR10, 0x1 ;  /* 0x0000000a14047c11 */ /* 0x000fc8000f8008ff */
[----:B------:R-:W-:Y:S02]  /*0900*/  LEA.HI.X R5, R20, UR11, RZ, 0x1, P0 ;  /* 0x0000000b14057c11 */ /* 0x000fe400080f0cff */
[----:B------:R-:W-:Y:S01]  /*0910*/  IADD3 R11, PT, PT, RZ, -R19, RZ ;  /* 0x80000013ff0b7210 */ /* 0x000fe20007ffe0ff */
[----:B------:R-:W-:Y:S01]  /*0920*/  IMAD R15, R97, R0, RZ ;  /* 0x00000000610f7224 */ /* 0x000fe200078e02ff */
[----:B------:R-:W0:Y:S01]  /*0930*/  LDCU.64 UR10, c[0x0][0x380] ;  /* 0x00007000ff0a77ac */ /* 0x000e220008000a00 */
[----:B------:R1:W5:Y:S01]  /*0940*/  LDG.E.U16.CONSTANT R20, desc[UR8][R4.64] ;  /* 0x0000000804147981 */ /* 0x000362000c1e9500 */
[----:B------:R-:W-:Y:S01]  /*0950*/  ISETP.GE.AND P0, PT, R11, RZ, PT ;  /* 0x000000ff0b00720c */ /* 0x000fe20003f06270 */
[----:B------:R-:W-:-:S12]  /*0960*/  IMAD.SHL.U32 R15, R15, 0x4, RZ ;  /* 0x000000040f0f7824 */ /* 0x000fd800078e00ff */
        /* <DEDUP_REMOVED lines=8> */
.L_x_148:
        /* <DEDUP_REMOVED lines=9> */
[----:B------:R-:W-:Y:S02]  /*0a80*/  LEA R6, P1, R12, UR6, 0x1 ;  /* 0x000000060c067c11 */ /* 0x000fe4000f8208ff */
[C---:B------:R-:W-:Y:S01]  /*0a90*/  IADD3 R18, P3, PT, R20.reuse, R9, RZ ;  /* 0x0000000914127210 */ /* 0x040fe20007f7e0ff */
[----:B------:R-:W2:Y:S01]  /*0aa0*/  LDG.E.U16.CONSTANT R5, desc[UR8][R4.64] ;  /* 0x0000000804057981 */ /* 0x000ea2000c1e9500 */
[----:B------:R-:W-:Y:S02]  /*0ab0*/  IADD3 R13, P4, PT, R20, R15, RZ ;  /* 0x0000000f140d7210 */ /* 0x000fe40007f9e0ff */
[----:B------:R-:W-:Y:S02]  /*0ac0*/  LEA.HI.X R7, R12, UR7, R7, 0x1, P1 ;  /* 0x000000070c077c11 */ /* 0x000fe400088f0c07 */
[----:B------:R-:W-:Y:S02]  /*0ad0*/  LEA.HI.X.SX32 R9, R9, RZ, 0x1, P3 ;  /* 0x000000ff09097211 */ /* 0x000fe400018f0eff */
[----:B------:R-:W-:-:S02]  /*0ae0*/  LEA R8, P2, R18, UR6, 0x1 ;  /* 0x0000000612087c11 */ /* 0x000fc4000f8408ff */
[----:B------:R-:W-:Y:S01]  /*0af0*/  LEA.HI.X.SX32 R14, R15, RZ, 0x1, P4 ;  /* 0x000000ff0f0e7211 */ /* 0x000fe200020f0eff */
[----:B------:R-:W3:Y:S01]  /*0b00*/  LDG.E.U16.CONSTANT R7, desc[UR8][R6.64] ;  /* 0x0000000806077981 */ /* 0x000ee2000c1e9500 */
[C---:B------:R-:W-:Y:S02]  /*0b10*/  LEA R12, P1, R13.reuse, UR6, 0x1 ;  /* 0x000000060d0c7c11 */ /* 0x040fe4000f8208ff */
[----:B------:R-:W-:Y:S02]  /*0b20*/  LEA.HI.X R9, R18, UR7, R9, 0x1, P2 ;  /* 0x0000000712097c11 */ /* 0x000fe400090f0c09 */
[----:B------:R-:W-:-:S04]  /*0b30*/  LEA.HI.X R13, R13, UR7, R14, 0x1, P1 ;  /* 0x000000070d0d7c11 */ /* 0x000fc800088f0c0e */
        /* <DEDUP_REMOVED lines=11> */
.L_x_147:
        /* <DEDUP_REMOVED lines=12> */
[----:B------:R-:W-:-:S04]  /*0cb0*/  LEA.HI.X R7, R7, UR7, R8, 0x1, P1 ;  /* 0x0000000707077c11 */ /* 0x000fc800088f0c08 */
        /* <DEDUP_REMOVED lines=8> */
.L_x_149:
[----:B------:R-:W-:-:S13]  /*0d40*/  ISETP.NE.OR P0, PT, R11, RZ, P0 ;  /* 0x000000ff0b00720c */ /* 0x000fda0000705670 */
[----:B------:R-:W-:Y:S05]  /*0d50*/  @!P0 BRA `(.L_x_140) ;  /* 0x00000000002c8947 */ /* 0x000fea0003800000 */
.L_x_146:
[----:B-----5:R-:W-:-:S04]  /*0d60*/  IADD3 R5, P0, PT, R20, R15, RZ ;  /* 0x0000000f14057210 */ /* 0x020fc80007f1e0ff */
[----:B------:R-:W-:Y:S02]  /*0d70*/  LEA.HI.X.SX32 R6, R15, RZ, 0x1, P0 ;  /* 0x000000ff0f067211 */ /* 0x000fe400000f0eff */
[----:B0-----:R-:W-:-:S04]  /*0d80*/  LEA R4, P0, R5, UR10, 0x1 ;  /* 0x0000000a05047c11 */ /* 0x001fc8000f8008ff */
[----:B------:R-:W-:-:S06]  /*0d90*/  LEA.HI.X R5, R5, UR11, R6, 0x1, P0 ;  /* 0x0000000b05057c11 */ /* 0x000fcc00080f0c06 */
[----:B------:R-:W2:Y:S01]  /*0da0*/  LDG.E.U16.CONSTANT R5, desc[UR8][R4.64] ;  /* 0x0000000804057981 */ /* 0x000ea2000c1e9500 */
[----:B------:R-:W-:Y:S01]  /*0db0*/  IADD3 R11, PT, PT, R11, 0x1, RZ ;  /* 0x000000010b0b7810 */ /* 0x000fe20007ffe0ff */
[----:B------:R-:W-:-:S03]  /*0dc0*/  IMAD.IADD R15, R15, 0x1, R0 ;  /* 0x000000010f0f7824 */ /* 0x000fc600078e0200 */
[----:B------:R-:W-:Y:S01]  /*0dd0*/  ISETP.NE.AND P0, PT, R11, RZ, PT ;  /* 0x000000ff0b00720c */ /* 0x000fe20003f05270 */
[----:B--2---:R0:W-:Y:S02]  /*0de0*/  STS.U16 [R2], R5 ;  /* 0x0000000502007388 */ /* 0x0041e40000000400 */
[----:B0-----:R-:W-:-:S10]  /*0df0*/  IADD3 R2, PT, PT, R2, 0x80, RZ ;  /* 0x0000008002027810 */ /* 0x001fd40007ffe0ff */
[----:B------:R-:W-:Y:S05]  /*0e00*/  @P0 BRA `(.L_x_146) ;  /* 0xfffffffc00d40947 */ /* 0x000fea000383ffff */
.L_x_140:
[----:B0-----:R-:W-:Y:S05]  /*0e10*/  BSYNC.RECONVERGENT B0 ;  /* 0x0000000000007941 */ /* 0x001fea0003800200 */
.L_x_139:
        /* <DEDUP_REMOVED lines=10> */
[----:B-1----:R-:W-:-:S03]  /*0ec0*/  IMAD R2, R97, R85, RZ ;  /* 0x0000005561027224 */ /* 0x002fc600078e02ff */
        /* <DEDUP_REMOVED lines=10> */
.L_x_153:
[C---:B-1----:R-:W-:Y:S01]  /*0f70*/  IMAD.IADD R6, R2.reuse, 0x1, R85 ;  /* 0x0000000102067824 */ /* 0x042fe200078e0255 */
        /* <DEDUP_REMOVED lines=14> */
.L_x_152:
[----:B-1----:R-:W-:-:S04]  /*1060*/  IADD3 R4, PT, PT, RZ, -R11, RZ ;  /* 0x8000000bff047210 */ /* 0x002fc80007ffe0ff */
[----:B------:R-:W-:-:S13]  /*1070*/  ISETP.GT.AND P1, PT, R4, 0x1, PT ;  /* 0x000000010400780c */ /* 0x000fda0003f24270 */
[----:B------:R-:W-:Y:S05]  /*1080*/  @!P1 BRA `(.L_x_154) ;  /* 0x0000000000249947 */ /* 0x000fea0003800000 */
[----:B------:R-:W0:Y:S01]  /*1090*/  LDC.64 R6, c[0x0][0x3a0] ;  /* 0x0000e800ff067b82 */ /* 0x000e220000000a00 */
[C---:B------:R-:W-:Y:S01]  /*10a0*/  IMAD.IADD R8, R2.reuse, 0x1, R85 ;  /* 0x0000000102087824 */ /* 0x040fe200078e0255 */
[----:B------:R-:W-:Y:S02]  /*10b0*/  PLOP3.LUT P0, PT, PT, PT, PT, 0x8, 0x80 ;  /* 0x000000000080781c */ /* 0x000fe40003f0e170 */
[----:B------:R-:W-:Y:S01]  /*10c0*/  IADD3 R11, PT, PT, R11, 0x2, RZ ;  /* 0x000000020b0b7810 */ /* 0x000fe20007ffe0ff */
[----:B0-----:R-:W-:-:S04]  /*10d0*/  IMAD.WIDE R4, R2, 0x2, R6 ;  /* 0x0000000202047825 */ /* 0x001fc800078e0206 */
[C---:B------:R-:W-:Y:S01]  /*10e0*/  IMAD.WIDE R6, R8.reuse, 0x2, R6 ;  /* 0x0000000208067825 */ /* 0x040fe200078e0206 */
[----:B------:R0:W-:Y:S03]  /*10f0*/  STG.E.64 desc[UR8][R4.64], RZ ;  /* 0x000000ff04007986 */ /* 0x0001e6000c101b08 */
[----:B------:R-:W-:Y:S01]  /*1100*/  IMAD.IADD R2, R8, 0x1, R85 ;  /* 0x0000000108027824 */ /* 0x000fe200078e0255 */
[----:B------:R0:W-:Y:S06]  /*1110*/  STG.E.64 desc[UR8][R6.64], RZ ;  /* 0x000000ff06007986 */ /* 0x0001ec000c101b08 */
.L_x_154:
[----:B------:R-:W-:-:S13]  /*1120*/  ISETP.NE.OR P0, PT, R11, RZ, P0 ;  /* 0x000000ff0b00720c */ /* 0x000fda0000705670 */
[----:B------:R-:W-:Y:S05]  /*1130*/  @!P0 BRA `(.L_x_150) ;  /* 0x00000000001c8947 */ /* 0x000fea0003800000 */
.L_x_151:
[----:B0-----:R-:W0:Y:S02]  /*1140*/  LDC.64 R4, c[0x0][0x3a0] ;  /* 0x0000e800ff047b82 */ /* 0x001e240000000a00 */
.L_x_155:
[----:B0-----:R-:W-:Y:S01]  /*1150*/  IMAD.WIDE R6, R2, 0x2, R4 ;  /* 0x0000000202067825 */ /* 0x001fe200078e0204 */
[----:B------:R-:W-:-:S03]  /*1160*/  IADD3 R11, PT, PT, R11, 0x1, RZ ;  /* 0x000000010b0b7810 */ /* 0x000fc60007ffe0ff */
[----:B------:R-:W-:Y:S01]  /*1170*/  IMAD.IADD R2, R2, 0x1, R85 ;  /* 0x0000000102027824 */ /* 0x000fe200078e0255 */
[----:B------:R2:W-:Y:S01]  /*1180*/  STG.E.64 desc[UR8][R6.64], RZ ;  /* 0x000000ff06007986 */ /* 0x0005e2000c101b08 */
[----:B------:R-:W-:-:S13]  /*1190*/  ISETP.NE.AND P0, PT, R11, RZ, PT ;  /* 0x000000ff0b00720c */ /* 0x000fda0003f05270 */
[----:B--2---:R-:W-:Y:S05]  /*11a0*/  @P0 BRA `(.L_x_155) ;  /* 0xfffffffc00e80947 */ /* 0x004fea000383ffff */
.L_x_150:
[----:B------:R-:W1:Y:S01]  /*11b0*/  LDCU UR4, c[0x0][0x3c8] ;  /* 0x00007900ff0477ac */ /* 0x000e620008000800 */
[----:B------:R-:W2:Y:S01]  /*11c0*/  LDC.64 R12, c[0x0][0x3b8] ;  /* 0x0000ee00ff0c7b82 */ /* 0x000ea20000000a00 */
[----:B------:R-:W-:Y:S01]  /*11d0*/  ISETP.GE.AND P5, PT, R94, R0, PT ;  /* 0x000000005e00720c */ /* 0x000fe20003fa6270 */
[----:B------:R-:W3:Y:S01]  /*11e0*/  LDCU UR5, c[0x0][0x3cc] ;  /* 0x00007980ff0577ac */ /* 0x000ee20008000800 */
[----:B------:R-:W-:Y:S01]  /*11f0*/  SHF.L.U32 R19, R10, 0x7, RZ ;  /* 0x000000070a137819 */ /* 0x000fe200000006ff */
[----:B------:R-:W4:Y:S01]  /*1200*/  LDCU UR10, c[0x0][0x3d0] ;  /* 0x00007a00ff0a77ac */ /* 0x000f220008000800 */
[----:B------:R-:W4:Y:S01]  /*1210*/  LDCU UR6, c[0x0][0x3d4] ;  /* 0x00007a80ff0677ac */ /* 0x000f220008000800 */
[----:B------:R-:W4:Y:S01]  /*1220*/  LDCU UR7, c[0x0][0x3d8] ;  /* 0x00007b00ff0777ac */ /* 0x000f220008000800 */
[C---:B-1----:R-:W-:Y:S01]  /*1230*/  VIMNMX R2, PT, PT, R94.reuse, UR4, PT ;  /* 0x000000045e027c48 */ /* 0x042fe2000bfe0100 */
[----:B------:R-:W-:Y:S01]  /*1240*/  BAR.SYNC.DEFER_BLOCKING 0x0 ;  /* 0x0000000000007b1d */ /* 0x000fe20000010000 */
[----:B------:R-:W-:-:S02]  /*1250*/  ISETP.GT.AND P0, PT, R94, UR4, PT ;  /* 0x000000045e007c0c */ /* 0x000fc4000bf04270 */
[----:B0-----:R-:W-:Y:S02]  /*1260*/  SHF.R.S32.HI R5, RZ, 0x1f, R2 ;  /* 0x0000001fff057819 */ /* 0x001fe40000011402 */
[C---:B---3--:R-:W-:Y:S01]  /*1270*/  ISETP.GT.AND P1, PT, R94.reuse, UR5, PT ;  /* 0x000000055e007c0c */ /* 0x048fe2000bf24270 */
[----:B--2---:R-:W-:Y:S01]  /*1280*/  IMAD.WIDE.U32 R18, R19, 0x2, R12 ;  /* 0x0000000213127825 */ /* 0x004fe200078e000c */
[C---:B----4-:R-:W-:Y:S02]  /*1290*/  ISETP.GT.AND P2, PT, R94.reuse, UR10, PT ;  /* 0x0000000a5e007c0c */ /* 0x050fe4000bf44270 */
        /* <DEDUP_REMOVED lines=12> */
.L_x_157:
        /* <DEDUP_REMOVED lines=44> */
.L_x_156:
[----:B------:R-:W-:Y:S01]  /*1620*/  CS2R R4, SRZ ;  /* 0x0000000000047805 */ /* 0x000fe2000001ff00 */
[----:B------:R-:W-:Y:S01]  /*1630*/  IMAD.MOV.U32 R7, RZ, RZ, RZ ;  /* 0x000000ffff077224 */ /* 0x000fe200078e00ff */
[----:B------:R-:W-:Y:S01]  /*1640*/  MOV R14, RZ ;  /* 0x000000ff000e7202 */ /* 0x000fe20000000f00 */
[----:B0-----:R-:W-:Y:S01]  /*1650*/  IMAD.MOV.U32 R2, RZ, RZ, RZ ;  /* 0x000000ffff027224 */ /* 0x001fe200078e00ff */
[----:B------:R-:W-:Y:S01]  /*1660*/  SHF.R.S32.HI R23, RZ, 0x5, R23 ;  /* 0x00000005ff177819 */ /* 0x000fe20000011417 */
[----:B------:R-:W-:Y:S06]  /*1670*/  @!P0 BRA `(.L_x_158) ;  /* 0x00000000001c8947 */ /* 0x000fec0003800000 */
[----:B------:R-:W0:Y:S02]  /*1680*/  LDC R3, c[0x0][0x3cc] ;  /* 0x0000f300ff037b82 */ /* 0x000e240000000800 */
[----:B0-----:R-:W-:-:S04]  /*1690*/  VIMNMX R2, PT, PT, R94, R3, PT ;  /* 0x000000035e027248 */ /* 0x001fc80003fe0100 */
[----:B------:R-:W-:-:S04]  /*16a0*/  IADD3 R2, PT, PT, R2, -UR4, RZ ;  /* 0x8000000402027c10 */ /* 0x000fc8000fffe0ff */
[----:B------:R-:W-:-:S04]  /*16b0*/  SHF.R.S32.HI R3, RZ, 0x1f, R2 ;  /* 0x0000001fff037819 */ /* 0x000fc80000011402 */
[----:B------:R-:W-:-:S04]  /*16c0*/  LEA.HI R3, R3, R2, RZ, 0x5 ;  /* 0x0000000203037211 */ /* 0x000fc800078f28ff */
[----:B------:R-:W-:-:S05]  /*16d0*/  SHF.R.S32.HI R3, RZ, 0x5, R3 ;  /* 0x00000005ff037819 */ /* 0x000fca0000011403 */
[----:B------:R-:W-:-:S07]  /*16e0*/  IMAD R2, R3, 0x6, RZ ;  /* 0x0000000603027824 */ /* 0x000fce00078e02ff */
.L_x_158:
[----:B------:R-:W-:Y:S05]  /*16f0*/  @!P1 BRA `(.L_x_159) ;  /* 0x00000000001c9947 */ /* 0x000fea0003800000 */
[----:B------:R-:W0:Y:S02]  /*1700*/  LDC R3, c[0x0][0x3d0] ;  /* 0x0000f400ff037b82 */ /* 0x000e240000000800 */
[----:B0-----:R-:W-:-:S05]  /*1710*/  VIMNMX R3, PT, PT, R94, R3, PT ;  /* 0x000000035e037248 */ /* 0x001fca0003fe0100 */
[----:B------:R-:W-:-:S05]  /*1720*/  VIADD R3, R3, -UR5 ;  /* 0x8000000503037c36 */ /* 0x000fca0008000000 */
[----:B------:R-:W-:-:S04]  /*1730*/  SHF.R.S32.HI R4, RZ, 0x1f, R3 ;  /* 0x0000001fff047819 */ /* 0x000fc80000011403 */
[----:B------:R-:W-:-:S04]  /*1740*/  LEA.HI R4, R4, R3, RZ, 0x5 ;  /* 0x0000000304047211 */ /* 0x000fc800078f28ff */
[----:B------:R-:W-:-:S05]  /*1750*/  SHF.R.S32.HI R4, RZ, 0x5, R4 ;  /* 0x00000005ff047819 */ /* 0x000fca0000011404 */
[----:B------:R-:W-:-:S07]  /*1760*/  IMAD R4, R4, 0x5, RZ ;  /* 0x0000000504047824 */ /* 0x000fce00078e02ff */
.L_x_159:
[----:B------:R-:W-:Y:S05]  /*1770*/  @!P2 BRA `(.L_x_160) ;  /* 0x00000000001ca947 */ /* 0x000fea0003800000 */
[----:B------:R-:W0:Y:S02]  /*1780*/  LDC R3, c[0x0][0x3d4] ;  /* 0x0000f500ff037b82 */ /* 0x000e240000000800 */
[----:B0-----:R-:W-:-:S04]  /*1790*/  VIMNMX R3, PT, PT, R94, R3, PT ;  /* 0x000000035e037248 */ /* 0x001fc80003fe0100 */
[----:B------:R-:W-:-:S04]  /*17a0*/  IADD3 R3, PT, PT, R3, -UR10, RZ ;  /* 0x8000000a03037c10 */ /* 0x000fc8000fffe0ff */
[----:B------:R-:W-:-:S04]  /*17b0*/  SHF.R.S32.HI R6, RZ, 0x1f, R3 ;  /* 0x0000001fff067819 */ /* 0x000fc80000011403 */
[----:B------:R-:W-:-:S04]  /*17c0*/  LEA.HI R6, R6, R3, RZ, 0x5 ;  /* 0x0000000306067211 */ /* 0x000fc800078f28ff */
[----:B------:R-:W-:-:S05]  /*17d0*/  SHF.R.S32.HI R6, RZ, 0x5, R6 ;  /* 0x00000005ff067819 */ /* 0x000fca0000011406 */
[----:B------:R-:W-:-:S07]  /*17e0*/  IMAD.SHL.U32 R5, R6, 0x4, RZ ;  /* 0x0000000406057824 */ /* 0x000fce00078e00ff */
.L_x_160:
[----:B------:R-:W-:Y:S05]  /*17f0*/  @!P3 BRA `(.L_x_161) ;  /* 0x00000000001cb947 */ /* 0x000fea0003800000 */
[----:B------:R-:W0:Y:S02]  /*1800*/  LDC R3, c[0x0][0x3d8] ;  /* 0x0000f600ff037b82 */ /* 0x000e240000000800 */
[----:B0-----:R-:W-:-:S04]  /*1810*/  VIMNMX R3, PT, PT, R94, R3, PT ;  /* 0x000000035e037248 */ /* 0x001fc80003fe0100 */
[----:B------:R-:W-:-:S04]  /*1820*/  IADD3 R3, PT, PT, R3, -UR6, RZ ;  /* 0x8000000603037c10 */ /* 0x000fc8000fffe0ff */
[----:B------:R-:W-:-:S04]  /*1830*/  SHF.R.S32.HI R6, RZ, 0x1f, R3 ;  /* 0x0000001fff067819 */ /* 0x000fc80000011403 */
[----:B------:R-:W-:-:S04]  /*1840*/  LEA.HI R6, R6, R3, RZ, 0x5 ;  /* 0x0000000306067211 */ /* 0x000fc800078f28ff */
[----:B------:R-:W-:-:S05]  /*1850*/  SHF.R.S32.HI R6, RZ, 0x5, R6 ;  /* 0x00000005ff067819 */ /* 0x000fca0000011406 */
[----:B------:R-:W-:-:S07]  /*1860*/  IMAD R7, R6, 0x3, RZ ;  /* 0x0000000306077824 */ /* 0x000fce00078e02ff */
.L_x_161:
[----:B------:R-:W-:Y:S05]  /*1870*/  @!P4 BRA `(.L_x_162) ;  /* 0x00000000001cc947 */ /* 0x000fea0003800000 */
[----:B------:R-:W0:Y:S02]  /*1880*/  LDC R3, c[0x0][0x3dc] ;  /* 0x0000f700ff037b82 */ /* 0x000e240000000800 */
[----:B0-----:R-:W-:-:S05]  /*1890*/  VIMNMX R3, PT, PT, R94, R3, PT ;  /* 0x000000035e037248 */ /* 0x001fca0003fe0100 */
[----:B------:R-:W-:-:S05]  /*18a0*/  VIADD R3, R3, -UR7 ;  /* 0x8000000703037c36 */ /* 0x000fca0008000000 */
[----:B------:R-:W-:-:S04]  /*18b0*/  SHF.R.S32.HI R6, RZ, 0x1f, R3 ;  /* 0x0000001fff067819 */ /* 0x000fc80000011403 */
[----:B------:R-:W-:-:S04]  /*18c0*/  LEA.HI R6, R6, R3, RZ, 0x5 ;  /* 0x0000000306067211 */ /* 0x000fc800078f28ff */
[----:B------:R-:W-:-:S04]  /*18d0*/  SHF.R.S32.HI R6, RZ, 0x5, R6 ;  /* 0x00000005ff067819 */ /* 0x000fc80000011406 */
[----:B------:R-:W-:-:S07]  /*18e0*/  SHF.L.U32 R14, R6, 0x1, RZ ;  /* 0x00000001060e7819 */ /* 0x000fce00000006ff */
.L_x_162:
        /* <DEDUP_REMOVED lines=13> */
[----:B------:R-:W-:Y:S01]  /*19c0*/  PRMT R0, RZ, 0x5410, RZ ;  /* 0x00005410ff007816 */ /* 0x000fe200000000ff */
[----:B------:R-:W-:Y:S06]  /*19d0*/  @!P0 BRA `(.L_x_163) ;  /* 0x0000002400b88947 */ /* 0x000fec0003800000 */
[----:B------:R-:W2:Y:S04]  /*19e0*/  LDG.E.U16.CONSTANT R89, desc[UR8][R18.64+0x2] ;  /* 0x0000020812597981 */ /* 0x000ea8000c1e9500 */
[----:B------:R0:W5:Y:S01]  /*19f0*/  LDL.64 R100, [R1] ;  /* 0x0000000001647983 */ /* 0x0001620000100a00 */
[----:B------:R-:W1:Y:S01]  /*1a00*/  S2UR UR5, SR_CgaCtaId ;  /* 0x00000000000579c3 */ /* 0x000e620000008800 */
[----:B------:R-:W3:Y:S01]  /*1a10*/  LDCU.64 UR6, c[0x0][0x388] ;  /* 0x00007100ff0677ac */ /* 0x000ee20008000a00 */
[----:B------:R-:W-:Y:S01]  /*1a20*/  IMAD.WIDE.U32 R10, R10, 0x100, R12 ;  /* 0x000001000a0a7825 */ /* 0x000fe200078e000c */
[----:B------:R-:W-:Y:S02]  /*1a30*/  SHF.R.S32.HI R9, RZ, 0x1f, R15 ;  /* 0x0000001fff097819 */ /* 0x000fe4000001140f */
[----:B------:R-:W-:-:S02]  /*1a40*/  IADD3 R12, P0, PT, R16, R15, RZ ;  /* 0x0000000f100c7210 */ /* 0x000fc40007f1e0ff */
[----:B------:R-:W-:Y:S02]  /*1a50*/  PRMT R14, R93, 0x9910, RZ ;  /* 0x000099105d0e7816 */ /* 0x000fe400000000ff */
[----:B------:R-:W-:Y:S02]  /*1a60*/  LEA.HI.X.SX32 R13, R16, R9, 0x1, P0 ;  /* 0x00000009100d7211 */ /* 0x000fe400000f0eff */
[----:B------:R-:W-:Y:S02]  /*1a70*/  MOV R9, R14 ;  /* 0x0000000e00097202 */ /* 0x000fe40000000f00 */
[----:B------:R-:W-:Y:S01]  /*1a80*/  IADD3 R86, P1, PT, R10, 0x2, RZ ;  /* 0x000000020a567810 */ /* 0x000fe20007f3e0ff */
[----:B------:R-:W-:Y:S01]  /*1a90*/  UMOV UR4, 0x400 ;  /* 0x0000040000047882 */ /* 0x000fe20000000000 */
[----:B------:R-:W-:Y:S01]  /*1aa0*/  ISETP.NE.AND P0, PT, R9, RZ, PT ;  /* 0x000000ff0900720c */ /* 0x000fe20003f05270 */
[----:B------:R-:W-:Y:S01]  /*1ab0*/  HFMA2 R88, -RZ, RZ, 0, 0 ;  /* 0x00000000ff587431 */ /* 0x000fe200000001ff */
[----:B---3--:R-:W-:Y:S01]  /*1ac0*/  LEA R38, P2, R12, UR6, 0x2 ;  /* 0x000000060c267c11 */ /* 0x008fe2000f8410ff */
[----:B------:R-:W-:Y:S01]  /*1ad0*/  IMAD.X R87, RZ, RZ, R11, P1 ;  /* 0x000000ffff577224 */ /* 0x000fe200008e060b */
[----:B------:R-:W-:-:S02]  /*1ae0*/  ISETP.EQ.OR P0, PT, R17, 0x3, !P0 ;  /* 0x000000031100780c */ /* 0x000fc40004702670 */
[----:B------:R-:W-:Y:S01]  /*1af0*/  LEA.HI.X R39, R12, UR7, R13, 0x2, P2 ;  /* 0x000000070c277c11 */ /* 0x000fe200090f140d */
[----:B-1----:R-:W-:Y:S01]  /*1b00*/  ULEA UR4, UR5, UR4, 0x18 ;  /* 0x0000000405047291 */ /* 0x002fe2000f8ec0ff */
[----:B------:R-:W-:Y:S02]  /*1b10*/  VIMNMX R90, PT, PT, R90, UR10, PT ;  /* 0x0000000a5a5a7c48 */ /* 0x000fe4000bfe0100 */
[----:B------:R-:W-:Y:S01]  /*1b20*/  PRMT R8, RZ, 0x7610, R8 ;  /* 0x00007610ff087816 */ /* 0x000fe20000000008 */
[----:B------:R-:W-:Y:S01]  /*1b30*/  UIADD3 UR4, UPT, UPT, UR4, 0x100, URZ ;  /* 0x0000010004047890 */ /* 0x000fe2000fffe0ff */
[----:B0-2---:R-:W-:-:S11]  /*1b40*/  IMAD.IADD R89, R94, 0x1, R89 ;  /* 0x000000015e597824 */ /* 0x005fd600078e0259 */
.L_x_168:
[----:B------:R-:W0:Y:S01]  /*1b50*/  LDC R85, c[0x0][0x3ac] ;  /* 0x0000eb00ff557b82 */ /* 0x000e220000000800 */
[----:B------:R-:W-:Y:S01]  /*1b60*/  ISETP.NE.AND P1, PT, R94, R89, PT ;  /* 0x000000595e00720c */ /* 0x000fe20003f25270 */
[----:B------:R-:W2:-:S12]  /*1b70*/  LDG.E.128.CONSTANT R16, desc[UR8][R38.64] ;  /* 0x0000000826107981 */ /* 0x000e98000c1e9d00 */
[----:B------:R-:W-:Y:S01]  /*1b80*/  @!P1 LEA R9, R88, R1, 0x3 ;  /* 0x0000000158099211 */ /* 0x000fe200078e18ff */
[----:B------:R-:W3:Y:S04]  /*1b90*/  @!P1 LDG.E.U16.CONSTANT R33, desc[UR8][R86.64] ;  /* 0x0000000856219981 */ /* 0x000ee8000c1e9500 */
[----:B------:R-:W4:Y:S01]  /*1ba0*/  @!P1 LDL.64 R40, [R9+0x8] ;  /* 0x0000080009289983 */ /* 0x000f220000100a00 */
[----:B0-----:R-:W-:-:S05]  /*1bb0*/  IMAD.WIDE R10, R85, 0x4, R38 ;  /* 0x00000004550a7825 */ /* 0x001fca00078e0226 */
[----:B------:R-:W3:Y:S01]  /*1bc0*/  LDG.E.128.CONSTANT R28, desc[UR8][R10.64] ;  /* 0x000000080a1c7981 */ /* 0x000ee2000c1e9d00 */
[----:B------:R-:W-:-:S05]  /*1bd0*/  IMAD.WIDE R34, R85, 0x4, R10 ;  /* 0x0000000455227825 */ /* 0x000fca00078e020a */
[----:B-----5:R2:W3:Y:S01]  /*1be0*/  LDG.E.128.CONSTANT R20, desc[UR8][R34.64] ;  /* 0x0000000822147981 */ /* 0x0204e2000c1e9d00 */
[----:B------:R-:W-:-:S05]  /*1bf0*/  IMAD.WIDE R36, R85, 0x4, R34 ;  /* 0x0000000455247825 */ /* 0x000fca00078e0222 */
[----:B------:R0:W3:Y:S01]  /*1c00*/  LDG.E.128.CONSTANT R24, desc[UR8][R36.64] ;  /* 0x0000000824187981 */ /* 0x0000e2000c1e9d00 */
[----:B------:R-:W-:-:S05]  /*1c10*/  IMAD.WIDE R98, R85, 0x4, R36 ;  /* 0x0000000455627825 */ /* 0x000fca00078e0224 */
[----:B------:R-:W3:Y:S01]  /*1c20*/  LDG.E.128.CONSTANT R12, desc[UR8][R98.64] ;  /* 0x00000008620c7981 */ /* 0x000ee2000c1e9d00 */
[----:B------:R-:W-:Y:S01]  /*1c30*/  IMAD.MOV.U32 R32, RZ, RZ, 0x2800 ;  /* 0x00002800ff207424 */ /* 0x000fe200078e00ff */
[----:B------:R-:W-:Y:S02]  /*1c40*/  ISETP.NE.AND P2, PT, R95, RZ, PT ;  /* 0x000000ff5f00720c */ /* 0x000fe40003f45270 */
[----:B--2---:R-:W-:Y:S02]  /*1c50*/  SHF.R.U32.HI R35, RZ, 0xf, R16 ;  /* 0x0000000fff237819 */ /* 0x004fe40000011610 */
[----:B0-----:R-:W-:Y:S02]  /*1c60*/  SHF.R.U32.HI R37, RZ, 0xf, R18 ;  /* 0x0000000fff257819 */ /* 0x001fe40000011612 */
[----:B------:R-:W-:Y:S02]  /*1c70*/  LOP3.LUT R39, R17, 0x1f001f, RZ, 0xc0, !PT ;  /* 0x001f001f11277812 */ /* 0x000fe400078ec0ff */
[----:B------:R-:W-:-:S02]  /*1c80*/  SHF.R.U32.HI R38, RZ, 0xa, R17 ;  /* 0x0000000aff267819 */ /* 0x000fc40000011611 */
[----:B------:R-:W-:Y:S02]  /*1c90*/  LOP3.LUT R10, R17, 0x3e003e0, RZ, 0xc0, !PT ;  /* 0x03e003e0110a7812 */ /* 0x000fe400078ec0ff */
[----:B------:R-:W-:Y:S02]  /*1ca0*/  SHF.R.U32.HI R36, RZ, 0xf, R17 ;  /* 0x0000000fff247819 */ /* 0x000fe40000011611 */
[----:B------:R-:W-:Y:S02]  /*1cb0*/  SHF.R.U32.HI R43, RZ, 0xa, R18 ;  /* 0x0000000aff2b7819 */ /* 0x000fe40000011612 */
[----:B----4-:R-:W-:Y:S02]  /*1cc0*/  @!P1 PRMT R101, R41, 0x7610, R101 ;  /* 0x0000761029659816 */ /* 0x010fe40000000065 */
[----:B------:R-:W-:Y:S02]  /*1cd0*/  @!P1 PRMT R100, R40, 0x7610, R100 ;  /* 0x0000761028649816 */ /* 0x000fe40000000064 */
[----:B------:R-:W-:-:S02]  /*1ce0*/  @!P1 PRMT R101, R101, 0x7610, R41 ;  /* 0x0000761065659816 */ /* 0x000fc40000000029 */
[----:B------:R-:W-:Y:S02]  /*1cf0*/  @!P1 PRMT R100, R100, 0x7610, R40 ;  /* 0x0000761064649816 */ /* 0x000fe40000000028 */
[----:B---3--:R-:W-:Y:S02]  /*1d00*/  @!P1 IADD3 R89, PT, PT, R33, R94, RZ ;  /* 0x0000005e21599210 */ /* 0x008fe40007ffe0ff */
[C---:B------:R-:W-:Y:S02]  /*1d10*/  LOP3.LUT R41, R18.reuse, 0x1f001f, RZ, 0xc0, !PT ;  /* 0x001f001f12297812 */ /* 0x040fe400078ec0ff */
[----:B------:R-:W-:Y:S02]  /*1d20*/  LOP3.LUT R9, R18, 0x3e003e0, RZ, 0xc0, !PT ;  /* 0x03e003e012097812 */ /* 0x000fe400078ec0ff */
        /* <DEDUP_REMOVED lines=13> */
[----:B------:R-:W-:-:S02]  /*1e00*/  SHF.R.U32.HI R28, RZ, 0xe, R28 ;  /* 0x0000000eff1c7819 */ /* 0x000fc4000001161c */
[----:B------:R-:W-:Y:S02]  /*1e10*/  SHF.R.U32.HI R30, RZ, 0xe, R30 ;  /* 0x0000000eff1e7819 */ /* 0x000fe4000001161e */
[----:B------:R-:W-:Y:S02]  /*1e20*/  LOP3.LUT R35, R35, 0x10001, RZ, 0xc0, !PT ;  /* 0x0001000123237812 */ /* 0x000fe400078ec0ff */
[----:B------:R-:W-:Y:S02]  /*1e30*/  LOP3.LUT R37, R37, 0x10001, RZ, 0xc0, !PT ;  /* 0x0001000125257812 */ /* 0x000fe400078ec0ff */
[C---:B------:R-:W-:Y:S02]  /*1e40*/  LOP3.LUT R54, R29.reuse, 0x1f001f, RZ, 0xc0, !PT ;  /* 0x001f001f1d367812 */ /* 0x040fe400078ec0ff */
[----:B------:R-:W-:Y:S02]  /*1e50*/  SHF.R.U32.HI R55, RZ, 0xa, R29 ;  /* 0x0000000aff377819 */ /* 0x000fe4000001161d */
[----:B------:R-:W-:-:S02]  /*1e60*/  LOP3.LUT R19, R29, 0x3e003e0, RZ, 0xc0, !PT ;  /* 0x03e003e01d137812 */ /* 0x000fc400078ec0ff */
[----:B------:R-:W-:Y:S02]  /*1e70*/  SHF.R.U32.HI R29, RZ, 0xe, R29 ;  /* 0x0000000eff1d7819 */ /* 0x000fe4000001161d */
[C---:B------:R-:W-:Y:S02]  /*1e80*/  LOP3.LUT R66, R31.reuse, 0x1f001f, RZ, 0xc0, !PT ;  /* 0x001f001f1f427812 */ /* 0x040fe400078ec0ff */
[--C-:B------:R-:W-:Y:S02]  /*1e90*/  SHF.R.U32.HI R69, RZ, 0xa, R31.reuse ;  /* 0x0000000aff457819 */ /* 0x100fe4000001161f */
[----:B------:R-:W-:Y:S02]  /*1ea0*/  LOP3.LUT R56, R31, 0x3e003e0, RZ, 0xc0, !PT ;  /* 0x03e003e01f387812 */ /* 0x000fe400078ec0ff */
[----:B------:R-:W-:Y:S02]  /*1eb0*/  LOP3.LUT R36, R36, 0x10001, RZ, 0xc0, !PT ;  /* 0x0001000124247812 */ /* 0x000fe400078ec0ff */
[----:B------:R-:W-:-:S02]  /*1ec0*/  SHF.R.U32.HI R31, RZ, 0xe, R31 ;  /* 0x0000000eff1f7819 */ /* 0x000fc4000001161f */
[----:B------:R-:W-:Y:S02]  /*1ed0*/  LOP3.LUT R40, R40, 0x10001, RZ, 0xc0, !PT ;  /* 0x0001000128287812 */ /* 0x000fe400078ec0ff */
[C---:B------:R-:W-:Y:S02]  /*1ee0*/  LOP3.LUT R49, R20.reuse, 0x1f001f, RZ, 0xc0, !PT ;  /* 0x001f001f14317812 */ /* 0x040fe400078ec0ff */
[----:B------:R-:W-:Y:S02]  /*1ef0*/  SHF.R.U32.HI R50, RZ, 0xa, R20 ;  /* 0x0000000aff327819 */ /* 0x000fe40000011614 */
[----:B------:R-:W-:Y:S02]  /*1f00*/  LOP3.LUT R57, R20, 0x3e003e0, RZ, 0xc0, !PT ;  /* 0x03e003e014397812 */ /* 0x000fe400078ec0ff */
[----:B------:R-:W-:Y:S02]  /*1f10*/  LOP3.LUT R62, R22, 0x1f001f, RZ, 0xc0, !PT ;  /* 0x001f001f163e7812 */ /* 0x000fe400078ec0ff */
[----:B------:R-:W-:-:S02]  /*1f20*/  SHF.R.U32.HI R65, RZ, 0xa, R22 ;  /* 0x0000000aff417819 */ /* 0x000fc40000011616 */
[----:B------:R-:W-:Y:S02]  /*1f30*/  LOP3.LUT R58, R22, 0x3e003e0, RZ, 0xc0, !PT ;  /* 0x03e003e0163a7812 */ /* 0x000fe400078ec0ff */
[----:B------:R-:W-:Y:S02]  /*1f40*/  LOP3.LUT R35, R35, 0x20002, R28, 0xf8, !PT ;  /* 0x0002000223237812 */ /* 0x000fe400078ef81c */
[----:B------:R-:W-:Y:S02]  /*1f50*/  LOP3.LUT R37, R37, 0x20002, R30, 0xf8, !PT ;  /* 0x0002000225257812 */ /* 0x000fe400078ef81e */
[----:B------:R-:W-:Y:S02]  /*1f60*/  SHF.R.U32.HI R20, RZ, 0xd, R20 ;  /* 0x0000000dff147819 */ /* 0x000fe40000011614 */
[----:B------:R-:W-:Y:S02]  /*1f70*/  SHF.R.U32.HI R22, RZ, 0xd, R22 ;  /* 0x0000000dff167819 */ /* 0x000fe40000011616 */
[----:B------:R-:W-:-:S02]  /*1f80*/  LOP3.LUT R29, R36, 0x20002, R29, 0xf8, !PT ;  /* 0x00020002241d7812 */ /* 0x000fc400078ef81d */
[----:B------:R-:W-:Y:S02]  /*1f90*/  SHF.R.U32.HI R28, RZ, 0xd, R21 ;  /* 0x0000000dff1c7819 */ /* 0x000fe40000011615 */
[----:B------:R-:W-:Y:S02]  /*1fa0*/  LOP3.LUT R31, R40, 0x20002, R31, 0xf8, !PT ;  /* 0x00020002281f7812 */ /* 0x000fe400078ef81f */
[C---:B------:R-:W-:Y:S02]  /*1fb0*/  LOP3.LUT R61, R21.reuse, 0x1f001f, RZ, 0xc0, !PT ;  /* 0x001f001f153d7812 */ /* 0x040fe400078ec0ff */
[----:B------:R-:W-:Y:S02]  /*1fc0*/  SHF.R.U32.HI R53, RZ, 0xa, R21 ;  /* 0x0000000aff357819 */ /* 0x000fe40000011615 */
[----:B------:R-:W-:Y:S02]  /*1fd0*/  LOP3.LUT R59, R21, 0x3e003e0, RZ, 0xc0, !PT ;  /* 0x03e003e0153b7812 */ /* 0x000fe400078ec0ff */
[----:B------:R-:W-:-:S02]  /*1fe0*/  LOP3.LUT R68, R23, 0x1f001f, RZ, 0xc0, !PT ;  /* 0x001f001f17447812 */ /* 0x000fc400078ec0ff */
[--C-:B------:R-:W-:Y:S02]  /*1ff0*/  SHF.R.U32.HI R67, RZ, 0xa, R23.reuse ;  /* 0x0000000aff437819 */ /* 0x100fe40000011617 */
[----:B------:R-:W-:Y:S02]  /*2000*/  LOP3.LUT R60, R23, 0x3e003e0, RZ, 0xc0, !PT ;  /* 0x03e003e0173c7812 */ /* 0x000fe400078ec0ff */
[----:B------:R-:W-:Y:S02]  /*2010*/  SHF.R.U32.HI R30, RZ, 0xd, R23 ;  /* 0x0000000dff1e7819 */ /* 0x000fe40000011617 */
[----:B------:R-:W-:Y:S02]  /*2020*/  LOP3.LUT R21, R35, 0x40004, R20, 0xf8, !PT ;  /* 0x0004000423157812 */ /* 0x000fe400078ef814 */
[----:B------:R-:W-:Y:S02]  /*2030*/  LOP3.LUT R23, R37, 0x40004, R22, 0xf8, !PT ;  /* 0x0004000425177812 */ /* 0x000fe400078ef816 */
[----:B------:R-:W-:-:S02]  /*2040*/  LOP3.LUT R35, R24, 0x1f001f, RZ, 0xc0, !PT ;  /* 0x001f001f18237812 */ /* 0x000fc400078ec0ff */
[----:B------:R-:W-:Y:S02]  /*2050*/  SHF.R.U32.HI R36, RZ, 0xa, R24 ;  /* 0x0000000aff247819 */ /* 0x000fe40000011618 */
[----:B------:R-:W-:Y:S02]  /*2060*/  LOP3.LUT R70, R24, 0x3e003e0, RZ, 0xc0, !PT ;  /* 0x03e003e018467812 */ /* 0x000fe400078ec0ff */
[C---:B------:R-:W-:Y:S02]  /*2070*/  LOP3.LUT R37, R25.reuse, 0x1f001f, RZ, 0xc0, !PT ;  /* 0x001f001f19257812 */ /* 0x040fe400078ec0ff */
[----:B------:R-:W-:Y:S02]  /*2080*/  SHF.R.U32.HI R40, RZ, 0xa, R25 ;  /* 0x0000000aff287819 */ /* 0x000fe40000011619 */
[----:B------:R-:W-:Y:S02]  /*2090*/  LOP3.LUT R73, R25, 0x3e003e0, RZ, 0xc0, !PT ;  /* 0x03e003e019497812 */ /* 0x000fe400078ec0ff */
[----:B------:R-:W-:-:S02]  /*20a0*/  LOP3.LUT R28, R29, 0x40004, R28, 0xf8, !PT ;  /* 0x000400041d1c7812 */ /* 0x000fc400078ef81c */
[----:B------:R-:W-:Y:S02]  /*20b0*/  SHF.R.U32.HI R24, RZ, 0xc, R24 ;  /* 0x0000000cff187819 */ /* 0x000fe40000011618 */
[----:B------:R-:W-:Y:S02]  /*20c0*/  SHF.R.U32.HI R25, RZ, 0xc, R25 ;  /* 0x0000000cff197819 */ /* 0x000fe40000011619 */
[C---:B------:R-:W-:Y:S02]  /*20d0*/  LOP3.LUT R42, R26.reuse, 0x1f001f, RZ, 0xc0, !PT ;  /* 0x001f001f1a2a7812 */ /* 0x040fe400078ec0ff */
[----:B------:R-:W-:Y:S02]  /*20e0*/  SHF.R.U32.HI R44, RZ, 0xa, R26 ;  /* 0x0000000aff2c7819 */ /* 0x000fe4000001161a */
[----:B------:R-:W-:Y:S02]  /*20f0*/  LOP3.LUT R71, R26, 0x3e003e0, RZ, 0xc0, !PT ;  /* 0x03e003e01a477812 */ /* 0x000fe400078ec0ff */
[----:B------:R-:W-:-:S02]  /*2100*/  LOP3.LUT R45, R27, 0x1f001f, RZ, 0xc0, !PT ;  /* 0x001f001f1b2d7812 */ /* 0x000fc400078ec0ff */
[--C-:B------:R-:W-:Y:S02]  /*2110*/  SHF.R.U32.HI R48, RZ, 0xa, R27.reuse ;  /* 0x0000000aff307819 */ /* 0x100fe4000001161b */
[----:B------:R-:W-:Y:S02]  /*2120*/  LOP3.LUT R72, R27, 0x3e003e0, RZ, 0xc0, !PT ;  /* 0x03e003e01b487812 */ /* 0x000fe400078ec0ff */
[----:B------:R-:W-:Y:S02]  /*2130*/  LOP3.LUT R30, R31, 0x40004, R30, 0xf8, !PT ;  /* 0x000400041f1e7812 */ /* 0x000fe400078ef81e */
[----:B------:R-:W-:Y:S02]  /*2140*/  SHF.R.U32.HI R26, RZ, 0xc, R26 ;  /* 0x0000000cff1a7819 */ /* 0x000fe4000001161a */
[----:B------:R-:W-:Y:S02]  /*2150*/  SHF.R.U32.HI R27, RZ, 0xc, R27 ;  /* 0x0000000cff1b7819 */ /* 0x000fe4000001161b */
[----:B------:R-:W-:-:S02]  /*2160*/  LOP3.LUT R29, R21, 0x80008, R24, 0xf8, !PT ;  /* 0x00080008151d7812 */ /* 0x000fc400078ef818 */
[----:B------:R-:W-:Y:S02]  /*2170*/  LOP3.LUT R31, R28, 0x80008, R25, 0xf8, !PT ;  /* 0x000800081c1f7812 */ /* 0x000fe400078ef819 */
[----:B------:R-:W-:Y:S02]  /*2180*/  LOP3.LUT R75, R23, 0x80008, R26, 0xf8, !PT ;  /* 0x00080008174b7812 */ /* 0x000fe400078ef81a */
[----:B------:R-:W-:Y:S02]  /*2190*/  LOP3.LUT R76, R30, 0x80008, R27, 0xf8, !PT ;  /* 0x000800081e4c7812 */ /* 0x000fe400078ef81b */
[C---:B------:R-:W-:Y:S02]  /*21a0*/  LOP3.LUT R20, R12.reuse, 0x1f001f, RZ, 0xc0, !PT ;  /* 0x001f001f0c147812 */ /* 0x040fe400078ec0ff */
[----:B------:R-:W-:Y:S02]  /*21b0*/  SHF.R.U32.HI R21, RZ, 0xa, R12 ;  /* 0x0000000aff157819 */ /* 0x000fe4000001160c */
[----:B------:R-:W-:-:S02]  /*21c0*/  LOP3.LUT R77, R12, 0x3e003e0, RZ, 0xc0, !PT ;  /* 0x03e003e00c4d7812 */ /* 0x000fc400078ec0ff */
[----:B------:R-:W-:Y:S02]  /*21d0*/  SHF.R.U32.HI R28, RZ, 0xb, R12 ;  /* 0x0000000bff1c7819 */ /* 0x000fe4000001160c */
        /* <DEDUP_REMOVED lines=9> */
[----:B------:R-:W-:Y:S02]  /*2270*/  LOP3.LUT R26, R15, 0x1f001f, RZ, 0xc0, !PT ;  /* 0x001f001f0f1a7812 */ /* 0x000fe400078ec0ff */
[----:B------:R-:W-:-:S02]  /*2280*/  SHF.R.U32.HI R27, RZ, 0xa, R15 ;  /* 0x0000000aff1b7819 */ /* 0x000fc4000001160f */
[----:B------:R-:W-:Y:S02]  /*2290*/  SHF.R.U32.HI R15, RZ, 0xb, R15 ;  /* 0x0000000bff0f7819 */ /* 0x000fe4000001160f */
[----:B------:R-:W-:Y:S02]  /*22a0*/  LOP3.LUT R81, R16, 0x64006400, RZ, 0xfc, !PT ;  /* 0x6400640010517812 */ /* 0x000fe400078efcff */
[----:B------:R-:W-:Y:S02]  /*22b0*/  LOP3.LUT R28, R29, 0x100010, R28, 0xf8, !PT ;  /* 0x001000101d1c7812 */ /* 0x000fe400078ef81c */
[----:B------:R-:W-:Y:S02]  /*22c0*/  LOP3.LUT R29, R31, 0x100010, R30, 0xf8, !PT ;  /* 0x001000101f1d7812 */ /* 0x000fe400078ef81e */
[----:B------:R-:W-:Y:S02]  /*22d0*/  LOP3.LUT R11, R11, 0x64006400, RZ, 0xfc, !PT ;  /* 0x640064000b0b7812 */ /* 0x000fe400078efcff */
[----:B------:R-:W-:Y:S01]  /*22e0*/  LOP3.LUT R30, R75, 0x100010, R74, 0xf8, !PT ;  /* 0x001000104b1e7812 */ /* 0x000fe200078ef84a */
[----:B------:R-:W-:Y:S01]  /*22f0*/  HFMA2 R74, R81, R32.H0_H0, -48, -48 ;  /* 0xd200d200514a7431 */ /* 0x000fe20000040020 */
[----:B------:R-:W-:-:S02]  /*2300*/  LOP3.LUT R31, R76, 0x100010, R15, 0xf8, !PT ;  /* 0x001000104c1f7812 */ /* 0x000fc400078ef80f */
[----:B------:R-:W-:Y:S02]  /*2310*/  LOP3.LUT R9, R9, 0x64006400, RZ, 0xfc, !PT ;  /* 0x6400640009097812 */ /* 0x000fe400078efcff */
        /* <DEDUP_REMOVED lines=24> */
[----:B------:R-:W-:Y:S01]  /*24a0*/  LOP3.LUT R39, R39, 0x64006400, RZ, 0xfc, !PT ;  /* 0x6400640027277812 */ /* 0x000fe200078efcff */
[----:B------:R-:W-:Y:S01]  /*24b0*/  HFMA2 R56, R9, R32.H0_H0, -48, -48 ;  /* 0xd200d20009387431 */ /* 0x000fe20000040020 */
[----:B------:R-:W-:-:S02]  /*24c0*/  LOP3.LUT R33, R33, 0x1f001f, RZ, 0xc0, !PT ;  /* 0x001f001f21217812 */ /* 0x000fc400078ec0ff */
        /* <DEDUP_REMOVED lines=19> */
[----:B------:R-:W-:Y:S01]  /*2600*/  HFMA2 R19, R81, R32.H0_H0, -48, -48 ;  /* 0xd200d20051137431 */ /* 0x000fe20000040020 */
        /* <DEDUP_REMOVED lines=11> */
[----:B------:R-:W-:Y:S01]  /*26c0*/  LOP3.LUT R69, R62, 0x64006400, RZ, 0xfc, !PT ;  /* 0x640064003e457812 */ /* 0x000fe200078efcff */
[----:B------:R-:W-:Y:S01]  /*26d0*/  HADD2 R62, R66, -1040, -1040 ;  /* 0xe410e410423e7430 */ /* 0x000fe20000000000 */
[----:B------:R-:W-:Y:S02]  /*26e0*/  LOP3.LUT R65, R65, 0x1f001f, RZ, 0xc0, !PT ;  /* 0x001f001f41417812 */ /* 0x000fe400078ec0ff */
[----:B------:R-:W-:Y:S01]  /*26f0*/  LOP3.LUT R67, R67, 0x1f001f, RZ, 0xc0, !PT ;  /* 0x001f001f43437812 */ /* 0x000fe200078ec0ff */
[----:B------:R-:W-:Y:S01]  /*2700*/  HADD2 R82, R33, -1040, -1040 ;  /* 0xe410e41021527430 */ /* 0x000fe20000000000 */
[----:B------:R-:W-:Y:S01]  /*2710*/  LOP3.LUT R46, R46, 0x64006400, RZ, 0xfc, !PT ;  /* 0x640064002e2e7812 */ /* 0x000fe200078efcff */
[----:B------:R-:W-:Y:S01]  /*2720*/  HADD2 R66, R39, -1040, -1040 ;  /* 0xe410e41027427430 */ /* 0x000fe20000000000 */
        /* <DEDUP_REMOVED lines=11> */
[----:B------:R-:W-:Y:S01]  /*27e0*/  LOP3.LUT R41, R40, 0x64006400, RZ, 0xfc, !PT ;  /* 0x6400640028297812 */ /* 0x000fe200078efcff */
[----:B------:R-:W-:Y:S01]  /*27f0*/  HADD2 R71, R47, -1040, -1040 ;  /* 0xe410e4102f477430 */ /* 0x000fe20000000000 */
[----:B------:R-:W-:Y:S02]  /*2800*/  LOP3.LUT R36, R36, 0x1f001f, RZ, 0xc0, !PT ;  /* 0x001f001f24247812 */ /* 0x000fe400078ec0ff */
[----:B------:R-:W-:Y:S02]  /*2810*/  LOP3.LUT R32, R21, 0x1f001f, RZ, 0xc0, !PT ;  /* 0x001f001f15207812 */ /* 0x000fe400078ec0ff */
[----:B------:R-:W-:Y:S02]  /*2820*/  LOP3.LUT R33, R23, 0x1f001f, RZ, 0xc0, !PT ;  /* 0x001f001f17217812 */ /* 0x000fe400078ec0ff */
[----:B------:R-:W-:-:S02]  /*2830*/  LOP3.LUT R39, R25, 0x1f001f, RZ, 0xc0, !PT ;  /* 0x001f001f19277812 */ /* 0x000fc400078ec0ff */
[----:B------:R-:W-:Y:S02]  /*2840*/  LOP3.LUT R40, R27, 0x1f001f, RZ, 0xc0, !PT ;  /* 0x001f001f1b287812 */ /* 0x000fe400078ec0ff */
[----:B------:R-:W-:Y:S01]  /*2850*/  LOP3.LUT R38, R65, 0x64006400, RZ, 0xfc, !PT ;  /* 0x6400640041267812 */ /* 0x000fe200078efcff */
[----:B------:R-:W-:Y:S01]  /*2860*/  HADD2 R65, R34, -1040, -1040 ;  /* 0xe410e41022417430 */ /* 0x000fe20000000000 */
[----:B------:R-:W-:Y:S01]  /*2870*/  LOP3.LUT R43, R67, 0x64006400, RZ, 0xfc, !PT ;  /* 0x64006400432b7812 */ /* 0x000fe200078efcff */
[----:B------:R-:W-:Y:S01]  /*2880*/  HADD2 R67, R49, -1040, -1040 ;  /* 0xe410e41031437430 */ /* 0x000fe20000000000 */
[----:B------:R-:W-:Y:S01]  /*2890*/  LOP3.LUT R64, R64, 0x64006400, RZ, 0xfc, !PT ;  /* 0x6400640040407812 */ /* 0x000fe200078efcff */
[----:B------:R-:W-:Y:S01]  /*28a0*/  HADD2 R79, R46, -1040, -1040 ;  /* 0xe410e4102e4f7430 */ /* 0x000fe20000000000 */
        /* <DEDUP_REMOVED lines=132> */
.L_x_164:
[----:B------:R-:W0:Y:S01]  /*30f0*/  S2R R97, SR_CTAID.Y ;  /* 0x0000000000617919 */ /* 0x000e220000002600 */
[----:B------:R-:W0:Y:S01]  /*3100*/  LDC R96, c[0x0][0x3a8] ;  /* 0x0000ea00ff607b82 */ /* 0x000e220000000800 */
[----:B------:R-:W-:-:S05]  /*3110*/  @!P1 VIADD R28, R88, 0x1 ;  /* 0x00000001581c9836 */ /* 0x000fca0000000000 */
[----:B------:R-:W-:Y:S01]  /*3120*/  @!P1 MOV R88, R28 ;  /* 0x0000001c00589202 */ /* 0x000fe20000000f00 */
[----:B0-----:R-:W-:-:S05]  /*3130*/  IMAD R29, R97, -0x4, R96 ;  /* 0xfffffffc611d7824 */ /* 0x001fca00078e0260 */
[----:B------:R-:W-:-:S13]  /*3140*/  ISETP.NE.AND P2, PT, R29, 0x1, PT ;  /* 0x000000011d00780c */ /* 0x000fda0003f45270 */
[----:B------:R-:W-:Y:S05]  /*3150*/  @!P2 BRA `(.L_x_165) ;  /* 0x0000000c00b4a947 */ /* 0x000fea0003800000 */
[----:B------:R-:W-:Y:S02]  /*3160*/  PRMT R28, R92, 0x9910, RZ ;  /* 0x000099105c1c7816 */ /* 0x000fe400000000ff */
[----:B------:R-:W-:Y:S02]  /*3170*/  ISETP.NE.AND P2, PT, R29, 0x2, PT ;  /* 0x000000021d00780c */ /* 0x000fe40003f45270 */
        /* <DEDUP_REMOVED lines=78> */
.L_x_166:
[----:B------:R-:W-:Y:S05]  /*3660*/  @!P2 BRA `(.L_x_165) ;  /* 0x000000080070a947 */ /* 0x000fea0003800000 */
        /* <DEDUP_REMOVED lines=79> */
.L_x_167:
        /* <DEDUP_REMOVED lines=77> */
.L_x_165:
        /* <DEDUP_REMOVED lines=9> */
.L_x_163:
[----:B------:R-:W0:Y:S01]  /*40c0*/  S2R R12, SR_CTAID.X ;  /* 0x00000000000c7919 */ /* 0x000e220000002500 */
[----:B------:R-:W1:Y:S01]  /*40d0*/  LDC.64 R10, c[0x0][0x3a0] ;  /* 0x0000e800ff0a7b82 */ /* 0x000e620000000a00 */
[----:B------:R-:W-:Y:S01]  /*40e0*/  SHF.L.U32 R97, R97, 0x2, RZ ;  /* 0x0000000261617819 */ /* 0x000fe200000006ff */
[----:B------:R-:W-:Y:S01]  /*40f0*/  HMUL2 R13, R8, R95.H0_H0 ;  /* 0x2000005f080d7232 */ /* 0x000fe20000000000 */
[----:B------:R-:W0:Y:S02]  /*4100*/  S2R R9, SR_TID.X ;  /* 0x0000000000097919 */ /* 0x000e240000002100 */
[----:B0-----:R-:W-:-:S04]  /*4110*/  IMAD R12, R12, 0x40, R9 ;  /* 0x000000400c0c7824 */ /* 0x001fc800078e0209 */
[----:B------:R-:W-:-:S04]  /*4120*/  IMAD.SHL.U32 R12, R12, 0x4, RZ ;  /* 0x000000040c0c7824 */ /* 0x000fc800078e00ff */
[----:B------:R-:W-:-:S04]  /*4130*/  IMAD R9, R97, R85, R12 ;  /* 0x0000005561097224 */ /* 0x000fc800078e020c */
[----:B-1----:R-:W-:-:S05]  /*4140*/  IMAD.WIDE R10, R9, 0x2, R10 ;  /* 0x00000002090a7825 */ /* 0x002fca00078e020a */
[----:B------:R0:W-:Y:S01]  /*4150*/  ATOM.E.ADD.F16x2.RN.STRONG.GPU P1, RZ, desc[UR8][R10.64], R13 ;  /* 0x8000000d0aff79a2 */ /* 0x0001e2000c12e108 */
[----:B------:R-:W-:Y:S01]  /*4160*/  IADD3 R96, PT, PT, -R97, R96, RZ ;  /* 0x0000006061607210 */ /* 0x000fe20007ffe1ff */
[----:B------:R-:W-:Y:S01]  /*4170*/  BSSY.RECONVERGENT B0, `(.L_x_169) ;  /* 0x0000010000007945 */ /* 0x000fe20003800200 */
[----:B------:R-:W-:Y:S02]  /*4180*/  HMUL2 R95, R7, R95.H0_H0 ;  /* 0x2000005f075f7232 */ /* 0x000fe40000000000 */
[----:B------:R-:W-:Y:S01]  /*4190*/  ISETP.NE.AND P0, PT, R96, 0x1, PT ;  /* 0x000000016000780c */ /* 0x000fe20003f05270 */
[----:B0-----:R-:W-:-:S12]  /*41a0*/  @P1 BRA `(.L_x_170) ;  /* 0x0000000000301947 */ /* 0x001fd80003800000 */
[----:B------:R-:W0:Y:S02]  /*41b0*/  QSPC.E.S P1, RZ, [R10] ;  /* 0x000000000aff73aa */ /* 0x000e240000020500 */
[----:B0-----:R-:W-:Y:S05]  /*41c0*/  @!P1 BRA `(.L_x_171) ;  /* 0x00000000001c9947 */ /* 0x001fea0003800000 */
[----:B------:R-:W-:-:S05]  /*41d0*/  IMAD.MOV.U32 R8, RZ, RZ, R10 ;  /* 0x000000ffff087224 */ /* 0x000fca00078e000a */
[----:B------:R-:W-:-:S07]  /*41e0*/  MOV R7, R8 ;  /* 0x0000000800077202 */ /* 0x000fce0000000f00 */
.L_x_172:
[----:B------:R-:W0:Y:S02]  /*41f0*/  LDS R8, [R7] ;  /* 0x0000000007087984 */ /* 0x000e240000000800 */
[----:B0-----:R-:W-:-:S05]  /*4200*/  HFMA2 R9, R8, 1, 1, R13 ;  /* 0x3c003c0008097831 */ /* 0x001fca000000000d */
[----:B------:R-:W0:Y:S02]  /*4210*/  ATOMS.CAST.SPIN P1, [R7], R8, R9 ;  /* 0x000000080700758d */ /* 0x000e240001820009 */
[----:B0-----:R-:W-:Y:S05]  /*4220*/  @!P1 BRA `(.L_x_172) ;  /* 0xfffffffc00f09947 */ /* 0x001fea000383ffff */
[----:B------:R-:W-:Y:S05]  /*4230*/  BRA `(.L_x_170) ;  /* 0x00000000000c7947 */ /* 0x000fea0003800000 */
.L_x_171:
[----:B------:R-:W2:Y:S02]  /*4240*/  LD.E R7, desc[UR8][R10.64] ;  /* 0x000000080a077980 */ /* 0x000ea4000c101900 */
[----:B--2---:R-:W-:-:S05]  /*4250*/  IADD3 R7, PT, PT, R13, R7, RZ ;  /* 0x000000070d077210 */ /* 0x004fca0007ffe0ff */
[----:B------:R0:W-:Y:S02]  /*4260*/  ST.E desc[UR8][R10.64], R7 ;  /* 0x000000070a007985 */ /* 0x0001e4000c101908 */
.L_x_170:
[----:B------:R-:W-:Y:S05]  /*4270*/  BSYNC.RECONVERGENT B0 ;  /* 0x0000000000007941 */ /* 0x000fea0003800200 */
.L_x_169:
[----:B------:R1:W-:Y:S01]  /*4280*/  ATOM.E.ADD.F16x2.RN.STRONG.GPU P1, RZ, desc[UR8][R10.64+0x4], R95 ;  /* 0x8000045f0aff79a2 */ /* 0x0003e2000c12e108 */
[----:B------:R-:W-:Y:S04]  /*4290*/  BSSY.RECONVERGENT B0, `(.L_x_173) ;  /* 0x000000e000007945 */ /* 0x000fe80003800200 */
[----:B-1----:R-:W-:Y:S05]  /*42a0*/  @P1 BRA `(.L_x_174) ;  /* 0x0000000000301947 */ /* 0x002fea0003800000 */
[----:B------:R-:W1:Y:S02]  /*42b0*/  QSPC.E.S P1, RZ, [R10+0x4] ;  /* 0x000004000aff73aa */ /* 0x000e640000020500 */
[----:B-1----:R-:W-:Y:S05]  /*42c0*/  @!P1 BRA `(.L_x_175) ;  /* 0x00000000001c9947 */ /* 0x002fea0003800000 */
[----:B------:R-:W-:-:S05]  /*42d0*/  IMAD.MOV.U32 R8, RZ, RZ, R10 ;  /* 0x000000ffff087224 */ /* 0x000fca00078e000a */
[----:B0-----:R-:W-:-:S07]  /*42e0*/  MOV R7, R8 ;  /* 0x0000000800077202 */ /* 0x001fce0000000f00 */
.L_x_176:
[----:B------:R-:W0:Y:S02]  /*42f0*/  LDS R8, [R7+0x4] ;  /* 0x0000040007087984 */ /* 0x000e240000000800 */
[----:B0-----:R-:W-:-:S05]  /*4300*/  HADD2 R9, R8, R95 ;  /* 0x0000005f08097230 */ /* 0x001fca0000000000 */
[----:B------:R-:W0:Y:S02]  /*4310*/  ATOMS.CAST.SPIN P1, [R7+0x4], R8, R9 ;  /* 0x000004080700758d */ /* 0x000e240001820009 */
[----:B0-----:R-:W-:Y:S05]  /*4320*/  @!P1 BRA `(.L_x_176) ;  /* 0xfffffffc00f09947 */ /* 0x001fea000383ffff */
[----:B------:R-:W-:Y:S05]  /*4330*/  BRA `(.L_x_174) ;  /* 0x00000000000c7947 */ /* 0x000fea0003800000 */
.L_x_175:
[----:B0-----:R-:W2:Y:S02]  /*4340*/  LD.E R7, desc[UR8][R10.64+0x4] ;  /* 0x000004080a077980 */ /* 0x001ea4000c101900 */
[----:B--2---:R-:W-:-:S05]  /*4350*/  IADD3 R7, PT, PT, R95, R7, RZ ;  /* 0x000000075f077210 */ /* 0x004fca0007ffe0ff */
[----:B------:R1:W-:Y:S02]  /*4360*/  ST.E desc[UR8][R10.64+0x4], R7 ;  /* 0x000004070a007985 */ /* 0x0003e4000c101908 */
.L_x_174:
[----:B------:R-:W-:Y:S05]  /*4370*/  BSYNC.RECONVERGENT B0 ;  /* 0x0000000000007941 */ /* 0x000fea0003800200 */
.L_x_173:
        /* <DEDUP_REMOVED lines=11> */
.L_x_180:
[----:B------:R-:W0:Y:S02]  /*4430*/  LDS R6, [R5] ;  /* 0x0000000005067984 */ /* 0x000e240000000800 */
[----:B0-----:R-:W-:-:S05]  /*4440*/  HFMA2 R7, R6, 1, 1, R9 ;  /* 0x3c003c0006077831 */ /* 0x001fca0000000009 */
[----:B------:R-:W0:Y:S02]  /*4450*/  ATOMS.CAST.SPIN P0, [R5], R6, R7 ;  /* 0x000000060500758d */ /* 0x000e240001800007 */
[----:B0-----:R-:W-:Y:S05]  /*4460*/  @!P0 BRA `(.L_x_180) ;  /* 0xfffffffc00f08947 */ /* 0x001fea000383ffff */
[----:B------:R-:W-:Y:S05]  /*4470*/  BRA `(.L_x_178) ;  /* 0x00000000000c7947 */ /* 0x000fea0003800000 */
.L_x_179:
[----:B------:R-:W2:Y:S02]  /*4480*/  LD.E R5, desc[UR8][R10.64] ;  /* 0x000000080a057980 */ /* 0x000ea4000c101900 */
[----:B--2---:R-:W-:-:S05]  /*4490*/  IADD3 R5, PT, PT, R9, R5, RZ ;  /* 0x0000000509057210 */ /* 0x004fca0007ffe0ff */
[----:B------:R0:W-:Y:S02]  /*44a0*/  ST.E desc[UR8][R10.64], R5 ;  /* 0x000000050a007985 */ /* 0x0001e4000c101908 */
.L_x_178:
[----:B------:R-:W-:Y:S05]  /*44b0*/  BSYNC.RECONVERGENT B0 ;  /* 0x0000000000007941 */ /* 0x000fea0003800200 */
.L_x_177:
[----:B------:R1:W-:Y:S01]  /*44c0*/  ATOM.E.ADD.F16x2.RN.STRONG.GPU P0, RZ, desc[UR8][R10.64+0x4], R13 ;  /* 0x8000040d0aff79a2 */ /* 0x0003e2000c10e108 */
[----:B------:R-:W-:Y:S04]  /*44d0*/  BSSY.RECONVERGENT B0, `(.L_x_181) ;  /* 0x000000e000007945 */ /* 0x000fe80003800200 */
[----:B-1----:R-:W-:Y:S05]  /*44e0*/  @P0 BRA `(.L_x_182) ;  /* 0x0000000000300947 */ /* 0x002fea0003800000 */
[----:B------:R-:W1:Y:S02]  /*44f0*/  QSPC.E.S P0, RZ, [R10+0x4] ;  /* 0x000004000aff73aa */ /* 0x000e640000000500 */
[----:B-1----:R-:W-:Y:S05]  /*4500*/  @!P0 BRA `(.L_x_183) ;  /* 0x00000000001c8947 */ /* 0x002fea0003800000 */
[----:B------:R-:W-:-:S05]  /*4510*/  IMAD.MOV.U32 R6, RZ, RZ, R10 ;  /* 0x000000ffff067224 */ /* 0x000fca00078e000a */
[----:B0-----:R-:W-:-:S07]  /*4520*/  MOV R5, R6 ;  /* 0x0000000600057202 */ /* 0x001fce0000000f00 */
.L_x_184:
[----:B------:R-:W0:Y:S02]  /*4530*/  LDS R6, [R5+0x4] ;  /* 0x0000040005067984 */ /* 0x000e240000000800 */
[----:B0-----:R-:W-:-:S05]  /*4540*/  HADD2 R7, R6, R13 ;  /* 0x0000000d06077230 */ /* 0x001fca0000000000 */
[----:B------:R-:W0:Y:S02]  /*4550*/  ATOMS.CAST.SPIN P0, [R5+0x4], R6, R7 ;  /* 0x000004060500758d */ /* 0x000e240001800007 */
[----:B0-----:R-:W-:Y:S05]  /*4560*/  @!P0 BRA `(.L_x_184) ;  /* 0xfffffffc00f08947 */ /* 0x001fea000383ffff */
[----:B------:R-:W-:Y:S05]  /*4570*/  BRA `(.L_x_182) ;  /* 0x00000000000c7947 */ /* 0x000fea0003800000 */
.L_x_183:
[----:B0-----:R-:W2:Y:S02]  /*4580*/  LD.E R5, desc[UR8][R10.64+0x4] ;  /* 0x000004080a057980 */ /* 0x001ea4000c101900 */
[----:B--2---:R-:W-:-:S05]  /*4590*/  IADD3 R5, PT, PT, R13, R5, RZ ;  /* 0x000000050d057210 */ /* 0x004fca0007ffe0ff */
[----:B------:R1:W-:Y:S02]  /*45a0*/  ST.E desc[UR8][R10.64+0x4], R5 ;  /* 0x000004050a007985 */ /* 0x0003e4000c101908 */
.L_x_182:
[----:B------:R-:W-:Y:S05]  /*45b0*/  BSYNC.RECONVERGENT B0 ;  /* 0x0000000000007941 */ /* 0x000fea0003800200 */
.L_x_181:
        /* <DEDUP_REMOVED lines=12> */
.L_x_188:
[----:B------:R-:W0:Y:S02]  /*4680*/  LDS R4, [R3] ;  /* 0x0000000003047984 */ /* 0x000e240000000800 */
[----:B0-----:R-:W-:-:S05]  /*4690*/  HFMA2 R5, R4, 1, 1, R7 ;  /* 0x3c003c0004057831 */ /* 0x001fca0000000007 */
[----:B------:R-:W0:Y:S02]  /*46a0*/  ATOMS.CAST.SPIN P0, [R3], R4, R5 ;  /* 0x000000040300758d */ /* 0x000e240001800005 */
[----:B0-----:R-:W-:Y:S05]  /*46b0*/  @!P0 BRA `(.L_x_188) ;  /* 0xfffffffc00f08947 */ /* 0x001fea000383ffff */
[----:B------:R-:W-:Y:S05]  /*46c0*/  BRA `(.L_x_186) ;  /* 0x00000000000c7947 */ /* 0x000fea0003800000 */
.L_x_187:
[----:B------:R-:W2:Y:S02]  /*46d0*/  LD.E R3, desc[UR8][R10.64] ;  /* 0x000000080a037980 */ /* 0x000ea4000c101900 */
[----:B--2---:R-:W-:-:S05]  /*46e0*/  IADD3 R3, PT, PT, R7, R3, RZ ;  /* 0x0000000307037210 */ /* 0x004fca0007ffe0ff */
[----:B------:R0:W-:Y:S02]  /*46f0*/  ST.E desc[UR8][R10.64], R3 ;  /* 0x000000030a007985 */ /* 0x0001e4000c101908 */
.L_x_186:
[----:B------:R-:W-:Y:S05]  /*4700*/  BSYNC.RECONVERGENT B0 ;  /* 0x0000000000007941 */ /* 0x000fea0003800200 */
.L_x_185:
[----:B------:R1:W-:Y:S01]  /*4710*/  ATOM.E.ADD.F16x2.RN.STRONG.GPU P0, RZ, desc[UR8][R10.64+0x4], R91 ;  /* 0x8000045b0aff79a2 */ /* 0x0003e2000c10e108 */
[----:B------:R-:W-:Y:S04]  /*4720*/  BSSY.RECONVERGENT B0, `(.L_x_189) ;  /* 0x000000e000007945 */ /* 0x000fe80003800200 */
[----:B-1----:R-:W-:Y:S05]  /*4730*/  @P0 BRA `(.L_x_190) ;  /* 0x0000000000300947 */ /* 0x002fea0003800000 */
[----:B------:R-:W1:Y:S02]  /*4740*/  QSPC.E.S P0, RZ, [R10+0x4] ;  /* 0x000004000aff73aa */ /* 0x000e640000000500 */
[----:B-1----:R-:W-:Y:S05]  /*4750*/  @!P0 BRA `(.L_x_191) ;  /* 0x00000000001c8947 */ /* 0x002fea0003800000 */
[----:B------:R-:W-:-:S05]  /*4760*/  IMAD.MOV.U32 R4, RZ, RZ, R10 ;  /* 0x000000ffff047224 */ /* 0x000fca00078e000a */
[----:B0-----:R-:W-:-:S07]  /*4770*/  MOV R3, R4 ;  /* 0x0000000400037202 */ /* 0x001fce0000000f00 */
.L_x_192:
[----:B------:R-:W0:Y:S02]  /*4780*/  LDS R4, [R3+0x4] ;  /* 0x0000040003047984 */ /* 0x000e240000000800 */
[----:B0-----:R-:W-:-:S05]  /*4790*/  HADD2 R5, R4, R91 ;  /* 0x0000005b04057230 */ /* 0x001fca0000000000 */
[----:B------:R-:W0:Y:S02]  /*47a0*/  ATOMS.CAST.SPIN P0, [R3+0x4], R4, R5 ;  /* 0x000004040300758d */ /* 0x000e240001800005 */
[----:B0-----:R-:W-:Y:S05]  /*47b0*/  @!P0 BRA `(.L_x_192) ;  /* 0xfffffffc00f08947 */ /* 0x001fea000383ffff */
[----:B------:R-:W-:Y:S05]  /*47c0*/  BRA `(.L_x_190) ;  /* 0x00000000000c7947 */ /* 0x000fea0003800000 */
.L_x_191:
[----:B0-----:R-:W2:Y:S02]  /*47d0*/  LD.E R3, desc[UR8][R10.64+0x4] ;  /* 0x000004080a037980 */ /* 0x001ea4000c101900 */
[----:B--2---:R-:W-:-:S05]  /*47e0*/  IADD3 R3, PT, PT, R91, R3, RZ ;  /* 0x000000035b037210 */ /* 0x004fca0007ffe0ff */
[----:B------:R1:W-:Y:S02]  /*47f0*/  ST.E desc[UR8][R10.64+0x4], R3 ;  /* 0x000004030a007985 */ /* 0x0003e4000c101908 */
.L_x_190:
[----:B------:R-:W-:Y:S05]  /*4800*/  BSYNC.RECONVERGENT B0 ;  /* 0x0000000000007941 */ /* 0x000fea0003800200 */
.L_x_189:
        /* <DEDUP_REMOVED lines=12> */
.L_x_196:
[----:B------:R-:W0:Y:S02]  /*48d0*/  LDS R2, [R0] ;  /* 0x0000000000027984 */ /* 0x000e240000000800 */
[----:B0-----:R-:W-:-:S05]  /*48e0*/  HFMA2 R3, R2, 1, 1, R5 ;  /* 0x3c003c0002037831 */ /* 0x001fca0000000005 */
[----:B------:R-:W0:Y:S02]  /*48f0*/  ATOMS.CAST.SPIN P0, [R0], R2, R3 ;  /* 0x000000020000758d */ /* 0x000e240001800003 */
[----:B0-----:R-:W-:Y:S05]  /*4900*/  @!P0 BRA `(.L_x_196) ;  /* 0xfffffffc00f08947 */ /* 0x001fea000383ffff */
[----:B------:R-:W-:Y:S05]  /*4910*/  BRA `(.L_x_194) ;  /* 0x00000000000c7947 */ /* 0x000fea0003800000 */
.L_x_195:
[----:B------:R-:W2:Y:S02]  /*4920*/  LD.E R0, desc[UR8][R10.64] ;  /* 0x000000080a007980 */ /* 0x000ea4000c101900 */
[----:B--2---:R-:W-:-:S05]  /*4930*/  IADD3 R3, PT, PT, R5, R0, RZ ;  /* 0x0000000005037210 */ /* 0x004fca0007ffe0ff */
[----:B------:R0:W-:Y:S02]  /*4940*/  ST.E desc[UR8][R10.64], R3 ;  /* 0x000000030a007985 */ /* 0x0001e4000c101908 */
.L_x_194:
[----:B------:R-:W-:Y:S05]  /*4950*/  BSYNC.RECONVERGENT B0 ;  /* 0x0000000000007941 */ /* 0x000fea0003800200 */
.L_x_193:
[----:B------:R1:W-:Y:S02]  /*4960*/  ATOM.E.ADD.F16x2.RN.STRONG.GPU P0, RZ, desc[UR8][R10.64+0x4], R93 ;  /* 0x8000045d0aff79a2 */ /* 0x0003e4000c10e108 */
[----:B-1----:R-:W-:Y:S05]  /*4970*/  @P0 EXIT ;  /* 0x000000000000094d */ /* 0x002fea0003800000 */
[----:B------:R-:W1:Y:S02]  /*4980*/  QSPC.E.S P0, RZ, [R10+0x4] ;  /* 0x000004000aff73aa */ /* 0x000e640000000500 */
[----:B-1----:R-:W-:Y:S05]  /*4990*/  @!P0 BRA `(.L_x_197) ;  /* 0x00000000001c8947 */ /* 0x002fea0003800000 */
[----:B------:R-:W-:-:S05]  /*49a0*/  IMAD.MOV.U32 R2, RZ, RZ, R10 ;  /* 0x000000ffff027224 */ /* 0x000fca00078e000a */
[----:B------:R-:W-:-:S07]  /*49b0*/  MOV R0, R2 ;  /* 0x0000000200007202 */ /* 0x000fce0000000f00 */
.L_x_198:
[----:B------:R-:W0:Y:S02]  /*49c0*/  LDS R2, [R0+0x4] ;  /* 0x0000040000027984 */ /* 0x000e240000000800 */
[----:B0-----:R-:W-:-:S05]  /*49d0*/  HADD2 R3, R2, R93 ;  /* 0x0000005d02037230 */ /* 0x001fca0000000000 */
[----:B------:R-:W0:Y:S02]  /*49e0*/  ATOMS.CAST.SPIN P0, [R0+0x4], R2, R3 ;  /* 0x000004020000758d */ /* 0x000e240001800003 */
[----:B0-----:R-:W-:Y:S05]  /*49f0*/  @!P0 BRA `(.L_x_198) ;  /* 0xfffffffc00f08947 */ /* 0x001fea000383ffff */
[----:B------:R-:W-:Y:S05]  /*4a00*/  EXIT ;  /* 0x000000000000794d */ /* 0x000fea0003800000 */
.L_x_197:
[----:B------:R-:W0:Y:S02]  /*4a10*/  LD.E R0, desc[UR8][R10.64+0x4] ;  /* 0x000004080a007980 */ /* 0x000e24000c101900 */
[----:B0-----:R-:W-:-:S05]  /*4a20*/  IADD3 R3, PT, PT, R93, R0, RZ ;  /* 0x000000005d037210 */ /* 0x001fca0007ffe0ff */
[----:B------:R-:W-:Y:S01]  /*4a30*/  ST.E desc[UR8][R10.64+0x4], R3 ;  /* 0x000004030a007985 */ /* 0x000fe2000c101908 */
[----:B------:R-:W-:Y:S05]  /*4a40*/  EXIT ;  /* 0x000000000000794d */ /* 0x000fea0003800000 */
.L_x_199:
        /* <DEDUP_REMOVED lines=11> */
.L_x_3916:


//--------------------- .text._Z23gemm_half_q_half_kernelILi4ELi24ELb1ELb1ELi64EEvPK6__halfPKjS4_S2_PS0_iiiiPKtS7_iiiiiibS2_i --------------------------
	.section	.text._Z23gemm_half_q_half_kernelILi4ELi24ELb1ELb1ELi64EEvPK6__halfPKjS4_S2_PS0_iiiiPKtS7_iiiiiibS2_i,"ax",@progbits
	.align	128
        .global         _Z23gemm_half_q_half_kernelILi4ELi24ELb1ELb1ELi64EEvPK6__halfPKjS4_S2_PS0_iiiiPKtS7_iiiiiibS2_i
        .type           _Z23gemm_half_q_half_kernelILi4ELi24ELb1ELb1ELi64EEvPK6__halfPKjS4_S2_PS0_iiiiPKtS7_iiiiiibS2_i,@function
        .size           _Z23gemm_half_q_half_kernelILi4ELi24ELb1ELb1ELi64EEvPK6__halfPKjS4_S2_PS0_iiiiPKtS7_iiiiiibS2_i,(.L_x_3917 - _Z23gemm_half_q_half_kernelILi4ELi24ELb1ELb1ELi64EEvPK6__halfPKjS4_S2_PS0_iiiiPKtS7_iiiiiibS2_i)
        .other          _Z23gemm_half_q_half_kernelILi4ELi24ELb1ELb1ELi64EEvPK6__halfPKjS4_S2_PS0_iiiiPKtS7_iiiiiibS2_i,@"STO_CUDA_ENTRY STV_DEFAULT"
_Z23gemm_half_q_half_kernelILi4ELi24ELb1ELb1ELi64EEvPK6__halfPKjS4_S2_PS0_iiiiPKtS7_iiiiiibS2_i:
.text._Z23gemm_half_q_half_kernelILi4ELi24ELb1ELb1ELi64EEvPK6__halfPKjS4_S2_PS0_iiiiPKtS7_iiiiiibS2_i:
[----:B------:R-:W0:Y:S08]  /*0000*/  LDC R1, c[0x0][0x37c] ;  /* 0x0000df00ff017b82 */ /* 0x000e300000000800 */
[----:B------:R-:W1:Y:S01]  /*0010*/  S2UR UR10, SR_CTAID.Y ;  /* 0x00000000000a79c3 */ /* 0x000e620000002600 */
[----:B0-----:R-:W-:-:S07]  /*0020*/  IADD3 R1, PT, PT, R1, -0x10, RZ ;  /* 0xfffffff001017810 */ /* 0x001fce0007ffe0ff */
[----:B------:R-:W0:Y:S01]  /*0030*/  LDC R98, c[0x0][0x3a8] ;  /* 0x0000ea00ff627b82 */ /* 0x000e220000000800 */
[----:B-1----:R-:W-:-:S06]  /*0040*/  USHF.L.U32 UR7, UR10, 0x2, URZ ;  /* 0x000000020a077899 */ /* 0x002fcc00080006ff */
[----:B0-----:R-:W-:-:S04]  /*0050*/  IADD3 R98, PT, PT, R98, -UR7, RZ ;  /* 0x8000000762627c10 */ /* 0x001fc8000fffe0ff */
[----:B------:R-:W-:-:S13]  /*0060*/  ISETP.GE.AND P0, PT, R98, 0x1, PT ;  /* 0x000000016200780c */ /* 0x000fda0003f06270 */
[----:B------:R-:W-:Y:S05]  /*0070*/  @!P0 EXIT ;  /* 0x000000000000894d */ /* 0x000fea0003800000 */
[----:B------:R-:W0:Y:S01]  /*0080*/  LDC.64 R4, c[0x0][0x3e8] ;  /* 0x0000fa00ff047b82 */ /* 0x000e220000000a00 */
[----:B------:R-:W0:Y:S01]  /*0090*/  LDCU.64 UR8, c[0x0][0x358] ;  /* 0x00006b00ff0877ac */ /* 0x000e220008000a00 */
[----:B------:R-:W1:Y:S06]  /*00a0*/  S2R R0, SR_TID.X ;  /* 0x0000000000007919 */ /* 0x000e6c0000002100 */
[----:B------:R-:W2:Y:S01]  /*00b0*/  LDC R2, c[0x0][0x3b0] ;  /* 0x0000ec00ff027b82 */ /* 0x000ea20000000800 */
[----:B0-----:R-:W3:Y:S01]  /*00c0*/  LDG.E.U16 R95, desc[UR8][R4.64] ;  /* 0x00000008045f7981 */ /* 0x001ee2000c1e1500 */
[----:B------:R-:W-:-:S06]  /*00d0*/  ISETP.NE.AND P1, PT, R98, 0x1, PT ;  /* 0x000000016200780c */ /* 0x000fcc0003f25270 */
[----:B------:R-:W0:Y:S01]  /*00e0*/  S2UR UR4, SR_CTAID.X ;  /* 0x00000000000479c3 */ /* 0x000e220000002500 */
[----:B------:R-:W-:Y:S01]  /*00f0*/  PRMT R93, RZ, 0x7610, R93 ;  /* 0x00007610ff5d7816 */ /* 0x000fe2000000005d */
[----:B------:R-:W4:Y:S01]  /*0100*/  S2R R9, SR_CTAID.Z ;  /* 0x0000000000097919 */ /* 0x000f220000002700 */
[----:B------:R-:W-:Y:S02]  /*0110*/  PRMT R92, RZ, 0x7610, R92 ;  /* 0x00007610ff5c7816 */ /* 0x000fe4000000005c */
[----:B------:R-:W-:Y:S02]  /*0120*/  PRMT R91, RZ, 0x7610, R91 ;  /* 0x00007610ff5b7816 */ /* 0x000fe4000000005b */
[----:B---3--:R-:W-:Y:S01]  /*0130*/  PRMT R8, R95, 0x7610, R8 ;  /* 0x000076105f087816 */ /* 0x008fe20000000008 */
[----:B012-4-:R-:W-:Y:S06]  /*0140*/  @!P1 BRA `(.L_x_200) ;  /* 0x00000000003c9947 */ /* 0x017fec0003800000 */
        /* <DEDUP_REMOVED lines=15> */
.L_x_200:
[----:B------:R-:W-:Y:S02]  /*0240*/  PRMT R3, R8, 0x9910, RZ ;  /* 0x0000991008037816 */ /* 0x000fe400000000ff */
[----:B------:R-:W-:Y:S02]  /*0250*/  SHF.L.U32 R97, R9, 0x6, RZ ;  /* 0x0000000609617819 */ /* 0x000fe400000006ff */
[----:B------:R-:W-:Y:S02]  /*0260*/  ISETP.NE.AND P0, PT, R3, RZ, PT ;  /* 0x000000ff0300720c */ /* 0x000fe40003f05270 */
[----:B------:R-:W-:-:S11]  /*0270*/  VIADDMNMX R96, R97, 0x40, R2, PT ;  /* 0x0000004061607846 */ /* 0x000fd60003800102 */
[----:B------:R-:W-:Y:S05]  /*0280*/  @!P0 EXIT ;  /* 0x000000000000894d */ /* 0x000fea0003800000 */
        /* <DEDUP_REMOVED lines=36> */
.L_x_206:
[-C--:B------:R-:W-:Y:S02]  /*04d0*/  IADD3 R7, PT, PT, R15, R2.reuse, RZ ;  /* 0x000000020f077210 */ /* 0x080fe40007ffe0ff */
[C---:B------:R-:W-:Y:S02]  /*04e0*/  IADD3 R5, P2, PT, R20.reuse, R15, RZ ;  /* 0x0000000f14057210 */ /* 0x040fe40007f5e0ff */
[----:B------:R-:W-:Y:S02]  /*04f0*/  IADD3 R11, PT, PT, R7, R2, RZ ;  /* 0x00000002070b7210 */ /* 0x000fe40007ffe0ff */
[----:B------:R-:W-:Y:S02]  /*0500*/  LEA.HI.X.SX32 R6, R15, RZ, 0x1, P2 ;  /* 0x000000ff0f067211 */ /* 0x000fe400010f0eff */
[----:B------:R-:W-:Y:S02]  /*0510*/  LEA R4, P2, R5, UR12, 0x1 ;  /* 0x0000000c05047c11 */ /* 0x000fe4000f8408ff */
[----:B------:R-:W-:-:S02]  /*0520*/  IADD3 R12, P3, PT, R20, R7, RZ ;  /* 0x00000007140c7210 */ /* 0x000fc40007f7e0ff */
[----:B------:R-:W-:Y:S02]  /*0530*/  IADD3 R15, PT, PT, R11, R2, RZ ;  /* 0x000000020b0f7210 */ /* 0x000fe40007ffe0ff */
[----:B------:R-:W-:Y:S02]  /*0540*/  LEA.HI.X R5, R5, UR13, R6, 0x1, P2 ;  /* 0x0000000d05057c11 */ /* 0x000fe400090f0c06 */
[----:B------:R-:W-:Y:S02]  /*0550*/  LEA.HI.X.SX32 R7, R7, RZ, 0x1, P3 ;  /* 0x000000ff07077211 */ /* 0x000fe400018f0eff */
[----:B------:R-:W-:Y:S02]  /*0560*/  LEA R6, P2, R12, UR12, 0x1 ;  /* 0x0000000c0c067c11 */ /* 0x000fe4000f8408ff */
[C---:B------:R-:W-:Y:S01]  /*0570*/  IADD3 R17, P4, PT, R20.reuse, R11, RZ ;  /* 0x0000000b14117210 */ /* 0x040fe20007f9e0ff */
[----:B------:R-:W2:Y:S01]  /*0580*/  LDG.E.U16.CONSTANT R5, desc[UR8][R4.64] ;  /* 0x0000000804057981 */ /* 0x000ea2000c1e9500 */
[----:B------:R-:W-:-:S02]  /*0590*/  IADD3 R13, P5, PT, R20, R15, RZ ;  /* 0x0000000f140d7210 */ /* 0x000fc40007fbe0ff */
[----:B------:R-:W-:Y:S02]  /*05a0*/  LEA.HI.X R7, R12, UR13, R7, 0x1, P2 ;  /* 0x0000000d0c077c11 */ /* 0x000fe400090f0c07 */
[----:B------:R-:W-:Y:S02]  /*05b0*/  LEA.HI.X.SX32 R18, R11, RZ, 0x1, P4 ;  /* 0x000000ff0b127211 */ /* 0x000fe400020f0eff */
[----:B------:R-:W-:Y:S02]  /*05c0*/  LEA R10, P3, R17, UR12, 0x1 ;  /* 0x0000000c110a7c11 */ /* 0x000fe4000f8608ff */
[----:B------:R-:W-:Y:S01]  /*05d0*/  LEA.HI.X.SX32 R16, R15, RZ, 0x1, P5 ;  /* 0x000000ff0f107211 */ /* 0x000fe200028f0eff */
[----:B------:R-:W3:Y:S01]  /*05e0*/  LDG.E.U16.CONSTANT R7, desc[UR8][R6.64] ;  /* 0x0000000806077981 */ /* 0x000ee2000c1e9500 */
[----:B------:R-:W-:Y:S02]  /*05f0*/  LEA R12, P2, R13, UR12, 0x1 ;  /* 0x0000000c0d0c7c11 */ /* 0x000fe4000f8408ff */
[----:B------:R-:W-:-:S02]  /*0600*/  LEA.HI.X R11, R17, UR13, R18, 0x1, P3 ;  /* 0x0000000d110b7c11 */ /* 0x000fc400098f0c12 */
[----:B------:R-:W-:-:S04]  /*0610*/  LEA.HI.X R13, R13, UR13, R16, 0x1, P2 ;  /* 0x0000000d0d0d7c11 */ /* 0x000fc800090f0c10 */
        /* <DEDUP_REMOVED lines=11> */
.L_x_205:
        /* <DEDUP_REMOVED lines=11> */
[----:B------:R-:W-:-:S04]  /*0780*/  LEA.HI.X R7, R7, UR13, R10, 0x1, P2 ;  /* 0x0000000d07077c11 */ /* 0x000fc800090f0c0a */
        /* <DEDUP_REMOVED lines=8> */
.L_x_207:
[----:B------:R-:W-:-:S13]  /*0810*/  ISETP.EQ.AND P2, PT, R14, RZ, PT ;  /* 0x000000ff0e00720c */ /* 0x000fda0003f42270 */
[----:B------:R-:W-:Y:S05]  /*0820*/  @!P0 BRA P2, `(.L_x_202) ;  /* 0x0000000400788947 */ /* 0x000fea0001000000 */
.L_x_204:
[----:B------:R-:W-:-:S04]  /*0830*/  IADD3 R5, P0, PT, R20, R15, RZ ;  /* 0x0000000f14057210 */ /* 0x000fc80007f1e0ff */
[----:B------:R-:W-:Y:S02]  /*0840*/  LEA.HI.X.SX32 R6, R15, RZ, 0x1, P0 ;  /* 0x000000ff0f067211 */ /* 0x000fe400000f0eff */
[----:B------:R-:W-:-:S04]  /*0850*/  LEA R4, P0, R5, UR12, 0x1 ;  /* 0x0000000c05047c11 */ /* 0x000fc8000f8008ff */
[----:B------:R-:W-:-:S06]  /*0860*/  LEA.HI.X R5, R5, UR13, R6, 0x1, P0 ;  /* 0x0000000d05057c11 */ /* 0x000fcc00080f0c06 */
        /* <DEDUP_REMOVED lines=8> */
.L_x_203:
        /* <DEDUP_REMOVED lines=16> */
.L_x_210:
        /* <DEDUP_REMOVED lines=32> */
.L_x_209:
        /* <DEDUP_REMOVED lines=21> */
.L_x_211:
[----:B------:R-:W-:-:S13]  /*0d40*/  ISETP.NE.OR P0, PT, R14, RZ, P0 ;  /* 0x000000ff0e00720c */ /* 0x000fda0000705670 */
[----:B------:R-:W-:Y:S05]  /*0d50*/  @!P0 BRA `(.L_x_202) ;  /* 0x00000000002c8947 */ /* 0x000fea0003800000 */
.L_x_208:
[----:B-----5:R-:W-:-:S04]  /*0d60*/  IADD3 R5, P0, PT, R20, R15, RZ ;  /* 0x0000000f14057210 */ /* 0x020fc80007f1e0ff */
        /* <DEDUP_REMOVED lines=10> */
.L_x_202:
[----:B------:R-:W-:Y:S05]  /*0e10*/  BSYNC.RECONVERGENT B0 ;  /* 0x0000000000007941 */ /* 0x000fea0003800200 */
.L_x_201:
        /* <DEDUP_REMOVED lines=9> */
[----:B0-----:R-:W-:Y:S01]  /*0eb0*/  IADD3 R8, PT, PT, RZ, -R3, RZ ;  /* 0x80000003ff087210 */ /* 0x001fe20007ffe0ff */
[----:B------:R-:W-:-:S03]  /*0ec0*/  IMAD R3, R85, UR10, RZ ;  /* 0x0000000a55037c24 */ /* 0x000fc6000f8e02ff */
        /* <DEDUP_REMOVED lines=10> */
.L_x_215:
        /* <DEDUP_REMOVED lines=15> */
.L_x_214:
[----:B-1----:R-:W-:-:S04]  /*1060*/  IADD3 R4, PT, PT, RZ, -R8, RZ ;  /* 0x80000008ff047210 */ /* 0x002fc80007ffe0ff */
[----:B------:R-:W-:-:S13]  /*1070*/  ISETP.GT.AND P2, PT, R4, 0x1, PT ;  /* 0x000000010400780c */ /* 0x000fda0003f44270 */
[----:B------:R-:W-:Y:S05]  /*1080*/  @!P2 BRA `(.L_x_216) ;  /* 0x000000000024a947 */ /* 0x000fea0003800000 */
[----:B------:R-:W0:Y:S01]  /*1090*/  LDC.64 R6, c[0x0][0x3a0] ;  /* 0x0000e800ff067b82 */ /* 0x000e220000000a00 */
[CC--:B------:R-:W-:Y:S02]  /*10a0*/  IADD3 R10, PT, PT, R3.reuse, R85.reuse, RZ ;  /* 0x00000055030a7210 */ /* 0x0c0fe40007ffe0ff */
[----:B------:R-:W-:Y:S02]  /*10b0*/  PLOP3.LUT P0, PT, PT, PT, PT, 0x8, 0x80 ;  /* 0x000000000080781c */ /* 0x000fe40003f0e170 */
[----:B------:R-:W-:Y:S01]  /*10c0*/  IADD3 R8, PT, PT, R8, 0x2, RZ ;  /* 0x0000000208087810 */ /* 0x000fe20007ffe0ff */
[----:B0-----:R-:W-:Y:S01]  /*10d0*/  IMAD.WIDE R4, R3, 0x2, R6 ;  /* 0x0000000203047825 */ /* 0x001fe200078e0206 */
[----:B------:R-:W-:-:S03]  /*10e0*/  IADD3 R3, PT, PT, R10, R85, RZ ;  /* 0x000000550a037210 */ /* 0x000fc60007ffe0ff */
[----:B------:R-:W-:Y:S01]  /*10f0*/  IMAD.WIDE R6, R10, 0x2, R6 ;  /* 0x000000020a067825 */ /* 0x000fe200078e0206 */
[----:B------:R0:W-:Y:S04]  /*1100*/  STG.E.64 desc[UR8][R4.64], RZ ;  /* 0x000000ff04007986 */ /* 0x0001e8000c101b08 */
[----:B------:R0:W-:Y:S02]  /*1110*/  STG.E.64 desc[UR8][R6.64], RZ ;  /* 0x000000ff06007986 */ /* 0x0001e4000c101b08 */
.L_x_216:
[----:B------:R-:W-:-:S13]  /*1120*/  ISETP.NE.OR P0, PT, R8, RZ, P0 ;  /* 0x000000ff0800720c */ /* 0x000fda0000705670 */
[----:B------:R-:W-:Y:S05]  /*1130*/  @!P0 BRA `(.L_x_212) ;  /* 0x00000000001c8947 */ /* 0x000fea0003800000 */
.L_x_213:
[----:B0-----:R-:W0:Y:S02]  /*1140*/  LDC.64 R4, c[0x0][0x3a0] ;  /* 0x0000e800ff047b82 */ /* 0x001e240000000a00 */
.L_x_217:
[C---:B0-----:R-:W-:Y:S01]  /*1150*/  IMAD.WIDE R6, R3.reuse, 0x2, R4 ;  /* 0x0000000203067825 */ /* 0x041fe200078e0204 */
[----:B------:R-:W-:Y:S02]  /*1160*/  IADD3 R8, PT, PT, R8, 0x1, RZ ;  /* 0x0000000108087810 */ /* 0x000fe40007ffe0ff */
[----:B------:R-:W-:Y:S02]  /*1170*/  IADD3 R3, PT, PT, R3, R85, RZ ;  /* 0x0000005503037210 */ /* 0x000fe40007ffe0ff */
[----:B------:R1:W-:Y:S01]  /*1180*/  STG.E.64 desc[UR8][R6.64], RZ ;  /* 0x000000ff06007986 */ /* 0x0003e2000c101b08 */
[----:B------:R-:W-:-:S13]  /*1190*/  ISETP.NE.AND P0, PT, R8, RZ, PT ;  /* 0x000000ff0800720c */ /* 0x000fda0003f05270 */
[----:B-1----:R-:W-:Y:S05]  /*11a0*/  @P0 BRA `(.L_x_217) ;  /* 0xfffffffc00e80947 */ /* 0x002fea000383ffff */
.L_x_212:
[----:B------:R-:W1:Y:S01]  /*11b0*/  LDC.64 R10, c[0x0][0x3b8] ;  /* 0x0000ee00ff0a7b82 */ /* 0x000e620000000a00 */
[----:B0-----:R-:W-:-:S05]  /*11c0*/  SHF.L.U32 R5, R9, 0x7, RZ ;  /* 0x0000000709057819 */ /* 0x001fca00000006ff */
[----:B-1----:R-:W-:-:S05]  /*11d0*/  IMAD.WIDE.U32 R4, R5, 0x2, R10 ;  /* 0x0000000205047825 */ /* 0x002fca00078e000a */
        /* <DEDUP_REMOVED lines=12> */
.L_x_219:
        /* <DEDUP_REMOVED lines=34> */
[----:B----4-:R-:W-:-:S04]  /*14c0*/  IADD3 R15, PT, PT, R22, R15, RZ ;  /* 0x0000000f160f7210 */ /* 0x010fc80007ffe0ff */
[----:B------:R-:W-:-:S03]  /*14d0*/  ISETP.GE.AND P0, PT, R15, R96, PT ;  /* 0x000000600f00720c */ /* 0x000fc60003f06270 */
        /* <DEDUP_REMOVED lines=8> */
.L_x_218:
[----:B0-----:R0:W5:Y:S01]  /*1560*/  LDL.64 R4, [R1] ;  /* 0x0000000001047983 */ /* 0x0011620000100a00 */
[----:B------:R-:W1:Y:S01]  /*1570*/  LDCU UR4, c[0x0][0x3c8] ;  /* 0x00007900ff0477ac */ /* 0x000e620008000800 */
[----:B------:R-:W-:Y:S02]  /*1580*/  CS2R R6, SRZ ;  /* 0x0000000000067805 */ /* 0x000fe4000001ff00 */
[----:B------:R-:W-:Y:S01]  /*1590*/  CS2R R12, SRZ ;  /* 0x00000000000c7805 */ /* 0x000fe2000001ff00 */
[----:B------:R-:W2:Y:S01]  /*15a0*/  LDCU UR5, c[0x0][0x3cc] ;  /* 0x00007980ff0577ac */ /* 0x000ea20008000800 */
[----:B------:R-:W3:Y:S01]  /*15b0*/  LDCU UR6, c[0x0][0x3d0] ;  /* 0x00007a00ff0677ac */ /* 0x000ee20008000800 */
[----:B------:R-:W4:Y:S01]  /*15c0*/  LDCU UR10, c[0x0][0x3d4] ;  /* 0x00007a80ff0a77ac */ /* 0x000f220008000800 */
[----:B------:R-:W0:Y:S01]  /*15d0*/  LDCU UR11, c[0x0][0x3d8] ;  /* 0x00007b00ff0b77ac */ /* 0x000e220008000800 */
[C---:B-1----:R-:W-:Y:S02]  /*15e0*/  ISETP.GT.AND P0, PT, R97.reuse, UR4, PT ;  /* 0x0000000461007c0c */ /* 0x042fe4000bf04270 */
[----:B------:R-:W-:-:S02]  /*15f0*/  VIMNMX R0, PT, PT, R97, UR4, PT ;  /* 0x0000000461007c48 */ /* 0x000fc4000bfe0100 */
[C---:B--2---:R-:W-:Y:S02]  /*1600*/  ISETP.GT.AND P2, PT, R97.reuse, UR5, PT ;  /* 0x0000000561007c0c */ /* 0x044fe4000bf44270 */
[----:B------:R-:W-:Y:S02]  /*1610*/  SHF.R.S32.HI R3, RZ, 0x1f, R0 ;  /* 0x0000001fff037819 */ /* 0x000fe40000011400 */
[----:B---3--:R-:W-:Y:S02]  /*1620*/  ISETP.GT.AND P3, PT, R97, UR6, PT ;  /* 0x0000000661007c0c */ /* 0x008fe4000bf64270 */
[----:B------:R-:W-:Y:S01]  /*1630*/  LEA.HI R3, R3, R0, RZ, 0x5 ;  /* 0x0000000003037211 */ /* 0x000fe200078f28ff */
[----:B------:R-:W-:Y:S01]  /*1640*/  HFMA2 R0, -RZ, RZ, 0, 0 ;  /* 0x00000000ff007431 */ /* 0x000fe200000001ff */
[----:B----4-:R-:W-:Y:S02]  /*1650*/  ISETP.GT.AND P4, PT, R97, UR10, PT ;  /* 0x0000000a61007c0c */ /* 0x010fe4000bf84270 */
[----:B------:R-:W-:-:S02]  /*1660*/  SHF.R.S32.HI R15, RZ, 0x5, R3 ;  /* 0x00000005ff0f7819 */ /* 0x000fc40000011403 */
        /* <DEDUP_REMOVED lines=9> */
.L_x_220:
        /* <DEDUP_REMOVED lines=8> */
.L_x_221:
        /* <DEDUP_REMOVED lines=8> */
.L_x_222:
        /* <DEDUP_REMOVED lines=8> */
.L_x_223:
        /* <DEDUP_REMOVED lines=8> */
.L_x_224:
        /* <DEDUP_REMOVED lines=32> */
[----:B------:R-:W-:Y:S01]  /*1b00*/  IMAD.WIDE.U32 R10, R9, 0x100, R10 ;  /* 0x00000100090a7825 */ /* 0x000fe200078e000a */
[----:B------:R-:W-:-:S03]  /*1b10*/  PRMT R12, R93, 0x9910, RZ ;  /* 0x000099105d0c7816 */ /* 0x000fc600000000ff */
[----:B------:R-:W-:Y:S01]  /*1b20*/  HFMA2 R89, -RZ, RZ, 0, 0 ;  /* 0x00000000ff597431 */ /* 0x000fe200000001ff */
[----:B------:R-:W-:Y:S02]  /*1b30*/  VIMNMX R88, PT, PT, R96, UR6, PT ;  /* 0x0000000660587c48 */ /* 0x000fe4000bfe0100 */
[----:B------:R-:W-:Y:S02]  /*1b40*/  ISETP.NE.AND P0, PT, R12, RZ, PT ;  /* 0x000000ff0c00720c */ /* 0x000fe40003f05270 */
[----:B------:R-:W-:Y:S02]  /*1b50*/  IADD3 R86, P1, PT, R10, 0x2, RZ ;  /* 0x000000020a567810 */ /* 0x000fe40007f3e0ff */
[----:B------:R-:W-:Y:S02]  /*1b60*/  ISETP.EQ.OR P0, PT, R98, 0x3, !P0 ;  /* 0x000000036200780c */ /* 0x000fe40004702670 */
[----:B------:R-:W-:Y:S02]  /*1b70*/  IADD3.X R87, PT, PT, RZ, R11, RZ, P1, !PT ;  /* 0x0000000bff577210 */ /* 0x000fe40000ffe4ff */
[----:B------:R-:W-:-:S09]  /*1b80*/  PRMT R8, RZ, 0x7610, R8 ;  /* 0x00007610ff087816 */ /* 0x000fd20000000008 */
.L_x_230:
[----:B------:R-:W0:Y:S01]  /*1b90*/  LDC R85, c[0x0][0x3ac] ;  /* 0x0000eb00ff557b82 */ /* 0x000e220000000800 */
[----:B------:R-:W-:Y:S02]  /*1ba0*/  ISETP.NE.AND P2, PT, R97, R90, PT ;  /* 0x0000005a6100720c */ /* 0x000fe40003f45270 */
[----:B------:R-:W-:Y:S02]  /*1bb0*/  MOV R102, R100 ;  /* 0x0000006400667202 */ /* 0x000fe40000000f00 */
[----:B------:R-:W-:-:S05]  /*1bc0*/  MOV R103, R101 ;  /* 0x0000006500677202 */ /* 0x000fca0000000f00 */
[----:B------:R-:W2:Y:S04]  /*1bd0*/  LDG.E.128.CONSTANT R12, desc[UR8][R102.64] ;  /* 0x00000008660c7981 */ /* 0x000ea8000c1e9d00 */
[----:B------:R-:W-:Y:S01]  /*1be0*/  @!P2 LEA R9, R89, R1, 0x3 ;  /* 0x000000015909a211 */ /* 0x000fe200078e18ff */
[----:B------:R-:W3:Y:S04]  /*1bf0*/  @!P2 LDG.E.U16.CONSTANT R38, desc[UR8][R86.64] ;  /* 0x000000085626a981 */ /* 0x000ee8000c1e9500 */
[----:B------:R-:W4:Y:S01]  /*1c00*/  @!P2 LDL.64 R40, [R9+0x8] ;  /* 0x000008000928a983 */ /* 0x000f220000100a00 */
[----:B0-----:R-:W-:-:S05]  /*1c10*/  IMAD.WIDE R10, R85, 0x4, R102 ;  /* 0x00000004550a7825 */ /* 0x001fca00078e0266 */
[----:B------:R-:W5:Y:S01]  /*1c20*/  LDG.E.128.CONSTANT R16, desc[UR8][R10.64] ;  /* 0x000000080a107981 */ /* 0x000f62000c1e9d00 */
[----:B------:R-:W-:-:S05]  /*1c30*/  IMAD.WIDE R34, R85, 0x4, R10 ;  /* 0x0000000455227825 */ /* 0x000fca00078e020a */
[----:B------:R-:W5:Y:S01]  /*1c40*/  LDG.E.128.CONSTANT R20, desc[UR8][R34.64] ;  /* 0x0000000822147981 */ /* 0x000f62000c1e9d00 */
[----:B------:R-:W-:-:S05]  /*1c50*/  IMAD.WIDE R36, R85, 0x4, R34 ;  /* 0x0000000455247825 */ /* 0x000fca00078e0222 */
[----:B------:R0:W5:Y:S01]  /*1c60*/  LDG.E.128.CONSTANT R24, desc[UR8][R36.64] ;  /* 0x0000000824187981 */ /* 0x000162000c1e9d00 */
[----:B------:R-:W-:-:S05]  /*1c70*/  IMAD.WIDE R100, R85, 0x4, R36 ;  /* 0x0000000455647825 */ /* 0x000fca00078e0224 */
[----:B------:R-:W5:Y:S01]  /*1c80*/  LDG.E.128.CONSTANT R28, desc[UR8][R100.64] ;  /* 0x00000008641c7981 */ /* 0x000f62000c1e9d00 */
[----:B------:R-:W-:Y:S02]  /*1c90*/  MOV R32, 0x2800 ;  /* 0x0000280000207802 */ /* 0x000fe40000000f00 */
[----:B------:R-:W-:Y:S02]  /*1ca0*/  ISETP.NE.AND P3, PT, R95, RZ, PT ;  /* 0x000000ff5f00720c */ /* 0x000fe40003f65270 */
[----:B------:R-:W-:Y:S02]  /*1cb0*/  ISETP.NE.AND P1, PT, R98, 0x1, PT ;  /* 0x000000016200780c */ /* 0x000fe40003f25270 */
[----:B--2---:R-:W-:Y:S02]  /*1cc0*/  SHF.R.U32.HI R44, RZ, 0xf, R15 ;  /* 0x0000000fff2c7819 */ /* 0x004fe4000001160f */
[C---:B0-----:R-:W-:Y:S02]  /*1cd0*/  LOP3.LUT R37, R13.reuse, 0x1f001f, RZ, 0xc0, !PT ;  /* 0x001f001f0d257812 */ /* 0x041fe400078ec0ff */
[----:B------:R-:W-:-:S02]  /*1ce0*/  LOP3.LUT R10, R13, 0x3e003e0, RZ, 0xc0, !PT ;  /* 0x03e003e00d0a7812 */ /* 0x000fc400078ec0ff */
[----:B---3--:R-:W-:Y:S02]  /*1cf0*/  @!P2 IADD3 R90, PT, PT, R38, R97, RZ ;  /* 0x00000061265aa210 */ /* 0x008fe40007ffe0ff */
[----:B------:R-:W-:Y:S02]  /*1d00*/  SHF.R.U32.HI R38, RZ, 0xa, R13 ;  /* 0x0000000aff267819 */ /* 0x000fe4000001160d */
[----:B----4-:R-:W-:Y:S02]  /*1d10*/  @!P2 PRMT R99, R40, 0x7610, R99 ;  /* 0x000076102863a816 */ /* 0x010fe40000000063 */
[----:B------:R-:W-:Y:S02]  /*1d20*/  SHF.R.U32.HI R39, RZ, 0xf, R13 ;  /* 0x0000000fff277819 */ /* 0x000fe4000001160d */
[----:B------:R-:W-:Y:S02]  /*1d30*/  SHF.R.U32.HI R43, RZ, 0xf, R14 ;  /* 0x0000000fff2b7819 */ /* 0x000fe4000001160e */
[----:B------:R-:W-:-:S02]  /*1d40*/  @!P2 PRMT R104, R41, 0x7610, R104 ;  /* 0x000076102968a816 */ /* 0x000fc40000000068 */
[----:B------:R-:W-:Y:S02]  /*1d50*/  LOP3.LUT R34, R12, 0x1f001f, RZ, 0xc0, !PT ;  /* 0x001f001f0c227812 */ /* 0x000fe400078ec0ff */
[C---:B-----5:R-:W-:Y:S02]  /*1d60*/  LOP3.LUT R52, R16.reuse, 0x1f001f, RZ, 0xc0, !PT ;  /* 0x001f001f10347812 */ /* 0x060fe400078ec0ff */
[--C-:B------:R-:W-:Y:S02]  /*1d70*/  SHF.R.U32.HI R49, RZ, 0xa, R16.reuse ;  /* 0x0000000aff317819 */ /* 0x100fe40000011610 */
[----:B------:R-:W-:Y:S02]  /*1d80*/  LOP3.LUT R13, R16, 0x3e003e0, RZ, 0xc0, !PT ;  /* 0x03e003e0100d7812 */ /* 0x000fe400078ec0ff */
[----:B------:R-:W-:Y:S02]  /*1d90*/  SHF.R.U32.HI R36, RZ, 0xe, R16 ;  /* 0x0000000eff247819 */ /* 0x000fe40000011610 */
        /* <DEDUP_REMOVED lines=9> */
[----:B------:R-:W-:Y:S02]  /*1e30*/  SHF.R.U32.HI R19, RZ, 0xe, R19 ;  /* 0x0000000eff137819 */ /* 0x000fe40000011613 */
[----:B------:R-:W-:Y:S02]  /*1e40*/  LOP3.LUT R44, R44, 0x10001, RZ, 0xc0, !PT ;  /* 0x000100012c2c7812 */ /* 0x000fe400078ec0ff */
[----:B------:R-:W-:Y:S02]  /*1e50*/  @!P2 PRMT R99, R99, 0x7610, R40 ;  /* 0x000076106363a816 */ /* 0x000fe40000000028 */
[----:B------:R-:W-:-:S02]  /*1e60*/  LOP3.LUT R63, R18, 0x1f001f, RZ, 0xc0, !PT ;  /* 0x001f001f123f7812 */ /* 0x000fc400078ec0ff */
[--C-:B------:R-:W-:Y:S02]  /*1e70*/  SHF.R.U32.HI R62, RZ, 0xa, R18.reuse ;  /* 0x0000000aff3e7819 */ /* 0x100fe40000011612 */
[----:B------:R-:W-:Y:S02]  /*1e80*/  LOP3.LUT R15, R18, 0x3e003e0, RZ, 0xc0, !PT ;  /* 0x03e003e0120f7812 */ /* 0x000fe400078ec0ff */
[----:B------:R-:W-:Y:S02]  /*1e90*/  SHF.R.U32.HI R40, RZ, 0xe, R17 ;  /* 0x0000000eff287819 */ /* 0x000fe40000011611 */
[----:B------:R-:W-:Y:S02]  /*1ea0*/  SHF.R.U32.HI R18, RZ, 0xe, R18 ;  /* 0x0000000eff127819 */ /* 0x000fe40000011612 */
[----:B------:R-:W-:Y:S02]  /*1eb0*/  LOP3.LUT R39, R39, 0x10001, RZ, 0xc0, !PT ;  /* 0x0001000127277812 */ /* 0x000fe400078ec0ff */
[----:B------:R-:W-:-:S02]  /*1ec0*/  LOP3.LUT R43, R43, 0x10001, RZ, 0xc0, !PT ;  /* 0x000100012b2b7812 */ /* 0x000fc400078ec0ff */
[----:B------:R-:W-:Y:S02]  /*1ed0*/  @!P2 PRMT R104, R104, 0x7610, R41 ;  /* 0x000076106868a816 */ /* 0x000fe40000000029 */
        /* <DEDUP_REMOVED lines=8> */
[C---:B------:R-:W-:Y:S02]  /*1f60*/  LOP3.LUT R65, R22.reuse, 0x1f001f, RZ, 0xc0, !PT ;  /* 0x001f001f16417812 */ /* 0x040fe400078ec0ff */
[----:B------:R-:W-:Y:S02]  /*1f70*/  SHF.R.U32.HI R64, RZ, 0xa, R22 ;  /* 0x0000000aff407819 */ /* 0x000fe40000011616 */
[----:B------:R-:W-:-:S02]  /*1f80*/  LOP3.LUT R19, R22, 0x3e003e0, RZ, 0xc0, !PT ;  /* 0x03e003e016137812 */ /* 0x000fc400078ec0ff */
[----:B------:R-:W-:Y:S02]  /*1f90*/  LOP3.LUT R39, R39, 0x20002, R40, 0xf8, !PT ;  /* 0x0002000227277812 */ /* 0x000fe400078ef828 */
[----:B------:R-:W-:Y:S02]  /*1fa0*/  LOP3.LUT R43, R43, 0x20002, R18, 0xf8, !PT ;  /* 0x000200022b2b7812 */ /* 0x000fe400078ef812 */
[C---:B------:R-:W-:Y:S02]  /*1fb0*/  LOP3.LUT R50, R20.reuse, 0x1f001f, RZ, 0xc0, !PT ;  /* 0x001f001f14327812 */ /* 0x040fe400078ec0ff */
[----:B------:R-:W-:Y:S02]  /*1fc0*/  SHF.R.U32.HI R51, RZ, 0xa, R20 ;  /* 0x0000000aff337819 */ /* 0x000fe40000011614 */
[----:B------:R-:W-:Y:S02]  /*1fd0*/  LOP3.LUT R17, R20, 0x3e003e0, RZ, 0xc0, !PT ;  /* 0x03e003e014117812 */ /* 0x000fe400078ec0ff */
[----:B------:R-:W-:-:S02]  /*1fe0*/  SHF.R.U32.HI R22, RZ, 0xd, R22 ;  /* 0x0000000dff167819 */ /* 0x000fc40000011616 */
[----:B------:R-:W-:Y:S02]  /*1ff0*/  LOP3.LUT R35, R35, 0x20002, R36, 0xf8, !PT ;  /* 0x0002000223237812 */ /* 0x000fe400078ef824 */
[----:B------:R-:W-:Y:S02]  /*2000*/  SHF.R.U32.HI R20, RZ, 0xd, R20 ;  /* 0x0000000dff147819 */ /* 0x000fe40000011614 */
[----:B------:R-:W-:Y:S02]  /*2010*/  SHF.R.U32.HI R40, RZ, 0xd, R23 ;  /* 0x0000000dff287819 */ /* 0x000fe40000011617 */
[----:B------:R-:W-:Y:S02]  /*2020*/  SHF.R.U32.HI R36, RZ, 0xd, R21 ;  /* 0x0000000dff247819 */ /* 0x000fe40000011615 */
[----:B------:R-:W-:Y:S02]  /*2030*/  LOP3.LUT R68, R23, 0x1f001f, RZ, 0xc0, !PT ;  /* 0x001f001f17447812 */ /* 0x000fe400078ec0ff */
[----:B------:R-:W-:-:S02]  /*2040*/  SHF.R.U32.HI R67, RZ, 0xa, R23 ;  /* 0x0000000aff437819 */ /* 0x000fc40000011617 */
[----:B------:R-:W-:Y:S02]  /*2050*/  LOP3.LUT R56, R23, 0x3e003e0, RZ, 0xc0, !PT ;  /* 0x03e003e017387812 */ /* 0x000fe400078ec0ff */
[C---:B------:R-:W-:Y:S02]  /*2060*/  LOP3.LUT R54, R21.reuse, 0x1f001f, RZ, 0xc0, !PT ;  /* 0x001f001f15367812 */ /* 0x040fe400078ec0ff */
[----:B------:R-:W-:Y:S02]  /*2070*/  SHF.R.U32.HI R53, RZ, 0xa, R21 ;  /* 0x0000000aff357819 */ /* 0x000fe40000011615 */
[----:B------:R-:W-:Y:S02]  /*2080*/  LOP3.LUT R18, R21, 0x3e003e0, RZ, 0xc0, !PT ;  /* 0x03e003e015127812 */ /* 0x000fe400078ec0ff */
[----:B------:R-:W-:Y:S02]  /*2090*/  LOP3.LUT R23, R43, 0x40004, R22, 0xf8, !PT ;  /* 0x000400042b177812 */ /* 0x000fe400078ef816 */
[----:B------:R-:W-:-:S02]  /*20a0*/  LOP3.LUT R21, R35, 0x40004, R20, 0xf8, !PT ;  /* 0x0004000423157812 */ /* 0x000fc400078ef814 */
[----:B------:R-:W-:Y:S02]  /*20b0*/  LOP3.LUT R22, R47, 0x40004, R40, 0xf8, !PT ;  /* 0x000400042f167812 */ /* 0x000fe400078ef828 */
[----:B------:R-:W-:Y:S02]  /*20c0*/  LOP3.LUT R20, R39, 0x40004, R36, 0xf8, !PT ;  /* 0x0004000427147812 */ /* 0x000fe400078ef824 */
        /* <DEDUP_REMOVED lines=9> */
[----:B------:R-:W-:-:S02]  /*2160*/  LOP3.LUT R39, R25, 0x1f001f, RZ, 0xc0, !PT ;  /* 0x001f001f19277812 */ /* 0x000fc400078ec0ff */
[----:B------:R-:W-:Y:S02]  /*2170*/  SHF.R.U32.HI R40, RZ, 0xa, R25 ;  /* 0x0000000aff287819 */ /* 0x000fe40000011619 */
[----:B------:R-:W-:Y:S02]  /*2180*/  LOP3.LUT R72, R25, 0x3e003e0, RZ, 0xc0, !PT ;  /* 0x03e003e019487812 */ /* 0x000fe400078ec0ff */
[----:B------:R-:W-:Y:S02]  /*2190*/  SHF.R.U32.HI R26, RZ, 0xc, R26 ;  /* 0x0000000cff1a7819 */ /* 0x000fe4000001161a */
[----:B------:R-:W-:Y:S02]  /*21a0*/  SHF.R.U32.HI R27, RZ, 0xc, R27 ;  /* 0x0000000cff1b7819 */ /* 0x000fe4000001161b */
[----:B------:R-:W-:Y:S02]  /*21b0*/  SHF.R.U32.HI R24, RZ, 0xc, R24 ;  /* 0x0000000cff187819 */ /* 0x000fe40000011618 */
[----:B------:R-:W-:-:S02]  /*21c0*/  SHF.R.U32.HI R25, RZ, 0xc, R25 ;  /* 0x0000000cff197819 */ /* 0x000fc40000011619 */
[----:B------:R-:W-:Y:S02]  /*21d0*/  LOP3.LUT R59, R23, 0x80008, R26, 0xf8, !PT ;  /* 0x00080008173b7812 */ /* 0x000fe400078ef81a */
[----:B------:R-:W-:Y:S02]  /*21e0*/  LOP3.LUT R60, R22, 0x80008, R27, 0xf8, !PT ;  /* 0x00080008163c7812 */ /* 0x000fe400078ef81b */
[----:B------:R-:W-:Y:S02]  /*21f0*/  LOP3.LUT R57, R21, 0x80008, R24, 0xf8, !PT ;  /* 0x0008000815397812 */ /* 0x000fe400078ef818 */
[----:B------:R-:W-:Y:S02]  /*2200*/  LOP3.LUT R58, R20, 0x80008, R25, 0xf8, !PT ;  /* 0x00080008143a7812 */ /* 0x000fe400078ef819 */
[C---:B------:R-:W-:Y:S02]  /*2210*/  LOP3.LUT R80, R31.reuse, 0x3e003e0, RZ, 0xc0, !PT ;  /* 0x03e003e01f507812 */ /* 0x040fe400078ec0ff */
[----:B------:R-:W-:-:S02]  /*2220*/  LOP3.LUT R26, R31, 0x1f001f, RZ, 0xc0, !PT ;  /* 0x001f001f1f1a7812 */ /* 0x000fc400078ec0ff */
[----:B------:R-:W-:Y:S02]  /*2230*/  SHF.R.U32.HI R27, RZ, 0xa, R31 ;  /* 0x0000000aff1b7819 */ /* 0x000fe4000001161f */
[C---:B------:R-:W-:Y:S02]  /*2240*/  LOP3.LUT R20, R28.reuse, 0x1f001f, RZ, 0xc0, !PT ;  /* 0x001f001f1c147812 */ /* 0x040fe400078ec0ff */
[----:B------:R-:W-:Y:S02]  /*2250*/  SHF.R.U32.HI R21, RZ, 0xa, R28 ;  /* 0x0000000aff157819 */ /* 0x000fe4000001161c */
[----:B------:R-:W-:Y:S02]  /*2260*/  LOP3.LUT R77, R28, 0x3e003e0, RZ, 0xc0, !PT ;  /* 0x03e003e01c4d7812 */ /* 0x000fe400078ec0ff */
[----:B------:R-:W-:Y:S02]  /*2270*/  LOP3.LUT R22, R29, 0x1f001f, RZ, 0xc0, !PT ;  /* 0x001f001f1d167812 */ /* 0x000fe400078ec0ff */
[----:B------:R-:W-:-:S02]  /*2280*/  SHF.R.U32.HI R23, RZ, 0xa, R29 ;  /* 0x0000000aff177819 */ /* 0x000fc4000001161d */
[----:B------:R-:W-:Y:S02]  /*2290*/  LOP3.LUT R78, R29, 0x3e003e0, RZ, 0xc0, !PT ;  /* 0x03e003e01d4e7812 */ /* 0x000fe400078ec0ff */
[----:B------:R-:W-:Y:S02]  /*22a0*/  SHF.R.U32.HI R31, RZ, 0xb, R31 ;  /* 0x0000000bff1f7819 */ /* 0x000fe4000001161f */
[----:B------:R-:W-:Y:S02]  /*22b0*/  LOP3.LUT R11, R11, 0x64006400, RZ, 0xfc, !PT ;  /* 0x640064000b0b7812 */ /* 0x000fe400078efcff */
[----:B------:R-:W-:Y:S02]  /*22c0*/  LOP3.LUT R13, R13, 0x64006400, RZ, 0xfc, !PT ;  /* 0x640064000d0d7812 */ /* 0x000fe400078efcff */
[----:B------:R-:W-:Y:S02]  /*22d0*/  SHF.R.U32.HI R28, RZ, 0xb, R28 ;  /* 0x0000000bff1c7819 */ /* 0x000fe4000001161c */
[----:B------:R-:W-:-:S02]  /*22e0*/  SHF.R.U32.HI R29, RZ, 0xb, R29 ;  /* 0x0000000bff1d7819 */ /* 0x000fc4000001161d */
[----:B------:R-:W-:Y:S02]  /*22f0*/  LOP3.LUT R15, R15, 0x64006400, RZ, 0xfc, !PT ;  /* 0x640064000f0f7812 */ /* 0x000fe400078efcff */
[C---:B------:R-:W-:Y:S02]  /*2300*/  LOP3.LUT R24, R30.reuse, 0x1f001f, RZ, 0xc0, !PT ;  /* 0x001f001f1e187812 */ /* 0x040fe400078ec0ff */
[----:B------:R-:W-:Y:S02]  /*2310*/  SHF.R.U32.HI R25, RZ, 0xa, R30 ;  /* 0x0000000aff197819 */ /* 0x000fe4000001161e */
[----:B------:R-:W-:Y:S02]  /*2320*/  LOP3.LUT R79, R30, 0x3e003e0, RZ, 0xc0, !PT ;  /* 0x03e003e01e4f7812 */ /* 0x000fe400078ec0ff */
[----:B------:R-:W-:Y:S02]  /*2330*/  LOP3.LUT R9, R9, 0x64006400, RZ, 0xfc, !PT ;  /* 0x6400640009097812 */ /* 0x000fe400078efcff */
[----:B------:R-:W-:-:S02]  /*2340*/  LOP3.LUT R17, R17, 0x64006400, RZ, 0xfc, !PT ;  /* 0x6400640011117812 */ /* 0x000fc400078efcff */
[----:B------:R-:W-:Y:S02]  /*2350*/  LOP3.LUT R19, R19, 0x64006400, RZ, 0xfc, !PT ;  /* 0x6400640013137812 */ /* 0x000fe400078efcff */
[----:B------:R-:W-:Y:S01]  /*2360*/  SHF.R.U32.HI R30, RZ, 0xb, R30 ;  /* 0x0000000bff1e7819 */ /* 0x000fe2000001161e */
[-C--:B------:R-:W-:Y:S01]  /*2370*/  HFMA2 R75, R11, R32.reuse.H0_H0, -48, -48 ;  /* 0xd200d2000b4b7431 */ /* 0x080fe20000040020 */
[----:B------:R-:W-:Y:S01]  /*2380*/  LOP3.LUT R31, R60, 0x100010, R31, 0xf8, !PT ;  /* 0x001000103c1f7812 */ /* 0x000fe200078ef81f */
[-C--:B------:R-:W-:Y:S01]  /*2390*/  HFMA2 R60, R13, R32.reuse.H0_H0, -48, -48 ;  /* 0xd200d2000d3c7431 */ /* 0x080fe20000040020 */
[----:B------:R-:W-:Y:S02]  /*23a0*/  LOP3.LUT R28, R57, 0x100010, R28, 0xf8, !PT ;  /* 0x00100010391c7812 */ /* 0x000fe400078ef81c */
        /* <DEDUP_REMOVED lines=8> */
[----:B------:R-:W-:-:S02]  /*2430*/  LOP3.LUT R30, R59, 0x100010, R30, 0xf8, !PT ;  /* 0x001000103b1e7812 */ /* 0x000fc400078ef81e */
        /* <DEDUP_REMOVED lines=11> */
[----:B------:R-:W-:Y:S01]  /*24f0*/  LOP3.LUT R33, R33, 0x1f001f, RZ, 0xc0, !PT ;  /* 0x001f001f21217812 */ /* 0x000fe200078ec0ff */
[----:B------:R-:W-:-:S02]  /*2500*/  HFMA2 R12, R13, R32.H0_H0, -48, -48 ;  /* 0xd200d2000d0c7431 */ /* 0x000fc40000040020 */
[-C--:B------:R-:W-:Y:S01]  /*2510*/  HFMA2 R76, R57, R32.reuse.H0_H0, -48, -48 ;  /* 0xd200d200394c7431 */ /* 0x080fe20000040020 */
[----:B------:R-:W-:Y:S01]  /*2520*/  LOP3.LUT R82, R33, 0x64006400, RZ, 0xfc, !PT ;  /* 0x6400640021527812 */ /* 0x000fe200078efcff */
[-C--:B------:R-:W-:Y:S01]  /*2530*/  HFMA2 R13, R15, R32.reuse.H0_H0, -48, -48 ;  /* 0xd200d2000f0d7431 */ /* 0x080fe20000040020 */
[----:B------:R-:W-:Y:S01]  /*2540*/  LOP3.LUT R33, R62, 0x1f001f, RZ, 0xc0, !PT ;  /* 0x001f001f3e217812 */ /* 0x000fe200078ec0ff */
[-C--:B------:R-:W-:Y:S02]  /*2550*/  HFMA2 R74, R81, R32.reuse.H0_H0, -48, -48 ;  /* 0xd200d200514a7431 */ /* 0x080fe40000040020 */
[-C--:B------:R-:W-:Y:S02]  /*2560*/  HFMA2 R59, R59, R32.reuse.H0_H0, -48, -48 ;  /* 0xd200d2003b3b7431 */ /* 0x080fe40000040020 */
[-C--:B------:R-:W-:Y:S02]  /*2570*/  HFMA2 R57, R105, R32.reuse.H0_H0, -48, -48 ;  /* 0xd200d20069397431 */ /* 0x080fe40000040020 */
[----:B------:R-:W-:-:S02]  /*2580*/  HFMA2 R9, R9, R32.H0_H0, -48, -48 ;  /* 0xd200d20009097431 */ /* 0x000fc40000040020 */
[-C--:B------:R-:W-:Y:S02]  /*2590*/  HFMA2 R11, R11, R32.reuse.H0_H0, -48, -48 ;  /* 0xd200d2000b0b7431 */ /* 0x080fe40000040020 */
[-C--:B------:R-:W-:Y:S02]  /*25a0*/  HFMA2 R14, R71, R32.reuse.H0_H0, -48, -48 ;  /* 0xd200d200470e7431 */ /* 0x080fe40000040020 */
[-C--:B------:R-:W-:Y:S02]  /*25b0*/  HFMA2 R15, R73, R32.reuse.H0_H0, -48, -48 ;  /* 0xd200d200490f7431 */ /* 0x080fe40000040020 */
[-C--:B------:R-:W-:Y:S02]  /*25c0*/  HFMA2 R16, R77, R32.reuse.H0_H0, -48, -48 ;  /* 0xd200d2004d107431 */ /* 0x080fe40000040020 */
[-C--:B------:R-:W-:Y:S02]  /*25d0*/  HFMA2 R17, R17, R32.reuse.H0_H0, -48, -48 ;  /* 0xd200d20011117431 */ /* 0x080fe40000040020 */
[----:B------:R-:W-:-:S02]  /*25e0*/  HFMA2 R18, R79, R32.H0_H0, -48, -48 ;  /* 0xd200d2004f127431 */ /* 0x000fc40000040020 */
[----:B------:R-:W-:Y:S01]  /*25f0*/  HFMA2 R19, R19, R32.H0_H0, -48, -48 ;  /* 0xd200d20013137431 */ /* 0x000fe20000040020 */
        /* <DEDUP_REMOVED lines=15> */
[----:B------:R-:W-:Y:S01]  /*26f0*/  LOP3.LUT R66, R69, 0x1f001f, RZ, 0xc0, !PT ;  /* 0x001f001f45427812 */ /* 0x000fe200078ec0ff */
[----:B------:R-:W-:Y:S01]  /*2700*/  HADD2 R84, R34, -1040, -1040 ;  /* 0xe410e41022547430 */ /* 0x000fe20000000000 */
        /* <DEDUP_REMOVED lines=58> */
[----:B------:R-:W-:Y:S01]  /*2ab0*/  @!P2 IADD3 R105, PT, PT, R89, 0x1, RZ ;  /* 0x000000015969a810 */ /* 0x000fe20007ffe0ff */
        /* <DEDUP_REMOVED lines=107> */
.L_x_226:
[----:B------:R-:W-:Y:S01]  /*3170*/  @!P2 MOV R89, R105 ;  /* 0x000000690059a202 */ /* 0x000fe20000000f00 */
        /* <DEDUP_REMOVED lines=81> */
.L_x_228:
        /* <DEDUP_REMOVED lines=80> */
.L_x_229:
        /* <DEDUP_REMOVED lines=77> */
.L_x_227:
        /* <DEDUP_REMOVED lines=8> */
.L_x_225:
[----:B------:R-:W0:Y:S02]  /*40e0*/  LDCU UR5, c[0x0][0x3d4] ;  /* 0x00007a80ff0577ac */ /* 0x000e240008000800 */
[----:B0-----:R-:W-:-:S04]  /*40f0*/  VIMNMX R96, PT, PT, R96, UR5, PT ;  /* 0x0000000560607c48 */ /* 0x001fc8000bfe0100 */
[----:B------:R-:W-:-:S13]  /*4100*/  ISETP.GT.AND P0, PT, R96, R97, PT ;  /* 0x000000616000720c */ /* 0x000fda0003f04270 */
[----:B------:R-:W-:Y:S05]  /*4110*/  @!P0 BRA `(.L_x_231) ;  /* 0x0000006c00048947 */ /* 0x000fea0003800000 */
[----:B------:R-:W0:Y:S01]  /*4120*/  LDC.64 R10, c[0x0][0x3b8] ;  /* 0x0000ee00ff0a7b82 */ /* 0x000e220000000a00 */
[----:B------:R-:W-:Y:S01]  /*4130*/  PRMT R9, R93, 0x9910, RZ ;  /* 0x000099105d097816 */ /* 0x000fe200000000ff */
[----:B------:R-:W-:-:S03]  /*4140*/  UIADD3 UR4, UPT, UPT, UR4, 0x100, URZ ;  /* 0x0000010004047890 */ /* 0x000fc6000fffe0ff */
[----:B------:R-:W-:-:S04]  /*4150*/  ISETP.NE.AND P0, PT, R9, RZ, PT ;  /* 0x000000ff0900720c */ /* 0x000fc80003f05270 */
[----:B------:R-:W-:Y:S01]  /*4160*/  ISETP.EQ.OR P0, PT, R98, 0x3, !P0 ;  /* 0x000000036200780c */ /* 0x000fe20004702670 */
[----:B0-----:R-:W-:-:S03]  /*4170*/  IMAD.WIDE.U32 R10, R97, 0x4, R10 ;  /* 0x00000004610a7825 */ /* 0x001fc600078e000a */
[----:B------:R-:W-:-:S04]  /*4180*/  IADD3 R16, P1, PT, R10, 0x2, RZ ;  /* 0x000000020a107810 */ /* 0x000fc80007f3e0ff */
[----:B------:R-:W-:-:S09]  /*4190*/  IADD3.X R17, PT, PT, RZ, R11, RZ, P1, !PT ;  /* 0x0000000bff117210 */ /* 0x000fd20000ffe4ff */
.L_x_248:
[----:B------:R-:W-:Y:S01]  /*41a0*/  ISETP.NE.AND P3, PT, R97, R90, PT ;  /* 0x0000005a6100720c */ /* 0x000fe20003f65270 */
[----:B------:R-:W2:-:S12]  /*41b0*/  LDG.E.128.CONSTANT R20, desc[UR8][R102.64] ;  /* 0x0000000866147981 */ /* 0x000e98000c1e9d00 */
[----:B------:R-:W-:Y:S01]  /*41c0*/  @!P3 LEA R10, R89, R1, 0x3 ;  /* 0x00000001590ab211 */ /* 0x000fe200078e18ff */
[----:B------:R0:W5:Y:S05]  /*41d0*/  @!P3 LDG.E.U16.CONSTANT R12, desc[UR8][R16.64] ;  /* 0x00000008100cb981 */ /* 0x00016a000c1e9500 */
[----:B------:R-:W3:Y:S01]  /*41e0*/  @!P3 LDL.64 R10, [R10+0x8] ;  /* 0x000008000a0ab983 */ /* 0x000ee20000100a00 */
[----:B------:R-:W-:Y:S02]  /*41f0*/  ISETP.NE.AND P2, PT, R95, RZ, PT ;  /* 0x000000ff5f00720c */ /* 0x000fe40003f45270 */
[----:B------:R-:W-:Y:S02]  /*4200*/  MOV R14, 0x2c00 ;  /* 0x00002c00000e7802 */ /* 0x000fe40000000f00 */
[----:B------:R-:W-:-:S02]  /*4210*/  ISETP.NE.AND P1, PT, R98, 0x1, PT ;  /* 0x000000016200780c */ /* 0x000fc40003f25270 */
[----:B------:R-:W-:Y:S02]  /*4220*/  @!P3 IADD3 R42, PT, PT, R89, 0x1, RZ ;  /* 0x00000001592ab810 */ /* 0x000fe40007ffe0ff */
[----:B--2---:R-:W-:Y:S02]  /*4230*/  LOP3.LUT R18, R21, 0xf000f0, RZ, 0xc0, !PT ;  /* 0x00f000f015127812 */ /* 0x004fe400078ec0ff */
[C---:B------:R-:W-:Y:S02]  /*4240*/  LOP3.LUT R24, R22.reuse, 0xf000f, RZ, 0xc0, !PT ;  /* 0x000f000f16187812 */ /* 0x040fe400078ec0ff */
[----:B------:R-:W-:Y:S02]  /*4250*/  LOP3.LUT R25, R22, 0xf000f0, RZ, 0xc0, !PT ;  /* 0x00f000f016197812 */ /* 0x000fe400078ec0ff */
[----:B------:R-:W-:Y:S02]  /*4260*/  SHF.R.U32.HI R22, RZ, 0x8, R22 ;  /* 0x00000008ff167819 */ /* 0x000fe40000011616 */
[----:B------:R-:W-:-:S02]  /*4270*/  LOP3.LUT R9, R20, 0xf000f, RZ, 0xc0, !PT ;  /* 0x000f000f14097812 */ /* 0x000fc400078ec0ff */
[----:B---3--:R-:W-:Y:S02]  /*4280*/  @!P3 PRMT R104, R11, 0x7610, R104 ;  /* 0x000076100b68b816 */ /* 0x008fe40000000068 */
[----:B------:R-:W-:Y:S02]  /*4290*/  @!P3 PRMT R99, R10, 0x7610, R99 ;  /* 0x000076100a63b816 */ /* 0x000fe40000000063 */
[----:B------:R-:W-:Y:S02]  /*42a0*/  @!P3 PRMT R104, R104, 0x7610, R11 ;  /* 0x000076106868b816 */ /* 0x000fe4000000000b */
[----:B------:R-:W-:Y:S02]  /*42b0*/  LOP3.LUT R11, R21, 0xf000f, RZ, 0xc0, !PT ;  /* 0x000f000f150b7812 */ /* 0x000fe400078ec0ff */
[----:B------:R-:W-:Y:S02]  /*42c0*/  SHF.R.U32.HI R21, RZ, 0x8, R21 ;  /* 0x00000008ff157819 */ /* 0x000fe40000011615 */
[----:B------:R-:W-:-:S02]  /*42d0*/  @!P3 PRMT R99, R99, 0x7610, R10 ;  /* 0x000076106363b816 */ /* 0x000fc4000000000a */
[----:B------:R-:W-:Y:S02]  /*42e0*/  LOP3.LUT R10, R20, 0xf000f0, RZ, 0xc0, !PT ;  /* 0x00f000f0140a7812 */ /* 0x000fe400078ec0ff */
[----:B------:R-:W-:Y:S02]  /*42f0*/  LOP3.LUT R19, R18, 0x64006400, RZ, 0xfc, !PT ;  /* 0x6400640012137812 */ /* 0x000fe400078efcff */
[----:B------:R-:W-:Y:S02]  /*4300*/  SHF.R.U32.HI R20, RZ, 0x8, R20 ;  /* 0x00000008ff147819 */ /* 0x000fe40000011614 */
[C---:B------:R-:W-:Y:S02]  /*4310*/  LOP3.LUT R26, R23.reuse, 0xf000f, RZ, 0xc0, !PT ;  /* 0x000f000f171a7812 */ /* 0x040fe400078ec0ff */
[----:B------:R-:W-:Y:S02]  /*4320*/  LOP3.LUT R27, R23, 0xf000f0, RZ, 0xc0, !PT ;  /* 0x00f000f0171b7812 */ /* 0x000fe400078ec0ff */
[----:B------:R-:W-:-:S02]  /*4330*/  SHF.R.U32.HI R28, RZ, 0x8, R23 ;  /* 0x00000008ff1c7819 */ /* 0x000fc40000011617 */
[C---:B------:R-:W-:Y:S02]  /*4340*/  LOP3.LUT R18, R21.reuse, 0xf000f, RZ, 0xc0, !PT ;  /* 0x000f000f15127812 */ /* 0x040fe400078ec0ff */
        /* <DEDUP_REMOVED lines=19> */
[----:B------:R-:W-:Y:S02]  /*4480*/  LOP3.LUT R10, R10, 0x64006400, RZ, 0xfc, !PT ;  /* 0x640064000a0a7812 */ /* 0x000fe400078efcff */
[----:B------:R-:W-:Y:S02]  /*4490*/  LOP3.LUT R11, R20, 0x64006400, RZ, 0xfc, !PT ;  /* 0x64006400140b7812 */ /* 0x000fe400078efcff */
[----:B------:R-:W-:Y:S02]  /*44a0*/  LOP3.LUT R18, R18, 0x64006400, RZ, 0xfc, !PT ;  /* 0x6400640012127812 */ /* 0x000fe400078efcff */
[----:B------:R-:W-:Y:S01]  /*44b0*/  LOP3.LUT R35, R28, 0x64006400, RZ, 0xfc, !PT ;  /* 0x640064001c237812 */ /* 0x000fe200078efcff */
[----:B------:R-:W-:Y:S02]  /*44c0*/  HFMA2 R24, R25, R14.H0_H0, -72, -72 ;  /* 0xd480d48019187431 */ /* 0x000fe4000004000e */
[----:B------:R-:W-:Y:S02]  /*44d0*/  HADD2 R31, R32, -1032, -1032 ;  /* 0xe408e408201f7430 */ /* 0x000fe40000000000 */
[----:B------:R-:W-:-:S02]  /*44e0*/  HADD2 R25, R26, -1032, -1032 ;  /* 0xe408e4081a197430 */ /* 0x000fc40000000000 */
[-C--:B------:R-:W-:Y:S02]  /*44f0*/  HFMA2 R32, R33, R14.reuse.H0_H0, -72, -72 ;  /* 0xd480d48021207431 */ /* 0x080fe4000004000e */
[-C--:B------:R-:W-:Y:S02]  /*4500*/  HFMA2 R26, R27, R14.reuse.H0_H0, -72, -72 ;  /* 0xd480d4801b1a7431 */ /* 0x080fe4000004000e */
[----:B------:R-:W-:Y:S02]  /*4510*/  HADD2 R33, R34, -1032, -1032 ;  /* 0xe408e40822217430 */ /* 0x000fe40000000000 */
[----:B------:R-:W-:Y:S02]  /*4520*/  HADD2 R21, R9, -1032, -1032 ;  /* 0xe408e40809157430 */ /* 0x000fe40000000000 */
[----:B------:R-:W-:Y:S02]  /*4530*/  HFMA2 R15, R15, R14.H0_H0, -72, -72 ;  /* 0xd480d4800f0f7431 */ /* 0x000fe4000004000e */
[----:B------:R-:W-:-:S02]  /*4540*/  HADD2 R20, R13, -1032, -1032 ;  /* 0xe408e4080d147430 */ /* 0x000fc40000000000 */
[-C--:B------:R-:W-:Y:S02]  /*4550*/  HFMA2 R22, R19, R14.reuse.H0_H0, -72, -72 ;  /* 0xd480d48013167431 */ /* 0x080fe4000004000e */
[----:B------:R-:W-:Y:S02]  /*4560*/  HADD2 R23, R23, -1032, -1032 ;  /* 0xe408e40817177430 */ /* 0x000fe40000000000 */
[----:B------:R-:W-:Y:S02]  /*4570*/  HADD2 R27, R10, -1032, -1032 ;  /* 0xe408e4080a1b7430 */ /* 0x000fe40000000000 */
[-C--:B------:R-:W-:Y:S02]  /*4580*/  HFMA2 R28, R11, R14.reuse.H0_H0, -72, -72 ;  /* 0xd480d4800b1c7431 */ /* 0x080fe4000004000e */
[----:B------:R-:W-:Y:S02]  /*4590*/  HADD2 R29, R18, -1032, -1032 ;  /* 0xe408e408121d7430 */ /* 0x000fe40000000000 */
[----:B------:R-:W-:Y:S01]  /*45a0*/  HFMA2 R34, R35, R14.H0_H0, -72, -72 ;  /* 0xd480d48023227431 */ /* 0x000fe2000004000e */
[----:B0-----:R-:W-:Y:S06]  /*45b0*/  @!P2 BRA `(.L_x_232) ;  /* 0x000000040068a947 */ /* 0x001fec0003800000 */
[----:B------:R-:W0:Y:S01]  /*45c0*/  LDS.64 R36, [UR4+-0x100] ;  /* 0xffff0004ff247984 */ /* 0x000e220008000a00 */
[----:B------:R-:W-:Y:S02]  /*45d0*/  HADD2.F32 R9, -RZ, R21.H0_H0 ;  /* 0x20000015ff097230 */ /* 0x000fe40000004100 */
[----:B------:R-:W-:Y:S01]  /*45e0*/  HADD2.F32 R13, -RZ, R25.H0_H0 ;  /* 0x20000019ff0d7230 */ /* 0x000fe20000004100 */
[----:B------:R-:W1:Y:S01]  /*45f0*/  LDS.64 R18, [UR4+-0xf8] ;  /* 0xffff0804ff127984 */ /* 0x000e620008000a00 */
[----:B------:R-:W-:Y:S02]  /*4600*/  HADD2.F32 R11, -RZ, R23.H0_H0 ;  /* 0x20000017ff0b7230 */ /* 0x000fe40000004100 */
[----:B------:R-:W-:Y:S02]  /*4610*/  HADD2.F32 R35, -RZ, R21.H1_H1 ;  /* 0x30000015ff237230 */ /* 0x000fe40000004100 */
[----:B------:R-:W-:Y:S02]  /*4620*/  HADD2.F32 R41, -RZ, R20.H1_H1 ;  /* 0x30000014ff297230 */ /* 0x000fe40000004100 */
[----:B0-----:R-:W-:-:S02]  /*4630*/  HADD2.F32 R10, -RZ, R36.H0_H0 ;  /* 0x20000024ff0a7230 */ /* 0x001fc40000004100 */
[--C-:B------:R-:W-:Y:S02]  /*4640*/  HADD2.F32 R39, -RZ, R37.reuse.H0_H0 ;  /* 0x20000025ff277230 */ /* 0x100fe40000004100 */
[----:B------:R-:W-:Y:S02]  /*4650*/  HADD2.F32 R40, -RZ, R37.H1_H1 ;  /* 0x30000025ff287230 */ /* 0x000fe40000004100 */
[----:B------:R-:W-:Y:S01]  /*4660*/  FFMA.FTZ R38, R9, R10, RZ ;  /* 0x0000000a09267223 */ /* 0x000fe200000100ff */
[----:B------:R-:W-:Y:S02]  /*4670*/  HADD2.F32 R37, -RZ, R20.H0_H0 ;  /* 0x20000014ff257230 */ /* 0x000fe40000004100 */
[C---:B------:R-:W-:Y:S01]  /*4680*/  FFMA.FTZ R46, R10.reuse, R13, RZ ;  /* 0x0000000d0a2e7223 */ /* 0x040fe200000100ff */
[----:B------:R-:W-:Y:S02]  /*4690*/  HADD2.F32 R36, -RZ, R36.H1_H1 ;  /* 0x30000024ff247230 */ /* 0x000fe40000004100 */
[----:B------:R-:W-:Y:S01]  /*46a0*/  FFMA.FTZ R43, R10, R11, RZ ;  /* 0x0000000b0a2b7223 */ /* 0x000fe200000100ff */
[----:B------:R-:W-:-:S02]  /*46b0*/  HADD2.F32 R13, -RZ, R25.H1_H1 ;  /* 0x30000019ff0d7230 */ /* 0x000fc40000004100 */
[----:B------:R-:W-:Y:S01]  /*46c0*/  FFMA.FTZ R37, R10, R37, RZ ;  /* 0x000000250a257223 */ /* 0x000fe200000100ff */
[----:B------:R-:W-:Y:S02]  /*46d0*/  HADD2.F32 R11, -RZ, R23.H1_H1 ;  /* 0x30000017ff0b7230 */ /* 0x000fe40000004100 */
[----:B------:R-:W-:Y:S01]  /*46e0*/  FFMA.FTZ R35, R35, R36, R38 ;  /* 0x0000002423237223 */ /* 0x000fe20000010026 */
[----:B------:R-:W-:Y:S02]  /*46f0*/  HADD2.F32 R9, -RZ, R22.H0_H0 ;  /* 0x20000016ff097230 */ /* 0x000fe40000004100 */
[C---:B------:R-:W-:Y:S01]  /*4700*/  FFMA.FTZ R38, R36.reuse, R41, R37 ;  /* 0x0000002924267223 */ /* 0x040fe20000010025 */
[----:B------:R-:W-:Y:S02]  /*4710*/  HADD2.F32 R10, -RZ, R15.H0_H0 ;  /* 0x2000000fff0a7230 */ /* 0x000fe40000004100 */
[----:B------:R-:W-:Y:S01]  /*4720*/  FFMA.FTZ R46, R36, R13, R46 ;  /* 0x0000000d242e7223 */ /* 0x000fe2000001002e */
[----:B------:R-:W-:-:S02]  /*4730*/  HADD2.F32 R37, -RZ, R24.H0_H0 ;  /* 0x20000018ff257230 */ /* 0x000fc40000004100 */
[----:B------:R-:W-:Y:S01]  /*4740*/  FFMA.FTZ R44, R36, R11, R43 ;  /* 0x0000000b242c7223 */ /* 0x000fe2000001002b */
[C---:B------:R-:W-:Y:S01]  /*4750*/  FFMA.FTZ R13, R39.reuse, R9, R38 ;  /* 0x00000009270d7223 */ /* 0x040fe20000010026 */
[----:B------:R-:W-:Y:S02]  /*4760*/  HADD2.F32 R36, -RZ, R26.H0_H0 ;  /* 0x2000001aff247230 */ /* 0x000fe40000004100 */
[----:B------:R-:W-:Y:S01]  /*4770*/  FFMA.FTZ R10, R10, R39, R35 ;  /* 0x000000270a0a7223 */ /* 0x000fe20000010023 */
[----:B------:R-:W-:Y:S02]  /*4780*/  HADD2.F32 R9, -RZ, R15.H1_H1 ;  /* 0x3000000fff097230 */ /* 0x000fe40000004100 */
[C---:B------:R-:W-:Y:S01]  /*4790*/  FFMA.FTZ R44, R39.reuse, R37, R44 ;  /* 0x00000025272c7223 */ /* 0x040fe2000001002c */
[----:B------:R-:W-:Y:S02]  /*47a0*/  HADD2.F32 R11, -RZ, R22.H1_H1 ;  /* 0x30000016ff0b7230 */ /* 0x000fe40000004100 */
[----:B------:R-:W-:Y:S01]  /*47b0*/  FFMA.FTZ R36, R39, R36, R46 ;  /* 0x0000002427247223 */ /* 0x000fe2000001002e */
[----:B------:R-:W-:-:S02]  /*47c0*/  HADD2.F32 R35, -RZ, R24.H1_H1 ;  /* 0x30000018ff237230 */ /* 0x000fc40000004100 */
[----:B------:R-:W-:Y:S01]  /*47d0*/  FFMA.FTZ R9, R9, R40, R10 ;  /* 0x0000002809097223 */ /* 0x000fe2000001000a */
[----:B------:R-:W-:Y:S02]  /*47e0*/  HADD2.F32 R37, -RZ, R26.H1_H1 ;  /* 0x3000001aff257230 */ /* 0x000fe40000004100 */
[C---:B------:R-:W-:Y:S01]  /*47f0*/  FFMA.FTZ R38, R40.reuse, R11, R13 ;  /* 0x0000000b28267223 */ /* 0x040fe2000001000d */
[--C-:B-1----:R-:W-:Y:S02]  /*4800*/  HADD2.F32 R13, -RZ, R18.reuse.H0_H0 ;  /* 0x20000012ff0d7230 */ /* 0x102fe40000004100 */
[C---:B------:R-:W-:Y:S01]  /*4810*/  FFMA.FTZ R44, R40.reuse, R35, R44 ;  /* 0x00000023282c7223 */ /* 0x040fe2000001002c */
[----:B------:R-:W-:Y:S02]  /*4820*/  HADD2.F32 R10, -RZ, R27.H0_H0 ;  /* 0x2000001bff0a7230 */ /* 0x000fe40000004100 */
[----:B------:R-:W-:Y:S01]  /*4830*/  FFMA.FTZ R40, R40, R37, R36 ;  /* 0x0000002528287223 */ /* 0x000fe20000010024 */
[----:B------:R-:W-:-:S02]  /*4840*/  HADD2.F32 R18, -RZ, R18.H1_H1 ;  /* 0x30000012ff127230 */ /* 0x000fc40000004100 */
[----:B------:R-:W-:Y:S02]  /*4850*/  HADD2.F32 R37, -RZ, R31.H0_H0 ;  /* 0x2000001fff257230 */ /* 0x000fe40000004100 */
[----:B------:R-:W-:Y:S01]  /*4860*/  FFMA.FTZ R10, R10, R13, R9 ;  /* 0x0000000d0a0a7223 */ /* 0x000fe20000010009 */
[----:B------:R-:W-:Y:S02]  /*4870*/  HADD2.F32 R39, -RZ, R33.H0_H0 ;  /* 0x20000021ff277230 */ /* 0x000fe40000004100 */
[----:B------:R-:W-:Y:S02]  /*4880*/  HADD2.F32 R11, -RZ, R27.H1_H1 ;  /* 0x3000001bff0b7230 */ /* 0x000fe40000004100 */
[C---:B------:R-:W-:Y:S01]  /*4890*/  FFMA.FTZ R44, R13.reuse, R37, R44 ;  /* 0x000000250d2c7223 */ /* 0x040fe2000001002c */
[--C-:B------:R-:W-:Y:S02]  /*48a0*/  HADD2.F32 R35, -RZ, R19.reuse.H0_H0 ;  /* 0x20000013ff237230 */ /* 0x100fe40000004100 */
[----:B------:R-:W-:Y:S01]  /*48b0*/  FFMA.FTZ R40, R13, R39, R40 ;  /* 0x000000270d287223 */ /* 0x000fe20000010028 */
[----:B------:R-:W-:-:S02]  /*48c0*/  HADD2.F32 R36, -RZ, R19.H1_H1 ;  /* 0x30000013ff247230 */ /* 0x000fc40000004100 */
[----:B------:R-:W-:Y:S01]  /*48d0*/  FFMA.FTZ R10, R11, R18, R10 ;  /* 0x000000120b0a7223 */ /* 0x000fe2000001000a */
[--C-:B------:R-:W-:Y:S02]  /*48e0*/  HADD2.F32 R19, -RZ, R29.reuse.H0_H0 ;  /* 0x2000001dff137230 */ /* 0x100fe40000004100 */
[----:B------:R-:W-:Y:S02]  /*48f0*/  HADD2.F32 R11, -RZ, R29.H1_H1 ;  /* 0x3000001dff0b7230 */ /* 0x000fe40000004100 */
[----:B------:R-:W-:Y:S02]  /*4900*/  HADD2.F32 R37, -RZ, R31.H1_H1 ;  /* 0x3000001fff257230 */ /* 0x000fe40000004100 */
[----:B------:R-:W-:Y:S01]  /*4910*/  FFMA.FTZ R19, R13, R19, R38 ;  /* 0x000000130d137223 */ /* 0x000fe20000010026 */
[----:B------:R-:W-:Y:S02]  /*4920*/  HADD2.F32 R39, -RZ, R33.H1_H1 ;  /* 0x30000021ff277230 */ /* 0x000fe40000004100 */
[----:B------:R-:W-:-:S02]  /*4930*/  HADD2.F32 R9, -RZ, R28.H0_H0 ;  /* 0x2000001cff097230 */ /* 0x000fc40000004100 */
[C---:B------:R-:W-:Y:S01]  /*4940*/  FFMA.FTZ R38, R18.reuse, R11, R19 ;  /* 0x0000000b12267223 */ /* 0x040fe20000010013 */
[----:B------:R-:W-:Y:S02]  /*4950*/  HADD2.F32 R13, -RZ, R30.H0_H0 ;  /* 0x2000001eff0d7230 */ /* 0x000fe40000004100 */
[C---:B------:R-:W-:Y:S01]  /*4960*/  FFMA.FTZ R44, R18.reuse, R37, R44 ;  /* 0x00000025122c7223 */ /* 0x040fe2000001002c */
[----:B------:R-:W-:Y:S01]  /*4970*/  FFMA.FTZ R40, R18, R39, R40 ;  /* 0x0000002712287223 */ /* 0x000fe20000010028 */
[----:B------:R-:W-:Y:S02]  /*4980*/  HADD2.F32 R18, -RZ, R32.H0_H0 ;  /* 0x20000020ff127230 */ /* 0x000fe40000004100 */
[----:B------:R-:W-:Y:S01]  /*4990*/  FFMA.FTZ R10, R9, R35, R10 ;  /* 0x00000023090a7223 */ /* 0x000fe2000001000a */
[----:B------:R-:W-:Y:S02]  /*49a0*/  HADD2.F32 R11, -RZ, R30.H1_H1 ;  /* 0x3000001eff0b7230 */ /* 0x000fe40000004100 */
[----:B------:R-:W-:Y:S01]  /*49b0*/  FFMA.FTZ R13, R35, R13, R38 ;  /* 0x0000000d230d7223 */ /* 0x000fe20000010026 */
[----:B------:R-:W-:-:S02]  /*49c0*/  HADD2.F32 R9, -RZ, R28.H1_H1 ;  /* 0x3000001cff097230 */ /* 0x000fc40000004100 */
[----:B------:R-:W-:Y:S01]  /*49d0*/  FFMA.FTZ R18, R35, R18, R44 ;  /* 0x0000001223127223 */ /* 0x000fe2000001002c */
[----:B------:R-:W-:Y:S02]  /*49e0*/  HADD2.F32 R19, -RZ, R32.H1_H1 ;  /* 0x30000020ff137230 */ /* 0x000fe40000004100 */
[C---:B------:R-:W-:Y:S01]  /*49f0*/  FFMA.FTZ R11, R36.reuse, R11, R13 ;  /* 0x0000000b240b7223 */ /* 0x040fe2000001000d */
[--C-:B------:R-:W-:Y:S02]  /*4a00*/  HADD2.F32 R37, -RZ, R34.reuse.H0_H0 ;  /* 0x20000022ff257230 */ /* 0x100fe40000004100 */
[----:B------:R-:W-:Y:S01]  /*4a10*/  FFMA.FTZ R9, R9, R36, R10 ;  /* 0x0000002409097223 */ /* 0x000fe2000001000a */
[----:B------:R-:W-:Y:S02]  /*4a20*/  HADD2.F32 R13, -RZ, R34.H1_H1 ;  /* 0x30000022ff0d7230 */ /* 0x000fe40000004100 */
[----:B------:R-:W-:Y:S01]  /*4a30*/  FFMA.FTZ R19, R36, R19, R18 ;  /* 0x0000001324137223 */ /* 0x000fe20000010012 */
[----:B------:R-:W-:-:S02]  /*4a40*/  HADD2.F32 R10, -RZ, R99.H0_H0 ;  /* 0x20000063ff0a7230 */ /* 0x000fc40000004100 */
[----:B------:R-:W-:Y:S01]  /*4a50*/  FFMA.FTZ R37, R35, R37, R40 ;  /* 0x0000002523257223 */ /* 0x000fe20000010028 */
[----:B------:R-:W-:Y:S02]  /*4a60*/  HADD2.F32 R18, -RZ, R99.H1_H1 ;  /* 0x30000063ff127230 */ /* 0x000fe40000004100 */
[--C-:B------:R-:W-:Y:S02]  /*4a70*/  HADD2.F32 R38, -RZ, R104.reuse.H0_H0 ;  /* 0x20000068ff267230 */ /* 0x100fe40000004100 */
[----:B------:R-:W-:Y:S01]  /*4a80*/  FFMA.FTZ R13, R36, R13, R37 ;  /* 0x0000000d240d7223 */ /* 0x000fe20000010025 */
[----:B------:R-:W-:Y:S02]  /*4a90*/  HADD2.F32 R40, -RZ, R104.H1_H1 ;  /* 0x30000068ff287230 */ /* 0x000fe40000004100 */
[----:B------:R-:W-:Y:S01]  /*4aa0*/  FMUL.FTZ R9, R9, R10 ;  /* 0x0000000a09097220 */ /* 0x000fe20000410000 */
[----:B------:R-:W-:Y:S01]  /*4ab0*/  FMUL.FTZ R11, R11, R18 ;  /* 0x000000120b0b7220 */ /* 0x000fe20000410000 */
[----:B------:R-:W-:Y:S01]  /*4ac0*/  FMUL.FTZ R19, R19, R38 ;  /* 0x0000002613137220 */ /* 0x000fe20000410000 */
[----:B------:R-:W-:-:S02]  /*4ad0*/  FMUL.FTZ R13, R13, R40 ;  /* 0x000000280d0d7220 */ /* 0x000fc40000410000 */
[----:B------:R-:W-:Y:S02]  /*4ae0*/  F2FP.F16.F32.PACK_AB R9, RZ, R9 ;  /* 0x00000009ff09723e */ /* 0x000fe400000000ff */
[----:B------:R-:W-:Y:S02]  /*4af0*/  F2FP.F16.F32.PACK_AB R11, RZ, R11 ;  /* 0x0000000bff0b723e */ /* 0x000fe400000000ff */
[----:B------:R-:W-:Y:S02]  /*4b00*/  F2FP.F16.F32.PACK_AB R19, RZ, R19 ;  /* 0x00000013ff13723e */ /* 0x000fe400000000ff */
[----:B------:R-:W-:Y:S02]  /*4b10*/  F2FP.F16.F32.PACK_AB R13, RZ, R13 ;  /* 0x0000000dff0d723e */ /* 0x000fe400000000ff */
[----:B------:R-:W-:Y:S02]  /*4b20*/  PRMT R9, R9, 0x5410, R11 ;  /* 0x0000541009097816 */ /* 0x000fe4000000000b */
[----:B------:R-:W-:-:S03]  /*4b30*/  PRMT R19, R19, 0x5410, R13 ;  /* 0x0000541013137816 */ /* 0x000fc6000000000d */
[----:B------:R-:W-:Y:S02]  /*4b40*/  HFMA2 R8, R9, 1, 1, R8 ;  /* 0x3c003c0009087831 */ /* 0x000fe40000000008 */
[----:B------:R-:W-:-:S07]  /*4b50*/  HADD2 R7, R19, R7 ;  /* 0x0000000713077230 */ /* 0x000fce0000000000 */
.L_x_232:
[----:B------:R-:W-:Y:S02]  /*4b60*/  @!P3 MOV R89, R42 ;  /* 0x0000002a0059b202 */ /* 0x000fe40000000f00 */
[----:B-----5:R-:W-:Y:S01]  /*4b70*/  @!P3 IADD3 R90, PT, PT, R12, R97, RZ ;  /* 0x000000610c5ab210 */ /* 0x020fe20007ffe0ff */
[----:B------:R-:W-:Y:S06]  /*4b80*/  @!P1 BRA `(.L_x_233) ;  /* 0x00000010005c9947 */ /* 0x000fec0003800000 */
[----:B------:R-:W-:Y:S02]  /*4b90*/  PRMT R9, R92, 0x9910, RZ ;  /* 0x000099105c097816 */ /* 0x000fe400000000ff */
[----:B------:R-:W-:Y:S02]  /*4ba0*/  ISETP.NE.AND P4, PT, R98, 0x2, PT ;  /* 0x000000026200780c */ /* 0x000fe40003f85270 */
[----:B------:R-:W-:-:S13]  /*4bb0*/  ISETP.NE.AND P3, PT, R9, RZ, PT ;  /* 0x000000ff0900720c */ /* 0x000fda0003f65270 */
[----:B------:R-:W-:Y:S05]  /*4bc0*/  @!P3 BRA `(.L_x_234) ;  /* 0x000000040068b947 */ /* 0x000fea0003800000 */
[----:B------:R-:W0:Y:S01]  /*4bd0*/  LDS.64 R10, [UR4+-0x80] ;  /* 0xffff8004ff0a7984 */ /* 0x000e220008000a00 */
[----:B------:R-:W-:Y:S02]  /*4be0*/  HADD2.F32 R9, -RZ, R21.H0_H0 ;  /* 0x20000015ff097230 */ /* 0x000fe40000004100 */
[----:B------:R-:W-:Y:S01]  /*4bf0*/  HADD2.F32 R12, -RZ, R25.H0_H0 ;  /* 0x20000019ff0c7230 */ /* 0x000fe20000004100 */
[----:B------:R-:W1:Y:S01]  /*4c00*/  LDS.64 R18, [UR4+-0x78] ;  /* 0xffff8804ff127984 */ /* 0x000e620008000a00 */
[----:B------:R-:W-:Y:S02]  /*4c10*/  HADD2.F32 R41, -RZ, R20.H1_H1 ;  /* 0x30000014ff297230 */ /* 0x000fe40000004100 */
[----:B------:R-:W-:Y:S02]  /*4c20*/  HADD2.F32 R39, -RZ, R21.H1_H1 ;  /* 0x30000015ff277230 */ /* 0x000fe40000004100 */
[----:B------:R-:W-:Y:S02]  /*4c30*/  HADD2.F32 R42, -RZ, R26.H1_H1 ;  /* 0x3000001aff2a7230 */ /* 0x000fe40000004100 */
[----:B------:R-:W-:-:S02]  /*4c40*/  HADD2.F32 R44, -RZ, R33.H0_H0 ;  /* 0x20000021ff2c7230 */ /* 0x000fc40000004100 */
[--C-:B0-----:R-:W-:Y:S02]  /*4c50*/  HADD2.F32 R13, -RZ, R10.reuse.H0_H0 ;  /* 0x2000000aff0d7230 */ /* 0x101fe40000004100 */
[----:B------:R-:W-:Y:S02]  /*4c60*/  HADD2.F32 R35, -RZ, R10.H1_H1 ;  /* 0x3000000aff237230 */ /* 0x000fe40000004100 */
[----:B------:R-:W-:Y:S02]  /*4c70*/  HADD2.F32 R10, -RZ, R20.H0_H0 ;  /* 0x20000014ff0a7230 */ /* 0x000fe40000004100 */
[-C--:B------:R-:W-:Y:S01]  /*4c80*/  FFMA.FTZ R36, R9, R13.reuse, RZ ;  /* 0x0000000d09247223 */ /* 0x080fe200000100ff */
[--C-:B------:R-:W-:Y:S02]  /*4c90*/  HADD2.F32 R37, -RZ, R11.reuse.H0_H0 ;  /* 0x2000000bff257230 */ /* 0x100fe40000004100 */
[----:B------:R-:W-:Y:S01]  /*4ca0*/  FFMA.FTZ R12, R12, R13, RZ ;  /* 0x0000000d0c0c7223 */ /* 0x000fe200000100ff */
[----:B------:R-:W-:-:S02]  /*4cb0*/  HADD2.F32 R38, -RZ, R11.H1_H1 ;  /* 0x3000000bff267230 */ /* 0x000fc40000004100 */
[----:B------:R-:W-:Y:S01]  /*4cc0*/  FFMA.FTZ R10, R10, R13, RZ ;  /* 0x0000000d0a0a7223 */ /* 0x000fe200000100ff */
[----:B------:R-:W-:Y:S02]  /*4cd0*/  HADD2.F32 R11, -RZ, R23.H0_H0 ;  /* 0x20000017ff0b7230 */ /* 0x000fe40000004100 */
[-C--:B------:R-:W-:Y:S01]  /*4ce0*/  FFMA.FTZ R36, R39, R35.reuse, R36 ;  /* 0x0000002327247223 */ /* 0x080fe20000010024 */
[----:B------:R-:W-:Y:S02]  /*4cf0*/  HADD2.F32 R9, -RZ, R15.H0_H0 ;  /* 0x2000000fff097230 */ /* 0x000fe40000004100 */
[----:B------:R-:W-:Y:S01]  /*4d00*/  FFMA.FTZ R10, R41, R35, R10 ;  /* 0x00000023290a7223 */ /* 0x000fe2000001000a */
[----:B------:R-:W-:Y:S02]  /*4d10*/  HADD2.F32 R41, -RZ, R25.H1_H1 ;  /* 0x30000019ff297230 */ /* 0x000fe40000004100 */
[----:B------:R-:W-:Y:S01]  /*4d20*/  FFMA.FTZ R40, R11, R13, RZ ;  /* 0x0000000d0b287223 */ /* 0x000fe200000100ff */
[----:B------:R-:W-:-:S02]  /*4d30*/  HADD2.F32 R13, -RZ, R23.H1_H1 ;  /* 0x30000017ff0d7230 */ /* 0x000fc40000004100 */
[----:B------:R-:W-:Y:S01]  /*4d40*/  FFMA.FTZ R9, R9, R37, R36 ;  /* 0x0000002509097223 */ /* 0x000fe20000010024 */
[----:B------:R-:W-:Y:S02]  /*4d50*/  HADD2.F32 R11, -RZ, R22.H0_H0 ;  /* 0x20000016ff0b7230 */ /* 0x000fe40000004100 */
[-C--:B------:R-:W-:Y:S01]  /*4d60*/  FFMA.FTZ R12, R41, R35.reuse, R12 ;  /* 0x00000023290c7223 */ /* 0x080fe2000001000c */
[----:B------:R-:W-:Y:S02]  /*4d70*/  HADD2.F32 R39, -RZ, R24.H0_H0 ;  /* 0x20000018ff277230 */ /* 0x000fe40000004100 */
[----:B------:R-:W-:Y:S01]  /*4d80*/  FFMA.FTZ R40, R13, R35, R40 ;  /* 0x000000230d287223 */ /* 0x000fe20000010028 */
[----:B------:R-:W-:Y:S02]  /*4d90*/  HADD2.F32 R35, -RZ, R26.H0_H0 ;  /* 0x2000001aff237230 */ /* 0x000fe40000004100 */
[----:B------:R-:W-:Y:S01]  /*4da0*/  FFMA.FTZ R11, R11, R37, R10 ;  /* 0x000000250b0b7223 */ /* 0x000fe2000001000a */
[----:B------:R-:W-:-:S02]  /*4db0*/  HADD2.F32 R10, -RZ, R15.H1_H1 ;  /* 0x3000000fff0a7230 */ /* 0x000fc40000004100 */
[-C--:B------:R-:W-:Y:S01]  /*4dc0*/  FFMA.FTZ R13, R39, R37.reuse, R40 ;  /* 0x00000025270d7223 */ /* 0x080fe20000010028 */
[----:B------:R-:W-:Y:S02]  /*4dd0*/  HADD2.F32 R36, -RZ, R22.H1_H1 ;  /* 0x30000016ff247230 */ /* 0x000fe40000004100 */
[----:B------:R-:W-:Y:S01]  /*4de0*/  FFMA.FTZ R37, R35, R37, R12 ;  /* 0x0000002523257223 */ /* 0x000fe2000001000c */
[----:B------:R-:W-:Y:S02]  /*4df0*/  HADD2.F32 R40, -RZ, R24.H1_H1 ;  /* 0x30000018ff287230 */ /* 0x000fe40000004100 */
[-C--:B------:R-:W-:Y:S01]  /*4e00*/  FFMA.FTZ R9, R10, R38.reuse, R9 ;  /* 0x000000260a097223 */ /* 0x080fe20000010009 */
[----:B-1----:R-:W-:Y:S02]  /*4e10*/  HADD2.F32 R10, -RZ, R18.H0_H0 ;  /* 0x20000012ff0a7230 */ /* 0x002fe40000004100 */
[----:B------:R-:W-:Y:S01]  /*4e20*/  FFMA.FTZ R11, R36, R38, R11 ;  /* 0x00000026240b7223 */ /* 0x000fe2000001000b */
[----:B------:R-:W-:-:S02]  /*4e30*/  HADD2.F32 R36, -RZ, R27.H0_H0 ;  /* 0x2000001bff247230 */ /* 0x000fc40000004100 */
[-C--:B------:R-:W-:Y:S01]  /*4e40*/  FFMA.FTZ R13, R40, R38.reuse, R13 ;  /* 0x00000026280d7223 */ /* 0x080fe2000001000d */
[----:B------:R-:W-:Y:S02]  /*4e50*/  HADD2.F32 R40, -RZ, R29.H0_H0 ;  /* 0x2000001dff287230 */ /* 0x000fe40000004100 */
[----:B------:R-:W-:Y:S01]  /*4e60*/  FFMA.FTZ R37, R42, R38, R37 ;  /* 0x000000262a257223 */ /* 0x000fe20000010025 */
[----:B------:R-:W-:Y:S02]  /*4e70*/  HADD2.F32 R42, -RZ, R31.H0_H0 ;  /* 0x2000001fff2a7230 */ /* 0x000fe40000004100 */
[-C--:B------:R-:W-:Y:S01]  /*4e80*/  FFMA.FTZ R9, R36, R10.reuse, R9 ;  /* 0x0000000a24097223 */ /* 0x080fe20000010009 */
[----:B------:R-:W-:Y:S02]  /*4e90*/  HADD2.F32 R18, -RZ, R18.H1_H1 ;  /* 0x30000012ff127230 */ /* 0x000fe40000004100 */
[----:B------:R-:W-:Y:S01]  /*4ea0*/  FFMA.FTZ R11, R40, R10, R11 ;  /* 0x0000000a280b7223 */ /* 0x000fe2000001000b */
[----:B------:R-:W-:-:S02]  /*4eb0*/  HADD2.F32 R38, -RZ, R27.H1_H1 ;  /* 0x3000001bff267230 */ /* 0x000fc40000004100 */
[-C--:B------:R-:W-:Y:S01]  /*4ec0*/  FFMA.FTZ R13, R42, R10.reuse, R13 ;  /* 0x0000000a2a0d7223 */ /* 0x080fe2000001000d */
[----:B------:R-:W-:Y:S02]  /*4ed0*/  HADD2.F32 R36, -RZ, R29.H1_H1 ;  /* 0x3000001dff247230 */ /* 0x000fe40000004100 */
[----:B------:R-:W-:Y:S01]  /*4ee0*/  FFMA.FTZ R37, R44, R10, R37 ;  /* 0x0000000a2c257223 */ /* 0x000fe20000010025 */
[----:B------:R-:W-:Y:S02]  /*4ef0*/  HADD2.F32 R40, -RZ, R31.H1_H1 ;  /* 0x3000001fff287230 */ /* 0x000fe40000004100 */
[-C--:B------:R-:W-:Y:S01]  /*4f00*/  FFMA.FTZ R9, R38, R18.reuse, R9 ;  /* 0x0000001226097223 */ /* 0x080fe20000010009 */
[----:B------:R-:W-:Y:S02]  /*4f10*/  HADD2.F32 R42, -RZ, R33.H1_H1 ;  /* 0x30000021ff2a7230 */ /* 0x000fe40000004100 */
[----:B------:R-:W-:Y:S01]  /*4f20*/  FFMA.FTZ R11, R36, R18, R11 ;  /* 0x00000012240b7223 */ /* 0x000fe2000001000b */
[----:B------:R-:W-:-:S02]  /*4f30*/  HADD2.F32 R12, -RZ, R19.H0_H0 ;  /* 0x20000013ff0c7230 */ /* 0x000fc40000004100 */
[-C--:B------:R-:W-:Y:S01]  /*4f40*/  FFMA.FTZ R13, R40, R18.reuse, R13 ;  /* 0x00000012280d7223 */ /* 0x080fe2000001000d */
[----:B------:R-:W-:Y:S02]  /*4f50*/  HADD2.F32 R10, -RZ, R28.H0_H0 ;  /* 0x2000001cff0a7230 */ /* 0x000fe40000004100 */
[----:B------:R-:W-:Y:S01]  /*4f60*/  FFMA.FTZ R37, R42, R18, R37 ;  /* 0x000000122a257223 */ /* 0x000fe20000010025 */
[----:B------:R-:W-:Y:S02]  /*4f70*/  HADD2.F32 R38, -RZ, R30.H0_H0 ;  /* 0x2000001eff267230 */ /* 0x000fe40000004100 */
[--C-:B------:R-:W-:Y:S02]  /*4f80*/  HADD2.F32 R36, -RZ, R32.reuse.H0_H0 ;  /* 0x20000020ff247230 */ /* 0x100fe40000004100 */
[-C--:B------:R-:W-:Y:S01]  /*4f90*/  FFMA.FTZ R10, R10, R12.reuse, R9 ;  /* 0x0000000c0a0a7223 */ /* 0x080fe20000010009 */
[----:B------:R-:W-:Y:S02]  /*4fa0*/  HADD2.F32 R19, -RZ, R19.H1_H1 ;  /* 0x30000013ff137230 */ /* 0x000fe40000004100 */
[----:B------:R-:W-:Y:S01]  /*4fb0*/  FFMA.FTZ R18, R38, R12, R11 ;  /* 0x0000000c26127223 */ /* 0x000fe2000001000b */
[----:B------:R-:W-:-:S02]  /*4fc0*/  HADD2.F32 R35, -RZ, R32.H1_H1 ;  /* 0x30000020ff237230 */ /* 0x000fc40000004100 */
[----:B------:R-:W-:Y:S01]  /*4fd0*/  FFMA.FTZ R36, R36, R12, R13 ;  /* 0x0000000c24247223 */ /* 0x000fe2000001000d */
[----:B------:R-:W-:Y:S02]  /*4fe0*/  HADD2.F32 R9, -RZ, R28.H1_H1 ;  /* 0x3000001cff097230 */ /* 0x000fe40000004100 */
[----:B------:R-:W-:Y:S02]  /*4ff0*/  HADD2.F32 R11, -RZ, R30.H1_H1 ;  /* 0x3000001eff0b7230 */ /* 0x000fe40000004100 */
[-C--:B------:R-:W-:Y:S01]  /*5000*/  FFMA.FTZ R36, R35, R19.reuse, R36 ;  /* 0x0000001323247223 */ /* 0x080fe20000010024 */
[--C-:B------:R-:W-:Y:S02]  /*5010*/  HADD2.F32 R38, -RZ, R34.reuse.H0_H0 ;  /* 0x20000022ff267230 */ /* 0x100fe40000004100 */
[-C--:B------:R-:W-:Y:S01]  /*5020*/  FFMA.FTZ R10, R9, R19.reuse, R10 ;  /* 0x00000013090a7223 */ /* 0x080fe2000001000a */
        /* <DEDUP_REMOVED lines=20> */
.L_x_234:
[----:B------:R-:W-:Y:S05]  /*5170*/  @!P4 BRA `(.L_x_233) ;  /* 0x0000000800e0c947 */ /* 0x000fea0003800000 */
[----:B------:R-:W-:-:S04]  /*5180*/  PRMT R9, R91, 0x9910, RZ ;  /* 0x000099105b097816 */ /* 0x000fc800000000ff */
[----:B------:R-:W-:-:S13]  /*5190*/  ISETP.NE.AND P3, PT, R9, RZ, PT ;  /* 0x000000ff0900720c */ /* 0x000fda0003f65270 */
[----:B------:R-:W-:Y:S05]  /*51a0*/  @!P3 BRA `(.L_x_235) ;  /* 0x000000040068b947 */ /* 0x000fea0003800000 */
[----:B------:R-:W0:Y:S01]  /*51b0*/  LDS.64 R10, [UR4] ;  /* 0x00000004ff0a7984 */ /* 0x000e220008000a00 */
[----:B------:R-:W-:Y:S02]  /*51c0*/  HADD2.F32 R9, -RZ, R21.H0_H0 ;  /* 0x20000015ff097230 */ /* 0x000fe40000004100 */
[----:B------:R-:W-:Y:S01]  /*51d0*/  HADD2.F32 R12, -RZ, R25.H0_H0 ;  /* 0x20000019ff0c7230 */ /* 0x000fe20000004100 */
[----:B------:R-:W1:Y:S01]  /*51e0*/  LDS.64 R18, [UR4+0x8] ;  /* 0x00000804ff127984 */ /* 0x000e620008000a00 */
        /* <DEDUP_REMOVED lines=86> */
.L_x_235:
[----:B------:R-:W-:Y:S05]  /*5750*/  @P0 BRA `(.L_x_233) ;  /* 0x0000000400680947 */ /* 0x000fea0003800000 */
[----:B------:R-:W0:Y:S01]  /*5760*/  LDS.64 R10, [UR4+0x80] ;  /* 0x00008004ff0a7984 */ /* 0x000e220008000a00 */
[--C-:B------:R-:W-:Y:S02]  /*5770*/  HADD2.F32 R9, -RZ, R21.reuse.H0_H0 ;  /* 0x20000015ff097230 */ /* 0x100fe40000004100 */
[----:B------:R-:W-:Y:S01]  /*5780*/  HADD2.F32 R39, -RZ, R20.H1_H1 ;  /* 0x30000014ff277230 */ /* 0x000fe20000004100 */
[----:B------:R-:W1:Y:S01]  /*5790*/  LDS.64 R18, [UR4+0x88] ;  /* 0x00008804ff127984 */ /* 0x000e620008000a00 */
[----:B------:R-:W-:Y:S02]  /*57a0*/  HADD2.F32 R21, -RZ, R21.H1_H1 ;  /* 0x30000015ff157230 */ /* 0x000fe40000004100 */
[--C-:B------:R-:W-:Y:S02]  /*57b0*/  HADD2.F32 R12, -RZ, R25.reuse.H0_H0 ;  /* 0x20000019ff0c7230 */ /* 0x100fe40000004100 */
[----:B------:R-:W-:Y:S02]  /*57c0*/  HADD2.F32 R25, -RZ, R25.H1_H1 ;  /* 0x30000019ff197230 */ /* 0x000fe40000004100 */
[----:B0-----:R-:W-:-:S02]  /*57d0*/  HADD2.F32 R13, -RZ, R10.H0_H0 ;  /* 0x2000000aff0d7230 */ /* 0x001fc40000004100 */
[----:B------:R-:W-:Y:S02]  /*57e0*/  HADD2.F32 R35, -RZ, R10.H1_H1 ;  /* 0x3000000aff237230 */ /* 0x000fe40000004100 */
[----:B------:R-:W-:Y:S02]  /*57f0*/  HADD2.F32 R10, -RZ, R20.H0_H0 ;  /* 0x20000014ff0a7230 */ /* 0x000fe40000004100 */
[-C--:B------:R-:W-:Y:S01]  /*5800*/  FFMA.FTZ R20, R9, R13.reuse, RZ ;  /* 0x0000000d09147223 */ /* 0x080fe200000100ff */
[--C-:B------:R-:W-:Y:S02]  /*5810*/  HADD2.F32 R37, -RZ, R11.reuse.H0_H0 ;  /* 0x2000000bff257230 */ /* 0x100fe40000004100 */
[-C--:B------:R-:W-:Y:S01]  /*5820*/  FFMA.FTZ R12, R12, R13.reuse, RZ ;  /* 0x0000000d0c0c7223 */ /* 0x080fe200000100ff */
[----:B------:R-:W-:Y:S02]  /*5830*/  HADD2.F32 R36, -RZ, R11.H1_H1 ;  /* 0x3000000bff247230 */ /* 0x000fe40000004100 */
[----:B------:R-:W-:Y:S01]  /*5840*/  FFMA.FTZ R10, R10, R13, RZ ;  /* 0x0000000d0a0a7223 */ /* 0x000fe200000100ff */
[----:B------:R-:W-:-:S02]  /*5850*/  HADD2.F32 R11, -RZ, R23.H0_H0 ;  /* 0x20000017ff0b7230 */ /* 0x000fc40000004100 */
[-C--:B------:R-:W-:Y:S01]  /*5860*/  FFMA.FTZ R20, R21, R35.reuse, R20 ;  /* 0x0000002315147223 */ /* 0x080fe20000010014 */
[----:B------:R-:W-:Y:S02]  /*5870*/  HADD2.F32 R23, -RZ, R23.H1_H1 ;  /* 0x30000017ff177230 */ /* 0x000fe40000004100 */
[----:B------:R-:W-:Y:S01]  /*5880*/  FFMA.FTZ R10, R39, R35, R10 ;  /* 0x00000023270a7223 */ /* 0x000fe2000001000a */
[----:B------:R-:W-:Y:S02]  /*5890*/  HADD2.F32 R9, -RZ, R15.H0_H0 ;  /* 0x2000000fff097230 */ /* 0x000fe40000004100 */
[----:B------:R-:W-:Y:S01]  /*58a0*/  FFMA.FTZ R38, R11, R13, RZ ;  /* 0x0000000d0b267223 */ /* 0x000fe200000100ff */
[----:B------:R-:W-:Y:S02]  /*58b0*/  HADD2.F32 R11, -RZ, R22.H0_H0 ;  /* 0x20000016ff0b7230 */ /* 0x000fe40000004100 */
[----:B------:R-:W-:Y:S01]  /*58c0*/  FFMA.FTZ R12, R25, R35, R12 ;  /* 0x00000023190c7223 */ /* 0x000fe2000001000c */
[----:B------:R-:W-:-:S02]  /*58d0*/  HADD2.F32 R13, -RZ, R24.H0_H0 ;  /* 0x20000018ff0d7230 */ /* 0x000fc40000004100 */
[----:B------:R-:W-:Y:S01]  /*58e0*/  FFMA.FTZ R38, R23, R35, R38 ;  /* 0x0000002317267223 */ /* 0x000fe20000010026 */
[----:B------:R-:W-:Y:S02]  /*58f0*/  HADD2.F32 R21, -RZ, R26.H0_H0 ;  /* 0x2000001aff157230 */ /* 0x000fe40000004100 */
[-C--:B------:R-:W-:Y:S01]  /*5900*/  FFMA.FTZ R11, R11, R37.reuse, R10 ;  /* 0x000000250b0b7223 */ /* 0x080fe2000001000a */
[----:B------:R-:W-:Y:S02]  /*5910*/  HADD2.F32 R10, -RZ, R15.H1_H1 ;  /* 0x3000000fff0a7230 */ /* 0x000fe40000004100 */
[-C--:B------:R-:W-:Y:S01]  /*5920*/  FFMA.FTZ R9, R9, R37.reuse, R20 ;  /* 0x0000002509097223 */ /* 0x080fe20000010014 */
[----:B------:R-:W-:Y:S02]  /*5930*/  HADD2.F32 R24, -RZ, R24.H1_H1 ;  /* 0x30000018ff187230 */ /* 0x000fe40000004100 */
[----:B------:R-:W-:Y:S01]  /*5940*/  FFMA.FTZ R13, R13, R37, R38 ;  /* 0x000000250d0d7223 */ /* 0x000fe20000010026 */
[----:B------:R-:W-:-:S02]  /*5950*/  HADD2.F32 R22, -RZ, R22.H1_H1 ;  /* 0x30000016ff167230 */ /* 0x000fc40000004100 */
[----:B------:R-:W-:Y:S01]  /*5960*/  FFMA.FTZ R37, R21, R37, R12 ;  /* 0x0000002515257223 */ /* 0x000fe2000001000c */
[----:B------:R-:W-:Y:S02]  /*5970*/  HADD2.F32 R26, -RZ, R26.H1_H1 ;  /* 0x3000001aff1a7230 */ /* 0x000fe40000004100 */
[-C--:B------:R-:W-:Y:S01]  /*5980*/  FFMA.FTZ R9, R10, R36.reuse, R9 ;  /* 0x000000240a097223 */ /* 0x080fe20000010009 */
[----:B-1----:R-:W-:Y:S02]  /*5990*/  HADD2.F32 R10, -RZ, R18.H0_H0 ;  /* 0x20000012ff0a7230 */ /* 0x002fe40000004100 */
[-C--:B------:R-:W-:Y:S01]  /*59a0*/  FFMA.FTZ R13, R24, R36.reuse, R13 ;  /* 0x00000024180d7223 */ /* 0x080fe2000001000d */
        /* <DEDUP_REMOVED lines=8> */
[----:B------:R-:W-:Y:S02]  /*5a30*/  HADD2.F32 R36, -RZ, R33.H0_H0 ;  /* 0x20000021ff247230 */ /* 0x000fe40000004100 */
[----:B------:R-:W-:Y:S01]  /*5a40*/  FFMA.FTZ R13, R26, R10, R13 ;  /* 0x0000000a1a0d7223 */ /* 0x000fe2000001000d */
[----:B------:R-:W-:-:S02]  /*5a50*/  HADD2.F32 R22, -RZ, R27.H1_H1 ;  /* 0x3000001bff167230 */ /* 0x000fc40000004100 */
[----:B------:R-:W-:Y:S02]  /*5a60*/  HADD2.F32 R20, -RZ, R29.H1_H1 ;  /* 0x3000001dff147230 */ /* 0x000fe40000004100 */
[----:B------:R-:W-:Y:S01]  /*5a70*/  FFMA.FTZ R37, R36, R10, R37 ;  /* 0x0000000a24257223 */ /* 0x000fe20000010025 */
[----:B------:R-:W-:Y:S02]  /*5a80*/  HADD2.F32 R24, -RZ, R31.H1_H1 ;  /* 0x3000001fff187230 */ /* 0x000fe40000004100 */
[-C--:B------:R-:W-:Y:S01]  /*5a90*/  FFMA.FTZ R9, R22, R18.reuse, R9 ;  /* 0x0000001216097223 */ /* 0x080fe20000010009 */
[----:B------:R-:W-:Y:S02]  /*5aa0*/  HADD2.F32 R26, -RZ, R33.H1_H1 ;  /* 0x30000021ff1a7230 */ /* 0x000fe40000004100 */
[-C--:B------:R-:W-:Y:S01]  /*5ab0*/  FFMA.FTZ R11, R20, R18.reuse, R11 ;  /* 0x00000012140b7223 */ /* 0x080fe2000001000b */
[----:B------:R-:W-:Y:S02]  /*5ac0*/  HADD2.F32 R12, -RZ, R19.H0_H0 ;  /* 0x20000013ff0c7230 */ /* 0x000fe40000004100 */
[----:B------:R-:W-:Y:S01]  /*5ad0*/  FFMA.FTZ R13, R24, R18, R13 ;  /* 0x00000012180d7223 */ /* 0x000fe2000001000d */
[----:B------:R-:W-:-:S02]  /*5ae0*/  HADD2.F32 R10, -RZ, R28.H0_H0 ;  /* 0x2000001cff0a7230 */ /* 0x000fc40000004100 */
[----:B------:R-:W-:Y:S01]  /*5af0*/  FFMA.FTZ R37, R26, R18, R37 ;  /* 0x000000121a257223 */ /* 0x000fe20000010025 */
[----:B------:R-:W-:Y:S02]  /*5b00*/  HADD2.F32 R22, -RZ, R30.H0_H0 ;  /* 0x2000001eff167230 */ /* 0x000fe40000004100 */
[--C-:B------:R-:W-:Y:S02]  /*5b10*/  HADD2.F32 R20, -RZ, R32.reuse.H0_H0 ;  /* 0x20000020ff147230 */ /* 0x100fe40000004100 */
[-C--:B------:R-:W-:Y:S01]  /*5b20*/  FFMA.FTZ R10, R10, R12.reuse, R9 ;  /* 0x0000000c0a0a7223 */ /* 0x080fe20000010009 */
[----:B------:R-:W-:Y:S02]  /*5b30*/  HADD2.F32 R19, -RZ, R19.H1_H1 ;  /* 0x30000013ff137230 */ /* 0x000fe40000004100 */
[-C--:B------:R-:W-:Y:S01]  /*5b40*/  FFMA.FTZ R18, R22, R12.reuse, R11 ;  /* 0x0000000c16127223 */ /* 0x080fe2000001000b */
[----:B------:R-:W-:Y:S02]  /*5b50*/  HADD2.F32 R15, -RZ, R32.H1_H1 ;  /* 0x30000020ff0f7230 */ /* 0x000fe40000004100 */
[----:B------:R-:W-:Y:S01]  /*5b60*/  FFMA.FTZ R20, R20, R12, R13 ;  /* 0x0000000c14147223 */ /* 0x000fe2000001000d */
[----:B------:R-:W-:-:S02]  /*5b70*/  HADD2.F32 R9, -RZ, R28.H1_H1 ;  /* 0x3000001cff097230 */ /* 0x000fc40000004100 */
[----:B------:R-:W-:Y:S02]  /*5b80*/  HADD2.F32 R11, -RZ, R30.H1_H1 ;  /* 0x3000001eff0b7230 */ /* 0x000fe40000004100 */
[-C--:B------:R-:W-:Y:S01]  /*5b90*/  FFMA.FTZ R20, R15, R19.reuse, R20 ;  /* 0x000000130f147223 */ /* 0x080fe20000010014 */
[--C-:B------:R-:W-:Y:S02]  /*5ba0*/  HADD2.F32 R22, -RZ, R34.reuse.H0_H0 ;  /* 0x20000022ff167230 */ /* 0x100fe40000004100 */
[-C--:B------:R-:W-:Y:S01]  /*5bb0*/  FFMA.FTZ R10, R9, R19.reuse, R10 ;  /* 0x00000013090a7223 */ /* 0x080fe2000001000a */
[----:B------:R-:W-:Y:S02]  /*5bc0*/  HADD2.F32 R15, -RZ, R34.H1_H1 ;  /* 0x30000022ff0f7230 */ /* 0x000fe40000004100 */
[----:B------:R-:W-:Y:S01]  /*5bd0*/  FFMA.FTZ R18, R11, R19, R18 ;  /* 0x000000130b127223 */ /* 0x000fe20000010012 */
[--C-:B------:R-:W-:Y:S02]  /*5be0*/  HADD2.F32 R9, -RZ, R99.reuse.H0_H0 ;  /* 0x20000063ff097230 */ /* 0x100fe40000004100 */
[----:B------:R-:W-:Y:S01]  /*5bf0*/  FFMA.FTZ R12, R22, R12, R37 ;  /* 0x0000000c160c7223 */ /* 0x000fe20000010025 */
[----:B------:R-:W-:-:S02]  /*5c00*/  HADD2.F32 R11, -RZ, R99.H1_H1 ;  /* 0x30000063ff0b7230 */ /* 0x000fc40000004100 */
[--C-:B------:R-:W-:Y:S02]  /*5c10*/  HADD2.F32 R13, -RZ, R104.reuse.H0_H0 ;  /* 0x20000068ff0d7230 */ /* 0x100fe40000004100 */
[----:B------:R-:W-:Y:S01]  /*5c20*/  FFMA.FTZ R12, R15, R19, R12 ;  /* 0x000000130f0c7223 */ /* 0x000fe2000001000c */
[----:B------:R-:W-:Y:S02]  /*5c30*/  HADD2.F32 R21, -RZ, R104.H1_H1 ;  /* 0x30000068ff157230 */ /* 0x000fe40000004100 */
[----:B------:R-:W-:Y:S01]  /*5c40*/  FMUL.FTZ R10, R9, R10 ;  /* 0x0000000a090a7220 */ /* 0x000fe20000410000 */
[----:B------:R-:W-:Y:S01]  /*5c50*/  FMUL.FTZ R18, R11, R18 ;  /* 0x000000120b127220 */ /* 0x000fe20000410000 */
[----:B------:R-:W-:Y:S01]  /*5c60*/  FMUL.FTZ R20, R13, R20 ;  /* 0x000000140d147220 */ /* 0x000fe20000410000 */
[----:B------:R-:W-:Y:S02]  /*5c70*/  FMUL.FTZ R12, R21, R12 ;  /* 0x0000000c150c7220 */ /* 0x000fe40000410000 */
[----:B------:R-:W-:-:S02]  /*5c80*/  F2FP.F16.F32.PACK_AB R10, RZ, R10 ;  /* 0x0000000aff0a723e */ /* 0x000fc400000000ff */
[----:B------:R-:W-:Y:S02]  /*5c90*/  F2FP.F16.F32.PACK_AB R18, RZ, R18 ;  /* 0x00000012ff12723e */ /* 0x000fe400000000ff */
[----:B------:R-:W-:Y:S02]  /*5ca0*/  F2FP.F16.F32.PACK_AB R20, RZ, R20 ;  /* 0x00000014ff14723e */ /* 0x000fe400000000ff */
[----:B------:R-:W-:Y:S02]  /*5cb0*/  F2FP.F16.F32.PACK_AB R12, RZ, R12 ;  /* 0x0000000cff0c723e */ /* 0x000fe400000000ff */
[----:B------:R-:W-:Y:S02]  /*5cc0*/  PRMT R10, R10, 0x5410, R18 ;  /* 0x000054100a0a7816 */ /* 0x000fe40000000012 */
[----:B------:R-:W-:-:S03]  /*5cd0*/  PRMT R20, R20, 0x5410, R12 ;  /* 0x0000541014147816 */ /* 0x000fc6000000000c */
[----:B------:R-:W-:Y:S02]  /*5ce0*/  HFMA2 R2, R10, 1, 1, R2 ;  /* 0x3c003c000a027831 */ /* 0x000fe40000000002 */
[----:B------:R-:W-:-:S07]  /*5cf0*/  HADD2 R0, R20, R0 ;  /* 0x0000000014007230 */ /* 0x000fce0000000000 */
.L_x_233:
[----:B------:R-:W0:Y:S02]  /*5d00*/  LDC R85, c[0x0][0x3ac] ;  /* 0x0000eb00ff557b82 */ /* 0x000e240000000800 */
[----:B0-----:R-:W-:-:S05]  /*5d10*/  IMAD.WIDE R102, R85, 0x4, R102 ;  /* 0x0000000455667825 */ /* 0x001fca00078e0266 */
[----:B------:R-:W2:Y:S02]  /*5d20*/  LDG.E.128.CONSTANT R20, desc[UR8][R102.64] ;  /* 0x0000000866147981 */ /* 0x000ea4000c1e9d00 */
[C---:B--2---:R-:W-:Y:S02]  /*5d30*/  LOP3.LUT R19, R22.reuse, 0xf000f, RZ, 0xc0, !PT ;  /* 0x000f000f16137812 */ /* 0x044fe400078ec0ff */
[----:B------:R-:W-:Y:S02]  /*5d40*/  LOP3.LUT R24, R22, 0xf000f0, RZ, 0xc0, !PT ;  /* 0x00f000f016187812 */ /* 0x000fe400078ec0ff */
[----:B------:R-:W-:Y:S02]  /*5d50*/  SHF.R.U32.HI R22, RZ, 0x8, R22 ;  /* 0x00000008ff167819 */ /* 0x000fe40000011616 */
[C---:B------:R-:W-:Y:S02]  /*5d60*/  LOP3.LUT R9, R20.reuse, 0xf000f, RZ, 0xc0, !PT ;  /* 0x000f000f14097812 */ /* 0x040fe400078ec0ff */
[----:B------:R-:W-:-:S02]  /*5d70*/  LOP3.LUT R10, R20, 0xf000f0, RZ, 0xc0, !PT ;  /* 0x00f000f0140a7812 */ /* 0x000fc400078ec0ff */
[C---:B------:R-:W-:Y:S02]  /*5d80*/  LOP3.LUT R11, R21.reuse, 0xf000f, RZ, 0xc0, !PT ;  /* 0x000f000f150b7812 */ /* 0x040fe400078ec0ff */
[----:B------:R-:W-:Y:S02]  /*5d90*/  LOP3.LUT R13, R21, 0xf000f0, RZ, 0xc0, !PT ;  /* 0x00f000f0150d7812 */ /* 0x000fe400078ec0ff */
[----:B------:R-:W-:Y:S02]  /*5da0*/  SHF.R.U32.HI R20, RZ, 0x8, R20 ;  /* 0x00000008ff147819 */ /* 0x000fe40000011614 */
[----:B------:R-:W-:Y:S02]  /*5db0*/  SHF.R.U32.HI R21, RZ, 0x8, R21 ;  /* 0x00000008ff157819 */ /* 0x000fe40000011615 */
[----:B------:R-:W-:Y:S02]  /*5dc0*/  SHF.R.U32.HI R28, RZ, 0x8, R23 ;  /* 0x00000008ff1c7819 */ /* 0x000fe40000011617 */
[----:B------:R-:W-:-:S02]  /*5dd0*/  LOP3.LUT R25, R24, 0x64006400, RZ, 0xfc, !PT ;  /* 0x6400640018197812 */ /* 0x000fc400078efcff */
[----:B------:R-:W-:Y:S02]  /*5de0*/  LOP3.LUT R24, R22, 0xf000f, RZ, 0xc0, !PT ;  /* 0x000f000f16187812 */ /* 0x000fe400078ec0ff */
[C---:B------:R-:W-:Y:S02]  /*5df0*/  LOP3.LUT R26, R23.reuse, 0xf000f, RZ, 0xc0, !PT ;  /* 0x000f000f171a7812 */ /* 0x040fe400078ec0ff */
[----:B------:R-:W-:Y:S02]  /*5e00*/  LOP3.LUT R15, R10, 0x64006400, RZ, 0xfc, !PT ;  /* 0x640064000a0f7812 */ /* 0x000fe400078efcff */
[----:B------:R-:W-:Y:S02]  /*5e10*/  LOP3.LUT R22, R22, 0xf000f0, RZ, 0xc0, !PT ;  /* 0x00f000f016167812 */ /* 0x000fe400078ec0ff */
[----:B------:R-:W-:Y:S01]  /*5e20*/  LOP3.LUT R27, R23, 0xf000f0, RZ, 0xc0, !PT ;  /* 0x00f000f0171b7812 */ /* 0x000fe200078ec0ff */
[----:B------:R-:W-:Y:S01]  /*5e30*/  HFMA2 R15, R15, R14.H0_H0, -72, -72 ;  /* 0xd480d4800f0f7431 */ /* 0x000fe2000004000e */
[----:B------:R-:W-:-:S02]  /*5e40*/  LOP3.LUT R10, R20, 0xf000f, RZ, 0xc0, !PT ;  /* 0x000f000f140a7812 */ /* 0x000fc400078ec0ff */
        /* <DEDUP_REMOVED lines=9> */
[----:B------:R-:W-:Y:S01]  /*5ee0*/  HFMA2 R32, R33, R14.H0_H0, -72, -72 ;  /* 0xd480d48021207431 */ /* 0x000fe2000004000e */
[----:B------:R-:W-:Y:S02]  /*5ef0*/  LOP3.LUT R27, R27, 0x64006400, RZ, 0xfc, !PT ;  /* 0x640064001b1b7812 */ /* 0x000fe400078efcff */
[----:B------:R-:W-:Y:S01]  /*5f00*/  LOP3.LUT R34, R29, 0x64006400, RZ, 0xfc, !PT ;  /* 0x640064001d227812 */ /* 0x000fe200078efcff */
[----:B------:R-:W-:Y:S01]  /*5f10*/  HADD2 R23, R23, -1032, -1032 ;  /* 0xe408e40817177430 */ /* 0x000fe20000000000 */
[----:B------:R-:W-:-:S02]  /*5f20*/  LOP3.LUT R9, R9, 0x64006400, RZ, 0xfc, !PT ;  /* 0x6400640009097812 */ /* 0x000fc400078efcff */
[----:B------:R-:W-:Y:S01]  /*5f30*/  LOP3.LUT R13, R13, 0x64006400, RZ, 0xfc, !PT ;  /* 0x640064000d0d7812 */ /* 0x000fe200078efcff */
[----:B------:R-:W-:Y:S01]  /*5f40*/  HADD2 R33, R34, -1032, -1032 ;  /* 0xe408e40822217430 */ /* 0x000fe20000000000 */
[----:B------:R-:W-:Y:S02]  /*5f50*/  LOP3.LUT R10, R10, 0x64006400, RZ, 0xfc, !PT ;  /* 0x640064000a0a7812 */ /* 0x000fe400078efcff */
[----:B------:R-:W-:Y:S01]  /*5f60*/  LOP3.LUT R11, R20, 0x64006400, RZ, 0xfc, !PT ;  /* 0x64006400140b7812 */ /* 0x000fe200078efcff */
[----:B------:R-:W-:Y:S01]  /*5f70*/  HADD2 R20, R12, -1032, -1032 ;  /* 0xe408e4080c147430 */ /* 0x000fe20000000000 */
[----:B------:R-:W-:Y:S01]  /*5f80*/  LOP3.LUT R18, R18, 0x64006400, RZ, 0xfc, !PT ;  /* 0x6400640012127812 */ /* 0x000fe200078efcff */
[-C--:B------:R-:W-:Y:S01]  /*5f90*/  HFMA2 R22, R13, R14.reuse.H0_H0, -72, -72 ;  /* 0xd480d4800d167431 */ /* 0x080fe2000004000e */
[----:B------:R-:W-:Y:S01]  /*5fa0*/  LOP3.LUT R19, R21, 0x64006400, RZ, 0xfc, !PT ;  /* 0x6400640015137812 */ /* 0x000fe200078efcff */
[----:B------:R-:W-:Y:S01]  /*5fb0*/  HADD2 R21, R9, -1032, -1032 ;  /* 0xe408e40809157430 */ /* 0x000fe20000000000 */
[----:B------:R-:W-:Y:S01]  /*5fc0*/  LOP3.LUT R31, R24, 0x64006400, RZ, 0xfc, !PT ;  /* 0x64006400181f7812 */ /* 0x000fe200078efcff */
[----:B------:R-:W-:Y:S01]  /*5fd0*/  HFMA2 R24, R25, R14.H0_H0, -72, -72 ;  /* 0xd480d48019187431 */ /* 0x000fe2000004000e */
[----:B------:R-:W-:Y:S01]  /*5fe0*/  LOP3.LUT R35, R28, 0x64006400, RZ, 0xfc, !PT ;  /* 0x640064001c237812 */ /* 0x000fe200078efcff */
[----:B------:R-:W-:-:S02]  /*5ff0*/  HADD2 R25, R26, -1032, -1032 ;  /* 0xe408e4081a197430 */ /* 0x000fc40000000000 */
[-C--:B------:R-:W-:Y:S02]  /*6000*/  HFMA2 R26, R27, R14.reuse.H0_H0, -72, -72 ;  /* 0xd480d4801b1a7431 */ /* 0x080fe4000004000e */
[----:B------:R-:W-:Y:S02]  /*6010*/  HADD2 R27, R10, -1032, -1032 ;  /* 0xe408e4080a1b7430 */ /* 0x000fe40000000000 */
[-C--:B------:R-:W-:Y:S02]  /*6020*/  HFMA2 R28, R11, R14.reuse.H0_H0, -72, -72 ;  /* 0xd480d4800b1c7431 */ /* 0x080fe4000004000e */
[----:B------:R-:W-:Y:S02]  /*6030*/  HADD2 R29, R18, -1032, -1032 ;  /* 0xe408e408121d7430 */ /* 0x000fe40000000000 */
[----:B------:R-:W-:Y:S02]  /*6040*/  HFMA2 R30, R19, R14.H0_H0, -72, -72 ;  /* 0xd480d480131e7431 */ /* 0x000fe4000004000e */
[----:B------:R-:W-:-:S02]  /*6050*/  HADD2 R31, R31, -1032, -1032 ;  /* 0xe408e4081f1f7430 */ /* 0x000fc40000000000 */
[----:B------:R-:W-:Y:S01]  /*6060*/  HFMA2 R34, R35, R14.H0_H0, -72, -72 ;  /* 0xd480d48023227431 */ /* 0x000fe2000004000e */
[----:B------:R-:W-:Y:S06]  /*6070*/  @!P2 BRA `(.L_x_236) ;  /* 0x000000040068a947 */ /* 0x000fec0003800000 */
[----:B------:R-:W0:Y:S01]  /*6080*/  LDS.64 R12, [UR4+-0xf0] ;  /* 0xffff1004ff0c7984 */ /* 0x000e220008000a00 */
[--C-:B------:R-:W-:Y:S02]  /*6090*/  HADD2.F32 R37, -RZ, R20.reuse.H0_H0 ;  /* 0x20000014ff257230 */ /* 0x100fe40000004100 */
[----:B------:R-:W-:Y:S01]  /*60a0*/  HADD2.F32 R9, -RZ, R21.H0_H0 ;  /* 0x20000015ff097230 */ /* 0x000fe20000004100 */
[----:B------:R-:W1:Y:S01]  /*60b0*/  LDS.64 R18, [UR4+-0xe8] ;  /* 0xffff1804ff127984 */ /* 0x000e620008000a00 */
[----:B------:R-:W-:Y:S02]  /*60c0*/  HADD2.F32 R11, -RZ, R23.H0_H0 ;  /* 0x20000017ff0b7230 */ /* 0x000fe40000004100 */
[----:B------:R-:W-:Y:S02]  /*60d0*/  HADD2.F32 R40, -RZ, R20.H1_H1 ;  /* 0x30000014ff287230 */ /* 0x000fe40000004100 */
[----:B------:R-:W-:Y:S02]  /*60e0*/  HADD2.F32 R46, -RZ, R25.H1_H1 ;  /* 0x30000019ff2e7230 */ /* 0x000fe40000004100 */
[----:B------:R-:W-:-:S02]  /*60f0*/  HADD2.F32 R39, -RZ, R26.H1_H1 ;  /* 0x3000001aff277230 */ /* 0x000fc40000004100 */
[--C-:B0-----:R-:W-:Y:S02]  /*6100*/  HADD2.F32 R10, -RZ, R12.reuse.H0_H0 ;  /* 0x2000000cff0a7230 */ /* 0x101fe40000004100 */
[----:B------:R-:W-:Y:S02]  /*6110*/  HADD2.F32 R35, -RZ, R12.H1_H1 ;  /* 0x3000000cff237230 */ /* 0x000fe40000004100 */
[--C-:B------:R-:W-:Y:S02]  /*6120*/  HADD2.F32 R36, -RZ, R13.reuse.H0_H0 ;  /* 0x2000000dff247230 */ /* 0x100fe40000004100 */
[----:B------:R-:W-:Y:S01]  /*6130*/  FFMA.FTZ R42, R10, R37, RZ ;  /* 0x000000250a2a7223 */ /* 0x000fe200000100ff */
[----:B------:R-:W-:Y:S02]  /*6140*/  HADD2.F32 R38, -RZ, R13.H1_H1 ;  /* 0x3000000dff267230 */ /* 0x000fe40000004100 */
[----:B------:R-:W-:Y:S01]  /*6150*/  FFMA.FTZ R9, R9, R10, RZ ;  /* 0x0000000a09097223 */ /* 0x000fe200000100ff */
[----:B------:R-:W-:-:S02]  /*6160*/  HADD2.F32 R12, -RZ, R21.H1_H1 ;  /* 0x30000015ff0c7230 */ /* 0x000fc40000004100 */
[----:B------:R-:W-:Y:S01]  /*6170*/  FFMA.FTZ R44, R10, R11, RZ ;  /* 0x0000000b0a2c7223 */ /* 0x000fe200000100ff */
[----:B------:R-:W-:Y:S02]  /*6180*/  HADD2.F32 R13, -RZ, R25.H0_H0 ;  /* 0x20000019ff0d7230 */ /* 0x000fe40000004100 */
[----:B------:R-:W-:Y:S01]  /*6190*/  FFMA.FTZ R11, R35, R40, R42 ;  /* 0x00000028230b7223 */ /* 0x000fe2000001002a */
[----:B------:R-:W-:Y:S02]  /*61a0*/  HADD2.F32 R40, -RZ, R23.H1_H1 ;  /* 0x30000017ff287230 */ /* 0x000fe40000004100 */
[----:B------:R-:W-:Y:S01]  /*61b0*/  FFMA.FTZ R9, R12, R35, R9 ;  /* 0x000000230c097223 */ /* 0x000fe20000010009 */
[----:B------:R-:W-:Y:S02]  /*61c0*/  HADD2.F32 R12, -RZ, R22.H0_H0 ;  /* 0x20000016ff0c7230 */ /* 0x000fe40000004100 */
[----:B------:R-:W-:Y:S01]  /*61d0*/  FFMA.FTZ R13, R10, R13, RZ ;  /* 0x0000000d0a0d7223 */ /* 0x000fe200000100ff */
[----:B------:R-:W-:-:S02]  /*61e0*/  HADD2.F32 R10, -RZ, R15.H0_H0 ;  /* 0x2000000fff0a7230 */ /* 0x000fc40000004100 */
[C---:B------:R-:W-:Y:S01]  /*61f0*/  FFMA.FTZ R37, R35.reuse, R40, R44 ;  /* 0x0000002823257223 */ /* 0x040fe2000001002c */
[----:B------:R-:W-:Y:S02]  /*6200*/  HADD2.F32 R42, -RZ, R24.H0_H0 ;  /* 0x20000018ff2a7230 */ /* 0x000fe40000004100 */
[----:B------:R-:W-:Y:S01]  /*6210*/  FFMA.FTZ R35, R35, R46, R13 ;  /* 0x0000002e23237223 */ /* 0x000fe2000001000d */
        /* <DEDUP_REMOVED lines=8> */
[----:B------:R-:W-:Y:S01]  /*62a0*/  FFMA.FTZ R9, R9, R38, R10 ;  /* 0x0000002609097223 */ /* 0x000fe2000001000a */
[----:B------:R-:W-:Y:S02]  /*62b0*/  HADD2.F32 R10, -RZ, R27.H0_H0 ;  /* 0x2000001bff0a7230 */ /* 0x000fe40000004100 */
[C---:B------:R-:W-:Y:S01]  /*62c0*/  FFMA.FTZ R39, R38.reuse, R39, R12 ;  /* 0x0000002726277223 */ /* 0x040fe2000001000c */
[--C-:B-1----:R-:W-:Y:S02]  /*62d0*/  HADD2.F32 R12, -RZ, R18.reuse.H0_H0 ;  /* 0x20000012ff0c7230 */ /* 0x102fe40000004100 */
[----:B------:R-:W-:Y:S01]  /*62e0*/  FFMA.FTZ R35, R38, R11, R13 ;  /* 0x0000000b26237223 */ /* 0x000fe2000001000d */
[----:B------:R-:W-:-:S02]  /*62f0*/  HADD2.F32 R18, -RZ, R18.H1_H1 ;  /* 0x30000012ff127230 */ /* 0x000fc40000004100 */
[----:B------:R-:W-:Y:S01]  /*6300*/  FFMA.FTZ R37, R38, R37, R42 ;  /* 0x0000002526257223 */ /* 0x000fe2000001002a */
[----:B------:R-:W-:Y:S02]  /*6310*/  HADD2.F32 R11, -RZ, R27.H1_H1 ;  /* 0x3000001bff0b7230 */ /* 0x000fe40000004100 */
[----:B------:R-:W-:Y:S01]  /*6320*/  FFMA.FTZ R10, R10, R12, R9 ;  /* 0x0000000c0a0a7223 */ /* 0x000fe20000010009 */
[--C-:B------:R-:W-:Y:S02]  /*6330*/  HADD2.F32 R13, -RZ, R19.reuse.H0_H0 ;  /* 0x20000013ff0d7230 */ /* 0x100fe40000004100 */
[----:B------:R-:W-:Y:S02]  /*6340*/  HADD2.F32 R36, -RZ, R19.H1_H1 ;  /* 0x30000013ff247230 */ /* 0x000fe40000004100 */
[----:B------:R-:W-:Y:S01]  /*6350*/  FFMA.FTZ R10, R11, R18, R10 ;  /* 0x000000120b0a7223 */ /* 0x000fe2000001000a */
[----:B------:R-:W-:Y:S02]  /*6360*/  HADD2.F32 R19, -RZ, R29.H0_H0 ;  /* 0x2000001dff137230 */ /* 0x000fe40000004100 */
[----:B------:R-:W-:-:S02]  /*6370*/  HADD2.F32 R38, -RZ, R31.H0_H0 ;  /* 0x2000001fff267230 */ /* 0x000fc40000004100 */
[----:B------:R-:W-:Y:S02]  /*6380*/  HADD2.F32 R40, -RZ, R33.H0_H0 ;  /* 0x20000021ff287230 */ /* 0x000fe40000004100 */
[C---:B------:R-:W-:Y:S01]  /*6390*/  FFMA.FTZ R19, R12.reuse, R19, R35 ;  /* 0x000000130c137223 */ /* 0x040fe20000010023 */
[----:B------:R-:W-:Y:S02]  /*63a0*/  HADD2.F32 R11, -RZ, R29.H1_H1 ;  /* 0x3000001dff0b7230 */ /* 0x000fe40000004100 */
[C---:B------:R-:W-:Y:S01]  /*63b0*/  FFMA.FTZ R38, R12.reuse, R38, R37 ;  /* 0x000000260c267223 */ /* 0x040fe20000010025 */
[----:B------:R-:W-:Y:S02]  /*63c0*/  HADD2.F32 R37, -RZ, R31.H1_H1 ;  /* 0x3000001fff257230 */ /* 0x000fe40000004100 */
[----:B------:R-:W-:Y:S01]  /*63d0*/  FFMA.FTZ R40, R12, R40, R39 ;  /* 0x000000280c287223 */ /* 0x000fe20000010027 */
[----:B------:R-:W-:Y:S02]  /*63e0*/  HADD2.F32 R35, -RZ, R30.H0_H0 ;  /* 0x2000001eff237230 */ /* 0x000fe40000004100 */
[----:B------:R-:W-:Y:S01]  /*63f0*/  FFMA.FTZ R12, R18, R11, R19 ;  /* 0x0000000b120c7223 */ /* 0x000fe20000010013 */
[----:B------:R-:W-:-:S02]  /*6400*/  HADD2.F32 R9, -RZ, R28.H0_H0 ;  /* 0x2000001cff097230 */ /* 0x000fc40000004100 */
[C---:B------:R-:W-:Y:S01]  /*6410*/  FFMA.FTZ R38, R18.reuse, R37, R38 ;  /* 0x0000002512267223 */ /* 0x040fe20000010026 */
[----:B------:R-:W-:Y:S02]  /*6420*/  HADD2.F32 R39, -RZ, R33.H1_H1 ;  /* 0x30000021ff277230 */ /* 0x000fe40000004100 */
[----:B------:R-:W-:Y:S01]  /*6430*/  FFMA.FTZ R35, R13, R35, R12 ;  /* 0x000000230d237223 */ /* 0x000fe2000001000c */
[----:B------:R-:W-:Y:S02]  /*6440*/  HADD2.F32 R12, -RZ, R32.H0_H0 ;  /* 0x20000020ff0c7230 */ /* 0x000fe40000004100 */
[----:B------:R-:W-:Y:S01]  /*6450*/  FFMA.FTZ R10, R9, R13, R10 ;  /* 0x0000000d090a7223 */ /* 0x000fe2000001000a */
[----:B------:R-:W-:Y:S02]  /*6460*/  HADD2.F32 R37, -RZ, R34.H0_H0 ;  /* 0x20000022ff257230 */ /* 0x000fe40000004100 */
[----:B------:R-:W-:Y:S01]  /*6470*/  FFMA.FTZ R40, R18, R39, R40 ;  /* 0x0000002712287223 */ /* 0x000fe20000010028 */
[----:B------:R-:W-:-:S02]  /*6480*/  HADD2.F32 R9, -RZ, R28.H1_H1 ;  /* 0x3000001cff097230 */ /* 0x000fc40000004100 */
[C---:B------:R-:W-:Y:S01]  /*6490*/  FFMA.FTZ R12, R13.reuse, R12, R38 ;  /* 0x0000000c0d0c7223 */ /* 0x040fe20000010026 */
[----:B------:R-:W-:Y:S02]  /*64a0*/  HADD2.F32 R11, -RZ, R30.H1_H1 ;  /* 0x3000001eff0b7230 */ /* 0x000fe40000004100 */
[----:B------:R-:W-:Y:S01]  /*64b0*/  FFMA.FTZ R37, R13, R37, R40 ;  /* 0x000000250d257223 */ /* 0x000fe20000010028 */
[----:B------:R-:W-:Y:S02]  /*64c0*/  HADD2.F32 R19, -RZ, R32.H1_H1 ;  /* 0x30000020ff137230 */ /* 0x000fe40000004100 */
[----:B------:R-:W-:Y:S01]  /*64d0*/  FFMA.FTZ R9, R9, R36, R10 ;  /* 0x0000002409097223 */ /* 0x000fe2000001000a */
[----:B------:R-:W-:Y:S02]  /*64e0*/  HADD2.F32 R13, -RZ, R34.H1_H1 ;  /* 0x30000022ff0d7230 */ /* 0x000fe40000004100 */
[----:B------:R-:W-:Y:S01]  /*64f0*/  FFMA.FTZ R11, R36, R11, R35 ;  /* 0x0000000b240b7223 */ /* 0x000fe20000010023 */
[----:B------:R-:W-:-:S02]  /*6500*/  HADD2.F32 R10, -RZ, R99.H0_H0 ;  /* 0x20000063ff0a7230 */ /* 0x000fc40000004100 */
[C---:B------:R-:W-:Y:S01]  /*6510*/  FFMA.FTZ R12, R36.reuse, R19, R12 ;  /* 0x00000013240c7223 */ /* 0x040fe2000001000c */
[----:B------:R-:W-:Y:S02]  /*6520*/  HADD2.F32 R18, -RZ, R99.H1_H1 ;  /* 0x30000063ff127230 */ /* 0x000fe40000004100 */
[----:B------:R-:W-:Y:S01]  /*6530*/  FFMA.FTZ R13, R36, R13, R37 ;  /* 0x0000000d240d7223 */ /* 0x000fe20000010025 */
[--C-:B------:R-:W-:Y:S02]  /*6540*/  HADD2.F32 R19, -RZ, R104.reuse.H0_H0 ;  /* 0x20000068ff137230 */ /* 0x100fe40000004100 */
[----:B------:R-:W-:Y:S01]  /*6550*/  FMUL.FTZ R9, R10, R9 ;  /* 0x000000090a097220 */ /* 0x000fe20000410000 */
[----:B------:R-:W-:Y:S02]  /*6560*/  HADD2.F32 R38, -RZ, R104.H1_H1 ;  /* 0x30000068ff267230 */ /* 0x000fe40000004100 */
[----:B------:R-:W-:Y:S01]  /*6570*/  FMUL.FTZ R11, R18, R11 ;  /* 0x0000000b120b7220 */ /* 0x000fe20000410000 */
[----:B------:R-:W-:Y:S01]  /*6580*/  FMUL.FTZ R12, R19, R12 ;  /* 0x0000000c130c7220 */ /* 0x000fe20000410000 */
[----:B------:R-:W-:Y:S01]  /*6590*/  F2FP.F16.F32.PACK_AB R9, RZ, R9 ;  /* 0x00000009ff09723e */ /* 0x000fe200000000ff */
[----:B------:R-:W-:-:S02]  /*65a0*/  FMUL.FTZ R13, R38, R13 ;  /* 0x0000000d260d7220 */ /* 0x000fc40000410000 */
[----:B------:R-:W-:Y:S02]  /*65b0*/  F2FP.F16.F32.PACK_AB R11, RZ, R11 ;  /* 0x0000000bff0b723e */ /* 0x000fe400000000ff */
[----:B------:R-:W-:Y:S02]  /*65c0*/  F2FP.F16.F32.PACK_AB R12, RZ, R12 ;  /* 0x0000000cff0c723e */ /* 0x000fe400000000ff */
[----:B------:R-:W-:Y:S02]  /*65d0*/  F2FP.F16.F32.PACK_AB R13, RZ, R13 ;  /* 0x0000000dff0d723e */ /* 0x000fe400000000ff */
[----:B------:R-:W-:Y:S02]  /*65e0*/  PRMT R9, R9, 0x5410, R11 ;  /* 0x0000541009097816 */ /* 0x000fe4000000000b */
[----:B------:R-:W-:-:S03]  /*65f0*/  PRMT R12, R12, 0x5410, R13 ;  /* 0x000054100c0c7816 */ /* 0x000fc6000000000d */
[----:B------:R-:W-:Y:S02]  /*6600*/  HFMA2 R8, R9, 1, 1, R8 ;  /* 0x3c003c0009087831 */ /* 0x000fe40000000008 */
[----:B------:R-:W-:-:S07]  /*6610*/  HADD2 R7, R12, R7 ;  /* 0x000000070c077230 */ /* 0x000fce0000000000 */
.L_x_236:
[----:B------:R-:W-:Y:S05]  /*6620*/  @!P1 BRA `(.L_x_237) ;  /* 0x00000010005c9947 */ /* 0x000fea0003800000 */
        /* <DEDUP_REMOVED lines=94> */
.L_x_238:
[----:B------:R-:W-:Y:S05]  /*6c10*/  @!P4 BRA `(.L_x_237) ;  /* 0x0000000800e0c947 */ /* 0x000fea0003800000 */
[----:B------:R-:W-:-:S04]  /*6c20*/  PRMT R9, R91, 0x9910, RZ ;  /* 0x000099105b097816 */ /* 0x000fc800000000ff */
[----:B------:R-:W-:-:S13]  /*6c30*/  ISETP.NE.AND P3, PT, R9, RZ, PT ;  /* 0x000000ff0900720c */ /* 0x000fda0003f65270 */
[----:B------:R-:W-:Y:S05]  /*6c40*/  @!P3 BRA `(.L_x_239) ;  /* 0x000000040068b947 */ /* 0x000fea0003800000 */
[----:B------:R-:W0:Y:S01]  /*6c50*/  LDS.64 R10, [UR4+0x10] ;  /* 0x00001004ff0a7984 */ /* 0x000e220008000a00 */
        /* <DEDUP_REMOVED lines=89> */
.L_x_239:
        /* <DEDUP_REMOVED lines=91> */
.L_x_237:
[----:B------:R-:W-:-:S05]  /*77a0*/  IMAD.WIDE R102, R85, 0x4, R102 ;  /* 0x0000000455667825 */ /* 0x000fca00078e0266 */
        /* <DEDUP_REMOVED lines=144> */
.L_x_240:
        /* <DEDUP_REMOVED lines=95> */
.L_x_242:
        /* <DEDUP_REMOVED lines=94> */
.L_x_243:
        /* <DEDUP_REMOVED lines=91> */
.L_x_241:
[----:B------:R-:W-:-:S05]  /*9230*/  IMAD.WIDE R102, R85, 0x4, R102 ;  /* 0x0000000455667825 */ /* 0x000fca00078e0266 */
[----:B------:R-:W2:Y:S02]  /*9240*/  LDG.E.128.CONSTANT R20, desc[UR8][R102.64] ;  /* 0x0000000866147981 */ /* 0x000ea4000c1e9d00 */
[C---:B--2---:R-:W-:Y:S02]  /*9250*/  LOP3.LUT R9, R20.reuse, 0xf000f, RZ, 0xc0, !PT ;  /* 0x000f000f14097812 */ /* 0x044fe400078ec0ff */
[----:B------:R-:W-:Y:S02]  /*9260*/  LOP3.LUT R10, R20, 0xf000f0, RZ, 0xc0, !PT ;  /* 0x00f000f0140a7812 */ /* 0x000fe400078ec0ff */
[----:B------:R-:W-:Y:S02]  /*9270*/  SHF.R.U32.HI R12, RZ, 0x8, R20 ;  /* 0x00000008ff0c7819 */ /* 0x000fe40000011614 */
[----:B------:R-:W-:Y:S02]  /*9280*/  LOP3.LUT R20, R23, 0xf000f0, RZ, 0xc0, !PT ;  /* 0x00f000f017147812 */ /* 0x000fe400078ec0ff */
[----:B------:R-:W-:-:S02]  /*9290*/  SHF.R.U32.HI R28, RZ, 0x8, R22 ;  /* 0x00000008ff1c7819 */ /* 0x000fc40000011616 */
[----:B------:R-:W-:Y:S02]  /*92a0*/  SHF.R.U32.HI R30, RZ, 0x8, R23 ;  /* 0x00000008ff1e7819 */ /* 0x000fe40000011617 */
[----:B------:R-:W-:Y:S02]  /*92b0*/  LOP3.LUT R31, R20, 0x64006400, RZ, 0xfc, !PT ;  /* 0x64006400141f7812 */ /* 0x000fe400078efcff */
[C---:B------:R-:W-:Y:S02]  /*92c0*/  LOP3.LUT R27, R22.reuse, 0xf000f, RZ, 0xc0, !PT ;  /* 0x000f000f161b7812 */ /* 0x040fe400078ec0ff */
[----:B------:R-:W-:Y:S02]  /*92d0*/  LOP3.LUT R18, R22, 0xf000f0, RZ, 0xc0, !PT ;  /* 0x00f000f016127812 */ /* 0x000fe400078ec0ff */
[----:B------:R-:W-:Y:S02]  /*92e0*/  LOP3.LUT R20, R28, 0xf000f0, RZ, 0xc0, !PT ;  /* 0x00f000f01c147812 */ /* 0x000fe400078ec0ff */
[----:B------:R-:W-:-:S02]  /*92f0*/  LOP3.LUT R22, R30, 0xf000f0, RZ, 0xc0, !PT ;  /* 0x00f000f01e167812 */ /* 0x000fc400078ec0ff */
[----:B------:R-:W-:Y:S02]  /*9300*/  SHF.R.U32.HI R26, RZ, 0x8, R21 ;  /* 0x00000008ff1a7819 */ /* 0x000fe40000011615 */
[C---:B------:R-:W-:Y:S02]  /*9310*/  LOP3.LUT R15, R21.reuse, 0xf000f, RZ, 0xc0, !PT ;  /* 0x000f000f150f7812 */ /* 0x040fe400078ec0ff */
        /* <DEDUP_REMOVED lines=34> */
[----:B------:R-:W-:-:S02]  /*9540*/  HADD2 R29, R29, -1032, -1032 ;  /* 0xe408e4081d1d7430 */ /* 0x000fc40000000000 */
[----:B------:R-:W-:Y:S02]  /*9550*/  HADD2 R30, R12, -1032, -1032 ;  /* 0xe408e4080c1e7430 */ /* 0x000fe40000000000 */
[----:B------:R-:W-:Y:S02]  /*9560*/  HADD2 R31, R31, -1032, -1032 ;  /* 0xe408e4081f1f7430 */ /* 0x000fe40000000000 */
[----:B------:R-:W-:Y:S02]  /*9570*/  HADD2 R32, R32, -1032, -1032 ;  /* 0xe408e40820207430 */ /* 0x000fe40000000000 */
[----:B------:R-:W-:Y:S01]  /*9580*/  HADD2 R33, R33, -1032, -1032 ;  /* 0xe408e40821217430 */ /* 0x000fe20000000000 */
[----:B------:R-:W-:Y:S06]  /*9590*/  @!P2 BRA `(.L_x_244) ;  /* 0x000000040068a947 */ /* 0x000fec0003800000 */
[----:B------:R-:W0:Y:S01]  /*95a0*/  LDS.64 R12, [UR4+-0xd0] ;  /* 0xffff3004ff0c7984 */ /* 0x000e220008000a00 */
[----:B------:R-:W-:Y:S02]  /*95b0*/  HADD2.F32 R37, -RZ, R26.H0_H0 ;  /* 0x2000001aff257230 */ /* 0x000fe40000004100 */
        /* <DEDUP_REMOVED lines=88> */
.L_x_244:
[----:B------:R-:W-:Y:S05]  /*9b40*/  @!P1 BRA `(.L_x_245) ;  /* 0x00000010005c9947 */ /* 0x000fea0003800000 */
[----:B------:R-:W-:Y:S02]  /*9b50*/  PRMT R9, R92, 0x9910, RZ ;  /* 0x000099105c097816 */ /* 0x000fe400000000ff */
[----:B------:R-:W-:Y:S02]  /*9b60*/  ISETP.NE.AND P3, PT, R98, 0x2, PT ;  /* 0x000000026200780c */ /* 0x000fe40003f65270 */
[----:B------:R-:W-:-:S13]  /*9b70*/  ISETP.NE.AND P2, PT, R9, RZ, PT ;  /* 0x000000ff0900720c */ /* 0x000fda0003f45270 */
[----:B------:R-:W-:Y:S05]  /*9b80*/  @!P2 BRA `(.L_x_246) ;  /* 0x000000040068a947 */ /* 0x000fea0003800000 */
[----:B------:R-:W0:Y:S01]  /*9b90*/  LDS.64 R10, [UR4+-0x50] ;  /* 0xffffb004ff0a7984 */ /* 0x000e220008000a00 */
[--C-:B------:R-:W-:Y:S02]  /*9ba0*/  HADD2.F32 R9, -RZ, R28.reuse.H0_H0 ;  /* 0x2000001cff097230 */ /* 0x100fe40000004100 */
[----:B------:R-:W-:Y:S01]  /*9bb0*/  HADD2.F32 R38, -RZ, R28.H1_H1 ;  /* 0x3000001cff267230 */ /* 0x000fe20000004100 */
[----:B------:R-:W1:Y:S01]  /*9bc0*/  LDS.64 R14, [UR4+-0x48] ;  /* 0xffffb804ff0e7984 */ /* 0x000e620008000a00 */
[----:B------:R-:W-:Y:S02]  /*9bd0*/  HADD2.F32 R40, -RZ, R26.H1_H1 ;  /* 0x3000001aff287230 */ /* 0x000fe40000004100 */
[--C-:B------:R-:W-:Y:S02]  /*9be0*/  HADD2.F32 R12, -RZ, R29.reuse.H0_H0 ;  /* 0x2000001dff0c7230 */ /* 0x100fe40000004100 */
[----:B------:R-:W-:Y:S02]  /*9bf0*/  HADD2.F32 R42, -RZ, R29.H1_H1 ;  /* 0x3000001dff2a7230 */ /* 0x000fe40000004100 */
[----:B------:R-:W-:-:S02]  /*9c00*/  HADD2.F32 R39, -RZ, R21.H1_H1 ;  /* 0x30000015ff277230 */ /* 0x000fc40000004100 */
[--C-:B0-----:R-:W-:Y:S02]  /*9c10*/  HADD2.F32 R13, -RZ, R10.reuse.H0_H0 ;  /* 0x2000000aff0d7230 */ /* 0x101fe40000004100 */
[----:B------:R-:W-:Y:S02]  /*9c20*/  HADD2.F32 R34, -RZ, R10.H1_H1 ;  /* 0x3000000aff227230 */ /* 0x000fe40000004100 */
[----:B------:R-:W-:Y:S02]  /*9c30*/  HADD2.F32 R10, -RZ, R26.H0_H0 ;  /* 0x2000001aff0a7230 */ /* 0x000fe40000004100 */
[-C--:B------:R-:W-:Y:S01]  /*9c40*/  FFMA.FTZ R9, R9, R13.reuse, RZ ;  /* 0x0000000d09097223 */ /* 0x080fe200000100ff */
[--C-:B------:R-:W-:Y:S02]  /*9c50*/  HADD2.F32 R36, -RZ, R11.reuse.H0_H0 ;  /* 0x2000000bff247230 */ /* 0x100fe40000004100 */
[----:B------:R-:W-:Y:S02]  /*9c60*/  HADD2.F32 R35, -RZ, R11.H1_H1 ;  /* 0x3000000bff237230 */ /* 0x000fe40000004100 */
[----:B------:R-:W-:Y:S01]  /*9c70*/  FFMA.FTZ R37, R10, R13, RZ ;  /* 0x0000000d0a257223 */ /* 0x000fe200000100ff */
[----:B------:R-:W-:-:S02]  /*9c80*/  HADD2.F32 R11, -RZ, R27.H0_H0 ;  /* 0x2000001bff0b7230 */ /* 0x000fc40000004100 */
[-C--:B------:R-:W-:Y:S01]  /*9c90*/  FFMA.FTZ R9, R38, R34.reuse, R9 ;  /* 0x0000002226097223 */ /* 0x080fe20000010009 */
[----:B------:R-:W-:Y:S02]  /*9ca0*/  HADD2.F32 R38, -RZ, R27.H1_H1 ;  /* 0x3000001bff267230 */ /* 0x000fe40000004100 */
[-C--:B------:R-:W-:Y:S01]  /*9cb0*/  FFMA.FTZ R37, R40, R34.reuse, R37 ;  /* 0x0000002228257223 */ /* 0x080fe20000010025 */
[----:B------:R-:W-:Y:S02]  /*9cc0*/  HADD2.F32 R10, -RZ, R18.H0_H0 ;  /* 0x20000012ff0a7230 */ /* 0x000fe40000004100 */
[-C--:B------:R-:W-:Y:S01]  /*9cd0*/  FFMA.FTZ R11, R11, R13.reuse, RZ ;  /* 0x0000000d0b0b7223 */ /* 0x080fe200000100ff */
[----:B------:R-:W-:Y:S01]  /*9ce0*/  FFMA.FTZ R13, R12, R13, RZ ;  /* 0x0000000d0c0d7223 */ /* 0x000fe200000100ff */
[----:B------:R-:W-:Y:S02]  /*9cf0*/  HADD2.F32 R40, -RZ, R20.H0_H0 ;  /* 0x20000014ff287230 */ /* 0x000fe40000004100 */
[----:B------:R-:W-:Y:S01]  /*9d00*/  FFMA.FTZ R11, R38, R34, R11 ;  /* 0x00000022260b7223 */ /* 0x000fe2000001000b */
[----:B------:R-:W-:-:S02]  /*9d10*/  HADD2.F32 R12, -RZ, R19.H0_H0 ;  /* 0x20000013ff0c7230 */ /* 0x000fc40000004100 */
[----:B------:R-:W-:Y:S01]  /*9d20*/  FFMA.FTZ R13, R42, R34, R13 ;  /* 0x000000222a0d7223 */ /* 0x000fe2000001000d */
[-C--:B------:R-:W-:Y:S01]  /*9d30*/  FFMA.FTZ R10, R10, R36.reuse, R9 ;  /* 0x000000240a0a7223 */ /* 0x080fe20000010009 */
[-C--:B------:R-:W-:Y:S01]  /*9d40*/  FFMA.FTZ R38, R40, R36.reuse, R11 ;  /* 0x0000002428267223 */ /* 0x080fe2000001000b */
[----:B------:R-:W-:Y:S02]  /*9d50*/  HADD2.F32 R34, -RZ, R21.H0_H0 ;  /* 0x20000015ff227230 */ /* 0x000fe40000004100 */
[-C--:B------:R-:W-:Y:S01]  /*9d60*/  FFMA.FTZ R12, R12, R36.reuse, R37 ;  /* 0x000000240c0c7223 */ /* 0x080fe20000010025 */
[----:B------:R-:W-:Y:S02]  /*9d70*/  HADD2.F32 R9, -RZ, R18.H1_H1 ;  /* 0x30000012ff097230 */ /* 0x000fe40000004100 */
[----:B------:R-:W-:Y:S02]  /*9d80*/  HADD2.F32 R11, -RZ, R19.H1_H1 ;  /* 0x30000013ff0b7230 */ /* 0x000fe40000004100 */
[----:B------:R-:W-:Y:S01]  /*9d90*/  FFMA.FTZ R36, R34, R36, R13 ;  /* 0x0000002422247223 */ /* 0x000fe2000001000d */
[----:B------:R-:W-:-:S02]  /*9da0*/  HADD2.F32 R37, -RZ, R20.H1_H1 ;  /* 0x30000014ff257230 */ /* 0x000fc40000004100 */
[-C--:B------:R-:W-:Y:S01]  /*9db0*/  FFMA.FTZ R10, R9, R35.reuse, R10 ;  /* 0x00000023090a7223 */ /* 0x080fe2000001000a */
[----:B-1----:R-:W-:Y:S02]  /*9dc0*/  HADD2.F32 R9, -RZ, R14.H0_H0 ;  /* 0x2000000eff097230 */ /* 0x002fe40000004100 */
[-C--:B------:R-:W-:Y:S01]  /*9dd0*/  FFMA.FTZ R34, R11, R35.reuse, R12 ;  /* 0x000000230b227223 */ /* 0x080fe2000001000c */
[----:B------:R-:W-:Y:S02]  /*9de0*/  HADD2.F32 R11, -RZ, R30.H0_H0 ;  /* 0x2000001eff0b7230 */ /* 0x000fe40000004100 */
[-C--:B------:R-:W-:Y:S01]  /*9df0*/  FFMA.FTZ R38, R37, R35.reuse, R38 ;  /* 0x0000002325267223 */ /* 0x080fe20000010026 */
[----:B------:R-:W-:Y:S02]  /*9e00*/  HADD2.F32 R13, -RZ, R31.H0_H0 ;  /* 0x2000001fff0d7230 */ /* 0x000fe40000004100 */
[----:B------:R-:W-:Y:S01]  /*9e10*/  FFMA.FTZ R36, R39, R35, R36 ;  /* 0x0000002327247223 */ /* 0x000fe20000010024 */
[----:B------:R-:W-:-:S02]  /*9e20*/  HADD2.F32 R14, -RZ, R14.H1_H1 ;  /* 0x3000000eff0e7230 */ /* 0x000fc40000004100 */
[-C--:B------:R-:W-:Y:S01]  /*9e30*/  FFMA.FTZ R11, R11, R9.reuse, R10 ;  /* 0x000000090b0b7223 */ /* 0x080fe2000001000a */
[----:B------:R-:W-:Y:S02]  /*9e40*/  HADD2.F32 R35, -RZ, R32.H0_H0 ;  /* 0x20000020ff237230 */ /* 0x000fe40000004100 */
[-C--:B------:R-:W-:Y:S01]  /*9e50*/  FFMA.FTZ R13, R13, R9.reuse, R34 ;  /* 0x000000090d0d7223 */ /* 0x080fe20000010022 */
[----:B------:R-:W-:Y:S02]  /*9e60*/  HADD2.F32 R40, -RZ, R30.H1_H1 ;  /* 0x3000001eff287230 */ /* 0x000fe40000004100 */
[----:B------:R-:W-:Y:S02]  /*9e70*/  HADD2.F32 R37, -RZ, R33.H0_H0 ;  /* 0x20000021ff257230 */ /* 0x000fe40000004100 */
[----:B------:R-:W-:Y:S01]  /*9e80*/  FFMA.FTZ R35, R35, R9, R38 ;  /* 0x0000000923237223 */ /* 0x000fe20000010026 */
[----:B------:R-:W-:Y:S02]  /*9e90*/  HADD2.F32 R34, -RZ, R31.H1_H1 ;  /* 0x3000001fff227230 */ /* 0x000fe40000004100 */
[----:B------:R-:W-:Y:S01]  /*9ea0*/  FFMA.FTZ R11, R40, R14, R11 ;  /* 0x0000000e280b7223 */ /* 0x000fe2000001000b */
[----:B------:R-:W-:-:S02]  /*9eb0*/  HADD2.F32 R38, -RZ, R32.H1_H1 ;  /* 0x30000020ff267230 */ /* 0x000fc40000004100 */
[----:B------:R-:W-:Y:S01]  /*9ec0*/  FFMA.FTZ R9, R37, R9, R36 ;  /* 0x0000000925097223 */ /* 0x000fe20000010024 */
[----:B------:R-:W-:Y:S02]  /*9ed0*/  HADD2.F32 R40, -RZ, R33.H1_H1 ;  /* 0x30000021ff287230 */ /* 0x000fe40000004100 */
[-C--:B------:R-:W-:Y:S01]  /*9ee0*/  FFMA.FTZ R13, R34, R14.reuse, R13 ;  /* 0x0000000e220d7223 */ /* 0x080fe2000001000d */
[----:B------:R-:W-:Y:S02]  /*9ef0*/  HADD2.F32 R12, -RZ, R15.H0_H0 ;  /* 0x2000000fff0c7230 */ /* 0x000fe40000004100 */
[-C--:B------:R-:W-:Y:S01]  /*9f00*/  FFMA.FTZ R35, R38, R14.reuse, R35 ;  /* 0x0000000e26237223 */ /* 0x080fe20000010023 */
[----:B------:R-:W-:Y:S02]  /*9f10*/  HADD2.F32 R10, -RZ, R22.H0_H0 ;  /* 0x20000016ff0a7230 */ /* 0x000fe40000004100 */
[----:B------:R-:W-:Y:S01]  /*9f20*/  FFMA.FTZ R9, R40, R14, R9 ;  /* 0x0000000e28097223 */ /* 0x000fe20000010009 */
[----:B------:R-:W-:-:S02]  /*9f30*/  HADD2.F32 R36, -RZ, R23.H0_H0 ;  /* 0x20000017ff247230 */ /* 0x000fc40000004100 */
[----:B------:R-:W-:Y:S02]  /*9f40*/  HADD2.F32 R34, -RZ, R24.H0_H0 ;  /* 0x20000018ff227230 */ /* 0x000fe40000004100 */
[-C--:B------:R-:W-:Y:S01]  /*9f50*/  FFMA.FTZ R10, R10, R12.reuse, R11 ;  /* 0x0000000c0a0a7223 */ /* 0x080fe2000001000b */
[----:B------:R-:W-:Y:S02]  /*9f60*/  HADD2.F32 R15, -RZ, R15.H1_H1 ;  /* 0x3000000fff0f7230 */ /* 0x000fe40000004100 */
[-C--:B------:R-:W-:Y:S01]  /*9f70*/  FFMA.FTZ R14, R36, R12.reuse, R13 ;  /* 0x0000000c240e7223 */ /* 0x080fe2000001000d */
[----:B------:R-:W-:Y:S02]  /*9f80*/  HADD2.F32 R36, -RZ, R25.H0_H0 ;  /* 0x20000019ff247230 */ /* 0x000fe40000004100 */
[----:B------:R-:W-:Y:S01]  /*9f90*/  FFMA.FTZ R34, R34, R12, R35 ;  /* 0x0000000c22227223 */ /* 0x000fe20000010023 */
[----:B------:R-:W-:Y:S02]  /*9fa0*/  HADD2.F32 R11, -RZ, R22.H1_H1 ;  /* 0x30000016ff0b7230 */ /* 0x000fe40000004100 */
[----:B------:R-:W-:-:S02]  /*9fb0*/  HADD2.F32 R13, -RZ, R23.H1_H1 ;  /* 0x30000017ff0d7230 */ /* 0x000fc40000004100 */
[----:B------:R-:W-:Y:S01]  /*9fc0*/  FFMA.FTZ R12, R36, R12, R9 ;  /* 0x0000000c240c7223 */ /* 0x000fe20000010009 */
[----:B------:R-:W-:Y:S02]  /*9fd0*/  HADD2.F32 R37, -RZ, R24.H1_H1 ;  /* 0x30000018ff257230 */ /* 0x000fe40000004100 */
[-C--:B------:R-:W-:Y:S01]  /*9fe0*/  FFMA.FTZ R10, R11, R15.reuse, R10 ;  /* 0x0000000f0b0a7223 */ /* 0x080fe2000001000a */
[----:B------:R-:W-:Y:S02]  /*9ff0*/  HADD2.F32 R35, -RZ, R25.H1_H1 ;  /* 0x30000019ff237230 */ /* 0x000fe40000004100 */
[-C--:B------:R-:W-:Y:S01]  /*a000*/  FFMA.FTZ R14, R13, R15.reuse, R14 ;  /* 0x0000000f0d0e7223 */ /* 0x080fe2000001000e */
[--C-:B------:R-:W-:Y:S02]  /*a010*/  HADD2.F32 R9, -RZ, R99.reuse.H0_H0 ;  /* 0x20000063ff097230 */ /* 0x100fe40000004100 */
[----:B------:R-:W-:Y:S01]  /*a020*/  FFMA.FTZ R34, R37, R15, R34 ;  /* 0x0000000f25227223 */ /* 0x000fe20000010022 */
[----:B------:R-:W-:-:S02]  /*a030*/  HADD2.F32 R11, -RZ, R99.H1_H1 ;  /* 0x30000063ff0b7230 */ /* 0x000fc40000004100 */
[----:B------:R-:W-:Y:S01]  /*a040*/  FFMA.FTZ R12, R35, R15, R12 ;  /* 0x0000000f230c7223 */ /* 0x000fe2000001000c */
[--C-:B------:R-:W-:Y:S02]  /*a050*/  HADD2.F32 R13, -RZ, R104.reuse.H0_H0 ;  /* 0x20000068ff0d7230 */ /* 0x100fe40000004100 */
[----:B------:R-:W-:Y:S01]  /*a060*/  FMUL.FTZ R10, R9, R10 ;  /* 0x0000000a090a7220 */ /* 0x000fe20000410000 */
[----:B------:R-:W-:Y:S02]  /*a070*/  HADD2.F32 R37, -RZ, R104.H1_H1 ;  /* 0x30000068ff257230 */ /* 0x000fe40000004100 */
[----:B------:R-:W-:Y:S01]  /*a080*/  FMUL.FTZ R14, R11, R14 ;  /* 0x0000000e0b0e7220 */ /* 0x000fe20000410000 */
[----:B------:R-:W-:Y:S01]  /*a090*/  FMUL.FTZ R34, R13, R34 ;  /* 0x000000220d227220 */ /* 0x000fe20000410000 */
[----:B------:R-:W-:Y:S01]  /*a0a0*/  F2FP.F16.F32.PACK_AB R10, RZ, R10 ;  /* 0x0000000aff0a723e */ /* 0x000fe200000000ff */
[----:B------:R-:W-:Y:S02]  /*a0b0*/  FMUL.FTZ R12, R37, R12 ;  /* 0x0000000c250c7220 */ /* 0x000fe40000410000 */
[----:B------:R-:W-:-:S02]  /*a0c0*/  F2FP.F16.F32.PACK_AB R14, RZ, R14 ;  /* 0x0000000eff0e723e */ /* 0x000fc400000000ff */
[----:B------:R-:W-:Y:S02]  /*a0d0*/  F2FP.F16.F32.PACK_AB R34, RZ, R34 ;  /* 0x00000022ff22723e */ /* 0x000fe400000000ff */
[----:B------:R-:W-:Y:S02]  /*a0e0*/  F2FP.F16.F32.PACK_AB R12, RZ, R12 ;  /* 0x0000000cff0c723e */ /* 0x000fe400000000ff */
[----:B------:R-:W-:Y:S02]  /*a0f0*/  PRMT R10, R10, 0x5410, R14 ;  /* 0x000054100a0a7816 */ /* 0x000fe4000000000e */
[----:B------:R-:W-:-:S03]  /*a100*/  PRMT R34, R34, 0x5410, R12 ;  /* 0x0000541022227816 */ /* 0x000fc6000000000c */
[----:B------:R-:W-:Y:S02]  /*a110*/  HFMA2 R6, R10, 1, 1, R6 ;  /* 0x3c003c000a067831 */ /* 0x000fe40000000006 */
[----:B------:R-:W-:-:S07]  /*a120*/  HADD2 R5, R34, R5 ;  /* 0x0000000522057230 */ /* 0x000fce0000000000 */
.L_x_246:
[----:B------:R-:W-:Y:S05]  /*a130*/  @!P3 BRA `(.L_x_245) ;  /* 0x0000000800e0b947 */ /* 0x000fea0003800000 */
[----:B------:R-:W-:-:S04]  /*a140*/  PRMT R9, R91, 0x9910, RZ ;  /* 0x000099105b097816 */ /* 0x000fc800000000ff */
[----:B------:R-:W-:-:S13]  /*a150*/  ISETP.NE.AND P2, PT, R9, RZ, PT ;  /* 0x000000ff0900720c */ /* 0x000fda0003f45270 */
[----:B------:R-:W-:Y:S05]  /*a160*/  @!P2 BRA `(.L_x_247) ;  /* 0x000000040068a947 */ /* 0x000fea0003800000 */
[----:B------:R-:W0:Y:S01]  /*a170*/  LDS.64 R10, [UR4+0x30] ;  /* 0x00003004ff0a7984 */ /* 0x000e220008000a00 */
[--C-:B------:R-:W-:Y:S02]  /*a180*/  HADD2.F32 R9, -RZ, R28.reuse.H0_H0 ;  /* 0x2000001cff097230 */ /* 0x100fe40000004100 */
[----:B------:R-:W-:Y:S01]  /*a190*/  HADD2.F32 R38, -RZ, R28.H1_H1 ;  /* 0x3000001cff267230 */ /* 0x000fe20000004100 */
[----:B------:R-:W1:Y:S01]  /*a1a0*/  LDS.64 R14, [UR4+0x38] ;  /* 0x00003804ff0e7984 */ /* 0x000e620008000a00 */
        /* <DEDUP_REMOVED lines=86> */
.L_x_247:
[----:B------:R-:W-:Y:S05]  /*a710*/  @P0 BRA `(.L_x_245) ;  /* 0x0000000400680947 */ /* 0x000fea0003800000 */
[----:B------:R-:W0:Y:S01]  /*a720*/  LDS.64 R10, [UR4+0xb0] ;  /* 0x0000b004ff0a7984 */ /* 0x000e220008000a00 */
[--C-:B------:R-:W-:Y:S02]  /*a730*/  HADD2.F32 R9, -RZ, R28.reuse.H0_H0 ;  /* 0x2000001cff097230 */ /* 0x100fe40000004100 */
[----:B------:R-:W-:Y:S01]  /*a740*/  HADD2.F32 R28, -RZ, R28.H1_H1 ;  /* 0x3000001cff1c7230 */ /* 0x000fe20000004100 */
[----:B------:R-:W1:Y:S01]  /*a750*/  LDS.64 R14, [UR4+0xb8] ;  /* 0x0000b804ff0e7984 */ /* 0x000e620008000a00 */
[--C-:B------:R-:W-:Y:S02]  /*a760*/  HADD2.F32 R12, -RZ, R29.reuse.H0_H0 ;  /* 0x2000001dff0c7230 */ /* 0x100fe40000004100 */
[----:B------:R-:W-:Y:S02]  /*a770*/  HADD2.F32 R38, -RZ, R29.H1_H1 ;  /* 0x3000001dff267230 */ /* 0x000fe40000004100 */
[--C-:B0-----:R-:W-:Y:S02]  /*a780*/  HADD2.F32 R13, -RZ, R10.reuse.H0_H0 ;  /* 0x2000000aff0d7230 */ /* 0x101fe40000004100 */
[----:B------:R-:W-:-:S02]  /*a790*/  HADD2.F32 R34, -RZ, R10.H1_H1 ;  /* 0x3000000aff227230 */ /* 0x000fc40000004100 */
[--C-:B------:R-:W-:Y:S02]  /*a7a0*/  HADD2.F32 R10, -RZ, R26.reuse.H0_H0 ;  /* 0x2000001aff0a7230 */ /* 0x100fe40000004100 */
[-C--:B------:R-:W-:Y:S01]  /*a7b0*/  FFMA.FTZ R9, R9, R13.reuse, RZ ;  /* 0x0000000d09097223 */ /* 0x080fe200000100ff */
[----:B------:R-:W-:Y:S02]  /*a7c0*/  HADD2.F32 R26, -RZ, R26.H1_H1 ;  /* 0x3000001aff1a7230 */ /* 0x000fe40000004100 */
[--C-:B------:R-:W-:Y:S02]  /*a7d0*/  HADD2.F32 R36, -RZ, R11.reuse.H0_H0 ;  /* 0x2000000bff247230 */ /* 0x100fe40000004100 */
[----:B------:R-:W-:Y:S01]  /*a7e0*/  FFMA.FTZ R37, R10, R13, RZ ;  /* 0x0000000d0a257223 */ /* 0x000fe200000100ff */
[----:B------:R-:W-:Y:S02]  /*a7f0*/  HADD2.F32 R35, -RZ, R11.H1_H1 ;  /* 0x3000000bff237230 */ /* 0x000fe40000004100 */
[----:B------:R-:W-:Y:S01]  /*a800*/  FFMA.FTZ R9, R28, R34, R9 ;  /* 0x000000221c097223 */ /* 0x000fe20000010009 */
[----:B------:R-:W-:-:S02]  /*a810*/  HADD2.F32 R11, -RZ, R27.H0_H0 ;  /* 0x2000001bff0b7230 */ /* 0x000fc40000004100 */
[-C--:B------:R-:W-:Y:S01]  /*a820*/  FFMA.FTZ R37, R26, R34.reuse, R37 ;  /* 0x000000221a257223 */ /* 0x080fe20000010025 */
[----:B------:R-:W-:Y:S02]  /*a830*/  HADD2.F32 R26, -RZ, R27.H1_H1 ;  /* 0x3000001bff1a7230 */ /* 0x000fe40000004100 */
[----:B------:R-:W-:Y:S02]  /*a840*/  HADD2.F32 R10, -RZ, R18.H0_H0 ;  /* 0x20000012ff0a7230 */ /* 0x000fe40000004100 */
[-C--:B------:R-:W-:Y:S01]  /*a850*/  FFMA.FTZ R11, R11, R13.reuse, RZ ;  /* 0x0000000d0b0b7223 */ /* 0x080fe200000100ff */
[----:B------:R-:W-:Y:S02]  /*a860*/  HADD2.F32 R28, -RZ, R20.H0_H0 ;  /* 0x20000014ff1c7230 */ /* 0x000fe40000004100 */
[----:B------:R-:W-:Y:S01]  /*a870*/  FFMA.FTZ R13, R12, R13, RZ ;  /* 0x0000000d0c0d7223 */ /* 0x000fe200000100ff */
[----:B------:R-:W-:Y:S02]  /*a880*/  HADD2.F32 R12, -RZ, R19.H0_H0 ;  /* 0x20000013ff0c7230 */ /* 0x000fe40000004100 */
[----:B------:R-:W-:Y:S01]  /*a890*/  FFMA.FTZ R11, R26, R34, R11 ;  /* 0x000000221a0b7223 */ /* 0x000fe2000001000b */
[----:B------:R-:W-:Y:S01]  /*a8a0*/  FFMA.FTZ R10, R10, R36, R9 ;  /* 0x000000240a0a7223 */ /* 0x000fe20000010009 */
[----:B------:R-:W-:-:S02]  /*a8b0*/  HADD2.F32 R9, -RZ, R18.H1_H1 ;  /* 0x30000012ff097230 */ /* 0x000fc40000004100 */
[----:B------:R-:W-:Y:S01]  /*a8c0*/  FFMA.FTZ R13, R38, R34, R13 ;  /* 0x00000022260d7223 */ /* 0x000fe2000001000d */
[-C--:B------:R-:W-:Y:S01]  /*a8d0*/  FFMA.FTZ R26, R28, R36.reuse, R11 ;  /* 0x000000241c1a7223 */ /* 0x080fe2000001000b */
[----:B------:R-:W-:Y:S02]  /*a8e0*/  HADD2.F32 R28, -RZ, R21.H0_H0 ;  /* 0x20000015ff1c7230 */ /* 0x000fe40000004100 */
[-C--:B------:R-:W-:Y:S01]  /*a8f0*/  FFMA.FTZ R12, R12, R36.reuse, R37 ;  /* 0x000000240c0c7223 */ /* 0x080fe20000010025 */
[----:B------:R-:W-:Y:S02]  /*a900*/  HADD2.F32 R19, -RZ, R19.H1_H1 ;  /* 0x30000013ff137230 */ /* 0x000fe40000004100 */
[----:B------:R-:W-:Y:S01]  /*a910*/  FFMA.FTZ R10, R9, R35, R10 ;  /* 0x00000023090a7223 */ /* 0x000fe2000001000a */
[----:B------:R-:W-:Y:S02]  /*a920*/  HADD2.F32 R11, -RZ, R20.H1_H1 ;  /* 0x30000014ff0b7230 */ /* 0x000fe40000004100 */
[----:B------:R-:W-:Y:S01]  /*a930*/  FFMA.FTZ R36, R28, R36, R13 ;  /* 0x000000241c247223 */ /* 0x000fe2000001000d */
[----:B------:R-:W-:-:S02]  /*a940*/  HADD2.F32 R21, -RZ, R21.H1_H1 ;  /* 0x30000015ff157230 */ /* 0x000fc40000004100 */
[-C--:B------:R-:W-:Y:S01]  /*a950*/  FFMA.FTZ R18, R19, R35.reuse, R12 ;  /* 0x0000002313127223 */ /* 0x080fe2000001000c */
[----:B-1----:R-:W-:Y:S02]  /*a960*/  HADD2.F32 R9, -RZ, R14.H0_H0 ;  /* 0x2000000eff097230 */ /* 0x002fe40000004100 */
[-C--:B------:R-:W-:Y:S01]  /*a970*/  FFMA.FTZ R26, R11, R35.reuse, R26 ;  /* 0x000000230b1a7223 */ /* 0x080fe2000001001a */
[----:B------:R-:W-:Y:S02]  /*a980*/  HADD2.F32 R13, -RZ, R31.H0_H0 ;  /* 0x2000001fff0d7230 */ /* 0x000fe40000004100 */
[----:B------:R-:W-:Y:S01]  /*a990*/  FFMA.FTZ R36, R21, R35, R36 ;  /* 0x0000002315247223 */ /* 0x000fe20000010024 */
[----:B------:R-:W-:Y:S02]  /*a9a0*/  HADD2.F32 R11, -RZ, R30.H0_H0 ;  /* 0x2000001eff0b7230 */ /* 0x000fe40000004100 */
[----:B------:R-:W-:Y:S02]  /*a9b0*/  HADD2.F32 R19, -RZ, R32.H0_H0 ;  /* 0x20000020ff137230 */ /* 0x000fe40000004100 */
[----:B------:R-:W-:Y:S01]  /*a9c0*/  FFMA.FTZ R13, R13, R9, R18 ;  /* 0x000000090d0d7223 */ /* 0x000fe20000010012 */
[----:B------:R-:W-:-:S02]  /*a9d0*/  HADD2.F32 R21, -RZ, R33.H0_H0 ;  /* 0x20000021ff157230 */ /* 0x000fc40000004100 */
[-C--:B------:R-:W-:Y:S01]  /*a9e0*/  FFMA.FTZ R11, R11, R9.reuse, R10 ;  /* 0x000000090b0b7223 */ /* 0x080fe2000001000a */
[----:B------:R-:W-:Y:S02]  /*a9f0*/  HADD2.F32 R14, -RZ, R14.H1_H1 ;  /* 0x3000000eff0e7230 */ /* 0x000fe40000004100 */
[-C--:B------:R-:W-:Y:S01]  /*aa00*/  FFMA.FTZ R19, R19, R9.reuse, R26 ;  /* 0x0000000913137223 */ /* 0x080fe2000001001a */
[----:B------:R-:W-:Y:S02]  /*aa10*/  HADD2.F32 R30, -RZ, R30.H1_H1 ;  /* 0x3000001eff1e7230 */ /* 0x000fe40000004100 */
[----:B------:R-:W-:Y:S01]  /*aa20*/  FFMA.FTZ R9, R21, R9, R36 ;  /* 0x0000000915097223 */ /* 0x000fe20000010024 */
[----:B------:R-:W-:Y:S02]  /*aa30*/  HADD2.F32 R18, -RZ, R31.H1_H1 ;  /* 0x3000001fff127230 */ /* 0x000fe40000004100 */
[----:B------:R-:W-:Y:S02]  /*aa40*/  HADD2.F32 R32, -RZ, R32.H1_H1 ;  /* 0x30000020ff207230 */ /* 0x000fe40000004100 */
[----:B------:R-:W-:Y:S01]  /*aa50*/  FFMA.FTZ R11, R30, R14, R11 ;  /* 0x0000000e1e0b7223 */ /* 0x000fe2000001000b */
[----:B------:R-:W-:-:S02]  /*aa60*/  HADD2.F32 R26, -RZ, R33.H1_H1 ;  /* 0x30000021ff1a7230 */ /* 0x000fc40000004100 */
[-C--:B------:R-:W-:Y:S01]  /*aa70*/  FFMA.FTZ R13, R18, R14.reuse, R13 ;  /* 0x0000000e120d7223 */ /* 0x080fe2000001000d */
[----:B------:R-:W-:Y:S02]  /*aa80*/  HADD2.F32 R12, -RZ, R15.H0_H0 ;  /* 0x2000000fff0c7230 */ /* 0x000fe40000004100 */
[-C--:B------:R-:W-:Y:S01]  /*aa90*/  FFMA.FTZ R19, R32, R14.reuse, R19 ;  /* 0x0000000e20137223 */ /* 0x080fe20000010013 */
[----:B------:R-:W-:Y:S02]  /*aaa0*/  HADD2.F32 R10, -RZ, R22.H0_H0 ;  /* 0x20000016ff0a7230 */ /* 0x000fe40000004100 */
[----:B------:R-:W-:Y:S01]  /*aab0*/  FFMA.FTZ R9, R26, R14, R9 ;  /* 0x0000000e1a097223 */ /* 0x000fe20000010009 */
[----:B------:R-:W-:Y:S02]  /*aac0*/  HADD2.F32 R20, -RZ, R23.H0_H0 ;  /* 0x20000017ff147230 */ /* 0x000fe40000004100 */
[----:B------:R-:W-:Y:S02]  /*aad0*/  HADD2.F32 R18, -RZ, R24.H0_H0 ;  /* 0x20000018ff127230 */ /* 0x000fe40000004100 */
[----:B------:R-:W-:Y:S01]  /*aae0*/  FFMA.FTZ R10, R10, R12, R11 ;  /* 0x0000000c0a0a7223 */ /* 0x000fe2000001000b */
[----:B------:R-:W-:-:S02]  /*aaf0*/  HADD2.F32 R15, -RZ, R15.H1_H1 ;  /* 0x3000000fff0f7230 */ /* 0x000fc40000004100 */
[-C--:B------:R-:W-:Y:S01]  /*ab00*/  FFMA.FTZ R14, R20, R12.reuse, R13 ;  /* 0x0000000c140e7223 */ /* 0x080fe2000001000d */
[----:B------:R-:W-:Y:S02]  /*ab10*/  HADD2.F32 R20, -RZ, R25.H0_H0 ;  /* 0x20000019ff147230 */ /* 0x000fe40000004100 */
[-C--:B------:R-:W-:Y:S01]  /*ab20*/  FFMA.FTZ R18, R18, R12.reuse, R19 ;  /* 0x0000000c12127223 */ /* 0x080fe20000010013 */
[----:B------:R-:W-:Y:S02]  /*ab30*/  HADD2.F32 R11, -RZ, R22.H1_H1 ;  /* 0x30000016ff0b7230 */ /* 0x000fe40000004100 */
[----:B------:R-:W-:Y:S02]  /*ab40*/  HADD2.F32 R23, -RZ, R23.H1_H1 ;  /* 0x30000017ff177230 */ /* 0x000fe40000004100 */
[----:B------:R-:W-:Y:S01]  /*ab50*/  FFMA.FTZ R12, R20, R12, R9 ;  /* 0x0000000c140c7223 */ /* 0x000fe20000010009 */
[----:B------:R-:W-:Y:S02]  /*ab60*/  HADD2.F32 R13, -RZ, R24.H1_H1 ;  /* 0x30000018ff0d7230 */ /* 0x000fe40000004100 */
[----:B------:R-:W-:Y:S01]  /*ab70*/  FFMA.FTZ R10, R11, R15, R10 ;  /* 0x0000000f0b0a7223 */ /* 0x000fe2000001000a */
[----:B------:R-:W-:-:S02]  /*ab80*/  HADD2.F32 R25, -RZ, R25.H1_H1 ;  /* 0x30000019ff197230 */ /* 0x000fc40000004100 */
[-C--:B------:R-:W-:Y:S01]  /*ab90*/  FFMA.FTZ R14, R23, R15.reuse, R14 ;  /* 0x0000000f170e7223 */ /* 0x080fe2000001000e */
[--C-:B------:R-:W-:Y:S02]  /*aba0*/  HADD2.F32 R9, -RZ, R99.reuse.H0_H0 ;  /* 0x20000063ff097230 */ /* 0x100fe40000004100 */
[-C--:B------:R-:W-:Y:S01]  /*abb0*/  FFMA.FTZ R18, R13, R15.reuse, R18 ;  /* 0x0000000f0d127223 */ /* 0x080fe20000010012 */
[----:B------:R-:W-:Y:S02]  /*abc0*/  HADD2.F32 R11, -RZ, R99.H1_H1 ;  /* 0x30000063ff0b7230 */ /* 0x000fe40000004100 */
[----:B------:R-:W-:Y:S01]  /*abd0*/  FFMA.FTZ R12, R25, R15, R12 ;  /* 0x0000000f190c7223 */ /* 0x000fe2000001000c */
[--C-:B------:R-:W-:Y:S02]  /*abe0*/  HADD2.F32 R13, -RZ, R104.reuse.H0_H0 ;  /* 0x20000068ff0d7230 */ /* 0x100fe40000004100 */
[----:B------:R-:W-:Y:S01]  /*abf0*/  FMUL.FTZ R10, R9, R10 ;  /* 0x0000000a090a7220 */ /* 0x000fe20000410000 */
[----:B------:R-:W-:-:S02]  /*ac00*/  HADD2.F32 R19, -RZ, R104.H1_H1 ;  /* 0x30000068ff137230 */ /* 0x000fc40000004100 */
[----:B------:R-:W-:Y:S01]  /*ac10*/  FMUL.FTZ R14, R11, R14 ;  /* 0x0000000e0b0e7220 */ /* 0x000fe20000410000 */
[----:B------:R-:W-:Y:S01]  /*ac20*/  FMUL.FTZ R18, R13, R18 ;  /* 0x000000120d127220 */ /* 0x000fe20000410000 */
[----:B------:R-:W-:Y:S01]  /*ac30*/  F2FP.F16.F32.PACK_AB R10, RZ, R10 ;  /* 0x0000000aff0a723e */ /* 0x000fe200000000ff */
[----:B------:R-:W-:Y:S02]  /*ac40*/  FMUL.FTZ R12, R19, R12 ;  /* 0x0000000c130c7220 */ /* 0x000fe40000410000 */
[----:B------:R-:W-:Y:S02]  /*ac50*/  F2FP.F16.F32.PACK_AB R14, RZ, R14 ;  /* 0x0000000eff0e723e */ /* 0x000fe400000000ff */
[----:B------:R-:W-:Y:S02]  /*ac60*/  F2FP.F16.F32.PACK_AB R18, RZ, R18 ;  /* 0x00000012ff12723e */ /* 0x000fe400000000ff */
[----:B------:R-:W-:Y:S02]  /*ac70*/  F2FP.F16.F32.PACK_AB R12, RZ, R12 ;  /* 0x0000000cff0c723e */ /* 0x000fe400000000ff */
[----:B------:R-:W-:-:S02]  /*ac80*/  PRMT R10, R10, 0x5410, R14 ;  /* 0x000054100a0a7816 */ /* 0x000fc4000000000e */
[----:B------:R-:W-:-:S03]  /*ac90*/  PRMT R18, R18, 0x5410, R12 ;  /* 0x0000541012127816 */ /* 0x000fc6000000000c */
[----:B------:R-:W-:Y:S02]  /*aca0*/  HFMA2 R2, R10, 1, 1, R2 ;  /* 0x3c003c000a027831 */ /* 0x000fe40000000002 */
[----:B------:R-:W-:-:S07]  /*acb0*/  HADD2 R0, R18, R0 ;  /* 0x0000000012007230 */ /* 0x000fce0000000000 */
.L_x_245:
[----:B------:R-:W-:Y:S01]  /*acc0*/  IADD3 R97, PT, PT, R97, 0x20, RZ ;  /* 0x0000002061617810 */ /* 0x000fe20007ffe0ff */
[----:B------:R-:W-:Y:S01]  /*acd0*/  UIADD3 UR4, UPT, UPT, UR4, 0x40, URZ ;  /* 0x0000004004047890 */ /* 0x000fe2000fffe0ff */
[----:B------:R-:W-:Y:S01]  /*ace0*/  IADD3 R16, P3, PT, R16, 0x80, RZ ;  /* 0x0000008010107810 */ /* 0x000fe20007f7e0ff */
[----:B------:R-:W-:Y:S01]  /*acf0*/  IMAD.WIDE R102, R85, 0x4, R102 ;  /* 0x0000000455667825 */ /* 0x000fe200078e0266 */
[----:B------:R-:W-:Y:S02]  /*ad00*/  ISETP.GE.AND P2, PT, R97, R96, PT ;  /* 0x000000606100720c */ /* 0x000fe40003f46270 */
[----:B------:R-:W-:-:S11]  /*ad10*/  IADD3.X R17, PT, PT, RZ, R17, RZ, P3, !PT ;  /* 0x00000011ff117210 */ /* 0x000fd60001ffe4ff */
[----:B------:R-:W-:Y:S05]  /*ad20*/  @!P2 BRA `(.L_x_248) ;  /* 0xffffff94001ca947 */ /* 0x000fea000383ffff */
.L_x_231:
[----:B------:R-:W0:Y:S01]  /*ad30*/  LDC.64 R10, c[0x0][0x3a0] ;  /* 0x0000e800ff0a7b82 */ /* 0x000e220000000a00 */
[----:B------:R-:W-:Y:S02]  /*ad40*/  IMAD R9, R85, UR7, R94 ;  /* 0x0000000755097c24 */ /* 0x000fe4000f8e025e */
[----:B------:R-:W-:Y:S02]  /*ad50*/  HMUL2 R13, R8, R95.H0_H0 ;  /* 0x2000005f080d7232 */ /* 0x000fe40000000000 */
[----:B0-----:R-:W-:-:S05]  /*ad60*/  IMAD.WIDE R10, R9, 0x2, R10 ;  /* 0x00000002090a7825 */ /* 0x001fca00078e020a */
        /* <DEDUP_REMOVED lines=8> */
.L_x_252:
[----:B------:R-:W0:Y:S02]  /*adf0*/  LDS R8, [R7] ;  /* 0x0000000007087984 */ /* 0x000e240000000800 */
[----:B0-----:R-:W-:-:S05]  /*ae00*/  HFMA2 R9, R8, 1, 1, R13 ;  /* 0x3c003c0008097831 */ /* 0x001fca000000000d */
[----:B------:R-:W0:Y:S02]  /*ae10*/  ATOMS.CAST.SPIN P0, [R7], R8, R9 ;  /* 0x000000080700758d */ /* 0x000e240001800009 */
[----:B0-----:R-:W-:Y:S05]  /*ae20*/  @!P0 BRA `(.L_x_252) ;  /* 0xfffffffc00f08947 */ /* 0x001fea000383ffff */
[----:B------:R-:W-:Y:S05]  /*ae30*/  BRA `(.L_x_250) ;  /* 0x00000000000c7947 */ /* 0x000fea0003800000 */
.L_x_251:
[----:B------:R-:W2:Y:S02]  /*ae40*/  LD.E R7, desc[UR8][R10.64] ;  /* 0x000000080a077980 */ /* 0x000ea4000c101900 */
[----:B--2---:R-:W-:-:S05]  /*ae50*/  IADD3 R7, PT, PT, R13, R7, RZ ;  /* 0x000000070d077210 */ /* 0x004fca0007ffe0ff */
[----:B------:R0:W-:Y:S02]  /*ae60*/  ST.E desc[UR8][R10.64], R7 ;  /* 0x000000070a007985 */ /* 0x0001e4000c101908 */
.L_x_250:
[----:B------:R-:W-:Y:S05]  /*ae70*/  BSYNC.RECONVERGENT B0 ;  /* 0x0000000000007941 */ /* 0x000fea0003800200 */
.L_x_249:
[----:B------:R1:W-:Y:S01]  /*ae80*/  ATOM.E.ADD.F16x2.RN.STRONG.GPU P0, RZ, desc[UR8][R10.64+0x4], R95 ;  /* 0x8000045f0aff79a2 */ /* 0x0003e2000c10e108 */
[----:B------:R-:W-:Y:S04]  /*ae90*/  BSSY.RECONVERGENT B0, `(.L_x_253) ;  /* 0x000000e000007945 */ /* 0x000fe80003800200 */
[----:B-1----:R-:W-:Y:S05]  /*aea0*/  @P0 BRA `(.L_x_254) ;  /* 0x0000000000300947 */ /* 0x002fea0003800000 */
[----:B------:R-:W1:Y:S02]  /*aeb0*/  QSPC.E.S P0, RZ, [R10+0x4] ;  /* 0x000004000aff73aa */ /* 0x000e640000000500 */
[----:B-1----:R-:W-:Y:S05]  /*aec0*/  @!P0 BRA `(.L_x_255) ;  /* 0x00000000001c8947 */ /* 0x002fea0003800000 */
[----:B------:R-:W-:-:S04]  /*aed0*/  MOV R8, R10 ;  /* 0x0000000a00087202 */ /* 0x000fc80000000f00 */
[----:B0-----:R-:W-:-:S07]  /*aee0*/  MOV R7, R8 ;  /* 0x0000000800077202 */ /* 0x001fce0000000f00 */
.L_x_256:
[----:B------:R-:W0:Y:S02]  /*aef0*/  LDS R8, [R7+0x4] ;  /* 0x0000040007087984 */ /* 0x000e240000000800 */
[----:B0-----:R-:W-:-:S05]  /*af00*/  HADD2 R9, R8, R95 ;  /* 0x0000005f08097230 */ /* 0x001fca0000000000 */
[----:B------:R-:W0:Y:S02]  /*af10*/  ATOMS.CAST.SPIN P0, [R7+0x4], R8, R9 ;  /* 0x000004080700758d */ /* 0x000e240001800009 */
[----:B0-----:R-:W-:Y:S05]  /*af20*/  @!P0 BRA `(.L_x_256) ;  /* 0xfffffffc00f08947 */ /* 0x001fea000383ffff */
[----:B------:R-:W-:Y:S05]  /*af30*/  BRA `(.L_x_254) ;  /* 0x00000000000c7947 */ /* 0x000fea0003800000 */
.L_x_255:
[----:B0-----:R-:W2:Y:S02]  /*af40*/  LD.E R7, desc[UR8][R10.64+0x4] ;  /* 0x000004080a077980 */ /* 0x001ea4000c101900 */
[----:B--2---:R-:W-:-:S05]  /*af50*/  IADD3 R7, PT, PT, R95, R7, RZ ;  /* 0x000000075f077210 */ /* 0x004fca0007ffe0ff */
[----:B------:R1:W-:Y:S02]  /*af60*/  ST.E desc[UR8][R10.64+0x4], R7 ;  /* 0x000004070a007985 */ /* 0x0003e4000c101908 */
.L_x_254:
[----:B------:R-:W-:Y:S05]  /*af70*/  BSYNC.RECONVERGENT B0 ;  /* 0x0000000000007941 */ /* 0x000fea0003800200 */
.L_x_253:
        /* <DEDUP_REMOVED lines=11> */
.L_x_260:
[----:B------:R-:W0:Y:S02]  /*b030*/  LDS R6, [R5] ;  /* 0x0000000005067984 */ /* 0x000e240000000800 */
[----:B0-----:R-:W-:-:S05]  /*b040*/  HFMA2 R7, R6, 1, 1, R9 ;  /* 0x3c003c0006077831 */ /* 0x001fca0000000009 */
[----:B------:R-:W0:Y:S02]  /*b050*/  ATOMS.CAST.SPIN P0, [R5], R6, R7 ;  /* 0x000000060500758d */ /* 0x000e240001800007 */
[----:B0-----:R-:W-:Y:S05]  /*b060*/  @!P0 BRA `(.L_x_260) ;  /* 0xfffffffc00f08947 */ /* 0x001fea000383ffff */
[----:B------:R-:W-:Y:S05]  /*b070*/  BRA `(.L_x_258) ;  /* 0x00000000000c7947 */ /* 0x000fea0003800000 */
.L_x_259:
[----:B------:R-:W2:Y:S02]  /*b080*/  LD.E R5, desc[UR8][R10.64] ;  /* 0x000000080a057980 */ /* 0x000ea4000c101900 */
[----:B--2---:R-:W-:-:S05]  /*b090*/  IADD3 R5, PT, PT, R9, R5, RZ ;  /* 0x0000000509057210 */ /* 0x004fca0007ffe0ff */
[----:B------:R0:W-:Y:S02]  /*b0a0*/  ST.E desc[UR8][R10.64], R5 ;  /* 0x000000050a007985 */ /* 0x0001e4000c101908 */
.L_x_258:
[----:B------:R-:W-:Y:S05]  /*b0b0*/  BSYNC.RECONVERGENT B0 ;  /* 0x0000000000007941 */ /* 0x000fea0003800200 */
.L_x_257:
[----:B------:R1:W-:Y:S01]  /*b0c0*/  ATOM.E.ADD.F16x2.RN.STRONG.GPU P0, RZ, desc[UR8][R10.64+0x4], R13 ;  /* 0x8000040d0aff79a2 */ /* 0x0003e2000c10e108 */
[----:B------:R-:W-:Y:S04]  /*b0d0*/  BSSY.RECONVERGENT B0, `(.L_x_261) ;  /* 0x000000e000007945 */ /* 0x000fe80003800200 */
[----:B-1----:R-:W-:Y:S05]  /*b0e0*/  @P0 BRA `(.L_x_262) ;  /* 0x0000000000300947 */ /* 0x002fea0003800000 */
[----:B------:R-:W1:Y:S02]  /*b0f0*/  QSPC.E.S P0, RZ, [R10+0x4] ;  /* 0x000004000aff73aa */ /* 0x000e640000000500 */
[----:B-1----:R-:W-:Y:S05]  /*b100*/  @!P0 BRA `(.L_x_263) ;  /* 0x00000000001c8947 */ /* 0x002fea0003800000 */
[----:B------:R-:W-:-:S04]  /*b110*/  MOV R6, R10 ;  /* 0x0000000a00067202 */ /* 0x000fc80000000f00 */
[----:B0-----:R-:W-:-:S07]  /*b120*/  MOV R5, R6 ;  /* 0x0000000600057202 */ /* 0x001fce0000000f00 */
.L_x_264:
[----:B------:R-:W0:Y:S02]  /*b130*/  LDS R6, [R5+0x4] ;  /* 0x0000040005067984 */ /* 0x000e240000000800 */
[----:B0-----:R-:W-:-:S05]  /*b140*/  HADD2 R7, R6, R13 ;  /* 0x0000000d06077230 */ /* 0x001fca0000000000 */
[----:B------:R-:W0:Y:S02]  /*b150*/  ATOMS.CAST.SPIN P0, [R5+0x4], R6, R7 ;  /* 0x000004060500758d */ /* 0x000e240001800007 */
[----:B0-----:R-:W-:Y:S05]  /*b160*/  @!P0 BRA `(.L_x_264) ;  /* 0xfffffffc00f08947 */ /* 0x001fea000383ffff */
[----:B------:R-:W-:Y:S05]  /*b170*/  BRA `(.L_x_262) ;  /* 0x00000000000c7947 */ /* 0x000fea0003800000 */
.L_x_263:
[----:B0-----:R-:W2:Y:S02]  /*b180*/  LD.E R5, desc[UR8][R10.64+0x4] ;  /* 0x000004080a057980 */ /* 0x001ea4000c101900 */
[----:B--2---:R-:W-:-:S05]  /*b190*/  IADD3 R5, PT, PT, R13, R5, RZ ;  /* 0x000000050d057210 */ /* 0x004fca0007ffe0ff */
[----:B------:R1:W-:Y:S02]  /*b1a0*/  ST.E desc[UR8][R10.64+0x4], R5 ;  /* 0x000004050a007985 */ /* 0x0003e4000c101908 */
.L_x_262:
[----:B------:R-:W-:Y:S05]  /*b1b0*/  BSYNC.RECONVERGENT B0 ;  /* 0x0000000000007941 */ /* 0x000fea0003800200 */
.L_x_261:
        /* <DEDUP_REMOVED lines=12> */
.L_x_268:
[----:B------:R-:W0:Y:S02]  /*b280*/  LDS R4, [R3] ;  /* 0x0000000003047984 */ /* 0x000e240000000800 */
[----:B0-----:R-:W-:-:S05]  /*b290*/  HFMA2 R5, R4, 1, 1, R7 ;  /* 0x3c003c0004057831 */ /* 0x001fca0000000007 */
[----:B------:R-:W0:Y:S02]  /*b2a0*/  ATOMS.CAST.SPIN P0, [R3], R4, R5 ;  /* 0x000000040300758d */ /* 0x000e240001800005 */
[----:B0-----:R-:W-:Y:S05]  /*b2b0*/  @!P0 BRA `(.L_x_268) ;  /* 0xfffffffc00f08947 */ /* 0x001fea000383ffff */
[----:B------:R-:W-:Y:S05]  /*b2c0*/  BRA `(.L_x_266) ;  /* 0x00000000000c7947 */ /* 0x000fea0003800000 */
.L_x_267:
[----:B------:R-:W2:Y:S02]  /*b2d0*/  LD.E R3, desc[UR8][R10.64] ;  /* 0x000000080a037980 */ /* 0x000ea4000c101900 */
[----:B--2---:R-:W-:-:S05]  /*b2e0*/  IADD3 R3, PT, PT, R7, R3, RZ ;  /* 0x0000000307037210 */ /* 0x004fca0007ffe0ff */
[----:B------:R0:W-:Y:S02]  /*b2f0*/  ST.E desc[UR8][R10.64], R3 ;  /* 0x000000030a007985 */ /* 0x0001e4000c101908 */
.L_x_266:
[----:B------:R-:W-:Y:S05]  /*b300*/  BSYNC.RECONVERGENT B0 ;  /* 0x0000000000007941 */ /* 0x000fea0003800200 */
.L_x_265:
[----:B------:R1:W-:Y:S01]  /*b310*/  ATOM.E.ADD.F16x2.RN.STRONG.GPU P0, RZ, desc[UR8][R10.64+0x4], R91 ;  /* 0x8000045b0aff79a2 */ /* 0x0003e2000c10e108 */
[----:B------:R-:W-:Y:S04]  /*b320*/  BSSY.RECONVERGENT B0, `(.L_x_269) ;  /* 0x000000e000007945 */ /* 0x000fe80003800200 */
[----:B-1----:R-:W-:Y:S05]  /*b330*/  @P0 BRA `(.L_x_270) ;  /* 0x0000000000300947 */ /* 0x002fea0003800000 */
[----:B------:R-:W1:Y:S02]  /*b340*/  QSPC.E.S P0, RZ, [R10+0x4] ;  /* 0x000004000aff73aa */ /* 0x000e640000000500 */
[----:B-1----:R-:W-:Y:S05]  /*b350*/  @!P0 BRA `(.L_x_271) ;  /* 0x00000000001c8947 */ /* 0x002fea0003800000 */
[----:B------:R-:W-:-:S04]  /*b360*/  MOV R4, R10 ;  /* 0x0000000a00047202 */ /* 0x000fc80000000f00 */
[----:B0-----:R-:W-:-:S07]  /*b370*/  MOV R3, R4 ;  /* 0x0000000400037202 */ /* 0x001fce0000000f00 */
.L_x_272:
[----:B------:R-:W0:Y:S02]  /*b380*/  LDS R4, [R3+0x4] ;  /* 0x0000040003047984 */ /* 0x000e240000000800 */
[----:B0-----:R-:W-:-:S05]  /*b390*/  HADD2 R5, R4, R91 ;  /* 0x0000005b04057230 */ /* 0x001fca0000000000 */
[----:B------:R-:W0:Y:S02]  /*b3a0*/  ATOMS.CAST.SPIN P0, [R3+0x4], R4, R5 ;  /* 0x000004040300758d */ /* 0x000e240001800005 */
[----:B0-----:R-:W-:Y:S05]  /*b3b0*/  @!P0 BRA `(.L_x_272) ;  /* 0xfffffffc00f08947 */ /* 0x001fea000383ffff */
[----:B------:R-:W-:Y:S05]  /*b3c0*/  BRA `(.L_x_270) ;  /* 0x00000000000c7947 */ /* 0x000fea0003800000 */
.L_x_271:
[----:B0-----:R-:W2:Y:S02]  /*b3d0*/  LD.E R3, desc[UR8][R10.64+0x4] ;  /* 0x000004080a037980 */ /* 0x001ea4000c101900 */
[----:B--2---:R-:W-:-:S05]  /*b3e0*/  IADD3 R3, PT, PT, R91, R3, RZ ;  /* 0x000000035b037210 */ /* 0x004fca0007ffe0ff */
[----:B------:R1:W-:Y:S02]  /*b3f0*/  ST.E desc[UR8][R10.64+0x4], R3 ;  /* 0x000004030a007985 */ /* 0x0003e4000c101908 */
.L_x_270:
[----:B------:R-:W-:Y:S05]  /*b400*/  BSYNC.RECONVERGENT B0 ;  /* 0x0000000000007941 */ /* 0x000fea0003800200 */
.L_x_269:
        /* <DEDUP_REMOVED lines=12> */
.L_x_276:
[----:B------:R-:W0:Y:S02]  /*b4d0*/  LDS R2, [R0] ;  /* 0x0000000000027984 */ /* 0x000e240000000800 */
[----:B0-----:R-:W-:-:S05]  /*b4e0*/  HFMA2 R3, R2, 1, 1, R5 ;  /* 0x3c003c0002037831 */ /* 0x001fca0000000005 */
[----:B------:R-:W0:Y:S02]  /*b4f0*/  ATOMS.CAST.SPIN P0, [R0], R2, R3 ;  /* 0x000000020000758d */ /* 0x000e240001800003 */
[----:B0-----:R-:W-:Y:S05]  /*b500*/  @!P0 BRA `(.L_x_276) ;  /* 0xfffffffc00f08947 */ /* 0x001fea000383ffff */
[----:B------:R-:W-:Y:S05]  /*b510*/  BRA `(.L_x_274) ;  /* 0x00000000000c7947 */ /* 0x000fea0003800000 */
.L_x_275:
[----:B------:R-:W2:Y:S02]  /*b520*/  LD.E R0, desc[UR8][R10.64] ;  /* 0x000000080a007980 */ /* 0x000ea4000c101900 */
[----:B--2---:R-:W-:-:S05]  /*b530*/  IADD3 R3, PT, PT, R5, R0, RZ ;  /* 0x0000000005037210 */ /* 0x004fca0007ffe0ff */
[----:B------:R0:W-:Y:S02]  /*b540*/  ST.E desc[UR8][R10.64], R3 ;  /* 0x000000030a007985 */ /* 0x0001e4000c101908 */
.L_x_274:
[----:B------:R-:W-:Y:S05]  /*b550*/  BSYNC.RECONVERGENT B0 ;  /* 0x0000000000007941 */ /* 0x000fea0003800200 */
.L_x_273:
[----:B------:R1:W-:Y:S02]  /*b560*/  ATOM.E.ADD.F16x2.RN.STRONG.GPU P0, RZ, desc[UR8][R10.64+0x4], R93 ;  /* 0x8000045d0aff79a2 */ /* 0x0003e4000c10e108 */
[----:B-1----:R-:W-:Y:S05]  /*b570*/  @P0 EXIT ;  /* 0x000000000000094d */ /* 0x002fea0003800000 */
[----:B------:R-:W1:Y:S02]  /*b580*/  QSPC.E.S P0, RZ, [R10+0x4] ;  /* 0x000004000aff73aa */ /* 0x000e640000000500 */
[----:B-1----:R-:W-:Y:S05]  /*b590*/  @!P0 BRA `(.L_x_277) ;  /* 0x00000000001c8947 */ /* 0x002fea0003800000 */
[----:B------:R-:W-:-:S04]  /*b5a0*/  MOV R2, R10 ;  /* 0x0000000a00027202 */ /* 0x000fc80000000f00 */
[----:B------:R-:W-:-:S07]  /*b5b0*/  MOV R0, R2 ;  /* 0x0000000200007202 */ /* 0x000fce0000000f00 */
.L_x_278:
[----:B------:R-:W0:Y:S02]  /*b5c0*/  LDS R2, [R0+0x4] ;  /* 0x0000040000027984 */ /* 0x000e240000000800 */
[----:B0-----:R-:W-:-:S05]  /*b5d0*/  HADD2 R3, R2, R93 ;  /* 0x0000005d02037230 */ /* 0x001fca0000000000 */
[----:B------:R-:W0:Y:S02]  /*b5e0*/  ATOMS.CAST.SPIN P0, [R0+0x4], R2, R3 ;  /* 0x000004020000758d */ /* 0x000e240001800003 */
[----:B0-----:R-:W-:Y:S05]  /*b5f0*/  @!P0 BRA `(.L_x_278) ;  /* 0xfffffffc00f08947 */ /* 0x001fea000383ffff */
[----:B------:R-:W-:Y:S05]  /*b600*/  EXIT ;  /* 0x000000000000794d */ /* 0x000fea0003800000 */
.L_x_277:
[----:B------:R-:W0:Y:S02]  /*b610*/  LD.E R0, desc[UR8][R10.64+0x4] ;  /* 0x000004080a007980 */ /* 0x000e24000c101900 */
[----:B0-----:R-:W-:-:S05]  /*b620*/  IADD3 R3, PT, PT, R93, R0, RZ ;  /* 0x000000005d037210 */ /* 0x001fca0007ffe0ff */
[----:B------:R-:W-:Y:S01]  /*b630*/  ST.E desc[UR8][R10.64+0x4], R3 ;  /* 0x000004030a007985 */ /* 0x000fe2000c101908 */
[----:B------:R-:W-:Y:S05]  /*b640*/  EXIT ;  /* 0x000000000000794d */ /* 0x000fea0003800000 */
.L_x_279:
        /* <DEDUP_REMOVED lines=11> */
.L_x_3917:


//--------------------- .text._Z23gemm_half_q_half_kernelILi4ELi8ELb1ELb1ELi64EEvPK6__halfPKjS4_S2_PS0_iiiiPKtS7_iiiiiibS2_i --------------------------
	.section	.text._Z23gemm_half_q_half_kernelILi4ELi8ELb1ELb1ELi64EEvPK6__halfPKjS4_S2_PS0_iiiiPKtS7_iiiiiibS2_i,"ax",@progbits
	.align	128
        .global         _Z23gemm_half_q_half_kernelILi4ELi8ELb1ELb1ELi64EEvPK6__halfPKjS4_S2_PS0_iiiiPKtS7_iiiiiibS2_i
        .type           _Z23gemm_half_q_half_kernelILi4ELi8ELb1ELb1ELi64EEvPK6__halfPKjS4_S2_PS0_iiiiPKtS7_iiiiiibS2_i,@function
        .size           _Z23gemm_half_q_half_kernelILi4ELi8ELb1ELb1ELi64EEvPK6__halfPKjS4_S2_PS0_iiiiPKtS7_iiiiiibS2_i,(.L_x_3918 - _Z23gemm_half_q_half_kernelILi4ELi8ELb1ELb1ELi64EEvPK6__halfPKjS4_S2_PS0_iiiiPKtS7_iiiiiibS2_i)
        .other          _Z23gemm_half_q_half_kernelILi4ELi8ELb1ELb1ELi64EEvPK6__halfPKjS4_S2_PS0_iiiiPKtS7_iiiiiibS2_i,@"STO_CUDA_ENTRY STV_DEFAULT"
_Z23gemm_half_q_half_kernelILi4ELi8ELb1ELb1ELi64EEvPK6__halfPKjS4_S2_PS0_iiiiPKtS7_iiiiiibS2_i:
.text._Z23gemm_half_q_half_kernelILi4ELi8ELb1ELb1ELi64EEvPK6__halfPKjS4_S2_PS0_iiiiPKtS7_iiiiiibS2_i:
[----:B------:R-:W0:Y:S08]  /*0000*/  LDC R1, c[0x0][0x37c] ;  /* 0x0000df00ff017b82 */ /* 0x000e300000000800 */
[----:B------:R-:W1:Y:S01]  /*0010*/  S2UR UR15, SR_CTAID.Y ;  /* 0x00000000000f79c3 */ /* 0x000e620000002600 */
[----:B------:R-:W1:Y:S01]  /*0020*/  LDCU UR14, c[0x0][0x3a8] ;  /* 0x00007500ff0e77ac */ /* 0x000e620008000800 */
[----:B0-----:R-:W-:-:S04]  /*0030*/  IADD3 R1, PT, PT, R1, -0x10, RZ ;  /* 0xfffffff001017810 */ /* 0x001fc80007ffe0ff */
[----:B------:R-:W-:Y:S01]  /*0040*/  R2UR UR26, R1 ;  /* 0x00000000011a72ca */ /* 0x000fe200000e0000 */
[----:B-1----:R-:W-:-:S04]  /*0050*/  UIMAD UR27, UR15, -0x4, UR14 ;  /* 0xfffffffc0f1b78a4 */ /* 0x002fc8000f8e020e */
[----:B------:R-:W-:-:S06]  /*0060*/  UISETP.GE.AND UP0, UPT, UR27, 0x1, UPT ;  /* 0x000000011b00788c */ /* 0x000fcc000bf06270 */
[----:B------:R-:W-:-:S13]  /*0070*/  PLOP3.LUT P0, PT, PT, PT, UP0, 0x80, 0x8 ;  /* 0x000000000008781c */ /* 0x000fda0003f0f008 */
[----:B------:R-:W-:Y:S05]  /*0080*/  @!P0 EXIT ;  /* 0x000000000000894d */ /* 0x000fea0003800000 */
[----:B------:R-:W0:Y:S01]  /*0090*/  LDC.64 R4, c[0x0][0x3e8] ;  /* 0x0000fa00ff047b82 */ /* 0x000e220000000a00 */
[----:B------:R-:W0:Y:S01]  /*00a0*/  LDCU.64 UR22, c[0x0][0x358] ;  /* 0x00006b00ff1677ac */ /* 0x000e220008000a00 */
[----:B------:R-:W1:Y:S06]  /*00b0*/  S2R R0, SR_TID.X ;  /* 0x0000000000007919 */ /* 0x000e6c0000002100 */
[----:B------:R-:W2:Y:S08]  /*00c0*/  S2UR UR18, SR_CTAID.Z ;  /* 0x00000000001279c3 */ /* 0x000eb00000002700 */
[----:B------:R-:W3:Y:S01]  /*00d0*/  LDC R3, c[0x0][0x3b0] ;  /* 0x0000ec00ff037b82 */ /* 0x000ee20000000800 */
[----:B0-----:R-:W4:Y:S01]  /*00e0*/  LDG.E.U16 R4, desc[UR22][R4.64] ;  /* 0x0000001604047981 */ /* 0x001f22000c1e1500 */
[----:B------:R-:W-:Y:S01]  /*00f0*/  UISETP.NE.AND UP0, UPT, UR27, 0x1, UPT ;  /* 0x000000011b00788c */ /* 0x000fe2000bf05270 */
[----:B------:R-:W-:-:S02]  /*0100*/  PRMT R34, RZ, 0x7610, R34 ;  /* 0x00007610ff227816 */ /* 0x000fc40000000022 */
[----:B------:R-:W-:Y:S02]  /*0110*/  PRMT R33, RZ, 0x7610, R33 ;  /* 0x00007610ff217816 */ /* 0x000fe40000000021 */
[----:B------:R-:W-:Y:S01]  /*0120*/  PRMT R32, RZ, 0x7610, R32 ;  /* 0x00007610ff207816 */ /* 0x000fe20000000020 */
[----:B--2---:R-:W-:Y:S01]  /*0130*/  USHF.L.U32 UR9, UR18, 0x6, URZ ;  /* 0x0000000612097899 */ /* 0x004fe200080006ff */
[----:B----4-:R-:W-:-:S13]  /*0140*/  R2UR UR25, R4 ;  /* 0x00000000041972ca */ /* 0x010fda00000e0000 */
[----:B------:R-:W-:Y:S01]  /*0150*/  MOV R2, UR25 ;  /* 0x0000001900027c02 */ /* 0x000fe20008000f00 */
[----:B-1-3--:R-:W-:Y:S06]  /*0160*/  BRA.U !UP0, `(.L_x_280) ;  /* 0x0000000108407547 */ /* 0x00afec000b800000 */
[----:B------:R-:W0:Y:S08]  /*0170*/  LDC R7, c[0x0][0x3f0] ;  /* 0x0000fc00ff077b82 */ /* 0x000e300000000800 */
[----:B------:R-:W0:Y:S02]  /*0180*/  LDC.64 R4, c[0x0][0x3e8] ;  /* 0x0000fa00ff047b82 */ /* 0x000e240000000a00 */
[----:B0-----:R-:W-:-:S05]  /*0190*/  IMAD.WIDE R4, R7, 0x2, R4 ;  /* 0x0000000207047825 */ /* 0x001fca00078e0204 */
[----:B------:R-:W2:Y:S01]  /*01a0*/  LDG.E.U16 R32, desc[UR22][R4.64] ;  /* 0x0000001604207981 */ /* 0x000ea2000c1e1500 */
[----:B------:R-:W-:Y:S01]  /*01b0*/  UISETP.NE.AND UP0, UPT, UR27, 0x2, UPT ;  /* 0x000000021b00788c */ /* 0x000fe2000bf05270 */
[----:B--2---:R-:W-:-:S08]  /*01c0*/  LOP3.LUT R2, R32, UR25, RZ, 0xfc, !PT ;  /* 0x0000001920027c12 */ /* 0x004fd0000f8efcff */
[----:B------:R-:W-:Y:S05]  /*01d0*/  BRA.U !UP0, `(.L_x_280) ;  /* 0x0000000108247547 */ /* 0x000fea000b800000 */
[----:B------:R-:W-:Y:S01]  /*01e0*/  UISETP.NE.AND UP0, UPT, UR27, 0x3, UPT ;  /* 0x000000031b00788c */ /* 0x000fe2000bf05270 */
[----:B------:R-:W-:-:S05]  /*01f0*/  IMAD.WIDE R4, R7, 0x2, R4 ;  /* 0x0000000207047825 */ /* 0x000fca00078e0204 */
[----:B------:R-:W-:Y:S01]  /*0200*/  PLOP3.LUT P0, PT, PT, PT, UP0, 0x80, 0x8 ;  /* 0x000000000008781c */ /* 0x000fe20003f0f008 */
[----:B------:R-:W-:Y:S01]  /*0210*/  IMAD.WIDE R6, R7, 0x2, R4 ;  /* 0x0000000207067825 */ /* 0x000fe200078e0204 */
[----:B------:R-:W2:Y:S11]  /*0220*/  LDG.E.U16 R33, desc[UR22][R4.64] ;  /* 0x0000001604217981 */ /* 0x000eb6000c1e1500 */
[----:B------:R-:W3:Y:S01]  /*0230*/  @P0 LDG.E.U16 R34, desc[UR22][R6.64] ;  /* 0x0000001606220981 */ /* 0x000ee2000c1e1500 */
[----:B--2---:R-:W-:-:S04]  /*0240*/  LOP3.LUT R2, R33, R2, RZ, 0xfc, !PT ;  /* 0x0000000221027212 */ /* 0x004fc800078efcff */
[----:B---3--:R-:W-:-:S04]  /*0250*/  @P0 LOP3.LUT R8, R34, R2, RZ, 0xfc, !PT ;  /* 0x0000000222080212 */ /* 0x008fc800078efcff */
[----:B------:R-:W-:-:S07]  /*0260*/  @P0 PRMT R2, R8, 0x7610, R2 ;  /* 0x0000761008020816 */ /* 0x000fce0000000002 */
.L_x_280:
[----:B------:R-:W-:Y:S01]  /*0270*/  PRMT R2, R2, 0x9910, RZ ;  /* 0x0000991002027816 */ /* 0x000fe200000000ff */
[----:B------:R-:W0:Y:S01]  /*0280*/  S2UR UR4, SR_CTAID.X ;  /* 0x00000000000479c3 */ /* 0x000e220000002500 */
[----:B------:R-:W-:Y:S01]  /*0290*/  MOV R4, UR9 ;  /* 0x0000000900047c02 */ /* 0x000fe20008000f00 */
[----:B------:R-:W-:Y:S01]  /*02a0*/  UISETP.LT.U32.AND UP0, UPT, UR27, 0x4, UPT ;  /* 0x000000041b00788c */ /* 0x000fe2000bf01070 */
[----:B------:R-:W-:Y:S02]  /*02b0*/  ISETP.NE.AND P0, PT, R2, RZ, PT ;  /* 0x000000ff0200720c */ /* 0x000fe40003f05270 */
[----:B------:R-:W-:-:S04]  /*02c0*/  VIADDMNMX R4, R4, 0x40, R3, PT ;  /* 0x0000004004047846 */ /* 0x000fc80003800103 */
[----:B------:R-:W-:-:S07]  /*02d0*/  R2UR UR16, R4 ;  /* 0x00000000041072ca */ /* 0x000fce00000e0000 */
[----:B0-----:R-:W-:Y:S08]  /*02e0*/  @!P0 EXIT ;  /* 0x000000000000894d */ /* 0x001ff00003800000 */
[----:B------:R-:W-:Y:S01]  /*02f0*/  IADD3 R4, PT, PT, R0, UR9, RZ ;  /* 0x0000000900047c10 */ /* 0x000fe2000fffe0ff */
[----:B------:R-:W-:Y:S01]  /*0300*/  USHF.L.U32 UR4, UR4, 0x8, URZ ;  /* 0x0000000804047899 */ /* 0x000fe200080006ff */
[----:B------:R-:W-:Y:S01]  /*0310*/  BSSY.RECONVERGENT B0, `(.L_x_281) ;  /* 0x00000b5000007945 */ /* 0x000fe20003800200 */
[----:B------:R-:W-:Y:S01]  /*0320*/  USEL UR7, UR27, 0x4, UP0 ;  /* 0x000000041b077887 */ /* 0x000fe20008000000 */
[----:B------:R-:W-:-:S03]  /*0330*/  ISETP.GE.AND P0, PT, R4, UR16, PT ;  /* 0x0000001004007c0c */ /* 0x000fc6000bf06270 */
[----:B------:R-:W-:-:S10]  /*0340*/  LEA R2, R0, UR4, 0x2 ;  /* 0x0000000400027c11 */ /* 0x000fd4000f8e10ff */
        /* <DEDUP_REMOVED lines=17> */
[----:B------:R-:W-:-:S04]  /*0460*/  UIADD3 UR5, UPT, UPT, -UR7, 0x1, URZ ;  /* 0x0000000107057890 */ /* 0x000fc8000fffe1ff */
[----:B------:R-:W-:Y:S01]  /*0470*/  UISETP.NE.AND UP0, UPT, UR5, URZ, UPT ;  /* 0x000000ff0500728c */ /* 0x000fe2000bf05270 */
[----:B--2---:R0:W-:Y:S08]  /*0480*/  STS.U16 [R5], R6 ;  /* 0x0000000605007388 */ /* 0x0041f00000000400 */
[----:B------:R-:W-:Y:S05]  /*0490*/  BRA.U !UP0, `(.L_x_282) ;  /* 0x0000000908707547 */ /* 0x000fea000b800000 */
[----:B------:R-:W-:Y:S01]  /*04a0*/  UISETP.GE.AND UP0, UPT, UR5, URZ, UPT ;  /* 0x000000ff0500728c */ /* 0x000fe2000bf06270 */
[----:B0-----:R-:W-:Y:S02]  /*04b0*/  IADD3 R5, PT, PT, R5, 0x80, RZ ;  /* 0x0000008005057810 */ /* 0x001fe40007ffe0ff */
[----:B------:R-:W-:-:S06]  /*04c0*/  IADD3 R14, PT, PT, R8, R3, RZ ;  /* 0x00000003080e7210 */ /* 0x000fcc0007ffe0ff */
[----:B------:R-:W-:Y:S05]  /*04d0*/  BRA.U UP0, `(.L_x_284) ;  /* 0x0000000100ec7547 */ /* 0x000fea000b800000 */
[----:B------:R-:W-:Y:S01]  /*04e0*/  UIADD3 UR6, UPT, UPT, URZ, -UR5, URZ ;  /* 0x80000005ff067290 */ /* 0x000fe2000fffe0ff */
[----:B------:R-:W-:-:S03]  /*04f0*/  PLOP3.LUT P0, PT, PT, PT, PT, 0x80, 0x8 ;  /* 0x000000000008781c */ /* 0x000fc60003f0f070 */
[----:B------:R-:W-:-:S09]  /*0500*/  UISETP.GT.AND UP0, UPT, UR6, 0x3, UPT ;  /* 0x000000030600788c */ /* 0x000fd2000bf04270 */
[----:B------:R-:W-:Y:S05]  /*0510*/  BRA.U !UP0, `(.L_x_285) ;  /* 0x0000000108847547 */ /* 0x000fea000b800000 */
[----:B------:R-:W-:-:S13]  /*0520*/  PLOP3.LUT P0, PT, PT, PT, PT, 0x8, 0x80 ;  /* 0x000000000080781c */ /* 0x000fda0003f0e170 */
.L_x_286:
[----:B------:R-:W-:Y:S02]  /*0530*/  IADD3 R7, P1, PT, R4, R14, RZ ;  /* 0x0000000e04077210 */ /* 0x000fe40007f3e0ff */
[CC--:B------:R-:W-:Y:S02]  /*0540*/  IADD3 R8, PT, PT, R14.reuse, R3.reuse, RZ ;  /* 0x000000030e087210 */ /* 0x0c0fe40007ffe0ff */
[----:B------:R-:W-:Y:S02]  /*0550*/  LEA.HI.X.SX32 R14, R14, RZ, 0x1, P1 ;  /* 0x000000ff0e0e7211 */ /* 0x000fe400008f0eff */
[----:B------:R-:W-:Y:S02]  /*0560*/  LEA R6, P1, R7, UR10, 0x1 ;  /* 0x0000000a07067c11 */ /* 0x000fe4000f8208ff */
[----:B------:R-:W-:Y:S02]  /*0570*/  IADD3 R9, PT, PT, R8, R3, RZ ;  /* 0x0000000308097210 */ /* 0x000fe40007ffe0ff */
[----:B------:R-:W-:-:S02]  /*0580*/  IADD3 R12, P2, PT, R4, R8, RZ ;  /* 0x00000008040c7210 */ /* 0x000fc40007f5e0ff */
[----:B------:R-:W-:Y:S02]  /*0590*/  LEA.HI.X R7, R7, UR11, R14, 0x1, P1 ;  /* 0x0000000b07077c11 */ /* 0x000fe400088f0c0e */
[----:B------:R-:W-:Y:S02]  /*05a0*/  IADD3 R14, PT, PT, R9, R3, RZ ;  /* 0x00000003090e7210 */ /* 0x000fe40007ffe0ff */
[----:B------:R-:W-:Y:S01]  /*05b0*/  IADD3 R11, P3, PT, R4, R9, RZ ;  /* 0x00000009040b7210 */ /* 0x000fe20007f7e0ff */
[----:B------:R-:W2:Y:S01]  /*05c0*/  LDG.E.U16.CONSTANT R6, desc[UR22][R6.64] ;  /* 0x0000001606067981 */ /* 0x000ea2000c1e9500 */
[----:B------:R-:W-:Y:S02]  /*05d0*/  LEA.HI.X.SX32 R15, R8, RZ, 0x1, P2 ;  /* 0x000000ff080f7211 */ /* 0x000fe400010f0eff */
[----:B------:R-:W-:Y:S02]  /*05e0*/  LEA R8, P2, R12, UR10, 0x1 ;  /* 0x0000000a0c087c11 */ /* 0x000fe4000f8408ff */
[----:B------:R-:W-:-:S02]  /*05f0*/  IADD3 R13, P1, PT, R4, R14, RZ ;  /* 0x0000000e040d7210 */ /* 0x000fc40007f3e0ff */
[----:B------:R-:W-:Y:S02]  /*0600*/  LEA.HI.X.SX32 R18, R9, RZ, 0x1, P3 ;  /* 0x000000ff09127211 */ /* 0x000fe400018f0eff */
[----:B------:R-:W-:Y:S02]  /*0610*/  LEA.HI.X R9, R12, UR11, R15, 0x1, P2 ;  /* 0x0000000b0c097c11 */ /* 0x000fe400090f0c0f */
[----:B------:R-:W-:Y:S02]  /*0620*/  LEA.HI.X.SX32 R16, R14, RZ, 0x1, P1 ;  /* 0x000000ff0e107211 */ /* 0x000fe400008f0eff */
[----:B------:R-:W-:Y:S01]  /*0630*/  LEA R10, P3, R11, UR10, 0x1 ;  /* 0x0000000a0b0a7c11 */ /* 0x000fe2000f8608ff */
[----:B------:R-:W3:Y:S01]  /*0640*/  LDG.E.U16.CONSTANT R8, desc[UR22][R8.64] ;  /* 0x0000001608087981 */ /* 0x000ee2000c1e9500 */
[----:B------:R-:W-:Y:S02]  /*0650*/  LEA R12, P1, R13, UR10, 0x1 ;  /* 0x0000000a0d0c7c11 */ /* 0x000fe4000f8208ff */
[----:B------:R-:W-:-:S02]  /*0660*/  LEA.HI.X R11, R11, UR11, R18, 0x1, P3 ;  /* 0x0000000b0b0b7c11 */ /* 0x000fc400098f0c12 */
[----:B------:R-:W-:-:S03]  /*0670*/  LEA.HI.X R13, R13, UR11, R16, 0x1, P1 ;  /* 0x0000000b0d0d7c11 */ /* 0x000fc600088f0c10 */
[----:B------:R-:W4:Y:S04]  /*0680*/  LDG.E.U16.CONSTANT R10, desc[UR22][R10.64] ;  /* 0x000000160a0a7981 */ /* 0x000f28000c1e9500 */
[----:B------:R-:W5:Y:S01]  /*0690*/  LDG.E.U16.CONSTANT R12, desc[UR22][R12.64] ;  /* 0x000000160c0c7981 */ /* 0x000f62000c1e9500 */
[----:B------:R-:W-:-:S04]  /*06a0*/  UIADD3 UR5, UPT, UPT, UR5, 0x4, URZ ;  /* 0x0000000405057890 */ /* 0x000fc8000fffe0ff */
[----:B------:R-:W-:Y:S01]  /*06b0*/  UISETP.GE.AND UP0, UPT, UR5, -0x3, UPT ;  /* 0xfffffffd0500788c */ /* 0x000fe2000bf06270 */
[----:B------:R-:W-:Y:S01]  /*06c0*/  IADD3 R14, PT, PT, R14, R3, RZ ;  /* 0x000000030e0e7210 */ /* 0x000fe20007ffe0ff */
[----:B--2---:R-:W-:Y:S04]  /*06d0*/  STS.U16 [R5], R6 ;  /* 0x0000000605007388 */ /* 0x004fe80000000400 */
[----:B---3--:R-:W-:Y:S04]  /*06e0*/  STS.U16 [R5+0x80], R8 ;  /* 0x0000800805007388 */ /* 0x008fe80000000400 */
[----:B----4-:R-:W-:Y:S04]  /*06f0*/  STS.U16 [R5+0x100], R10 ;  /* 0x0001000a05007388 */ /* 0x010fe80000000400 */
[----:B-----5:R0:W-:Y:S02]  /*0700*/  STS.U16 [R5+0x180], R12 ;  /* 0x0001800c05007388 */ /* 0x0201e40000000400 */
[----:B0-----:R-:W-:Y:S01]  /*0710*/  IADD3 R5, PT, PT, R5, 0x200, RZ ;  /* 0x0000020005057810 */ /* 0x001fe20007ffe0ff */
[----:B------:R-:W-:Y:S06]  /*0720*/  BRA.U !UP0, `(.L_x_286) ;  /* 0xfffffffd08807547 */ /* 0x000fec000b83ffff */
.L_x_285:
[----:B------:R-:W-:-:S04]  /*0730*/  UIADD3 UR6, UPT, UPT, URZ, -UR5, URZ ;  /* 0x80000005ff067290 */ /* 0x000fc8000fffe0ff */
[----:B------:R-:W-:-:S09]  /*0740*/  UISETP.GT.AND UP0, UPT, UR6, 0x1, UPT ;  /* 0x000000010600788c */ /* 0x000fd2000bf04270 */
[----:B------:R-:W-:Y:S05]  /*0750*/  BRA.U !UP0, `(.L_x_287) ;  /* 0x0000000108447547 */ /* 0x000fea000b800000 */
[----:B------:R-:W-:Y:S02]  /*0760*/  IADD3 R10, PT, PT, R14, R3, RZ ;  /* 0x000000030e0a7210 */ /* 0x000fe40007ffe0ff */
        /* <DEDUP_REMOVED lines=11> */
[----:B------:R-:W-:Y:S01]  /*0820*/  UIADD3 UR5, UPT, UPT, UR5, 0x2, URZ ;  /* 0x0000000205057890 */ /* 0x000fe2000fffe0ff */
[----:B------:R-:W-:Y:S01]  /*0830*/  IADD3 R14, PT, PT, R10, R3, RZ ;  /* 0x000000030a0e7210 */ /* 0x000fe20007ffe0ff */
[----:B--2---:R-:W-:Y:S04]  /*0840*/  STS.U16 [R5], R6 ;  /* 0x0000000605007388 */ /* 0x004fe80000000400 */
[----:B---3--:R0:W-:Y:S02]  /*0850*/  STS.U16 [R5+0x80], R8 ;  /* 0x0000800805007388 */ /* 0x0081e40000000400 */
[----:B0-----:R-:W-:-:S07]  /*0860*/  IADD3 R5, PT, PT, R5, 0x100, RZ ;  /* 0x0000010005057810 */ /* 0x001fce0007ffe0ff */
.L_x_287:
[----:B------:R-:W-:-:S13]  /*0870*/  ISETP.EQ.AND P1, PT, RZ, UR5, PT ;  /* 0x00000005ff007c0c */ /* 0x000fda000bf22270 */
[----:B------:R-:W-:Y:S05]  /*0880*/  @!P0 BRA P1, `(.L_x_282) ;  /* 0x0000000400748947 */ /* 0x000fea0000800000 */
.L_x_284:
[----:B------:R-:W-:-:S04]  /*0890*/  IADD3 R7, P0, PT, R4, R14, RZ ;  /* 0x0000000e04077210 */ /* 0x000fc80007f1e0ff */
[----:B------:R-:W-:Y:S02]  /*08a0*/  LEA.HI.X.SX32 R8, R14, RZ, 0x1, P0 ;  /* 0x000000ff0e087211 */ /* 0x000fe400000f0eff */
[----:B------:R-:W-:-:S04]  /*08b0*/  LEA R6, P0, R7, UR10, 0x1 ;  /* 0x0000000a07067c11 */ /* 0x000fc8000f8008ff */
[----:B------:R-:W-:-:S05]  /*08c0*/  LEA.HI.X R7, R7, UR11, R8, 0x1, P0 ;  /* 0x0000000b07077c11 */ /* 0x000fca00080f0c08 */
[----:B------:R-:W2:Y:S01]  /*08d0*/  LDG.E.U16.CONSTANT R6, desc[UR22][R6.64] ;  /* 0x0000001606067981 */ /* 0x000ea2000c1e9500 */
[----:B------:R-:W-:Y:S01]  /*08e0*/  UIADD3 UR5, UPT, UPT, UR5, 0x1, URZ ;  /* 0x0000000105057890 */ /* 0x000fe2000fffe0ff */
[----:B------:R-:W-:-:S03]  /*08f0*/  IADD3 R14, PT, PT, R14, R3, RZ ;  /* 0x000000030e0e7210 */ /* 0x000fc60007ffe0ff */
[----:B------:R-:W-:Y:S01]  /*0900*/  UISETP.NE.AND UP0, UPT, UR5, URZ, UPT ;  /* 0x000000ff0500728c */ /* 0x000fe2000bf05270 */
[----:B--2---:R0:W-:Y:S02]  /*0910*/  STS.U16 [R5], R6 ;  /* 0x0000000605007388 */ /* 0x0041e40000000400 */
[----:B0-----:R-:W-:-:S06]  /*0920*/  IADD3 R5, PT, PT, R5, 0x80, RZ ;  /* 0x0000008005057810 */ /* 0x001fcc0007ffe0ff */
[----:B------:R-:W-:Y:S05]  /*0930*/  BRA.U UP0, `(.L_x_284) ;  /* 0xfffffffd00d47547 */ /* 0x000fea000b83ffff */
[----:B------:R-:W-:Y:S05]  /*0940*/  BRA `(.L_x_282) ;  /* 0x0000000400447947 */ /* 0x000fea0003800000 */
.L_x_283:
[C---:B------:R-:W-:Y:S01]  /*0950*/  LEA R6, P0, R4.reuse, UR10, 0x1 ;  /* 0x0000000a04067c11 */ /* 0x040fe2000f8008ff */
[----:B------:R-:W0:Y:S03]  /*0960*/  LDCU.64 UR12, c[0x0][0x380] ;  /* 0x00007000ff0c77ac */ /* 0x000e260008000a00 */
[----:B------:R-:W-:-:S05]  /*0970*/  LEA.HI.X R7, R4, UR11, RZ, 0x1, P0 ;  /* 0x0000000b04077c11 */ /* 0x000fca00080f0cff */
[----:B------:R1:W5:Y:S01]  /*0980*/  LDG.E.U16.CONSTANT R4, desc[UR22][R6.64] ;  /* 0x0000001606047981 */ /* 0x000362000c1e9500 */
[----:B------:R-:W-:Y:S01]  /*0990*/  UIADD3 UR5, UPT, UPT, URZ, -UR7, URZ ;  /* 0x80000007ff057290 */ /* 0x000fe2000fffe0ff */
[----:B------:R-:W-:-:S03]  /*09a0*/  IMAD R14, R3, UR15, RZ ;  /* 0x0000000f030e7c24 */ /* 0x000fc6000f8e02ff */
[----:B------:R-:W-:Y:S02]  /*09b0*/  UISETP.GE.AND UP0, UPT, UR5, URZ, UPT ;  /* 0x000000ff0500728c */ /* 0x000fe4000bf06270 */
[----:B------:R-:W-:-:S07]  /*09c0*/  SHF.L.U32 R14, R14, 0x2, RZ ;  /* 0x000000020e0e7819 */ /* 0x000fce00000006ff */
[----:B01----:R-:W-:Y:S05]  /*09d0*/  BRA.U UP0, `(.L_x_288) ;  /* 0x0000000100f47547 */ /* 0x003fea000b800000 */
[----:B------:R-:W-:Y:S02]  /*09e0*/  UIADD3 UR6, UPT, UPT, URZ, -UR5, URZ ;  /* 0x80000005ff067290 */ /* 0x000fe4000fffe0ff */
[----:B------:R-:W-:Y:S02]  /*09f0*/  UPLOP3.LUT UP0, UPT, UPT, UPT, UPT, 0x80, 0x8 ;  /* 0x000000000008789c */ /* 0x000fe40003f0f070 */
[----:B------:R-:W-:-:S09]  /*0a00*/  UISETP.GT.AND UP1, UPT, UR6, 0x3, UPT ;  /* 0x000000030600788c */ /* 0x000fd2000bf24270 */
[----:B------:R-:W-:Y:S05]  /*0a10*/  BRA.U !UP1, `(.L_x_289) ;  /* 0x0000000109887547 */ /* 0x000fea000b800000 */
[----:B------:R-:W0:Y:S01]  /*0a20*/  LDCU.64 UR10, c[0x0][0x380] ;  /* 0x00007000ff0a77ac */ /* 0x000e220008000a00 */
[----:B------:R-:W-:-:S11]  /*0a30*/  UPLOP3.LUT UP0, UPT, UPT, UPT, UPT, 0x40, 0x4 ;  /* 0x000000000004789c */ /* 0x000fd60003f0e870 */
.L_x_290:
[----:B-----5:R-:W-:Y:S02]  /*0a40*/  IADD3 R7, P0, PT, R4, R14, RZ ;  /* 0x0000000e04077210 */ /* 0x020fe40007f1e0ff */
[CC--:B------:R-:W-:Y:S02]  /*0a50*/  IADD3 R8, PT, PT, R14.reuse, R3.reuse, RZ ;  /* 0x000000030e087210 */ /* 0x0c0fe40007ffe0ff */
[----:B------:R-:W-:Y:S02]  /*0a60*/  LEA.HI.X.SX32 R14, R14, RZ, 0x1, P0 ;  /* 0x000000ff0e0e7211 */ /* 0x000fe400000f0eff */
[----:B0-----:R-:W-:Y:S02]  /*0a70*/  LEA R6, P0, R7, UR10, 0x1 ;  /* 0x0000000a07067c11 */ /* 0x001fe4000f8008ff */
        /* <DEDUP_REMOVED lines=11> */
[----:B------:R-:W-:Y:S02]  /*0b30*/  LEA R10, P1, R11, UR10, 0x1 ;  /* 0x0000000a0b0a7c11 */ /* 0x000fe4000f8208ff */
[----:B------:R-:W-:Y:S01]  /*0b40*/  LEA.HI.X.SX32 R16, R14, RZ, 0x1, P3 ;  /* 0x000000ff0e107211 */ /* 0x000fe200018f0eff */
[----:B------:R-:W3:Y:S01]  /*0b50*/  LDG.E.U16.CONSTANT R8, desc[UR22][R8.64] ;  /* 0x0000001608087981 */ /* 0x000ee2000c1e9500 */
[----:B------:R-:W-:Y:S02]  /*0b60*/  LEA R12, P0, R13, UR10, 0x1 ;  /* 0x0000000a0d0c7c11 */ /* 0x000fe4000f8008ff */
[----:B------:R-:W-:-:S02]  /*0b70*/  LEA.HI.X R11, R11, UR11, R18, 0x1, P1 ;  /* 0x0000000b0b0b7c11 */ /* 0x000fc400088f0c12 */
[----:B------:R-:W-:-:S03]  /*0b80*/  LEA.HI.X R13, R13, UR11, R16, 0x1, P0 ;  /* 0x0000000b0d0d7c11 */ /* 0x000fc600080f0c10 */
[----:B------:R-:W4:Y:S04]  /*0b90*/  LDG.E.U16.CONSTANT R10, desc[UR22][R10.64] ;  /* 0x000000160a0a7981 */ /* 0x000f28000c1e9500 */
[----:B------:R-:W4:Y:S01]  /*0ba0*/  LDG.E.U16.CONSTANT R12, desc[UR22][R12.64] ;  /* 0x000000160c0c7981 */ /* 0x000f22000c1e9500 */
[----:B------:R-:W-:-:S04]  /*0bb0*/  UIADD3 UR5, UPT, UPT, UR5, 0x4, URZ ;  /* 0x0000000405057890 */ /* 0x000fc8000fffe0ff */
[----:B------:R-:W-:Y:S01]  /*0bc0*/  UISETP.GE.AND UP1, UPT, UR5, -0x3, UPT ;  /* 0xfffffffd0500788c */ /* 0x000fe2000bf26270 */
[----:B------:R-:W-:Y:S01]  /*0bd0*/  IADD3 R14, PT, PT, R14, R3, RZ ;  /* 0x000000030e0e7210 */ /* 0x000fe20007ffe0ff */
[----:B--2---:R-:W-:Y:S04]  /*0be0*/  STS.U16 [R5], R6 ;  /* 0x0000000605007388 */ /* 0x004fe80000000400 */
[----:B---3--:R-:W-:Y:S04]  /*0bf0*/  STS.U16 [R5+0x80], R8 ;  /* 0x0000800805007388 */ /* 0x008fe80000000400 */
[----:B----4-:R-:W-:Y:S04]  /*0c00*/  STS.U16 [R5+0x100], R10 ;  /* 0x0001000a05007388 */ /* 0x010fe80000000400 */
[----:B------:R0:W-:Y:S02]  /*0c10*/  STS.U16 [R5+0x180], R12 ;  /* 0x0001800c05007388 */ /* 0x0001e40000000400 */
[----:B0-----:R-:W-:Y:S01]  /*0c20*/  IADD3 R5, PT, PT, R5, 0x200, RZ ;  /* 0x0000020005057810 */ /* 0x001fe20007ffe0ff */
[----:B------:R-:W-:Y:S06]  /*0c30*/  BRA.U !UP1, `(.L_x_290) ;  /* 0xfffffffd09807547 */ /* 0x000fec000b83ffff */
.L_x_289:
[----:B------:R-:W-:-:S04]  /*0c40*/  UIADD3 UR6, UPT, UPT, URZ, -UR5, URZ ;  /* 0x80000005ff067290 */ /* 0x000fc8000fffe0ff */
[----:B------:R-:W-:-:S09]  /*0c50*/  UISETP.GT.AND UP1, UPT, UR6, 0x1, UPT ;  /* 0x000000010600788c */ /* 0x000fd2000bf24270 */
[----:B------:R-:W-:Y:S05]  /*0c60*/  BRA.U !UP1, `(.L_x_291) ;  /* 0x0000000109487547 */ /* 0x000fea000b800000 */
[----:B------:R-:W0:Y:S01]  /*0c70*/  LDCU.64 UR10, c[0x0][0x380] ;  /* 0x00007000ff0a77ac */ /* 0x000e220008000a00 */
[----:B------:R-:W-:Y:S02]  /*0c80*/  IADD3 R10, PT, PT, R14, R3, RZ ;  /* 0x000000030e0a7210 */ /* 0x000fe40007ffe0ff */
[C---:B-----5:R-:W-:Y:S02]  /*0c90*/  IADD3 R7, P0, PT, R4.reuse, R14, RZ ;  /* 0x0000000e04077210 */ /* 0x060fe40007f1e0ff */
[----:B------:R-:W-:Y:S02]  /*0ca0*/  IADD3 R9, P1, PT, R4, R10, RZ ;  /* 0x0000000a04097210 */ /* 0x000fe40007f3e0ff */
[----:B------:R-:W-:Y:S02]  /*0cb0*/  LEA.HI.X.SX32 R14, R14, RZ, 0x1, P0 ;  /* 0x000000ff0e0e7211 */ /* 0x000fe400000f0eff */
[----:B------:R-:W-:Y:S02]  /*0cc0*/  LEA.HI.X.SX32 R12, R10, RZ, 0x1, P1 ;  /* 0x000000ff0a0c7211 */ /* 0x000fe400008f0eff */
[----:B0-----:R-:W-:-:S02]  /*0cd0*/  LEA R6, P0, R7, UR10, 0x1 ;  /* 0x0000000a07067c11 */ /* 0x001fc4000f8008ff */
[----:B------:R-:W-:Y:S02]  /*0ce0*/  LEA R8, P1, R9, UR10, 0x1 ;  /* 0x0000000a09087c11 */ /* 0x000fe4000f8208ff */
[----:B------:R-:W-:Y:S02]  /*0cf0*/  LEA.HI.X R7, R7, UR11, R14, 0x1, P0 ;  /* 0x0000000b07077c11 */ /* 0x000fe400080f0c0e */
[----:B------:R-:W-:-:S03]  /*0d00*/  LEA.HI.X R9, R9, UR11, R12, 0x1, P1 ;  /* 0x0000000b09097c11 */ /* 0x000fc600088f0c0c */
[----:B------:R-:W2:Y:S04]  /*0d10*/  LDG.E.U16.CONSTANT R6, desc[UR22][R6.64] ;  /* 0x0000001606067981 */ /* 0x000ea8000c1e9500 */
[----:B------:R-:W3:Y:S01]  /*0d20*/  LDG.E.U16.CONSTANT R8, desc[UR22][R8.64] ;  /* 0x0000001608087981 */ /* 0x000ee2000c1e9500 */
[----:B------:R-:W-:Y:S01]  /*0d30*/  IADD3 R14, PT, PT, R10, R3, RZ ;  /* 0x000000030a0e7210 */ /* 0x000fe20007ffe0ff */
[----:B------:R-:W-:Y:S02]  /*0d40*/  UIADD3 UR5, UPT, UPT, UR5, 0x2, URZ ;  /* 0x0000000205057890 */ /* 0x000fe4000fffe0ff */
[----:B------:R-:W-:Y:S01]  /*0d50*/  UPLOP3.LUT UP0, UPT, UPT, UPT, UPT, 0x40, 0x4 ;  /* 0x000000000004789c */ /* 0x000fe20003f0e870 */
[----:B--2---:R-:W-:Y:S04]  /*0d60*/  STS.U16 [R5], R6 ;  /* 0x0000000605007388 */ /* 0x004fe80000000400 */
[----:B---3--:R0:W-:Y:S02]  /*0d70*/  STS.U16 [R5+0x80], R8 ;  /* 0x0000800805007388 */ /* 0x0081e40000000400 */
[----:B0-----:R-:W-:-:S07]  /*0d80*/  IADD3 R5, PT, PT, R5, 0x100, RZ ;  /* 0x0000010005057810 */ /* 0x001fce0007ffe0ff */
.L_x_291:
[----:B------:R-:W-:-:S09]  /*0d90*/  UISETP.NE.OR UP0, UPT, UR5, URZ, UP0 ;  /* 0x000000ff0500728c */ /* 0x000fd20008705670 */
[----:B------:R-:W-:Y:S05]  /*0da0*/  BRA.U !UP0, `(.L_x_282) ;  /* 0x00000001082c7547 */ /* 0x000fea000b800000 */
.L_x_288:
[----:B-----5:R-:W-:-:S04]  /*0db0*/  IADD3 R7, P0, PT, R4, R14, RZ ;  /* 0x0000000e04077210 */ /* 0x020fc80007f1e0ff */
        /* <DEDUP_REMOVED lines=10> */
.L_x_282:
[----:B------:R-:W-:Y:S05]  /*0e60*/  BSYNC.RECONVERGENT B0 ;  /* 0x0000000000007941 */ /* 0x000fea0003800200 */
.L_x_281:
[----:B------:R-:W1:Y:S02]  /*0e70*/  LDCU UR17, c[0x0][0x3ac] ;  /* 0x00007580ff1177ac */ /* 0x000e640008000800 */
[----:B-1----:R-:W-:-:S13]  /*0e80*/  ISETP.GE.AND P0, PT, R2, UR17, PT ;  /* 0x0000001102007c0c */ /* 0x002fda000bf06270 */
[----:B------:R-:W-:Y:S05]  /*0e90*/  @P0 EXIT ;  /* 0x000000000000094d */ /* 0x000fea0003800000 */
[----:B------:R-:W1:Y:S02]  /*0ea0*/  LDCU.U8 UR5, c[0x0][0x3e0] ;  /* 0x00007c00ff0577ac */ /* 0x000e640008000000 */
[----:B-1----:R-:W-:-:S04]  /*0eb0*/  UPRMT UR5, UR5, 0x8880, URZ ;  /* 0x0000888005057896 */ /* 0x002fc800080000ff */
[----:B------:R-:W-:-:S04]  /*0ec0*/  UISETP.NE.AND UP0, UPT, UR5, URZ, UPT ;  /* 0x000000ff0500728c */ /* 0x000fc8000bf05270 */
[----:B------:R-:W-:-:S09]  /*0ed0*/  UISETP.NE.OR UP0, UPT, UR18, URZ, !UP0 ;  /* 0x000000ff1200728c */ /* 0x000fd2000c705670 */
[----:B------:R-:W-:Y:S05]  /*0ee0*/  BRA.U UP0, `(.L_x_292) ;  /* 0x0000000100c07547 */ /* 0x000fea000b800000 */
[----:B------:R-:W-:Y:S02]  /*0ef0*/  UIADD3 UR6, UPT, UPT, URZ, -UR7, URZ ;  /* 0x80000007ff067290 */ /* 0x000fe4000fffe0ff */
[----:B------:R-:W-:Y:S02]  /*0f00*/  UIMAD UR5, UR15, UR17, URZ ;  /* 0x000000110f0572a4 */ /* 0x000fe4000f8e02ff */
[----:B------:R-:W-:Y:S02]  /*0f10*/  UISETP.GE.AND UP0, UPT, UR6, URZ, UPT ;  /* 0x000000ff0600728c */ /* 0x000fe4000bf06270 */
[----:B------:R-:W-:-:S06]  /*0f20*/  ULEA UR5, UR5, UR4, 0x2 ;  /* 0x0000000405057291 */ /* 0x000fcc000f8e10ff */
[----:B------:R-:W-:Y:S01]  /*0f30*/  LEA R15, R0, UR5, 0x2 ;  /* 0x00000005000f7c11 */ /* 0x000fe2000f8e10ff */
[----:B------:R-:W-:Y:S06]  /*0f40*/  BRA.U UP0, `(.L_x_293) ;  /* 0x00000001008c7547 */ /* 0x000fec000b800000 */
[----:B------:R-:W-:Y:S02]  /*0f50*/  UIADD3 UR4, UPT, UPT, URZ, -UR6, URZ ;  /* 0x80000006ff047290 */ /* 0x000fe4000fffe0ff */
[----:B------:R-:W-:Y:S02]  /*0f60*/  UPLOP3.LUT UP0, UPT, UPT, UPT, UPT, 0x80, 0x8 ;  /* 0x000000000008789c */ /* 0x000fe40003f0f070 */
[----:B------:R-:W-:-:S09]  /*0f70*/  UISETP.GT.AND UP1, UPT, UR4, 0x3, UPT ;  /* 0x000000030400788c */ /* 0x000fd2000bf24270 */
[----:B------:R-:W-:Y:S05]  /*0f80*/  BRA.U !UP1, `(.L_x_294) ;  /* 0x0000000109447547 */ /* 0x000fea000b800000 */
[----:B------:R-:W1:Y:S01]  /*0f90*/  LDC.64 R12, c[0x0][0x3a0] ;  /* 0x0000e800ff0c7b82 */ /* 0x000e620000000a00 */
[----:B------:R-:W-:-:S11]  /*0fa0*/  UPLOP3.LUT UP0, UPT, UPT, UPT, UPT, 0x40, 0x4 ;  /* 0x000000000004789c */ /* 0x000fd60003f0e870 */
.L_x_295:
[C---:B--2---:R-:W-:Y:S01]  /*0fb0*/  IADD3 R7, PT, PT, R15.reuse, UR17, RZ ;  /* 0x000000110f077c10 */ /* 0x044fe2000fffe0ff */
[--C-:B01---5:R-:W-:Y:S01]  /*0fc0*/  IMAD.WIDE R4, R15, 0x2, R12.reuse ;  /* 0x000000020f047825 */ /* 0x123fe200078e020c */
[----:B------:R-:W-:Y:S02]  /*0fd0*/  UIADD3 UR6, UPT, UPT, UR6, 0x4, URZ ;  /* 0x0000000406067890 */ /* 0x000fe4000fffe0ff */
[C---:B------:R-:W-:Y:S01]  /*0fe0*/  IADD3 R9, PT, PT, R7.reuse, UR17, RZ ;  /* 0x0000001107097c10 */ /* 0x040fe2000fffe0ff */
[--C-:B------:R-:W-:Y:S01]  /*0ff0*/  IMAD.WIDE R6, R7, 0x2, R12.reuse ;  /* 0x0000000207067825 */ /* 0x100fe200078e020c */
[----:B------:R2:W-:Y:S01]  /*1000*/  STG.E.64 desc[UR22][R4.64], RZ ;  /* 0x000000ff04007986 */ /* 0x0005e2000c101b16 */
[----:B------:R-:W-:Y:S01]  /*1010*/  UISETP.GE.AND UP1, UPT, UR6, -0x3, UPT ;  /* 0xfffffffd0600788c */ /* 0x000fe2000bf26270 */
[C---:B------:R-:W-:Y:S01]  /*1020*/  IADD3 R17, PT, PT, R9.reuse, UR17, RZ ;  /* 0x0000001109117c10 */ /* 0x040fe2000fffe0ff */
[--C-:B------:R-:W-:Y:S01]  /*1030*/  IMAD.WIDE R8, R9, 0x2, R12.reuse ;  /* 0x0000000209087825 */ /* 0x100fe200078e020c */
[----:B------:R2:W-:Y:S02]  /*1040*/  STG.E.64 desc[UR22][R6.64], RZ ;  /* 0x000000ff06007986 */ /* 0x0005e4000c101b16 */
[C---:B------:R-:W-:Y:S01]  /*1050*/  IADD3 R15, PT, PT, R17.reuse, UR17, RZ ;  /* 0x00000011110f7c10 */ /* 0x040fe2000fffe0ff */
[----:B------:R-:W-:Y:S01]  /*1060*/  IMAD.WIDE R10, R17, 0x2, R12 ;  /* 0x00000002110a7825 */ /* 0x000fe200078e020c */
[----:B------:R2:W-:Y:S04]  /*1070*/  STG.E.64 desc[UR22][R8.64], RZ ;  /* 0x000000ff08007986 */ /* 0x0005e8000c101b16 */
[----:B------:R2:W-:Y:S01]  /*1080*/  STG.E.64 desc[UR22][R10.64], RZ ;  /* 0x000000ff0a007986 */ /* 0x0005e2000c101b16 */
[----:B------:R-:W-:Y:S05]  /*1090*/  BRA.U !UP1, `(.L_x_295) ;  /* 0xfffffffd09c47547 */ /* 0x000fea000b83ffff */
.L_x_294:
[----:B------:R-:W-:-:S04]  /*10a0*/  UIADD3 UR4, UPT, UPT, URZ, -UR6, URZ ;  /* 0x80000006ff047290 */ /* 0x000fc8000fffe0ff */
[----:B------:R-:W-:-:S09]  /*10b0*/  UISETP.GT.AND UP1, UPT, UR4, 0x1, UPT ;  /* 0x000000010400788c */ /* 0x000fd2000bf24270 */
[----:B------:R-:W-:Y:S05]  /*10c0*/  BRA.U !UP1, `(.L_x_296) ;  /* 0x0000000109247547 */ /* 0x000fea000b800000 */
[----:B0-2---:R-:W0:Y:S01]  /*10d0*/  LDC.64 R6, c[0x0][0x3a0] ;  /* 0x0000e800ff067b82 */ /* 0x005e220000000a00 */
[C---:B------:R-:W-:Y:S01]  /*10e0*/  IADD3 R9, PT, PT, R15.reuse, UR17, RZ ;  /* 0x000000110f097c10 */ /* 0x040fe2000fffe0ff */
[----:B------:R-:W-:Y:S02]  /*10f0*/  UIADD3 UR6, UPT, UPT, UR6, 0x2, URZ ;  /* 0x0000000206067890 */ /* 0x000fe4000fffe0ff */
[----:B------:R-:W-:Y:S01]  /*1100*/  UPLOP3.LUT UP0, UPT, UPT, UPT, UPT, 0x40, 0x4 ;  /* 0x000000000004789c */ /* 0x000fe20003f0e870 */
[----:B0----5:R-:W-:Y:S01]  /*1110*/  IMAD.WIDE R4, R15, 0x2, R6 ;  /* 0x000000020f047825 */ /* 0x021fe200078e0206 */
[----:B------:R-:W-:-:S03]  /*1120*/  IADD3 R15, PT, PT, R9, UR17, RZ ;  /* 0x00000011090f7c10 */ /* 0x000fc6000fffe0ff */
[----:B------:R-:W-:Y:S01]  /*1130*/  IMAD.WIDE R6, R9, 0x2, R6 ;  /* 0x0000000209067825 */ /* 0x000fe200078e0206 */
[----:B------:R1:W-:Y:S04]  /*1140*/  STG.E.64 desc[UR22][R4.64], RZ ;  /* 0x000000ff04007986 */ /* 0x0003e8000c101b16 */
[----:B------:R1:W-:Y:S02]  /*1150*/  STG.E.64 desc[UR22][R6.64], RZ ;  /* 0x000000ff06007986 */ /* 0x0003e4000c101b16 */
.L_x_296:
[----:B------:R-:W-:-:S09]  /*1160*/  UISETP.NE.OR UP0, UPT, UR6, URZ, UP0 ;  /* 0x000000ff0600728c */ /* 0x000fd20008705670 */
[----:B------:R-:W-:Y:S05]  /*1170*/  BRA.U !UP0, `(.L_x_292) ;  /* 0x00000001081c7547 */ /* 0x000fea000b800000 */
.L_x_293:
[----:B012--5:R-:W0:Y:S02]  /*1180*/  LDC.64 R4, c[0x0][0x3a0] ;  /* 0x0000e800ff047b82 */ /* 0x027e240000000a00 */
.L_x_297:
[C---:B0-----:R-:W-:Y:S01]  /*1190*/  IMAD.WIDE R6, R15.reuse, 0x2, R4 ;  /* 0x000000020f067825 */ /* 0x041fe200078e0204 */
[----:B------:R-:W-:Y:S01]  /*11a0*/  UIADD3 UR6, UPT, UPT, UR6, 0x1, URZ ;  /* 0x0000000106067890 */ /* 0x000fe2000fffe0ff */
[----:B------:R-:W-:-:S03]  /*11b0*/  IADD3 R15, PT, PT, R15, UR17, RZ ;  /* 0x000000110f0f7c10 */ /* 0x000fc6000fffe0ff */
[----:B------:R3:W-:Y:S01]  /*11c0*/  STG.E.64 desc[UR22][R6.64], RZ ;  /* 0x000000ff06007986 */ /* 0x0007e2000c101b16 */
[----:B------:R-:W-:-:S09]  /*11d0*/  UISETP.NE.AND UP0, UPT, UR6, URZ, UPT ;  /* 0x000000ff0600728c */ /* 0x000fd2000bf05270 */
[----:B---3--:R-:W-:Y:S05]  /*11e0*/  BRA.U UP0, `(.L_x_297) ;  /* 0xfffffffd00e87547 */ /* 0x008fea000b83ffff */
.L_x_292:
[----:B------:R-:W3:Y:S01]  /*11f0*/  LDCU UR28, c[0x0][0x3c8] ;  /* 0x00007900ff1c77ac */ /* 0x000ee20008000800 */
[C---:B------:R-:W-:Y:S01]  /*1200*/  ISETP.LE.AND P0, PT, R3.reuse, UR9, PT ;  /* 0x0000000903007c0c */ /* 0x040fe2000bf03270 */
[----:B------:R-:W1:Y:S01]  /*1210*/  LDCU UR19, c[0x0][0x3d4] ;  /* 0x00007a80ff1377ac */ /* 0x000e620008000800 */
[----:B------:R-:W4:Y:S01]  /*1220*/  LDCU UR29, c[0x0][0x3cc] ;  /* 0x00007980ff1d77ac */ /* 0x000f220008000800 */
[----:B------:R-:W0:Y:S01]  /*1230*/  LDCU UR30, c[0x0][0x3d0] ;  /* 0x00007a00ff1e77ac */ /* 0x000e220008000800 */
[----:B------:R-:W0:Y:S01]  /*1240*/  LDCU UR31, c[0x0][0x3d8] ;  /* 0x00007b00ff1f77ac */ /* 0x000e220008000800 */
[----:B---3--:R-:W-:Y:S01]  /*1250*/  UISETP.LT.AND UP0, UPT, UR9, UR28, UPT ;  /* 0x0000001c0900728c */ /* 0x008fe2000bf01270 */
[----:B------:R-:W3:Y:S01]  /*1260*/  LDCU.64 UR10, c[0x0][0x3b8] ;  /* 0x00007700ff0a77ac */ /* 0x000ee20008000a00 */
[----:B-12--5:R-:W-:Y:S02]  /*1270*/  VIMNMX R4, PT, PT, R3, UR19, PT ;  /* 0x0000001303047c48 */ /* 0x026fe4000bfe0100 */
[----:B------:R-:W-:-:S02]  /*1280*/  USEL UR4, UR9, UR28, UP0 ;  /* 0x0000001c09047287 */ /* 0x000fc40008000000 */
[----:B------:R-:W-:Y:S01]  /*1290*/  ISETP.GT.AND P1, PT, R4, UR9, PT ;  /* 0x0000000904007c0c */ /* 0x000fe2000bf24270 */
[----:B------:R-:W-:Y:S02]  /*12a0*/  USHF.L.U32 UR12, UR18, 0x7, URZ ;  /* 0x00000007120c7899 */ /* 0x000fe400080006ff */
[----:B------:R-:W-:Y:S02]  /*12b0*/  USHF.R.S32.HI UR5, URZ, 0x1f, UR4 ;  /* 0x0000001fff057899 */ /* 0x000fe40008011404 */
[----:B----4-:R-:W-:Y:S02]  /*12c0*/  UISETP.GT.AND UP0, UPT, UR9, UR29, UPT ;  /* 0x0000001d0900728c */ /* 0x010fe4000bf04270 */
[----:B------:R-:W-:Y:S02]  /*12d0*/  ULEA.HI UR5, UR5, UR4, URZ, 0x5 ;  /* 0x0000000405057291 */ /* 0x000fe4000f8f28ff */
[----:B0-----:R-:W-:Y:S02]  /*12e0*/  UISETP.GT.AND UP1, UPT, UR9, UR30, UPT ;  /* 0x0000001e0900728c */ /* 0x001fe4000bf24270 */
[----:B------:R-:W-:-:S02]  /*12f0*/  USHF.R.S32.HI UR24, URZ, 0x5, UR5 ;  /* 0x00000005ff187899 */ /* 0x000fc40008011405 */
[----:B------:R-:W-:Y:S02]  /*1300*/  UISETP.GT.AND UP2, UPT, UR9, UR19, UPT ;  /* 0x000000130900728c */ /* 0x000fe4000bf44270 */
[----:B------:R-:W-:Y:S01]  /*1310*/  UISETP.GT.AND UP3, UPT, UR9, UR31, UPT ;  /* 0x0000001f0900728c */ /* 0x000fe2000bf64270 */
[----:B------:R-:W-:Y:S01]  /*1320*/  UMOV UR5, URZ ;  /* 0x000000ff00057c82 */ /* 0x000fe20008000000 */
[----:B------:R-:W-:Y:S01]  /*1330*/  UMOV UR6, URZ ;  /* 0x000000ff00067c82 */ /* 0x000fe20008000000 */
[----:B------:R-:W-:Y:S01]  /*1340*/  UMOV UR7, URZ ;  /* 0x000000ff00077c82 */ /* 0x000fe20008000000 */
[----:B---3--:R-:W-:Y:S01]  /*1350*/  UIMAD.WIDE.U32 UR12, UR12, 0x2, UR10 ;  /* 0x000000020c0c78a5 */ /* 0x008fe2000f8e000a */
[----:B------:R-:W-:Y:S06]  /*1360*/  BAR.SYNC.DEFER_BLOCKING 0x0 ;  /* 0x0000000000007b1d */ /* 0x000fec0000010000 */
[----:B------:R-:W-:Y:S05]  /*1370*/  @P0 BRA `(.L_x_298) ;  /* 0x0000000000e40947 */ /* 0x000fea0003800000 */
[----:B------:R-:W-:Y:S01]  /*1380*/  MOV R10, UR12 ;  /* 0x0000000c000a7c02 */ /* 0x000fe20008000f00 */
[----:B------:R-:W0:Y:S01]  /*1390*/  LDC.64 R4, c[0x0][0x390] ;  /* 0x0000e400ff047b82 */ /* 0x000e220000000a00 */
[----:B------:R-:W-:-:S05]  /*13a0*/  MOV R11, UR13 ;  /* 0x0000000d000b7c02 */ /* 0x000fca0008000f00 */
[----:B------:R1:W5:Y:S01]  /*13b0*/  LDG.E.U16.CONSTANT R3, desc[UR22][R10.64] ;  /* 0x000000160a037981 */ /* 0x000362000c1e9500 */
[----:B------:R-:W-:Y:S01]  /*13c0*/  SHF.R.S32.HI R9, RZ, 0x1f, R2 ;  /* 0x0000001fff097819 */ /* 0x000fe20000011402 */
[----:B------:R-:W2:Y:S01]  /*13d0*/  LDC.64 R6, c[0x0][0x398] ;  /* 0x0000e600ff067b82 */ /* 0x000ea20000000a00 */
[----:B------:R-:W-:Y:S01]  /*13e0*/  SHF.L.U32 R0, R0, 0x4, RZ ;  /* 0x0000000400007819 */ /* 0x000fe200000006ff */
[----:B------:R-:W-:Y:S01]  /*13f0*/  UMOV UR4, URZ ;  /* 0x000000ff00047c82 */ /* 0x000fe20008000000 */
[----:B------:R-:W-:Y:S01]  /*1400*/  LEA.HI R8, R9, R2, RZ, 0x3 ;  /* 0x0000000209087211 */ /* 0x000fe200078f18ff */
[----:B------:R-:W-:Y:S01]  /*1410*/  UMOV UR8, UR9 ;  /* 0x0000000900087c82 */ /* 0x000fe20008000000 */
[----:B------:R-:W-:Y:S02]  /*1420*/  LOP3.LUT R0, R0, 0x10, RZ, 0xc0, !PT ;  /* 0x0000001000007812 */ /* 0x000fe400078ec0ff */
[----:B------:R-:W-:-:S07]  /*1430*/  SHF.R.S32.HI R8, RZ, 0x3, R8 ;  /* 0x00000003ff087819 */ /* 0x000fce0000011408 */
.L_x_299:
[----:B-----5:R-:W-:-:S05]  /*1440*/  IADD3 R13, PT, PT, R3, UR4, RZ ;  /* 0x00000004030d7c10 */ /* 0x020fca000fffe0ff */
[----:B------:R-:W-:-:S05]  /*1450*/  IMAD R9, R13, UR17, RZ ;  /* 0x000000110d097c24 */ /* 0x000fca000f8e02ff */
[----:B-1----:R-:W-:-:S04]  /*1460*/  SHF.R.S32.HI R10, RZ, 0x1f, R9 ;  /* 0x0000001fff0a7819 */ /* 0x002fc80000011409 */
[----:B------:R-:W-:-:S04]  /*1470*/  LEA.HI R9, R10, R9, RZ, 0x3 ;  /* 0x000000090a097211 */ /* 0x000fc800078f18ff */
[----:B------:R-:W-:-:S05]  /*1480*/  LEA.HI.SX32 R9, R9, R8, 0x1d ;  /* 0x0000000809097211 */ /* 0x000fca00078feaff */
[----:B0-----:R-:W-:-:S06]  /*1490*/  IMAD.WIDE R10, R9, 0x4, R4 ;  /* 0x00000004090a7825 */ /* 0x001fcc00078e0204 */
[----:B------:R-:W3:Y:S01]  /*14a0*/  LDG.E.CONSTANT R11, desc[UR22][R10.64] ;  /* 0x000000160a0b7981 */ /* 0x000ee2000c1e9900 */
[----:B------:R-:W-:Y:S01]  /*14b0*/  USHF.L.U32 UR20, UR8, 0x1, URZ ;  /* 0x0000000108147899 */ /* 0x000fe200080006ff */
[----:B--2---:R-:W-:-:S03]  /*14c0*/  IMAD.WIDE.U32 R12, R13, 0x2, R6 ;  /* 0x000000020d0c7825 */ /* 0x004fc600078e0006 */
[----:B------:R-:W-:-:S03]  /*14d0*/  UIMAD.WIDE.U32 UR20, UR20, 0x2, UR10 ;  /* 0x00000002141478a5 */ /* 0x000fc6000f8e000a */
[----:B------:R-:W2:Y:S03]  /*14e0*/  LDG.E.U16.CONSTANT R12, desc[UR22][R12.64] ;  /* 0x000000160c0c7981 */ /* 0x000ea6000c1e9500 */
[----:B------:R-:W-:Y:S02]  /*14f0*/  MOV R14, UR20 ;  /* 0x00000014000e7c02 */ /* 0x000fe40008000f00 */
[----:B------:R-:W-:-:S05]  /*1500*/  MOV R15, UR21 ;  /* 0x00000015000f7c02 */ /* 0x000fca0008000f00 */
[----:B------:R-:W4:Y:S01]  /*1510*/  LDG.E.U16.CONSTANT R18, desc[UR22][R14.64+0x2] ;  /* 0x000002160e127981 */ /* 0x000f22000c1e9500 */
[----:B------:R-:W-:Y:S02]  /*1520*/  ULEA UR21, UR4, UR26, 0x3 ;  /* 0x0000001a04157291 */ /* 0x000fe4000f8e18ff */
[----:B------:R-:W-:Y:S01]  /*1530*/  UIADD3 UR4, UPT, UPT, UR4, 0x1, URZ ;  /* 0x0000000104047890 */ /* 0x000fe2000fffe0ff */
[----:B---3--:R-:W-:-:S04]  /*1540*/  SHF.R.U32.HI R9, RZ, R0, R11 ;  /* 0x00000000ff097219 */ /* 0x008fc8000001160b */
[--C-:B------:R-:W-:Y:S02]  /*1550*/  SHF.R.U32.HI R10, RZ, 0x8, R9.reuse ;  /* 0x00000008ff0a7819 */ /* 0x100fe40000011609 */
[----:B------:R-:W-:Y:S02]  /*1560*/  LOP3.LUT R16, R9, 0xf, RZ, 0xc0, !PT ;  /* 0x0000000f09107812 */ /* 0x000fe400078ec0ff */
[----:B------:R-:W-:Y:S02]  /*1570*/  LOP3.LUT R10, R10, 0xf, RZ, 0xc0, !PT ;  /* 0x0000000f0a0a7812 */ /* 0x000fe400078ec0ff */
[--C-:B------:R-:W-:Y:S02]  /*1580*/  SHF.R.U32.HI R17, RZ, 0x4, R9.reuse ;  /* 0x00000004ff117819 */ /* 0x100fe40000011609 */
[----:B------:R-:W-:Y:S01]  /*1590*/  SHF.R.U32.HI R9, RZ, 0xc, R9 ;  /* 0x0000000cff097819 */ /* 0x000fe20000011609 */
[----:B------:R-:W-:Y:S01]  /*15a0*/  IMAD R19, R16, R16, R16 ;  /* 0x0000001010137224 */ /* 0x000fe200078e0210 */
[----:B------:R-:W-:Y:S01]  /*15b0*/  LOP3.LUT R17, R17, 0xf, RZ, 0xc0, !PT ;  /* 0x0000000f11117812 */ /* 0x000fe200078ec0ff */
[----:B------:R-:W-:Y:S01]  /*15c0*/  IMAD R11, R10, R10, R10 ;  /* 0x0000000a0a0b7224 */ /* 0x000fe200078e020a */
[----:B------:R-:W-:-:S02]  /*15d0*/  LOP3.LUT R9, R9, 0xf, RZ, 0xc0, !PT ;  /* 0x0000000f09097812 */ /* 0x000fc400078ec0ff */
[----:B------:R-:W-:Y:S01]  /*15e0*/  IADD3 R19, PT, PT, R16, 0x1, R19 ;  /* 0x0000000110137810 */ /* 0x000fe20007ffe013 */
[----:B------:R-:W-:Y:S01]  /*15f0*/  IMAD R16, R17, R17, R17 ;  /* 0x0000001111107224 */ /* 0x000fe200078e0211 */
[----:B------:R-:W-:Y:S01]  /*1600*/  IADD3 R11, PT, PT, R10, 0x1, R11 ;  /* 0x000000010a0b7810 */ /* 0x000fe20007ffe00b */
[----:B------:R-:W-:-:S03]  /*1610*/  IMAD R10, R9, R9, R9 ;  /* 0x00000009090a7224 */ /* 0x000fc600078e0209 */
[----:B------:R-:W-:Y:S02]  /*1620*/  IADD3 R16, PT, PT, R17, 0x1, R16 ;  /* 0x0000000111107810 */ /* 0x000fe40007ffe010 */
[----:B------:R-:W-:Y:S01]  /*1630*/  IADD3 R10, PT, PT, R9, 0x1, R10 ;  /* 0x00000001090a7810 */ /* 0x000fe20007ffe00a */
[----:B------:R-:W-:Y:S08]  /*1640*/  I2F.F16 R19, R19 ;  /* 0x0000001300137306 */ /* 0x000ff00000200c00 */
[----:B------:R-:W0:Y:S08]  /*1650*/  I2F.F16 R16, R16 ;  /* 0x0000001000107306 */ /* 0x000e300000200c00 */
[----:B------:R-:W-:Y:S08]  /*1660*/  I2F.F16 R11, R11 ;  /* 0x0000000b000b7306 */ /* 0x000ff00000200c00 */
[----:B------:R-:W1:Y:S01]  /*1670*/  I2F.F16 R10, R10 ;  /* 0x0000000a000a7306 */ /* 0x000e620000200c00 */
[----:B0-----:R-:W-:-:S02]  /*1680*/  PRMT R19, R19, 0x5410, R16 ;  /* 0x0000541013137816 */ /* 0x001fc40000000010 */
[----:B----4-:R-:W-:-:S03]  /*1690*/  R2UR UR20, R18 ;  /* 0x00000000121472ca */ /* 0x010fc600000e0000 */
[----:B--2---:R-:W-:Y:S01]  /*16a0*/  HMUL2 R14, R19, R12.H0_H0 ;  /* 0x2000000c130e7232 */ /* 0x004fe20000000000 */
[----:B-1----:R-:W-:-:S05]  /*16b0*/  PRMT R11, R11, 0x5410, R10 ;  /* 0x000054100b0b7816 */ /* 0x002fca000000000a */
[----:B------:R-:W-:-:S05]  /*16c0*/  HMUL2 R15, R11, R12.H0_H0 ;  /* 0x2000000c0b0f7232 */ /* 0x000fca0000000000 */
[----:B------:R3:W-:Y:S01]  /*16d0*/  STL.64 [UR21], R14 ;  /* 0x0000000eff007987 */ /* 0x0007e20008100a15 */
[----:B------:R-:W-:-:S04]  /*16e0*/  UIADD3 UR8, UPT, UPT, UR20, UR8, URZ ;  /* 0x0000000814087290 */ /* 0x000fc8000fffe0ff */
[----:B------:R-:W-:-:S09]  /*16f0*/  UISETP.GE.AND UP4, UPT, UR8, UR16, UPT ;  /* 0x000000100800728c */ /* 0x000fd2000bf86270 */
[----:B---3--:R-:W-:Y:S05]  /*1700*/  BRA.U !UP4, `(.L_x_299) ;  /* 0xfffffffd0c4c7547 */ /* 0x008fea000b83ffff */
.L_x_298:
[----:B------:R-:W-:Y:S01]  /*1710*/  UISETP.GT.AND UP4, UPT, UR9, UR28, UPT ;  /* 0x0000001c0900728c */ /* 0x000fe2000bf84270 */
[----:B------:R-:W-:Y:S01]  /*1720*/  PRMT R4, RZ, 0x5410, RZ ;  /* 0x00005410ff047816 */ /* 0x000fe200000000ff */
[----:B------:R-:W-:Y:S01]  /*1730*/  UMOV UR4, URZ ;  /* 0x000000ff00047c82 */ /* 0x000fe20008000000 */
[----:B------:R-:W-:-:S06]  /*1740*/  UMOV UR8, URZ ;  /* 0x000000ff00087c82 */ /* 0x000fcc0008000000 */
[----:B------:R-:W-:Y:S05]  /*1750*/  BRA.U !UP4, `(.L_x_300) ;  /* 0x000000010c207547 */ /* 0x000fea000b800000 */
[----:B------:R-:W0:Y:S02]  /*1760*/  LDCU UR5, c[0x0][0x3cc] ;  /* 0x00007980ff0577ac */ /* 0x000e240008000800 */
[----:B0-----:R-:W-:-:S04]  /*1770*/  UISETP.LT.AND UP4, UPT, UR9, UR5, UPT ;  /* 0x000000050900728c */ /* 0x001fc8000bf81270 */
[----:B------:R-:W-:-:S04]  /*1780*/  USEL UR5, UR9, UR5, UP4 ;  /* 0x0000000509057287 */ /* 0x000fc8000a000000 */
[----:B------:R-:W-:-:S04]  /*1790*/  UIADD3 UR5, UPT, UPT, UR5, -UR28, URZ ;  /* 0x8000001c05057290 */ /* 0x000fc8000fffe0ff */
[----:B------:R-:W-:-:S04]  /*17a0*/  USHF.R.S32.HI UR20, URZ, 0x1f, UR5 ;  /* 0x0000001fff147899 */ /* 0x000fc80008011405 */
[----:B------:R-:W-:-:S04]  /*17b0*/  ULEA.HI UR20, UR20, UR5, URZ, 0x5 ;  /* 0x0000000514147291 */ /* 0x000fc8000f8f28ff */
[----:B------:R-:W-:-:S04]  /*17c0*/  USHF.R.S32.HI UR20, URZ, 0x5, UR20 ;  /* 0x00000005ff147899 */ /* 0x000fc80008011414 */
[----:B------:R-:W-:-:S12]  /*17d0*/  UIMAD UR5, UR20, 0x6, URZ ;  /* 0x00000006140578a4 */ /* 0x000fd8000f8e02ff */
.L_x_300:
        /* <DEDUP_REMOVED lines=9> */
.L_x_301:
        /* <DEDUP_REMOVED lines=8> */
[----:B------:R-:W-:-:S12]  /*18f0*/  USHF.L.U32 UR7, UR20, 0x2, URZ ;  /* 0x0000000214077899 */ /* 0x000fd800080006ff */
.L_x_302:
        /* <DEDUP_REMOVED lines=9> */
.L_x_303:
        /* <DEDUP_REMOVED lines=9> */
.L_x_304:
[----:B------:R-:W-:Y:S01]  /*1a20*/  ULEA UR5, UR24, UR5, 0x3 ;  /* 0x0000000518057291 */ /* 0x000fe2000f8e18ff */
[----:B------:R-:W-:Y:S02]  /*1a30*/  PRMT R5, RZ, 0x5410, RZ ;  /* 0x00005410ff057816 */ /* 0x000fe400000000ff */
[----:B------:R-:W-:Y:S01]  /*1a40*/  PRMT R14, RZ, 0x5410, RZ ;  /* 0x00005410ff0e7816 */ /* 0x000fe200000000ff */
[----:B------:R-:W-:Y:S01]  /*1a50*/  UIADD3 UR5, UPT, UPT, UR7, UR5, UR6 ;  /* 0x0000000507057290 */ /* 0x000fe2000fffe006 */
[----:B------:R-:W-:Y:S02]  /*1a60*/  PRMT R15, RZ, 0x5410, RZ ;  /* 0x00005410ff0f7816 */ /* 0x000fe400000000ff */
[----:B------:R-:W-:Y:S01]  /*1a70*/  PRMT R6, RZ, 0x5410, RZ ;  /* 0x00005410ff067816 */ /* 0x000fe200000000ff */
[----:B------:R-:W-:Y:S01]  /*1a80*/  UIADD3 UR4, UPT, UPT, UR8, UR5, UR4 ;  /* 0x0000000508047290 */ /* 0x000fe2000fffe004 */
[----:B------:R-:W-:Y:S02]  /*1a90*/  PRMT R7, RZ, 0x5410, RZ ;  /* 0x00005410ff077816 */ /* 0x000fe400000000ff */
[----:B------:R-:W-:Y:S01]  /*1aa0*/  PRMT R12, RZ, 0x5410, RZ ;  /* 0x00005410ff0c7816 */ /* 0x000fe200000000ff */
[----:B------:R-:W-:Y:S01]  /*1ab0*/  UIMAD UR5, UR4, UR17, URZ ;  /* 0x00000011040572a4 */ /* 0x000fe2000f8e02ff */
[----:B------:R-:W-:Y:S01]  /*1ac0*/  PRMT R13, RZ, 0x5410, RZ ;  /* 0x00005410ff0d7816 */ /* 0x000fe200000000ff */
[----:B------:R-:W-:Y:S10]  /*1ad0*/  @!P1 BRA `(.L_x_305) ;  /* 0x0000006c00949947 */ /* 0x000ff40003800000 */
[----:B------:R-:W-:Y:S01]  /*1ae0*/  MOV R10, UR12 ;  /* 0x0000000c000a7c02 */ /* 0x000fe20008000f00 */
[----:B------:R-:W2:Y:S01]  /*1af0*/  LDL.64 R8, [R1] ;  /* 0x0000000001087983 */ /* 0x000ea20000100a00 */
[----:B------:R-:W-:Y:S01]  /*1b00*/  MOV R11, UR13 ;  /* 0x0000000d000b7c02 */ /* 0x000fe20008000f00 */
[----:B------:R-:W0:Y:S01]  /*1b10*/  S2UR UR7, SR_CgaCtaId ;  /* 0x00000000000779c3 */ /* 0x000e220000008800 */
[----:B------:R-:W1:Y:S03]  /*1b20*/  LDCU.64 UR20, c[0x0][0x388] ;  /* 0x00007100ff1477ac */ /* 0x000e660008000a00 */
[----:B------:R-:W3:Y:S01]  /*1b30*/  LDG.E.U16.CONSTANT R10, desc[UR22][R10.64+0x2] ;  /* 0x000002160a0a7981 */ /* 0x000ee2000c1e9500 */
[----:B------:R-:W-:Y:S01]  /*1b40*/  PRMT R0, R34, 0x9910, RZ ;  /* 0x0000991022007816 */ /* 0x000fe200000000ff */
[----:B------:R-:W-:Y:S02]  /*1b50*/  USHF.R.S32.HI UR8, URZ, 0x1f, UR5 ;  /* 0x0000001fff087899 */ /* 0x000fe40008011405 */
[----:B------:R-:W-:Y:S01]  /*1b60*/  UISETP.LT.AND UP0, UPT, UR16, UR19, UPT ;  /* 0x000000131000728c */ /* 0x000fe2000bf01270 */
[----:B------:R-:W-:Y:S01]  /*1b70*/  R2UR UR12, R0 ;  /* 0x00000000000c72ca */ /* 0x000fe200000e0000 */
[----:B------:R-:W-:Y:S01]  /*1b80*/  UIMAD.WIDE.U32 UR10, UR18, 0x100, UR10 ;  /* 0x00000100120a78a5 */ /* 0x000fe2000f8e000a */
[----:B------:R-:W-:Y:S01]  /*1b90*/  IADD3 R37, P0, PT, R2, UR5, RZ ;  /* 0x0000000502257c10 */ /* 0x000fe2000ff1e0ff */
[----:B------:R-:W-:-:S02]  /*1ba0*/  USEL UR16, UR16, UR19, UP0 ;  /* 0x0000001310107287 */ /* 0x000fc40008000000 */
[----:B------:R-:W-:Y:S01]  /*1bb0*/  UIADD3 UR10, UP0, UPT, UR10, 0x2, URZ ;  /* 0x000000020a0a7890 */ /* 0x000fe2000ff1e0ff */
[----:B------:R-:W-:Y:S01]  /*1bc0*/  LEA.HI.X.SX32 R2, R2, UR8, 0x1, P0 ;  /* 0x0000000802027c11 */ /* 0x000fe200080f0eff */
[----:B------:R-:W-:Y:S01]  /*1bd0*/  UMOV UR6, 0x400 ;  /* 0x0000040000067882 */ /* 0x000fe20000000000 */
[----:B------:R-:W4:Y:S01]  /*1be0*/  LDCU UR14, c[0x0][0x3a8] ;  /* 0x00007500ff0e77ac */ /* 0x000f220008000800 */
[C---:B-1----:R-:W-:Y:S01]  /*1bf0*/  LEA R36, P0, R37.reuse, UR20, 0x2 ;  /* 0x0000001425247c11 */ /* 0x042fe2000f8010ff */
[----:B------:R-:W-:Y:S01]  /*1c00*/  UIADD3.X UR11, UPT, UPT, URZ, UR11, URZ, UP0, !UPT ;  /* 0x0000000bff0b7290 */ /* 0x000fe200087fe4ff */
[----:B------:R-:W-:Y:S02]  /*1c10*/  PRMT R4, R4, 0x5410, RZ ;  /* 0x0000541004047816 */ /* 0x000fe400000000ff */
[----:B------:R-:W-:Y:S01]  /*1c20*/  UISETP.NE.AND UP0, UPT, UR12, URZ, UPT ;  /* 0x000000ff0c00728c */ /* 0x000fe2000bf05270 */
[----:B------:R-:W-:Y:S01]  /*1c30*/  LEA.HI.X R37, R37, UR21, R2, 0x2, P0 ;  /* 0x0000001525257c11 */ /* 0x000fe200080f1402 */
[----:B0-----:R-:W-:Y:S01]  /*1c40*/  ULEA UR6, UR7, UR6, 0x18 ;  /* 0x0000000607067291 */ /* 0x001fe2000f8ec0ff */
[----:B------:R-:W0:Y:S03]  /*1c50*/  LDCU UR17, c[0x0][0x3ac] ;  /* 0x00007580ff1177ac */ /* 0x000e260008000800 */
[----:B------:R-:W-:-:S02]  /*1c60*/  UIADD3 UR8, UPT, UPT, UR6, 0x100, URZ ;  /* 0x0000010006087890 */ /* 0x000fc4000fffe0ff */
[----:B------:R-:W-:Y:S01]  /*1c70*/  UISETP.EQ.OR UP0, UPT, UR27, 0x3, !UP0 ;  /* 0x000000031b00788c */ /* 0x000fe2000c702670 */
[----:B---3--:R-:W-:Y:S02]  /*1c80*/  R2UR UR4, R10 ;  /* 0x000000000a0472ca */ /* 0x008fe400000e0000 */
[----:B--2---:R-:W-:Y:S02]  /*1c90*/  PRMT R3, R8, 0x7610, R3 ;  /* 0x0000761008037816 */ /* 0x004fe40000000003 */
[----:B------:R-:W-:Y:S02]  /*1ca0*/  PRMT R2, R9, 0x7610, R8 ;  /* 0x0000761009027816 */ /* 0x000fe40000000008 */
[----:B------:R-:W-:-:S07]  /*1cb0*/  PRMT R0, R0, 0x7610, R9 ;  /* 0x0000761000007816 */ /* 0x000fce0000000009 */
[----:B------:R-:W-:-:S03]  /*1cc0*/  UIADD3 UR5, UPT, UPT, UR9, UR4, URZ ;  /* 0x0000000409057290 */ /* 0x000fc6000fffe0ff */
[----:B0---4-:R-:W-:-:S09]  /*1cd0*/  UMOV UR4, URZ ;  /* 0x000000ff00047c82 */ /* 0x011fd20008000000 */
.L_x_322:
[----:B------:R-:W-:Y:S01]  /*1ce0*/  UISETP.NE.AND UP3, UPT, UR9, UR5, UPT ;  /* 0x000000050900728c */ /* 0x000fe2000bf65270 */
[----:B------:R-:W2:Y:S05]  /*1cf0*/  LDG.E.128.CONSTANT R8, desc[UR22][R36.64] ;  /* 0x0000001624087981 */ /* 0x000eaa000c1e9d00 */
[----:B------:R-:W-:-:S05]  /*1d00*/  PLOP3.LUT P0, PT, PT, PT, UP3, 0x80, 0x8 ;  /* 0x000000000008781c */ /* 0x000fca0003f0f038 */
[----:B------:R-:W-:Y:S01]  /*1d10*/  @!UP3 ULEA UR12, UR4, UR26, 0x3 ;  /* 0x0000001a040cb291 */ /* 0x000fe2000f8e18ff */
[----:B------:R-:W-:Y:S01]  /*1d20*/  @!UP3 UMOV UR6, UR10 ;  /* 0x0000000a0006bc82 */ /* 0x000fe20008000000 */
[----:B------:R-:W-:Y:S01]  /*1d30*/  @!UP3 UMOV UR7, UR11 ;  /* 0x0000000b0007bc82 */ /* 0x000fe20008000000 */
[----:B------:R-:W-:Y:S02]  /*1d40*/  MOV R18, UR6 ;  /* 0x0000000600127c02 */ /* 0x000fe40008000f00 */
[----:B------:R-:W-:-:S04]  /*1d50*/  MOV R19, UR7 ;  /* 0x0000000700137c02 */ /* 0x000fc80008000f00 */
[----:B------:R-:W3:Y:S04]  /*1d60*/  @!P0 LDL.64 R16, [UR12+0x8] ;  /* 0x0000080cff108983 */ /* 0x000ee80008100a00 */
[----:B------:R0:W4:Y:S01]  /*1d70*/  @!P0 LDG.E.U16.CONSTANT R18, desc[UR22][R18.64] ;  /* 0x0000001612128981 */ /* 0x000122000c1e9500 */
[----:B------:R-:W-:Y:S01]  /*1d80*/  HFMA2 R20, -RZ, RZ, 0, 0.0625 ;  /* 0x00002c00ff147431 */ /* 0x000fe200000001ff */
[----:B------:R-:W1:Y:S04]  /*1d90*/  S2UR UR15, SR_CTAID.Y ;  /* 0x00000000000f79c3 */ /* 0x000e680000002600 */
[----:B------:R-:W-:Y:S01]  /*1da0*/  PRMT R0, R20, 0x7610, R0 ;  /* 0x0000761014007816 */ /* 0x000fe20000000000 */
[----:B------:R-:W-:-:S02]  /*1db0*/  UISETP.NE.AND UP2, UPT, UR25, URZ, UPT ;  /* 0x000000ff1900728c */ /* 0x000fc4000bf45270 */
[----:B------:R-:W-:Y:S02]  /*1dc0*/  @!UP3 UIADD3 UR6, UPT, UPT, UR4, 0x1, URZ ;  /* 0x000000010406b890 */ /* 0x000fe4000fffe0ff */
[----:B-1----:R-:W-:-:S04]  /*1dd0*/  UIMAD UR12, UR15, -0x4, UR14 ;  /* 0xfffffffc0f0c78a4 */ /* 0x002fc8000f8e020e */
[----:B------:R-:W-:Y:S01]  /*1de0*/  UISETP.NE.AND UP1, UPT, UR12, 0x1, UPT ;  /* 0x000000010c00788c */ /* 0x000fe2000bf25270 */
[C---:B--2---:R-:W-:Y:S02]  /*1df0*/  LOP3.LUT R22, R10.reuse, 0xf000f, RZ, 0xc0, !PT ;  /* 0x000f000f0a167812 */ /* 0x044fe400078ec0ff */
[----:B------:R-:W-:Y:S02]  /*1e00*/  LOP3.LUT R23, R10, 0xf000f0, RZ, 0xc0, !PT ;  /* 0x00f000f00a177812 */ /* 0x000fe400078ec0ff */
[C---:B------:R-:W-:Y:S02]  /*1e10*/  LOP3.LUT R30, R11.reuse, 0xf000f, RZ, 0xc0, !PT ;  /* 0x000f000f0b1e7812 */ /* 0x040fe400078ec0ff */
[----:B------:R-:W-:Y:S02]  /*1e20*/  LOP3.LUT R31, R11, 0xf000f0, RZ, 0xc0, !PT ;  /* 0x00f000f00b1f7812 */ /* 0x000fe400078ec0ff */
[C---:B0-----:R-:W-:Y:S02]  /*1e30*/  LOP3.LUT R19, R9.reuse, 0xf000f, RZ, 0xc0, !PT ;  /* 0x000f000f09137812 */ /* 0x041fe400078ec0ff */
[----:B------:R-:W-:-:S02]  /*1e40*/  LOP3.LUT R20, R9, 0xf000f0, RZ, 0xc0, !PT ;  /* 0x00f000f009147812 */ /* 0x000fc400078ec0ff */
[----:B---3--:R-:W-:Y:S02]  /*1e50*/  @!P0 PRMT R2, R2, 0x7610, R16 ;  /* 0x0000761002028816 */ /* 0x008fe40000000010 */
[----:B------:R-:W-:Y:S02]  /*1e60*/  @!P0 PRMT R3, R16, 0x7610, R3 ;  /* 0x0000761010038816 */ /* 0x000fe40000000003 */
[----:B------:R-:W-:Y:S02]  /*1e70*/  @!P0 PRMT R2, R17, 0x7610, R2 ;  /* 0x0000761011028816 */ /* 0x000fe40000000002 */
[----:B------:R-:W-:Y:S02]  /*1e80*/  @!P0 PRMT R0, R0, 0x7610, R17 ;  /* 0x0000761000008816 */ /* 0x000fe40000000011 */
[C---:B------:R-:W-:Y:S02]  /*1e90*/  LOP3.LUT R16, R8.reuse, 0xf000f, RZ, 0xc0, !PT ;  /* 0x000f000f08107812 */ /* 0x040fe400078ec0ff */
[----:B------:R-:W-:-:S02]  /*1ea0*/  LOP3.LUT R17, R8, 0xf000f0, RZ, 0xc0, !PT ;  /* 0x00f000f008117812 */ /* 0x000fc400078ec0ff */
[----:B----4-:R-:W-:Y:S02]  /*1eb0*/  @!P0 R2UR UR7, R18 ;  /* 0x00000000120782ca */ /* 0x010fe400000e0000 */
[----:B------:R-:W-:Y:S02]  /*1ec0*/  SHF.R.U32.HI R18, RZ, 0x8, R8 ;  /* 0x00000008ff127819 */ /* 0x000fe40000011608 */
[----:B------:R-:W-:Y:S02]  /*1ed0*/  SHF.R.U32.HI R21, RZ, 0x8, R9 ;  /* 0x00000008ff157819 */ /* 0x000fe40000011609 */
[----:B------:R-:W-:Y:S02]  /*1ee0*/  SHF.R.U32.HI R28, RZ, 0x8, R10 ;  /* 0x00000008ff1c7819 */ /* 0x000fe4000001160a */
[----:B------:R-:W-:Y:S02]  /*1ef0*/  SHF.R.U32.HI R35, RZ, 0x8, R11 ;  /* 0x00000008ff237819 */ /* 0x000fe4000001160b */
[----:B------:R-:W-:-:S02]  /*1f00*/  LOP3.LUT R8, R16, 0x64006400, RZ, 0xfc, !PT ;  /* 0x6400640010087812 */ /* 0x000fc400078efcff */
[----:B------:R-:W-:Y:S02]  /*1f10*/  LOP3.LUT R9, R17, 0x64006400, RZ, 0xfc, !PT ;  /* 0x6400640011097812 */ /* 0x000fe400078efcff */
[----:B------:R-:W-:Y:S02]  /*1f20*/  LOP3.LUT R16, R22, 0x64006400, RZ, 0xfc, !PT ;  /* 0x6400640016107812 */ /* 0x000fe400078efcff */
[----:B------:R-:W-:Y:S02]  /*1f30*/  LOP3.LUT R17, R23, 0x64006400, RZ, 0xfc, !PT ;  /* 0x6400640017117812 */ /* 0x000fe400078efcff */
[C---:B------:R-:W-:Y:S02]  /*1f40*/  LOP3.LUT R24, R18.reuse, 0xf000f, RZ, 0xc0, !PT ;  /* 0x000f000f12187812 */ /* 0x040fe400078ec0ff */
[----:B------:R-:W-:Y:S02]  /*1f50*/  LOP3.LUT R25, R18, 0xf000f0, RZ, 0xc0, !PT ;  /* 0x00f000f012197812 */ /* 0x000fe400078ec0ff */
[----:B------:R-:W-:-:S02]  /*1f60*/  LOP3.LUT R22, R30, 0x64006400, RZ, 0xfc, !PT ;  /* 0x640064001e167812 */ /* 0x000fc400078efcff */
[----:B------:R-:W-:Y:S02]  /*1f70*/  LOP3.LUT R23, R31, 0x64006400, RZ, 0xfc, !PT ;  /* 0x640064001f177812 */ /* 0x000fe400078efcff */
[C---:B------:R-:W-:Y:S02]  /*1f80*/  LOP3.LUT R26, R21.reuse, 0xf000f, RZ, 0xc0, !PT ;  /* 0x000f000f151a7812 */ /* 0x040fe400078ec0ff */
[----:B------:R-:W-:Y:S02]  /*1f90*/  LOP3.LUT R27, R21, 0xf000f0, RZ, 0xc0, !PT ;  /* 0x00f000f0151b7812 */ /* 0x000fe400078ec0ff */
[C---:B------:R-:W-:Y:S02]  /*1fa0*/  LOP3.LUT R18, R28.reuse, 0xf000f, RZ, 0xc0, !PT ;  /* 0x000f000f1c127812 */ /* 0x040fe400078ec0ff */
        /* <DEDUP_REMOVED lines=13> */
[----:B------:R-:W-:Y:S02]  /*2080*/  HADD2 R8, R8, -1032, -1032 ;  /* 0xe408e40808087430 */ /* 0x000fe40000000000 */
[----:B------:R-:W-:-:S02]  /*2090*/  HFMA2 R9, R9, R0.H0_H0, -72, -72 ;  /* 0xd480d48009097431 */ /* 0x000fc40000040000 */
[----:B------:R-:W-:Y:S02]  /*20a0*/  HADD2 R10, R10, -1032, -1032 ;  /* 0xe408e4080a0a7430 */ /* 0x000fe40000000000 */
[-C--:B------:R-:W-:Y:S02]  /*20b0*/  HFMA2 R11, R11, R0.reuse.H0_H0, -72, -72 ;  /* 0xd480d4800b0b7431 */ /* 0x080fe40000040000 */
[----:B------:R-:W-:Y:S02]  /*20c0*/  HADD2 R16, R16, -1032, -1032 ;  /* 0xe408e40810107430 */ /* 0x000fe40000000000 */
[-C--:B------:R-:W-:Y:S02]  /*20d0*/  HFMA2 R17, R17, R0.reuse.H0_H0, -72, -72 ;  /* 0xd480d48011117431 */ /* 0x080fe40000040000 */
        /* <DEDUP_REMOVED lines=9> */
[----:B------:R-:W-:Y:S01]  /*2170*/  HFMA2 R31, R31, R0.H0_H0, -72, -72 ;  /* 0xd480d4801f1f7431 */ /* 0x000fe20000040000 */
[----:B------:R-:W-:Y:S01]  /*2180*/  @!UP3 UIADD3 UR5, UPT, UPT, UR7, UR9, URZ ;  /* 0x000000090705b290 */ /* 0x000fe2000fffe0ff */
[----:B------:R-:W-:Y:S11]  /*2190*/  BRA.U !UP2, `(.L_x_306) ;  /* 0x000000050a687547 */ /* 0x000ff6000b800000 */
[----:B------:R-:W0:Y:S01]  /*21a0*/  LDS.64 R18, [UR8+-0x100] ;  /* 0xffff0008ff127984 */ /* 0x000e220008000a00 */
[--C-:B------:R-:W-:Y:S02]  /*21b0*/  HADD2.F32 R38, -RZ, R8.reuse.H0_H0 ;  /* 0x20000008ff267230 */ /* 0x100fe40000004100 */
[----:B------:R-:W-:Y:S01]  /*21c0*/  HADD2.F32 R40, -RZ, R8.H1_H1 ;  /* 0x30000008ff287230 */ /* 0x000fe20000004100 */
[----:B------:R-:W1:Y:S01]  /*21d0*/  LDS.64 R20, [UR8+-0xf8] ;  /* 0xffff0808ff147984 */ /* 0x000e620008000a00 */
[----:B------:R-:W-:Y:S02]  /*21e0*/  HADD2.F32 R42, -RZ, R10.H0_H0 ;  /* 0x2000000aff2a7230 */ /* 0x000fe40000004100 */
[--C-:B0-----:R-:W-:Y:S02]  /*21f0*/  HADD2.F32 R35, -RZ, R18.reuse.H0_H0 ;  /* 0x20000012ff237230 */ /* 0x101fe40000004100 */
[----:B------:R-:W-:Y:S02]  /*2200*/  HADD2.F32 R39, -RZ, R18.H1_H1 ;  /* 0x30000012ff277230 */ /* 0x000fe40000004100 */
[----:B------:R-:W-:-:S02]  /*2210*/  HADD2.F32 R18, -RZ, R9.H0_H0 ;  /* 0x20000009ff127230 */ /* 0x000fc40000004100 */
[----:B------:R-:W-:Y:S01]  /*2220*/  FFMA.FTZ R41, R38, R35, RZ ;  /* 0x0000002326297223 */ /* 0x000fe200000100ff */
[--C-:B------:R-:W-:Y:S02]  /*2230*/  HADD2.F32 R38, -RZ, R19.reuse.H0_H0 ;  /* 0x20000013ff267230 */ /* 0x100fe40000004100 */
[----:B------:R-:W-:Y:S01]  /*2240*/  FFMA.FTZ R44, R35, R42, RZ ;  /* 0x0000002a232c7223 */ /* 0x000fe200000100ff */
[----:B------:R-:W-:Y:S02]  /*2250*/  HADD2.F32 R42, -RZ, R10.H1_H1 ;  /* 0x3000000aff2a7230 */ /* 0x000fe40000004100 */
[----:B------:R-:W-:Y:S01]  /*2260*/  FFMA.FTZ R41, R40, R39, R41 ;  /* 0x0000002728297223 */ /* 0x000fe20000010029 */
[----:B------:R-:W-:Y:S02]  /*2270*/  HADD2.F32 R40, -RZ, R19.H1_H1 ;  /* 0x30000013ff287230 */ /* 0x000fe40000004100 */
[----:B------:R-:W-:Y:S02]  /*2280*/  HADD2.F32 R19, -RZ, R9.H1_H1 ;  /* 0x30000009ff137230 */ /* 0x000fe40000004100 */
[----:B------:R-:W-:Y:S01]  /*2290*/  FFMA.FTZ R18, R18, R38, R41 ;  /* 0x0000002612127223 */ /* 0x000fe20000010029 */
[----:B------:R-:W-:-:S03]  /*22a0*/  HADD2.F32 R41, -RZ, R24.H0_H0 ;  /* 0x20000018ff297230 */ /* 0x000fc60000004100 */
[----:B------:R-:W-:Y:S01]  /*22b0*/  FFMA.FTZ R18, R19, R40, R18 ;  /* 0x0000002813127223 */ /* 0x000fe20000010012 */
[----:B-1----:R-:W-:-:S05]  /*22c0*/  HADD2.F32 R19, -RZ, R20.H0_H0 ;  /* 0x20000014ff137230 */ /* 0x002fca0000004100 */
[----:B------:R-:W-:Y:S01]  /*22d0*/  FFMA.FTZ R43, R41, R19, R18 ;  /* 0x00000013292b7223 */ /* 0x000fe20000010012 */
[----:B------:R-:W-:Y:S02]  /*22e0*/  HADD2.F32 R18, -RZ, R24.H1_H1 ;  /* 0x30000018ff127230 */ /* 0x000fe40000004100 */
[----:B------:R-:W-:Y:S02]  /*22f0*/  HADD2.F32 R41, -RZ, R20.H1_H1 ;  /* 0x30000014ff297230 */ /* 0x000fe40000004100 */
[--C-:B------:R-:W-:Y:S02]  /*2300*/  HADD2.F32 R20, -RZ, R21.reuse.H0_H0 ;  /* 0x20000015ff147230 */ /* 0x100fe40000004100 */
[----:B------:R-:W-:Y:S02]  /*2310*/  HADD2.F32 R21, -RZ, R21.H1_H1 ;  /* 0x30000015ff157230 */ /* 0x000fe40000004100 */
[----:B------:R-:W-:Y:S01]  /*2320*/  FFMA.FTZ R43, R18, R41, R43 ;  /* 0x00000029122b7223 */ /* 0x000fe2000001002b */
[----:B------:R-:W-:-:S05]  /*2330*/  HADD2.F32 R18, -RZ, R25.H0_H0 ;  /* 0x20000019ff127230 */ /* 0x000fca0000004100 */
[----:B------:R-:W-:Y:S01]  /*2340*/  FFMA.FTZ R43, R18, R20, R43 ;  /* 0x00000014122b7223 */ /* 0x000fe2000001002b */
[----:B------:R-:W-:-:S05]  /*2350*/  HADD2.F32 R18, -RZ, R25.H1_H1 ;  /* 0x30000019ff127230 */ /* 0x000fca0000004100 */
[----:B------:R-:W-:Y:S01]  /*2360*/  FFMA.FTZ R18, R18, R21, R43 ;  /* 0x0000001512127223 */ /* 0x000fe2000001002b */
[----:B------:R-:W-:-:S05]  /*2370*/  HADD2.F32 R43, -RZ, R3.H0_H0 ;  /* 0x20000003ff2b7230 */ /* 0x000fca0000004100 */
[----:B------:R-:W-:Y:S01]  /*2380*/  FMUL.FTZ R18, R18, R43 ;  /* 0x0000002b12127220 */ /* 0x000fe20000410000 */
[----:B------:R-:W-:Y:S01]  /*2390*/  FFMA.FTZ R43, R39, R42, R44 ;  /* 0x0000002a272b7223 */ /* 0x000fe2000001002c */
[----:B------:R-:W-:-:S03]  /*23a0*/  HADD2.F32 R42, -RZ, R11.H0_H0 ;  /* 0x2000000bff2a7230 */ /* 0x000fc60000004100 */
[----:B------:R-:W-:Y:S02]  /*23b0*/  F2FP.F16.F32.PACK_AB R18, RZ, R18 ;  /* 0x00000012ff12723e */ /* 0x000fe400000000ff */
[----:B------:R-:W-:Y:S01]  /*23c0*/  FFMA.FTZ R45, R38, R42, R43 ;  /* 0x0000002a262d7223 */ /* 0x000fe2000001002b */
[----:B------:R-:W-:-:S05]  /*23d0*/  HADD2.F32 R43, -RZ, R11.H1_H1 ;  /* 0x3000000bff2b7230 */ /* 0x000fca0000004100 */
[----:B------:R-:W-:Y:S01]  /*23e0*/  FFMA.FTZ R42, R40, R43, R45 ;  /* 0x0000002b282a7223 */ /* 0x000fe2000001002d */
[----:B------:R-:W-:-:S05]  /*23f0*/  HADD2.F32 R43, -RZ, R26.H0_H0 ;  /* 0x2000001aff2b7230 */ /* 0x000fca0000004100 */
[----:B------:R-:W-:Y:S01]  /*2400*/  FFMA.FTZ R44, R19, R43, R42 ;  /* 0x0000002b132c7223 */ /* 0x000fe2000001002a */
[----:B------:R-:W-:-:S05]  /*2410*/  HADD2.F32 R42, -RZ, R26.H1_H1 ;  /* 0x3000001aff2a7230 */ /* 0x000fca0000004100 */
[----:B------:R-:W-:Y:S01]  /*2420*/  FFMA.FTZ R43, R41, R42, R44 ;  /* 0x0000002a292b7223 */ /* 0x000fe2000001002c */
[----:B------:R-:W-:-:S05]  /*2430*/  HADD2.F32 R42, -RZ, R27.H0_H0 ;  /* 0x2000001bff2a7230 */ /* 0x000fca0000004100 */
[----:B------:R-:W-:Y:S01]  /*2440*/  FFMA.FTZ R44, R20, R42, R43 ;  /* 0x0000002a142c7223 */ /* 0x000fe2000001002b */
[----:B------:R-:W-:Y:S02]  /*2450*/  HADD2.F32 R42, -RZ, R27.H1_H1 ;  /* 0x3000001bff2a7230 */ /* 0x000fe40000004100 */
[----:B------:R-:W-:-:S03]  /*2460*/  HADD2.F32 R43, -RZ, R2.H1_H1 ;  /* 0x30000002ff2b7230 */ /* 0x000fc60000004100 */
[----:B------:R-:W-:-:S04]  /*2470*/  FFMA.FTZ R42, R21, R42, R44 ;  /* 0x0000002a152a7223 */ /* 0x000fc8000001002c */
[----:B------:R-:W-:Y:S01]  /*2480*/  FMUL.FTZ R42, R42, R43 ;  /* 0x0000002b2a2a7220 */ /* 0x000fe20000410000 */
[----:B------:R-:W-:-:S04]  /*2490*/  HADD2.F32 R43, -RZ, R22.H1_H1 ;  /* 0x30000016ff2b7230 */ /* 0x000fc80000004100 */
[----:B------:R-:W-:-:S04]  /*24a0*/  F2FP.F16.F32.PACK_AB R42, RZ, R42 ;  /* 0x0000002aff2a723e */ /* 0x000fc800000000ff */
[----:B------:R-:W-:Y:S01]  /*24b0*/  PRMT R18, R18, 0x5410, R42 ;  /* 0x0000541012127816 */ /* 0x000fe2000000002a */
[----:B------:R-:W-:-:S04]  /*24c0*/  HADD2.F32 R42, -RZ, R16.H0_H0 ;  /* 0x20000010ff2a7230 */ /* 0x000fc80000004100 */
[----:B------:R-:W-:Y:S02]  /*24d0*/  HFMA2 R13, R18, 1, 1, R13 ;  /* 0x3c003c00120d7831 */ /* 0x000fe4000000000d */
[----:B------:R-:W-:Y:S02]  /*24e0*/  HADD2.F32 R18, -RZ, R22.H0_H0 ;  /* 0x20000016ff127230 */ /* 0x000fe40000004100 */
[----:B------:R-:W-:-:S03]  /*24f0*/  FFMA.FTZ R42, R35, R42, RZ ;  /* 0x0000002a232a7223 */ /* 0x000fc600000100ff */
[----:B------:R-:W-:Y:S01]  /*2500*/  FFMA.FTZ R18, R35, R18, RZ ;  /* 0x0000001223127223 */ /* 0x000fe200000100ff */
[----:B------:R-:W-:-:S03]  /*2510*/  HADD2.F32 R35, -RZ, R16.H1_H1 ;  /* 0x30000010ff237230 */ /* 0x000fc60000004100 */
[C---:B------:R-:W-:Y:S01]  /*2520*/  FFMA.FTZ R43, R39.reuse, R43, R18 ;  /* 0x0000002b272b7223 */ /* 0x040fe20000010012 */
[----:B------:R-:W-:Y:S02]  /*2530*/  HADD2.F32 R18, -RZ, R17.H0_H0 ;  /* 0x20000011ff127230 */ /* 0x000fe40000004100 */
[----:B------:R-:W-:Y:S01]  /*2540*/  FFMA.FTZ R35, R39, R35, R42 ;  /* 0x0000002327237223 */ /* 0x000fe2000001002a */
[--C-:B------:R-:W-:Y:S02]  /*2550*/  HADD2.F32 R42, -RZ, R23.reuse.H0_H0 ;  /* 0x20000017ff2a7230 */ /* 0x100fe40000004100 */
[----:B------:R-:W-:Y:S02]  /*2560*/  HADD2.F32 R39, -RZ, R23.H1_H1 ;  /* 0x30000017ff277230 */ /* 0x000fe40000004100 */
[C---:B------:R-:W-:Y:S01]  /*2570*/  FFMA.FTZ R35, R38.reuse, R18, R35 ;  /* 0x0000001226237223 */ /* 0x040fe20000010023 */
[----:B------:R-:W-:Y:S02]  /*2580*/  HADD2.F32 R18, -RZ, R17.H1_H1 ;  /* 0x30000011ff127230 */ /* 0x000fe40000004100 */
[----:B------:R-:W-:-:S03]  /*2590*/  FFMA.FTZ R42, R38, R42, R43 ;  /* 0x0000002a262a7223 */ /* 0x000fc6000001002b */
[C---:B------:R-:W-:Y:S01]  /*25a0*/  FFMA.FTZ R18, R40.reuse, R18, R35 ;  /* 0x0000001228127223 */ /* 0x040fe20000010023 */
[----:B------:R-:W-:Y:S01]  /*25b0*/  FFMA.FTZ R42, R40, R39, R42 ;  /* 0x00000027282a7223 */ /* 0x000fe2000001002a */
[----:B------:R-:W-:Y:S02]  /*25c0*/  HADD2.F32 R35, -RZ, R28.H0_H0 ;  /* 0x2000001cff237230 */ /* 0x000fe40000004100 */
[--C-:B------:R-:W-:Y:S02]  /*25d0*/  HADD2.F32 R39, -RZ, R30.reuse.H0_H0 ;  /* 0x2000001eff277230 */ /* 0x100fe40000004100 */
[----:B------:R-:W-:Y:S02]  /*25e0*/  HADD2.F32 R40, -RZ, R30.H1_H1 ;  /* 0x3000001eff287230 */ /* 0x000fe40000004100 */
[C---:B------:R-:W-:Y:S01]  /*25f0*/  FFMA.FTZ R38, R19.reuse, R35, R18 ;  /* 0x0000002313267223 */ /* 0x040fe20000010012 */
[----:B------:R-:W-:Y:S02]  /*2600*/  HADD2.F32 R18, -RZ, R28.H1_H1 ;  /* 0x3000001cff127230 */ /* 0x000fe40000004100 */
[----:B------:R-:W-:Y:S01]  /*2610*/  FFMA.FTZ R39, R19, R39, R42 ;  /* 0x0000002713277223 */ /* 0x000fe2000001002a */
[----:B------:R-:W-:-:S02]  /*2620*/  HADD2.F32 R19, -RZ, R29.H0_H0 ;  /* 0x2000001dff137230 */ /* 0x000fc40000004100 */
[--C-:B------:R-:W-:Y:S02]  /*2630*/  HADD2.F32 R42, -RZ, R31.reuse.H1_H1 ;  /* 0x3000001fff2a7230 */ /* 0x100fe40000004100 */
[C---:B------:R-:W-:Y:S01]  /*2640*/  FFMA.FTZ R39, R41.reuse, R40, R39 ;  /* 0x0000002829277223 */ /* 0x040fe20000010027 */
[----:B------:R-:W-:Y:S02]  /*2650*/  HADD2.F32 R40, -RZ, R31.H0_H0 ;  /* 0x2000001fff287230 */ /* 0x000fe40000004100 */
[----:B------:R-:W-:Y:S01]  /*2660*/  FFMA.FTZ R35, R41, R18, R38 ;  /* 0x0000001229237223 */ /* 0x000fe20000010026 */
[----:B------:R-:W-:-:S03]  /*2670*/  HADD2.F32 R18, -RZ, R29.H1_H1 ;  /* 0x3000001dff127230 */ /* 0x000fc60000004100 */
[C---:B------:R-:W-:Y:S01]  /*2680*/  FFMA.FTZ R38, R20.reuse, R19, R35 ;  /* 0x0000001314267223 */ /* 0x040fe20000010023 */
[----:B------:R-:W-:Y:S01]  /*2690*/  FFMA.FTZ R39, R20, R40, R39 ;  /* 0x0000002814277223 */ /* 0x000fe20000010027 */
[----:B------:R-:W-:Y:S02]  /*26a0*/  HADD2.F32 R19, -RZ, R2.H0_H0 ;  /* 0x20000002ff137230 */ /* 0x000fe40000004100 */
[----:B------:R-:W-:Y:S02]  /*26b0*/  HADD2.F32 R20, -RZ, R0.H1_H1 ;  /* 0x30000000ff147230 */ /* 0x000fe40000004100 */
[C---:B------:R-:W-:Y:S01]  /*26c0*/  FFMA.FTZ R18, R21.reuse, R18, R38 ;  /* 0x0000001215127223 */ /* 0x040fe20000010026 */
[----:B------:R-:W-:-:S03]  /*26d0*/  FFMA.FTZ R39, R21, R42, R39 ;  /* 0x0000002a15277223 */ /* 0x000fc60000010027 */
[----:B------:R-:W-:Y:S01]  /*26e0*/  FMUL.FTZ R18, R18, R19 ;  /* 0x0000001312127220 */ /* 0x000fe20000410000 */
[----:B------:R-:W-:-:S04]  /*26f0*/  FMUL.FTZ R20, R39, R20 ;  /* 0x0000001427147220 */ /* 0x000fc80000410000 */
[----:B------:R-:W-:Y:S02]  /*2700*/  F2FP.F16.F32.PACK_AB R18, RZ, R18 ;  /* 0x00000012ff12723e */ /* 0x000fe400000000ff */
[----:B------:R-:W-:-:S04]  /*2710*/  F2FP.F16.F32.PACK_AB R20, RZ, R20 ;  /* 0x00000014ff14723e */ /* 0x000fc800000000ff */
[----:B------:R-:W-:-:S05]  /*2720*/  PRMT R18, R18, 0x5410, R20 ;  /* 0x0000541012127816 */ /* 0x000fca0000000014 */
[----:B------:R-:W-:-:S07]  /*2730*/  HFMA2 R12, R18, 1, 1, R12 ;  /* 0x3c003c00120c7831 */ /* 0x000fce000000000c */
.L_x_306:
[----:B------:R-:W-:Y:S01]  /*2740*/  @!UP3 UMOV UR4, UR6 ;  /* 0x000000060004bc82 */ /* 0x000fe20008000000 */
[----:B------:R-:W-:Y:S05]  /*2750*/  BRA.U !UP1, `(.L_x_307) ;  /* 0x00000011095c7547 */ /* 0x000fea000b800000 */
[----:B------:R-:W-:Y:S01]  /*2760*/  PRMT R18, R32, 0x9910, RZ ;  /* 0x0000991020127816 */ /* 0x000fe200000000ff */
[----:B------:R-:W-:-:S03]  /*2770*/  UISETP.NE.AND UP3, UPT, UR12, 0x2, UPT ;  /* 0x000000020c00788c */ /* 0x000fc6000bf65270 */
[----:B------:R-:W-:-:S13]  /*2780*/  ISETP.NE.AND P0, PT, R18, RZ, PT ;  /* 0x000000ff1200720c */ /* 0x000fda0003f05270 */
[----:B------:R-:W-:Y:S05]  /*2790*/  @!P0 BRA `(.L_x_308) ;  /* 0x0000000400688947 */ /* 0x000fea0003800000 */
[----:B------:R-:W0:Y:S01]  /*27a0*/  LDS.64 R18, [UR8+-0x80] ;  /* 0xffff8008ff127984 */ /* 0x000e220008000a00 */
[--C-:B------:R-:W-:Y:S02]  /*27b0*/  HADD2.F32 R35, -RZ, R8.reuse.H0_H0 ;  /* 0x20000008ff237230 */ /* 0x100fe40000004100 */
[----:B------:R-:W-:Y:S01]  /*27c0*/  HADD2.F32 R41, -RZ, R8.H1_H1 ;  /* 0x30000008ff297230 */ /* 0x000fe20000004100 */
[----:B------:R-:W1:Y:S01]  /*27d0*/  LDS.64 R20, [UR8+-0x78] ;  /* 0xffff8808ff147984 */ /* 0x000e620008000a00 */
[----:B------:R-:W-:Y:S02]  /*27e0*/  HADD2.F32 R43, -RZ, R9.H0_H0 ;  /* 0x20000009ff2b7230 */ /* 0x000fe40000004100 */
[--C-:B0-----:R-:W-:Y:S02]  /*27f0*/  HADD2.F32 R38, -RZ, R18.reuse.H0_H0 ;  /* 0x20000012ff267230 */ /* 0x101fe40000004100 */
[----:B------:R-:W-:Y:S02]  /*2800*/  HADD2.F32 R39, -RZ, R18.H1_H1 ;  /* 0x30000012ff277230 */ /* 0x000fe40000004100 */
[----:B-1----:R-:W-:-:S02]  /*2810*/  HADD2.F32 R40, -RZ, R20.H0_H0 ;  /* 0x20000014ff287230 */ /* 0x002fc40000004100 */
[----:B------:R-:W-:Y:S01]  /*2820*/  FFMA.FTZ R18, R35, R38, RZ ;  /* 0x0000002623127223 */ /* 0x000fe200000100ff */
[--C-:B------:R-:W-:Y:S02]  /*2830*/  HADD2.F32 R35, -RZ, R19.reuse.H0_H0 ;  /* 0x20000013ff237230 */ /* 0x100fe40000004100 */
[----:B------:R-:W-:Y:S02]  /*2840*/  HADD2.F32 R42, -RZ, R20.H1_H1 ;  /* 0x30000014ff2a7230 */ /* 0x000fe40000004100 */
[----:B------:R-:W-:Y:S01]  /*2850*/  FFMA.FTZ R18, R41, R39, R18 ;  /* 0x0000002729127223 */ /* 0x000fe20000010012 */
[----:B------:R-:W-:Y:S02]  /*2860*/  HADD2.F32 R41, -RZ, R19.H1_H1 ;  /* 0x30000013ff297230 */ /* 0x000fe40000004100 */
[----:B------:R-:W-:Y:S02]  /*2870*/  HADD2.F32 R19, -RZ, R9.H1_H1 ;  /* 0x30000009ff137230 */ /* 0x000fe40000004100 */
[----:B------:R-:W-:Y:S01]  /*2880*/  FFMA.FTZ R18, R43, R35, R18 ;  /* 0x000000232b127223 */ /* 0x000fe20000010012 */
[----:B------:R-:W-:-:S02]  /*2890*/  HADD2.F32 R20, -RZ, R21.H0_H0 ;  /* 0x20000015ff147230 */ /* 0x000fc40000004100 */
[----:B------:R-:W-:Y:S02]  /*28a0*/  HADD2.F32 R21, -RZ, R21.H1_H1 ;  /* 0x30000015ff157230 */ /* 0x000fe40000004100 */
[----:B------:R-:W-:Y:S01]  /*28b0*/  FFMA.FTZ R19, R19, R41, R18 ;  /* 0x0000002913137223 */ /* 0x000fe20000010012 */
[----:B------:R-:W-:Y:S02]  /*28c0*/  HADD2.F32 R18, -RZ, R24.H0_H0 ;  /* 0x20000018ff127230 */ /* 0x000fe40000004100 */
[----:B------:R-:W-:-:S03]  /*28d0*/  HADD2.F32 R43, -RZ, R10.H1_H1 ;  /* 0x3000000aff2b7230 */ /* 0x000fc60000004100 */
        /* <DEDUP_REMOVED lines=8> */
[----:B------:R-:W-:Y:S01]  /*2960*/  FMUL.FTZ R19, R19, R18 ;  /* 0x0000001213137220 */ /* 0x000fe20000410000 */
[----:B------:R-:W-:-:S04]  /*2970*/  HADD2.F32 R18, -RZ, R10.H0_H0 ;  /* 0x2000000aff127230 */ /* 0x000fc80000004100 */
[----:B------:R-:W-:Y:S01]  /*2980*/  F2FP.F16.F32.PACK_AB R19, RZ, R19 ;  /* 0x00000013ff13723e */ /* 0x000fe200000000ff */
[----:B------:R-:W-:-:S04]  /*2990*/  FFMA.FTZ R18, R18, R38, RZ ;  /* 0x0000002612127223 */ /* 0x000fc800000100ff */
[----:B------:R-:W-:Y:S01]  /*29a0*/  FFMA.FTZ R18, R43, R39, R18 ;  /* 0x000000272b127223 */ /* 0x000fe20000010012 */
[----:B------:R-:W-:-:S05]  /*29b0*/  HADD2.F32 R43, -RZ, R11.H0_H0 ;  /* 0x2000000bff2b7230 */ /* 0x000fca0000004100 */
        /* <DEDUP_REMOVED lines=11> */
[----:B------:R-:W-:-:S05]  /*2a70*/  HADD2.F32 R43, -RZ, R2.H1_H1 ;  /* 0x30000002ff2b7230 */ /* 0x000fca0000004100 */
[----:B------:R-:W-:-:S05]  /*2a80*/  FMUL.FTZ R18, R43, R18 ;  /* 0x000000122b127220 */ /* 0x000fca0000410000 */
[----:B------:R-:W-:-:S04]  /*2a90*/  F2FP.F16.F32.PACK_AB R18, RZ, R18 ;  /* 0x00000012ff12723e */ /* 0x000fc800000000ff */
[----:B------:R-:W-:Y:S01]  /*2aa0*/  PRMT R19, R19, 0x5410, R18 ;  /* 0x0000541013137816 */ /* 0x000fe20000000012 */
[----:B------:R-:W-:-:S04]  /*2ab0*/  HADD2.F32 R18, -RZ, R16.H0_H0 ;  /* 0x20000010ff127230 */ /* 0x000fc80000004100 */
[----:B------:R-:W-:Y:S02]  /*2ac0*/  HFMA2 R7, R19, 1, 1, R7 ;  /* 0x3c003c0013077831 */ /* 0x000fe40000000007 */
[----:B------:R-:W-:Y:S02]  /*2ad0*/  HADD2.F32 R19, -RZ, R22.H0_H0 ;  /* 0x20000016ff137230 */ /* 0x000fe40000004100 */
[----:B------:R-:W-:-:S03]  /*2ae0*/  FFMA.FTZ R18, R18, R38, RZ ;  /* 0x0000002612127223 */ /* 0x000fc600000100ff */
[----:B------:R-:W-:Y:S01]  /*2af0*/  FFMA.FTZ R38, R19, R38, RZ ;  /* 0x0000002613267223 */ /* 0x000fe200000100ff */
[----:B------:R-:W-:-:S05]  /*2b00*/  HADD2.F32 R19, -RZ, R16.H1_H1 ;  /* 0x30000010ff137230 */ /* 0x000fca0000004100 */
[----:B------:R-:W-:Y:S01]  /*2b10*/  FFMA.FTZ R18, R19, R39, R18 ;  /* 0x0000002713127223 */ /* 0x000fe20000010012 */
[----:B------:R-:W-:-:S05]  /*2b20*/  HADD2.F32 R19, -RZ, R22.H1_H1 ;  /* 0x30000016ff137230 */ /* 0x000fca0000004100 */
[----:B------:R-:W-:Y:S01]  /*2b30*/  FFMA.FTZ R38, R19, R39, R38 ;  /* 0x0000002713267223 */ /* 0x000fe20000010026 */
[----:B------:R-:W-:Y:S02]  /*2b40*/  HADD2.F32 R19, -RZ, R17.H0_H0 ;  /* 0x20000011ff137230 */ /* 0x000fe40000004100 */
[----:B------:R-:W-:-:S03]  /*2b50*/  HADD2.F32 R39, -RZ, R23.H0_H0 ;  /* 0x20000017ff277230 */ /* 0x000fc60000004100 */
[-C--:B------:R-:W-:Y:S01]  /*2b60*/  FFMA.FTZ R18, R19, R35.reuse, R18 ;  /* 0x0000002313127223 */ /* 0x080fe20000010012 */
[----:B------:R-:W-:Y:S02]  /*2b70*/  HADD2.F32 R19, -RZ, R17.H1_H1 ;  /* 0x30000011ff137230 */ /* 0x000fe40000004100 */
[----:B------:R-:W-:Y:S01]  /*2b80*/  FFMA.FTZ R38, R39, R35, R38 ;  /* 0x0000002327267223 */ /* 0x000fe20000010026 */
[----:B------:R-:W-:Y:S02]  /*2b90*/  HADD2.F32 R35, -RZ, R23.H1_H1 ;  /* 0x30000017ff237230 */ /* 0x000fe40000004100 */
[----:B------:R-:W-:Y:S02]  /*2ba0*/  HADD2.F32 R39, -RZ, R31.H1_H1 ;  /* 0x3000001fff277230 */ /* 0x000fe40000004100 */
[-C--:B------:R-:W-:Y:S01]  /*2bb0*/  FFMA.FTZ R19, R19, R41.reuse, R18 ;  /* 0x0000002913137223 */ /* 0x080fe20000010012 */
[----:B------:R-:W-:Y:S02]  /*2bc0*/  HADD2.F32 R18, -RZ, R28.H0_H0 ;  /* 0x2000001cff127230 */ /* 0x000fe40000004100 */
[----:B------:R-:W-:Y:S01]  /*2bd0*/  FFMA.FTZ R41, R35, R41, R38 ;  /* 0x0000002923297223 */ /* 0x000fe20000010026 */
[----:B------:R-:W-:-:S02]  /*2be0*/  HADD2.F32 R38, -RZ, R30.H0_H0 ;  /* 0x2000001eff267230 */ /* 0x000fc40000004100 */
[-C--:B------:R-:W-:Y:S01]  /*2bf0*/  FFMA.FTZ R35, R18, R40.reuse, R19 ;  /* 0x0000002812237223 */ /* 0x080fe20000010013 */
[----:B------:R-:W-:Y:S02]  /*2c00*/  HADD2.F32 R18, -RZ, R28.H1_H1 ;  /* 0x3000001cff127230 */ /* 0x000fe40000004100 */
[----:B------:R-:W-:Y:S01]  /*2c10*/  FFMA.FTZ R41, R38, R40, R41 ;  /* 0x0000002826297223 */ /* 0x000fe20000010029 */
[----:B------:R-:W-:Y:S02]  /*2c20*/  HADD2.F32 R38, -RZ, R30.H1_H1 ;  /* 0x3000001eff267230 */ /* 0x000fe40000004100 */
[--C-:B------:R-:W-:Y:S02]  /*2c30*/  HADD2.F32 R19, -RZ, R29.reuse.H0_H0 ;  /* 0x2000001dff137230 */ /* 0x100fe40000004100 */
[-C--:B------:R-:W-:Y:S01]  /*2c40*/  FFMA.FTZ R18, R18, R42.reuse, R35 ;  /* 0x0000002a12127223 */ /* 0x080fe20000010023 */
[----:B------:R-:W-:Y:S02]  /*2c50*/  HADD2.F32 R35, -RZ, R29.H1_H1 ;  /* 0x3000001dff237230 */ /* 0x000fe40000004100 */
[----:B------:R-:W-:Y:S01]  /*2c60*/  FFMA.FTZ R41, R38, R42, R41 ;  /* 0x0000002a26297223 */ /* 0x000fe20000010029 */
[----:B------:R-:W-:-:S02]  /*2c70*/  HADD2.F32 R38, -RZ, R31.H0_H0 ;  /* 0x2000001fff267230 */ /* 0x000fc40000004100 */
[-C--:B------:R-:W-:Y:S01]  /*2c80*/  FFMA.FTZ R18, R19, R20.reuse, R18 ;  /* 0x0000001413127223 */ /* 0x080fe20000010012 */
[----:B------:R-:W-:Y:S02]  /*2c90*/  HADD2.F32 R19, -RZ, R2.H0_H0 ;  /* 0x20000002ff137230 */ /* 0x000fe40000004100 */
[----:B------:R-:W-:Y:S01]  /*2ca0*/  FFMA.FTZ R20, R38, R20, R41 ;  /* 0x0000001426147223 */ /* 0x000fe20000010029 */
[-C--:B------:R-:W-:Y:S01]  /*2cb0*/  FFMA.FTZ R18, R35, R21.reuse, R18 ;  /* 0x0000001523127223 */ /* 0x080fe20000010012 */
[----:B------:R-:W-:Y:S02]  /*2cc0*/  HADD2.F32 R35, -RZ, R0.H1_H1 ;  /* 0x30000000ff237230 */ /* 0x000fe40000004100 */
[----:B------:R-:W-:Y:S01]  /*2cd0*/  FFMA.FTZ R20, R39, R21, R20 ;  /* 0x0000001527147223 */ /* 0x000fe20000010014 */
[----:B------:R-:W-:-:S03]  /*2ce0*/  FMUL.FTZ R18, R19, R18 ;  /* 0x0000001213127220 */ /* 0x000fc60000410000 */
[----:B------:R-:W-:Y:S02]  /*2cf0*/  FMUL.FTZ R20, R35, R20 ;  /* 0x0000001423147220 */ /* 0x000fe40000410000 */
[----:B------:R-:W-:-:S03]  /*2d00*/  F2FP.F16.F32.PACK_AB R18, RZ, R18 ;  /* 0x00000012ff12723e */ /* 0x000fc600000000ff */
[----:B------:R-:W-:-:S04]  /*2d10*/  F2FP.F16.F32.PACK_AB R20, RZ, R20 ;  /* 0x00000014ff14723e */ /* 0x000fc800000000ff */
[----:B------:R-:W-:-:S05]  /*2d20*/  PRMT R18, R18, 0x5410, R20 ;  /* 0x0000541012127816 */ /* 0x000fca0000000014 */
[----:B------:R-:W-:-:S07]  /*2d30*/  HFMA2 R6, R18, 1, 1, R6 ;  /* 0x3c003c0012067831 */ /* 0x000fce0000000006 */
.L_x_308:
[----:B------:R-:W-:Y:S05]  /*2d40*/  BRA.U !UP3, `(.L_x_307) ;  /* 0x000000090be07547 */ /* 0x000fea000b800000 */
[----:B------:R-:W-:-:S04]  /*2d50*/  PRMT R18, R33, 0x9910, RZ ;  /* 0x0000991021127816 */ /* 0x000fc800000000ff */
[----:B------:R-:W-:-:S13]  /*2d60*/  ISETP.NE.AND P0, PT, R18, RZ, PT ;  /* 0x000000ff1200720c */ /* 0x000fda0003f05270 */
[----:B------:R-:W-:Y:S05]  /*2d70*/  @!P0 BRA `(.L_x_309) ;  /* 0x0000000400688947 */ /* 0x000fea0003800000 */
[----:B------:R-:W0:Y:S01]  /*2d80*/  LDS.64 R18, [UR8] ;  /* 0x00000008ff127984 */ /* 0x000e220008000a00 */
[--C-:B------:R-:W-:Y:S02]  /*2d90*/  HADD2.F32 R35, -RZ, R8.reuse.H0_H0 ;  /* 0x20000008ff237230 */ /* 0x100fe40000004100 */
[----:B------:R-:W-:Y:S01]  /*2da0*/  HADD2.F32 R41, -RZ, R8.H1_H1 ;  /* 0x30000008ff297230 */ /* 0x000fe20000004100 */
[----:B------:R-:W1:Y:S01]  /*2db0*/  LDS.64 R20, [UR8+0x8] ;  /* 0x00000808ff147984 */ /* 0x000e620008000a00 */
        /* <DEDUP_REMOVED lines=86> */
.L_x_309:
[----:B------:R-:W-:Y:S05]  /*3320*/  BRA.U UP0, `(.L_x_307) ;  /* 0x0000000500687547 */ /* 0x000fea000b800000 */
[----:B------:R-:W0:Y:S01]  /*3330*/  LDS.64 R18, [UR8+0x80] ;  /* 0x00008008ff127984 */ /* 0x000e220008000a00 */
[--C-:B------:R-:W-:Y:S02]  /*3340*/  HADD2.F32 R35, -RZ, R8.reuse.H0_H0 ;  /* 0x20000008ff237230 */ /* 0x100fe40000004100 */
[----:B------:R-:W-:Y:S01]  /*3350*/  HADD2.F32 R38, -RZ, R8.H1_H1 ;  /* 0x30000008ff267230 */ /* 0x000fe20000004100 */
[----:B------:R-:W1:Y:S01]  /*3360*/  LDS.64 R20, [UR8+0x88] ;  /* 0x00008808ff147984 */ /* 0x000e620008000a00 */
[--C-:B------:R-:W-:Y:S02]  /*3370*/  HADD2.F32 R8, -RZ, R10.reuse.H0_H0 ;  /* 0x2000000aff087230 */ /* 0x100fe40000004100 */
[----:B------:R-:W-:Y:S02]  /*3380*/  HADD2.F32 R40, -RZ, R10.H1_H1 ;  /* 0x3000000aff287230 */ /* 0x000fe40000004100 */
[--C-:B------:R-:W-:Y:S02]  /*3390*/  HADD2.F32 R10, -RZ, R16.reuse.H0_H0 ;  /* 0x20000010ff0a7230 */ /* 0x100fe40000004100 */
[----:B------:R-:W-:-:S02]  /*33a0*/  HADD2.F32 R41, -RZ, R16.H1_H1 ;  /* 0x30000010ff297230 */ /* 0x000fc40000004100 */
[--C-:B------:R-:W-:Y:S02]  /*33b0*/  HADD2.F32 R16, -RZ, R22.reuse.H0_H0 ;  /* 0x20000016ff107230 */ /* 0x100fe40000004100 */
[----:B------:R-:W-:Y:S02]  /*33c0*/  HADD2.F32 R22, -RZ, R22.H1_H1 ;  /* 0x30000016ff167230 */ /* 0x000fe40000004100 */
[--C-:B0-----:R-:W-:Y:S02]  /*33d0*/  HADD2.F32 R39, -RZ, R18.reuse.H0_H0 ;  /* 0x20000012ff277230 */ /* 0x101fe40000004100 */
[----:B------:R-:W-:Y:S02]  /*33e0*/  HADD2.F32 R43, -RZ, R18.H1_H1 ;  /* 0x30000012ff2b7230 */ /* 0x000fe40000004100 */
[----:B------:R-:W-:Y:S02]  /*33f0*/  HADD2.F32 R18, -RZ, R24.H0_H0 ;  /* 0x20000018ff127230 */ /* 0x000fe40000004100 */
[-C--:B------:R-:W-:Y:S01]  /*3400*/  FFMA.FTZ R35, R35, R39.reuse, RZ ;  /* 0x0000002723237223 */ /* 0x080fe200000100ff */
[-C--:B------:R-:W-:Y:S01]  /*3410*/  FFMA.FTZ R45, R8, R39.reuse, RZ ;  /* 0x00000027082d7223 */ /* 0x080fe200000100ff */
[-C--:B------:R-:W-:Y:S01]  /*3420*/  FFMA.FTZ R10, R10, R39.reuse, RZ ;  /* 0x000000270a0a7223 */ /* 0x080fe200000100ff */
[----:B------:R-:W-:Y:S01]  /*3430*/  FFMA.FTZ R16, R16, R39, RZ ;  /* 0x0000002710107223 */ /* 0x000fe200000100ff */
[----:B------:R-:W-:-:S02]  /*3440*/  HADD2.F32 R8, -RZ, R9.H0_H0 ;  /* 0x20000009ff087230 */ /* 0x000fc40000004100 */
[-C--:B------:R-:W-:Y:S01]  /*3450*/  FFMA.FTZ R35, R38, R43.reuse, R35 ;  /* 0x0000002b26237223 */ /* 0x080fe20000010023 */
[----:B------:R-:W-:Y:S02]  /*3460*/  HADD2.F32 R39, -RZ, R19.H0_H0 ;  /* 0x20000013ff277230 */ /* 0x000fe40000004100 */
[-C--:B------:R-:W-:Y:S01]  /*3470*/  FFMA.FTZ R40, R40, R43.reuse, R45 ;  /* 0x0000002b28287223 */ /* 0x080fe2000001002d */
[-C--:B------:R-:W-:Y:S01]  /*3480*/  FFMA.FTZ R10, R41, R43.reuse, R10 ;  /* 0x0000002b290a7223 */ /* 0x080fe2000001000a */
[----:B------:R-:W-:Y:S02]  /*3490*/  HADD2.F32 R45, -RZ, R11.H0_H0 ;  /* 0x2000000bff2d7230 */ /* 0x000fe40000004100 */
[----:B------:R-:W-:Y:S01]  /*34a0*/  FFMA.FTZ R16, R22, R43, R16 ;  /* 0x0000002b16107223 */ /* 0x000fe20000010010 */
[----:B------:R-:W-:Y:S01]  /*34b0*/  FFMA.FTZ R8, R8, R39, R35 ;  /* 0x0000002708087223 */ /* 0x000fe20000010023 */
[----:B------:R-:W-:Y:S02]  /*34c0*/  HADD2.F32 R41, -RZ, R17.H0_H0 ;  /* 0x20000011ff297230 */ /* 0x000fe40000004100 */
        /* <DEDUP_REMOVED lines=48> */
[--C-:B------:R-:W-:Y:S02]  /*37d0*/  HADD2.F32 R11, -RZ, R2.reuse.H1_H1 ;  /* 0x30000002ff0b7230 */ /* 0x100fe40000004100 */
[----:B------:R-:W-:Y:S01]  /*37e0*/  FFMA.FTZ R8, R31, R21, R8 ;  /* 0x000000151f087223 */ /* 0x000fe20000010008 */
[----:B------:R-:W-:Y:S02]  /*37f0*/  HADD2.F32 R17, -RZ, R2.H0_H0 ;  /* 0x20000002ff117230 */ /* 0x000fe40000004100 */
        /* <DEDUP_REMOVED lines=13> */
.L_x_307:
[----:B------:R-:W-:-:S05]  /*38d0*/  MOV R9, UR17 ;  /* 0x0000001100097c02 */ /* 0x000fca0008000f00 */
[----:B------:R-:W-:-:S05]  /*38e0*/  IMAD.WIDE R36, R9, 0x4, R36 ;  /* 0x0000000409247825 */ /* 0x000fca00078e0224 */
[----:B------:R-:W2:Y:S02]  /*38f0*/  LDG.E.128.CONSTANT R8, desc[UR22][R36.64] ;  /* 0x0000001624087981 */ /* 0x000ea4000c1e9d00 */
[C---:B--2---:R-:W-:Y:S02]  /*3900*/  LOP3.LUT R16, R8.reuse, 0xf000f, RZ, 0xc0, !PT ;  /* 0x000f000f08107812 */ /* 0x044fe400078ec0ff */
[----:B------:R-:W-:Y:S02]  /*3910*/  LOP3.LUT R17, R8, 0xf000f0, RZ, 0xc0, !PT ;  /* 0x00f000f008117812 */ /* 0x000fe400078ec0ff */
[C---:B------:R-:W-:Y:S02]  /*3920*/  LOP3.LUT R22, R10.reuse, 0xf000f, RZ, 0xc0, !PT ;  /* 0x000f000f0a167812 */ /* 0x040fe400078ec0ff */
[----:B------:R-:W-:Y:S02]  /*3930*/  LOP3.LUT R23, R10, 0xf000f0, RZ, 0xc0, !PT ;  /* 0x00f000f00a177812 */ /* 0x000fe400078ec0ff */
[----:B------:R-:W-:-:S02]  /*3940*/  SHF.R.U32.HI R18, RZ, 0x8, R8 ;  /* 0x00000008ff127819 */ /* 0x000fc40000011608 */
[C---:B------:R-:W-:Y:S02]  /*3950*/  LOP3.LUT R30, R11.reuse, 0xf000f, RZ, 0xc0, !PT ;  /* 0x000f000f0b1e7812 */ /* 0x040fe400078ec0ff */
[----:B------:R-:W-:Y:S02]  /*3960*/  LOP3.LUT R31, R11, 0xf000f0, RZ, 0xc0, !PT ;  /* 0x00f000f00b1f7812 */ /* 0x000fe400078ec0ff */
[C---:B------:R-:W-:Y:S02]  /*3970*/  LOP3.LUT R19, R9.reuse, 0xf000f, RZ, 0xc0, !PT ;  /* 0x000f000f09137812 */ /* 0x040fe400078ec0ff */
[----:B------:R-:W-:Y:S02]  /*3980*/  LOP3.LUT R20, R9, 0xf000f0, RZ, 0xc0, !PT ;  /* 0x00f000f009147812 */ /* 0x000fe400078ec0ff */
[----:B------:R-:W-:Y:S02]  /*3990*/  SHF.R.U32.HI R21, RZ, 0x8, R9 ;  /* 0x00000008ff157819 */ /* 0x000fe40000011609 */
[----:B------:R-:W-:-:S02]  /*39a0*/  SHF.R.U32.HI R28, RZ, 0x8, R10 ;  /* 0x00000008ff1c7819 */ /* 0x000fc4000001160a */
[----:B------:R-:W-:Y:S02]  /*39b0*/  SHF.R.U32.HI R35, RZ, 0x8, R11 ;  /* 0x00000008ff237819 */ /* 0x000fe4000001160b */
[----:B------:R-:W-:Y:S02]  /*39c0*/  LOP3.LUT R8, R16, 0x64006400, RZ, 0xfc, !PT ;  /* 0x6400640010087812 */ /* 0x000fe400078efcff */
[----:B------:R-:W-:Y:S02]  /*39d0*/  LOP3.LUT R9, R17, 0x64006400, RZ, 0xfc, !PT ;  /* 0x6400640011097812 */ /* 0x000fe400078efcff */
[----:B------:R-:W-:Y:S01]  /*39e0*/  LOP3.LUT R16, R22, 0x64006400, RZ, 0xfc, !PT ;  /* 0x6400640016107812 */ /* 0x000fe200078efcff */
[----:B------:R-:W-:Y:S01]  /*39f0*/  HADD2 R8, R8, -1032, -1032 ;  /* 0xe408e40808087430 */ /* 0x000fe20000000000 */
[----:B------:R-:W-:Y:S01]  /*3a00*/  LOP3.LUT R17, R23, 0x64006400, RZ, 0xfc, !PT ;  /* 0x6400640017117812 */ /* 0x000fe200078efcff */
[-C--:B------:R-:W-:Y:S01]  /*3a10*/  HFMA2 R9, R9, R0.reuse.H0_H0, -72, -72 ;  /* 0xd480d48009097431 */ /* 0x080fe20000040000 */
[C---:B------:R-:W-:Y:S01]  /*3a20*/  LOP3.LUT R24, R18.reuse, 0xf000f, RZ, 0xc0, !PT ;  /* 0x000f000f12187812 */ /* 0x040fe200078ec0ff */
[----:B------:R-:W-:Y:S01]  /*3a30*/  HADD2 R16, R16, -1032, -1032 ;  /* 0xe408e40810107430 */ /* 0x000fe20000000000 */
[----:B------:R-:W-:Y:S01]  /*3a40*/  LOP3.LUT R25, R18, 0xf000f0, RZ, 0xc0, !PT ;  /* 0x00f000f012197812 */ /* 0x000fe200078ec0ff */
[----:B------:R-:W-:Y:S01]  /*3a50*/  HFMA2 R17, R17, R0.H0_H0, -72, -72 ;  /* 0xd480d48011117431 */ /* 0x000fe20000040000 */
[----:B------:R-:W-:-:S02]  /*3a60*/  LOP3.LUT R22, R30, 0x64006400, RZ, 0xfc, !PT ;  /* 0x640064001e167812 */ /* 0x000fc400078efcff */
[----:B------:R-:W-:Y:S02]  /*3a70*/  LOP3.LUT R23, R31, 0x64006400, RZ, 0xfc, !PT ;  /* 0x640064001f177812 */ /* 0x000fe400078efcff */
[C---:B------:R-:W-:Y:S01]  /*3a80*/  LOP3.LUT R26, R21.reuse, 0xf000f, RZ, 0xc0, !PT ;  /* 0x000f000f151a7812 */ /* 0x040fe200078ec0ff */
[----:B------:R-:W-:Y:S01]  /*3a90*/  HADD2 R22, R22, -1032, -1032 ;  /* 0xe408e40816167430 */ /* 0x000fe20000000000 */
[----:B------:R-:W-:Y:S01]  /*3aa0*/  LOP3.LUT R27, R21, 0xf000f0, RZ, 0xc0, !PT ;  /* 0x00f000f0151b7812 */ /* 0x000fe200078ec0ff */
[----:B------:R-:W-:Y:S01]  /*3ab0*/  HFMA2 R23, R23, R0.H0_H0, -72, -72 ;  /* 0xd480d48017177431 */ /* 0x000fe20000040000 */
[C---:B------:R-:W-:Y:S02]  /*3ac0*/  LOP3.LUT R18, R28.reuse, 0xf000f, RZ, 0xc0, !PT ;  /* 0x000f000f1c127812 */ /* 0x040fe400078ec0ff */
[----:B------:R-:W-:Y:S02]  /*3ad0*/  LOP3.LUT R29, R28, 0xf000f0, RZ, 0xc0, !PT ;  /* 0x00f000f01c1d7812 */ /* 0x000fe400078ec0ff */
[----:B------:R-:W-:-:S02]  /*3ae0*/  LOP3.LUT R30, R35, 0xf000f, RZ, 0xc0, !PT ;  /* 0x000f000f231e7812 */ /* 0x000fc400078ec0ff */
[----:B------:R-:W-:Y:S02]  /*3af0*/  LOP3.LUT R31, R35, 0xf000f0, RZ, 0xc0, !PT ;  /* 0x00f000f0231f7812 */ /* 0x000fe400078ec0ff */
[----:B------:R-:W-:Y:S02]  /*3b00*/  LOP3.LUT R10, R19, 0x64006400, RZ, 0xfc, !PT ;  /* 0x64006400130a7812 */ /* 0x000fe400078efcff */
        /* <DEDUP_REMOVED lines=16> */
[----:B------:R-:W-:-:S02]  /*3c10*/  HFMA2 R29, R29, R0.H0_H0, -72, -72 ;  /* 0xd480d4801d1d7431 */ /* 0x000fc40000040000 */
[----:B------:R-:W-:Y:S02]  /*3c20*/  HADD2 R30, R30, -1032, -1032 ;  /* 0xe408e4081e1e7430 */ /* 0x000fe40000000000 */
[----:B------:R-:W-:Y:S01]  /*3c30*/  HFMA2 R31, R31, R0.H0_H0, -72, -72 ;  /* 0xd480d4801f1f7431 */ /* 0x000fe20000040000 */
[----:B------:R-:W-:Y:S06]  /*3c40*/  BRA.U !UP2, `(.L_x_310) ;  /* 0x000000050a687547 */ /* 0x000fec000b800000 */
        /* <DEDUP_REMOVED lines=90> */
.L_x_310:
        /* <DEDUP_REMOVED lines=95> */
.L_x_312:
[----:B------:R-:W-:Y:S05]  /*47e0*/  BRA.U !UP3, `(.L_x_311) ;  /* 0x000000090be07547 */ /* 0x000fea000b800000 */
[----:B------:R-:W-:-:S04]  /*47f0*/  PRMT R18, R33, 0x9910, RZ ;  /* 0x0000991021127816 */ /* 0x000fc800000000ff */
[----:B------:R-:W-:-:S13]  /*4800*/  ISETP.NE.AND P0, PT, R18, RZ, PT ;  /* 0x000000ff1200720c */ /* 0x000fda0003f05270 */
[----:B------:R-:W-:Y:S05]  /*4810*/  @!P0 BRA `(.L_x_313) ;  /* 0x0000000400688947 */ /* 0x000fea0003800000 */
[----:B------:R-:W0:Y:S01]  /*4820*/  LDS.64 R18, [UR8+0x10] ;  /* 0x00001008ff127984 */ /* 0x000e220008000a00 */
        /* <DEDUP_REMOVED lines=89> */
.L_x_313:
        /* <DEDUP_REMOVED lines=91> */
.L_x_311:
        /* <DEDUP_REMOVED lines=146> */
.L_x_314:
        /* <DEDUP_REMOVED lines=95> */
.L_x_316:
        /* <DEDUP_REMOVED lines=94> */
.L_x_317:
        /* <DEDUP_REMOVED lines=91> */
.L_x_315:
[----:B------:R-:W-:-:S05]  /*6e10*/  MOV R9, UR17 ;  /* 0x0000001100097c02 */ /* 0x000fca0008000f00 */
[----:B------:R-:W-:-:S05]  /*6e20*/  IMAD.WIDE R36, R9, 0x4, R36 ;  /* 0x0000000409247825 */ /* 0x000fca00078e0224 */
[----:B------:R-:W2:Y:S02]  /*6e30*/  LDG.E.128.CONSTANT R8, desc[UR22][R36.64] ;  /* 0x0000001624087981 */ /* 0x000ea4000c1e9d00 */
[C---:B--2---:R-:W-:Y:S02]  /*6e40*/  LOP3.LUT R18, R10.reuse, 0xf000f, RZ, 0xc0, !PT ;  /* 0x000f000f0a127812 */ /* 0x044fe400078ec0ff */
[----:B------:R-:W-:Y:S02]  /*6e50*/  LOP3.LUT R22, R10, 0xf000f0, RZ, 0xc0, !PT ;  /* 0x00f000f00a167812 */ /* 0x000fe400078ec0ff */
[----:B------:R-:W-:Y:S02]  /*6e60*/  SHF.R.U32.HI R21, RZ, 0x8, R10 ;  /* 0x00000008ff157819 */ /* 0x000fe4000001160a */
[----:B------:R-:W-:Y:S02]  /*6e70*/  LOP3.LUT R10, R11, 0xf000f0, RZ, 0xc0, !PT ;  /* 0x00f000f00b0a7812 */ /* 0x000fe400078ec0ff */
[----:B------:R-:W-:-:S02]  /*6e80*/  LOP3.LUT R16, R8, 0xf000f0, RZ, 0xc0, !PT ;  /* 0x00f000f008107812 */ /* 0x000fc400078ec0ff */
[----:B------:R-:W-:Y:S02]  /*6e90*/  SHF.R.U32.HI R19, RZ, 0x8, R9 ;  /* 0x00000008ff137819 */ /* 0x000fe40000011609 */
[----:B------:R-:W-:Y:S02]  /*6ea0*/  LOP3.LUT R27, R8, 0xf000f, RZ, 0xc0, !PT ;  /* 0x000f000f081b7812 */ /* 0x000fe400078ec0ff */
[----:B------:R-:W-:Y:S02]  /*6eb0*/  SHF.R.U32.HI R26, RZ, 0x8, R8 ;  /* 0x00000008ff1a7819 */ /* 0x000fe40000011608 */
[C---:B------:R-:W-:Y:S02]  /*6ec0*/  LOP3.LUT R20, R9.reuse, 0xf000f, RZ, 0xc0, !PT ;  /* 0x000f000f09147812 */ /* 0x040fe400078ec0ff */
[----:B------:R-:W-:Y:S02]  /*6ed0*/  LOP3.LUT R8, R9, 0xf000f0, RZ, 0xc0, !PT ;  /* 0x00f000f009087812 */ /* 0x000fe400078ec0ff */
[----:B------:R-:W-:-:S02]  /*6ee0*/  SHF.R.U32.HI R25, RZ, 0x8, R11 ;  /* 0x00000008ff197819 */ /* 0x000fc4000001160b */
        /* <DEDUP_REMOVED lines=21> */
[----:B------:R-:W-:Y:S01]  /*7040*/  LOP3.LUT R23, R8, 0x64006400, RZ, 0xfc, !PT ;  /* 0x6400640008177812 */ /* 0x000fe200078efcff */
[-C--:B------:R-:W-:Y:S01]  /*7050*/  HFMA2 R8, R31, R0.reuse.H0_H0, -72, -72 ;  /* 0xd480d4801f087431 */ /* 0x080fe20000040000 */
[----:B------:R-:W-:Y:S02]  /*7060*/  LOP3.LUT R27, R27, 0x64006400, RZ, 0xfc, !PT ;  /* 0x640064001b1b7812 */ /* 0x000fe400078efcff */
[----:B------:R-:W-:Y:S01]  /*7070*/  LOP3.LUT R29, R24, 0x64006400, RZ, 0xfc, !PT ;  /* 0x64006400181d7812 */ /* 0x000fe200078efcff */
[-C--:B------:R-:W-:Y:S01]  /*7080*/  HFMA2 R10, R23, R0.reuse.H0_H0, -72, -72 ;  /* 0xd480d480170a7431 */ /* 0x080fe20000040000 */
[----:B------:R-:W-:Y:S01]  /*7090*/  LOP3.LUT R20, R20, 0x64006400, RZ, 0xfc, !PT ;  /* 0x6400640014147812 */ /* 0x000fe200078efcff */
[----:B------:R-:W-:Y:S01]  /*70a0*/  HADD2 R24, R27, -1032, -1032 ;  /* 0xe408e4081b187430 */ /* 0x000fe20000000000 */
[----:B------:R-:W-:Y:S01]  /*70b0*/  LOP3.LUT R18, R18, 0x64006400, RZ, 0xfc, !PT ;  /* 0x6400640012127812 */ /* 0x000fe200078efcff */
[----:B------:R-:W-:Y:S01]  /*70c0*/  HADD2 R27, R29, -1032, -1032 ;  /* 0xe408e4081d1b7430 */ /* 0x000fe20000000000 */
[----:B------:R-:W-:Y:S01]  /*70d0*/  LOP3.LUT R28, R26, 0x64006400, RZ, 0xfc, !PT ;  /* 0x640064001a1c7812 */ /* 0x000fe200078efcff */
[----:B------:R-:W-:Y:S01]  /*70e0*/  HFMA2 R23, R39, R0.H0_H0, -72, -72 ;  /* 0xd480d48027177431 */ /* 0x000fe20000040000 */
        /* <DEDUP_REMOVED lines=8> */
[----:B------:R-:W-:Y:S01]  /*7170*/  HADD2 R31, R31, -1032, -1032 ;  /* 0xe408e4081f1f7430 */ /* 0x000fe20000000000 */
[----:B------:R-:W-:Y:S06]  /*7180*/  BRA.U !UP2, `(.L_x_318) ;  /* 0x000000050a687547 */ /* 0x000fec000b800000 */
[----:B------:R-:W0:Y:S01]  /*7190*/  LDS.64 R18, [UR8+-0xd0] ;  /* 0xffff3008ff127984 */ /* 0x000e220008000a00 */
[--C-:B------:R-:W-:Y:S02]  /*71a0*/  HADD2.F32 R38, -RZ, R24.reuse.H0_H0 ;  /* 0x20000018ff267230 */ /* 0x100fe40000004100 */
[----:B------:R-:W-:Y:S01]  /*71b0*/  HADD2.F32 R40, -RZ, R24.H1_H1 ;  /* 0x30000018ff287230 */ /* 0x000fe20000004100 */
[----:B------:R-:W1:Y:S01]  /*71c0*/  LDS.64 R20, [UR8+-0xc8] ;  /* 0xffff3808ff147984 */ /* 0x000e620008000a00 */
[----:B------:R-:W-:Y:S02]  /*71d0*/  HADD2.F32 R42, -RZ, R25.H0_H0 ;  /* 0x20000019ff2a7230 */ /* 0x000fe40000004100 */
[----:B------:R-:W-:Y:S02]  /*71e0*/  HADD2.F32 R44, -RZ, R26.H0_H0 ;  /* 0x2000001aff2c7230 */ /* 0x000fe40000004100 */
[--C-:B0-----:R-:W-:Y:S02]  /*71f0*/  HADD2.F32 R35, -RZ, R18.reuse.H0_H0 ;  /* 0x20000012ff237230 */ /* 0x101fe40000004100 */
[----:B------:R-:W-:-:S02]  /*7200*/  HADD2.F32 R39, -RZ, R18.H1_H1 ;  /* 0x30000012ff277230 */ /* 0x000fc40000004100 */
[--C-:B------:R-:W-:Y:S02]  /*7210*/  HADD2.F32 R18, -RZ, R22.reuse.H0_H0 ;  /* 0x20000016ff127230 */ /* 0x100fe40000004100 */
[----:B------:R-:W-:Y:S01]  /*7220*/  FFMA.FTZ R41, R38, R35, RZ ;  /* 0x0000002326297223 */ /* 0x000fe200000100ff */
[--C-:B------:R-:W-:Y:S02]  /*7230*/  HADD2.F32 R38, -RZ, R19.reuse.H0_H0 ;  /* 0x20000013ff267230 */ /* 0x100fe40000004100 */
[C---:B------:R-:W-:Y:S01]  /*7240*/  FFMA.FTZ R42, R35.reuse, R42, RZ ;  /* 0x0000002a232a7223 */ /* 0x040fe200000100ff */
[----:B------:R-:W-:Y:S01]  /*7250*/  FFMA.FTZ R44, R35, R44, RZ ;  /* 0x0000002c232c7223 */ /* 0x000fe200000100ff */
[----:B------:R-:W-:Y:S01]  /*7260*/  FFMA.FTZ R41, R40, R39, R41 ;  /* 0x0000002728297223 */ /* 0x000fe20000010029 */
[----:B------:R-:W-:Y:S02]  /*7270*/  HADD2.F32 R40, -RZ, R19.H1_H1 ;  /* 0x30000013ff287230 */ /* 0x000fe40000004100 */
[----:B------:R-:W-:-:S02]  /*7280*/  HADD2.F32 R19, -RZ, R22.H1_H1 ;  /* 0x30000016ff137230 */ /* 0x000fc40000004100 */
[----:B------:R-:W-:Y:S01]  /*7290*/  FFMA.FTZ R18, R18, R38, R41 ;  /* 0x0000002612127223 */ /* 0x000fe20000010029 */
[----:B------:R-:W-:-:S03]  /*72a0*/  HADD2.F32 R41, -RZ, R28.H0_H0 ;  /* 0x2000001cff297230 */ /* 0x000fc60000004100 */
[----:B------:R-:W-:Y:S01]  /*72b0*/  FFMA.FTZ R18, R19, R40, R18 ;  /* 0x0000002813127223 */ /* 0x000fe20000010012 */
[----:B-1----:R-:W-:-:S05]  /*72c0*/  HADD2.F32 R19, -RZ, R20.H0_H0 ;  /* 0x20000014ff137230 */ /* 0x002fca0000004100 */
[----:B------:R-:W-:Y:S01]  /*72d0*/  FFMA.FTZ R43, R41, R19, R18 ;  /* 0x00000013292b7223 */ /* 0x000fe20000010012 */
[----:B------:R-:W-:Y:S02]  /*72e0*/  HADD2.F32 R41, -RZ, R20.H1_H1 ;  /* 0x30000014ff297230 */ /* 0x000fe40000004100 */
[----:B------:R-:W-:Y:S02]  /*72f0*/  HADD2.F32 R18, -RZ, R28.H1_H1 ;  /* 0x3000001cff127230 */ /* 0x000fe40000004100 */
[----:B------:R-:W-:-:S03]  /*7300*/  HADD2.F32 R20, -RZ, R21.H0_H0 ;  /* 0x20000015ff147230 */ /* 0x000fc60000004100 */
[----:B------:R-:W-:Y:S01]  /*7310*/  FFMA.FTZ R43, R18, R41, R43 ;  /* 0x00000029122b7223 */ /* 0x000fe2000001002b */
[----:B------:R-:W-:-:S05]  /*7320*/  HADD2.F32 R18, -RZ, R10.H0_H0 ;  /* 0x2000000aff127230 */ /* 0x000fca0000004100 */
[----:B------:R-:W-:Y:S01]  /*7330*/  FFMA.FTZ R45, R18, R20, R43 ;  /* 0x00000014122d7223 */ /* 0x000fe2000001002b */
[----:B------:R-:W-:Y:S02]  /*7340*/  HADD2.F32 R43, -RZ, R21.H1_H1 ;  /* 0x30000015ff2b7230 */ /* 0x000fe40000004100 */
[----:B------:R-:W-:Y:S02]  /*7350*/  HADD2.F32 R18, -RZ, R10.H1_H1 ;  /* 0x3000000aff127230 */ /* 0x000fe40000004100 */
[----:B------:R-:W-:-:S03]  /*7360*/  HADD2.F32 R21, -RZ, R3.H0_H0 ;  /* 0x20000003ff157230 */ /* 0x000fc60000004100 */
[----:B------:R-:W-:-:S04]  /*7370*/  FFMA.FTZ R18, R18, R43, R45 ;  /* 0x0000002b12127223 */ /* 0x000fc8000001002d */
[----:B------:R-:W-:Y:S01]  /*7380*/  FMUL.FTZ R21, R21, R18 ;  /* 0x0000001215157220 */ /* 0x000fe20000410000 */
[----:B------:R-:W-:-:S04]  /*7390*/  HADD2.F32 R18, -RZ, R25.H1_H1 ;  /* 0x30000019ff127230 */ /* 0x000fc80000004100 */
[----:B------:R-:W-:Y:S01]  /*73a0*/  F2FP.F16.F32.PACK_AB R21, RZ, R21 ;  /* 0x00000015ff15723e */ /* 0x000fe200000000ff */
[----:B------:R-:W-:Y:S01]  /*73b0*/  FFMA.FTZ R45, R39, R18, R42 ;  /* 0x00000012272d7223 */ /* 0x000fe2000001002a */
[----:B------:R-:W-:Y:S02]  /*73c0*/  HADD2.F32 R18, -RZ, R17.H0_H0 ;  /* 0x20000011ff127230 */ /* 0x000fe40000004100 */
[----:B------:R-:W-:-:S03]  /*73d0*/  HADD2.F32 R42, -RZ, R29.H0_H0 ;  /* 0x2000001dff2a7230 */ /* 0x000fc60000004100 */
[----:B------:R-:W-:Y:S01]  /*73e0*/  FFMA.FTZ R18, R38, R18, R45 ;  /* 0x0000001226127223 */ /* 0x000fe2000001002d */
[----:B------:R-:W-:-:S05]  /*73f0*/  HADD2.F32 R45, -RZ, R17.H1_H1 ;  /* 0x30000011ff2d7230 */ /* 0x000fca0000004100 */
[----:B------:R-:W-:-:S04]  /*7400*/  FFMA.FTZ R18, R40, R45, R18 ;  /* 0x0000002d28127223 */ /* 0x000fc80000010012 */
        /* <DEDUP_REMOVED lines=9> */
[--C-:B------:R-:W-:Y:S02]  /*74a0*/  HADD2.F32 R18, -RZ, R27.reuse.H0_H0 ;  /* 0x2000001bff127230 */ /* 0x100fe40000004100 */
[----:B------:R-:W-:Y:S02]  /*74b0*/  HADD2.F32 R45, -RZ, R27.H1_H1 ;  /* 0x3000001bff2d7230 */ /* 0x000fe40000004100 */
[----:B------:R-:W-:Y:S01]  /*74c0*/  F2FP.F16.F32.PACK_AB R42, RZ, R42 ;  /* 0x0000002aff2a723e */ /* 0x000fe200000000ff */
[----:B------:R-:W-:Y:S01]  /*74d0*/  FFMA.FTZ R18, R35, R18, RZ ;  /* 0x0000001223127223 */ /* 0x000fe200000100ff */
[----:B------:R-:W-:Y:S02]  /*74e0*/  HADD2.F32 R35, -RZ, R26.H1_H1 ;  /* 0x3000001aff237230 */ /* 0x000fe40000004100 */
[----:B------:R-:W-:-:S03]  /*74f0*/  PRMT R21, R21, 0x5410, R42 ;  /* 0x0000541015157816 */ /* 0x000fc6000000002a */
[C---:B------:R-:W-:Y:S01]  /*7500*/  FFMA.FTZ R35, R39.reuse, R35, R44 ;  /* 0x0000002327237223 */ /* 0x040fe2000001002c */
[----:B------:R-:W-:Y:S01]  /*7510*/  FFMA.FTZ R39, R39, R45, R18 ;  /* 0x0000002d27277223 */ /* 0x000fe20000010012 */
[--C-:B------:R-:W-:Y:S02]  /*7520*/  HADD2.F32 R44, -RZ, R16.reuse.H0_H0 ;  /* 0x20000010ff2c7230 */ /* 0x100fe40000004100 */
[----:B------:R-:W-:Y:S02]  /*7530*/  HFMA2 R13, R21, 1, 1, R13 ;  /* 0x3c003c00150d7831 */ /* 0x000fe4000000000d */
[----:B------:R-:W-:Y:S02]  /*7540*/  HADD2.F32 R18, -RZ, R11.H0_H0 ;  /* 0x2000000bff127230 */ /* 0x000fe40000004100 */
[C---:B------:R-:W-:Y:S01]  /*7550*/  FFMA.FTZ R35, R38.reuse, R44, R35 ;  /* 0x0000002c26237223 */ /* 0x040fe20000010023 */
[----:B------:R-:W-:Y:S02]  /*7560*/  HADD2.F32 R44, -RZ, R23.H0_H0 ;  /* 0x20000017ff2c7230 */ /* 0x000fe40000004100 */
[----:B------:R-:W-:Y:S01]  /*7570*/  FFMA.FTZ R38, R38, R18, R39 ;  /* 0x0000001226267223 */ /* 0x000fe20000010027 */
[----:B------:R-:W-:-:S02]  /*7580*/  HADD2.F32 R18, -RZ, R16.H1_H1 ;  /* 0x30000010ff127230 */ /* 0x000fc40000004100 */
[----:B------:R-:W-:-:S03]  /*7590*/  HADD2.F32 R39, -RZ, R11.H1_H1 ;  /* 0x3000000bff277230 */ /* 0x000fc60000004100 */
[C---:B------:R-:W-:Y:S01]  /*75a0*/  FFMA.FTZ R18, R40.reuse, R18, R35 ;  /* 0x0000001228127223 */ /* 0x040fe20000010023 */
[--C-:B------:R-:W-:Y:S02]  /*75b0*/  HADD2.F32 R35, -RZ, R30.reuse.H0_H0 ;  /* 0x2000001eff237230 */ /* 0x100fe40000004100 */
[----:B------:R-:W-:Y:S01]  /*75c0*/  FFMA.FTZ R38, R40, R39, R38 ;  /* 0x0000002728267223 */ /* 0x000fe20000010026 */
[--C-:B------:R-:W-:Y:S02]  /*75d0*/  HADD2.F32 R39, -RZ, R31.reuse.H0_H0 ;  /* 0x2000001fff277230 */ /* 0x100fe40000004100 */
[C---:B------:R-:W-:Y:S01]  /*75e0*/  FFMA.FTZ R18, R19.reuse, R35, R18 ;  /* 0x0000002313127223 */ /* 0x040fe20000010012 */
[----:B------:R-:W-:Y:S02]  /*75f0*/  HADD2.F32 R35, -RZ, R30.H1_H1 ;  /* 0x3000001eff237230 */ /* 0x000fe40000004100 */
[----:B------:R-:W-:Y:S01]  /*7600*/  FFMA.FTZ R39, R19, R39, R38 ;  /* 0x0000002713277223 */ /* 0x000fe20000010026 */
[----:B------:R-:W-:-:S02]  /*7610*/  HADD2.F32 R38, -RZ, R31.H1_H1 ;  /* 0x3000001fff267230 */ /* 0x000fc40000004100 */
[--C-:B------:R-:W-:Y:S02]  /*7620*/  HADD2.F32 R19, -RZ, R8.reuse.H0_H0 ;  /* 0x20000008ff137230 */ /* 0x100fe40000004100 */
[C---:B------:R-:W-:Y:S01]  /*7630*/  FFMA.FTZ R35, R41.reuse, R35, R18 ;  /* 0x0000002329237223 */ /* 0x040fe20000010012 */
[----:B------:R-:W-:Y:S02]  /*7640*/  HADD2.F32 R18, -RZ, R23.H1_H1 ;  /* 0x30000017ff127230 */ /* 0x000fe40000004100 */
[----:B------:R-:W-:Y:S01]  /*7650*/  FFMA.FTZ R39, R41, R38, R39 ;  /* 0x0000002629277223 */ /* 0x000fe20000010027 */
[----:B------:R-:W-:Y:S02]  /*7660*/  HADD2.F32 R38, -RZ, R8.H1_H1 ;  /* 0x30000008ff267230 */ /* 0x000fe40000004100 */
[C---:B------:R-:W-:Y:S01]  /*7670*/  FFMA.FTZ R40, R20.reuse, R19, R35 ;  /* 0x0000001314287223 */ /* 0x040fe20000010023 */
[----:B------:R-:W-:Y:S02]  /*7680*/  HADD2.F32 R19, -RZ, R2.H0_H0 ;  /* 0x20000002ff137230 */ /* 0x000fe40000004100 */
[----:B------:R-:W-:Y:S01]  /*7690*/  FFMA.FTZ R39, R20, R44, R39 ;  /* 0x0000002c14277223 */ /* 0x000fe20000010027 */
[----:B------:R-:W-:-:S02]  /*76a0*/  HADD2.F32 R35, -RZ, R0.H1_H1 ;  /* 0x30000000ff237230 */ /* 0x000fc40000004100 */
[C---:B------:R-:W-:Y:S01]  /*76b0*/  FFMA.FTZ R38, R43.reuse, R38, R40 ;  /* 0x000000262b267223 */ /* 0x040fe20000010028 */
[----:B------:R-:W-:-:S03]  /*76c0*/  FFMA.FTZ R18, R43, R18, R39 ;  /* 0x000000122b127223 */ /* 0x000fc60000010027 */
[----:B------:R-:W-:Y:S01]  /*76d0*/  FMUL.FTZ R38, R19, R38 ;  /* 0x0000002613267220 */ /* 0x000fe20000410000 */
[----:B------:R-:W-:-:S04]  /*76e0*/  FMUL.FTZ R18, R35, R18 ;  /* 0x0000001223127220 */ /* 0x000fc80000410000 */
[----:B------:R-:W-:Y:S02]  /*76f0*/  F2FP.F16.F32.PACK_AB R38, RZ, R38 ;  /* 0x00000026ff26723e */ /* 0x000fe400000000ff */
[----:B------:R-:W-:-:S04]  /*7700*/  F2FP.F16.F32.PACK_AB R18, RZ, R18 ;  /* 0x00000012ff12723e */ /* 0x000fc800000000ff */
[----:B------:R-:W-:-:S05]  /*7710*/  PRMT R38, R38, 0x5410, R18 ;  /* 0x0000541026267816 */ /* 0x000fca0000000012 */
[----:B------:R-:W-:-:S07]  /*7720*/  HADD2 R12, R38, R12 ;  /* 0x0000000c260c7230 */ /* 0x000fce0000000000 */
.L_x_318:
        /* <DEDUP_REMOVED lines=13> */
[--C-:B-1----:R-:W-:Y:S02]  /*7800*/  HADD2.F32 R40, -RZ, R20.reuse.H0_H0 ;  /* 0x20000014ff287230 */ /* 0x102fe40000004100 */
[----:B------:R-:W-:Y:S01]  /*7810*/  FFMA.FTZ R18, R35, R38, RZ ;  /* 0x0000002623127223 */ /* 0x000fe200000100ff */
[--C-:B------:R-:W-:Y:S02]  /*7820*/  HADD2.F32 R35, -RZ, R19.reuse.H0_H0 ;  /* 0x20000013ff237230 */ /* 0x100fe40000004100 */
[----:B------:R-:W-:Y:S02]  /*7830*/  HADD2.F32 R42, -RZ, R20.H1_H1 ;  /* 0x30000014ff2a7230 */ /* 0x000fe40000004100 */
[----:B------:R-:W-:Y:S01]  /*7840*/  FFMA.FTZ R18, R41, R39, R18 ;  /* 0x0000002729127223 */ /* 0x000fe20000010012 */
[----:B------:R-:W-:Y:S02]  /*7850*/  HADD2.F32 R41, -RZ, R19.H1_H1 ;  /* 0x30000013ff297230 */ /* 0x000fe40000004100 */
[----:B------:R-:W-:-:S02]  /*7860*/  HADD2.F32 R19, -RZ, R22.H1_H1 ;  /* 0x30000016ff137230 */ /* 0x000fc40000004100 */
[----:B------:R-:W-:Y:S01]  /*7870*/  FFMA.FTZ R18, R43, R35, R18 ;  /* 0x000000232b127223 */ /* 0x000fe20000010012 */
[--C-:B------:R-:W-:Y:S02]  /*7880*/  HADD2.F32 R20, -RZ, R21.reuse.H0_H0 ;  /* 0x20000015ff147230 */ /* 0x100fe40000004100 */
        /* <DEDUP_REMOVED lines=9> */
[----:B------:R-:W-:-:S03]  /*7920*/  HADD2.F32 R19, -RZ, R25.H1_H1 ;  /* 0x30000019ff137230 */ /* 0x000fc60000004100 */
[----:B------:R-:W-:Y:S01]  /*7930*/  FFMA.FTZ R43, R43, R21, R18 ;  /* 0x000000152b2b7223 */ /* 0x000fe20000010012 */
[----:B------:R-:W-:-:S03]  /*7940*/  HADD2.F32 R18, -RZ, R25.H0_H0 ;  /* 0x20000019ff127230 */ /* 0x000fc60000004100 */
[----:B------:R-:W-:Y:S02]  /*7950*/  FMUL.FTZ R43, R44, R43 ;  /* 0x0000002b2c2b7220 */ /* 0x000fe40000410000 */
[----:B------:R-:W-:-:S03]  /*7960*/  FFMA.FTZ R18, R18, R38, RZ ;  /* 0x0000002612127223 */ /* 0x000fc600000100ff */
[----:B------:R-:W-:Y:S01]  /*7970*/  F2FP.F16.F32.PACK_AB R43, RZ, R43 ;  /* 0x0000002bff2b723e */ /* 0x000fe200000000ff */
        /* <DEDUP_REMOVED lines=14> */
[----:B------:R-:W-:Y:S01]  /*7a60*/  FMUL.FTZ R44, R19, R18 ;  /* 0x00000012132c7220 */ /* 0x000fe20000410000 */
[--C-:B------:R-:W-:Y:S02]  /*7a70*/  HADD2.F32 R19, -RZ, R26.reuse.H0_H0 ;  /* 0x2000001aff137230 */ /* 0x100fe40000004100 */
[----:B------:R-:W-:Y:S02]  /*7a80*/  HADD2.F32 R18, -RZ, R27.H0_H0 ;  /* 0x2000001bff127230 */ /* 0x000fe40000004100 */
[----:B------:R-:W-:Y:S01]  /*7a90*/  F2FP.F16.F32.PACK_AB R44, RZ, R44 ;  /* 0x0000002cff2c723e */ /* 0x000fe200000000ff */
[-C--:B------:R-:W-:Y:S02]  /*7aa0*/  FFMA.FTZ R19, R19, R38.reuse, RZ ;  /* 0x0000002613137223 */ /* 0x080fe400000100ff */
[----:B------:R-:W-:Y:S01]  /*7ab0*/  FFMA.FTZ R38, R18, R38, RZ ;  /* 0x0000002612267223 */ /* 0x000fe200000100ff */
[----:B------:R-:W-:Y:S01]  /*7ac0*/  HADD2.F32 R18, -RZ, R26.H1_H1 ;  /* 0x3000001aff127230 */ /* 0x000fe20000004100 */
[----:B------:R-:W-:-:S04]  /*7ad0*/  PRMT R43, R43, 0x5410, R44 ;  /* 0x000054102b2b7816 */ /* 0x000fc8000000002c */
[----:B------:R-:W-:Y:S01]  /*7ae0*/  FFMA.FTZ R18, R18, R39, R19 ;  /* 0x0000002712127223 */ /* 0x000fe20000010013 */
[----:B------:R-:W-:Y:S02]  /*7af0*/  HADD2.F32 R19, -RZ, R27.H1_H1 ;  /* 0x3000001bff137230 */ /* 0x000fe40000004100 */
[----:B------:R-:W-:-:S03]  /*7b00*/  HFMA2 R7, R43, 1, 1, R7 ;  /* 0x3c003c002b077831 */ /* 0x000fc60000000007 */
[----:B------:R-:W-:Y:S01]  /*7b10*/  FFMA.FTZ R38, R19, R39, R38 ;  /* 0x0000002713267223 */ /* 0x000fe20000010026 */
[----:B------:R-:W-:Y:S02]  /*7b20*/  HADD2.F32 R19, -RZ, R11.H0_H0 ;  /* 0x2000000bff137230 */ /* 0x000fe40000004100 */
[----:B------:R-:W-:-:S03]  /*7b30*/  HADD2.F32 R39, -RZ, R16.H0_H0 ;  /* 0x20000010ff277230 */ /* 0x000fc60000004100 */
[-C--:B------:R-:W-:Y:S01]  /*7b40*/  FFMA.FTZ R38, R19, R35.reuse, R38 ;  /* 0x0000002313267223 */ /* 0x080fe20000010026 */
[----:B------:R-:W-:Y:S02]  /*7b50*/  HADD2.F32 R19, -RZ, R16.H1_H1 ;  /* 0x30000010ff137230 */ /* 0x000fe40000004100 */
[----:B------:R-:W-:Y:S01]  /*7b60*/  FFMA.FTZ R18, R39, R35, R18 ;  /* 0x0000002327127223 */ /* 0x000fe20000010012 */
[----:B------:R-:W-:-:S03]  /*7b70*/  HADD2.F32 R35, -RZ, R11.H1_H1 ;  /* 0x3000000bff237230 */ /* 0x000fc60000004100 */
[-C--:B------:R-:W-:Y:S01]  /*7b80*/  FFMA.FTZ R19, R19, R41.reuse, R18 ;  /* 0x0000002913137223 */ /* 0x080fe20000010012 */
[----:B------:R-:W-:Y:S02]  /*7b90*/  HADD2.F32 R18, -RZ, R30.H0_H0 ;  /* 0x2000001eff127230 */ /* 0x000fe40000004100 */
[----:B------:R-:W-:Y:S01]  /*7ba0*/  FFMA.FTZ R41, R35, R41, R38 ;  /* 0x0000002923297223 */ /* 0x000fe20000010026 */
[--C-:B------:R-:W-:Y:S02]  /*7bb0*/  HADD2.F32 R38, -RZ, R31.reuse.H0_H0 ;  /* 0x2000001fff267230 */ /* 0x100fe40000004100 */
[----:B------:R-:W-:Y:S02]  /*7bc0*/  HADD2.F32 R35, -RZ, R8.H0_H0 ;  /* 0x20000008ff237230 */ /* 0x000fe40000004100 */
[-C--:B------:R-:W-:Y:S01]  /*7bd0*/  FFMA.FTZ R19, R18, R40.reuse, R19 ;  /* 0x0000002812137223 */ /* 0x080fe20000010013 */
[----:B------:R-:W-:Y:S02]  /*7be0*/  HADD2.F32 R18, -RZ, R30.H1_H1 ;  /* 0x3000001eff127230 */ /* 0x000fe40000004100 */
[----:B------:R-:W-:Y:S01]  /*7bf0*/  FFMA.FTZ R41, R38, R40, R41 ;  /* 0x0000002826297223 */ /* 0x000fe20000010029 */
[----:B------:R-:W-:-:S02]  /*7c00*/  HADD2.F32 R38, -RZ, R31.H1_H1 ;  /* 0x3000001fff267230 */ /* 0x000fc40000004100 */
[--C-:B------:R-:W-:Y:S02]  /*7c10*/  HADD2.F32 R40, -RZ, R23.reuse.H0_H0 ;  /* 0x20000017ff287230 */ /* 0x100fe40000004100 */
[-C--:B------:R-:W-:Y:S01]  /*7c20*/  FFMA.FTZ R18, R18, R42.reuse, R19 ;  /* 0x0000002a12127223 */ /* 0x080fe20000010013 */
[----:B------:R-:W-:Y:S02]  /*7c30*/  HADD2.F32 R19, -RZ, R8.H1_H1 ;  /* 0x30000008ff137230 */ /* 0x000fe40000004100 */
[----:B------:R-:W-:Y:S01]  /*7c40*/  FFMA.FTZ R41, R38, R42, R41 ;  /* 0x0000002a26297223 */ /* 0x000fe20000010029 */
[-C--:B------:R-:W-:Y:S01]  /*7c50*/  FFMA.FTZ R38, R35, R20.reuse, R18 ;  /* 0x0000001423267223 */ /* 0x080fe20000010012 */
[----:B------:R-:W-:Y:S02]  /*7c60*/  HADD2.F32 R18, -RZ, R23.H1_H1 ;  /* 0x30000017ff127230 */ /* 0x000fe40000004100 */
[----:B------:R-:W-:Y:S01]  /*7c70*/  FFMA.FTZ R41, R40, R20, R41 ;  /* 0x0000001428297223 */ /* 0x000fe20000010029 */
[----:B------:R-:W-:-:S02]  /*7c80*/  HADD2.F32 R35, -RZ, R0.H1_H1 ;  /* 0x30000000ff237230 */ /* 0x000fc40000004100 */
[-C--:B------:R-:W-:Y:S01]  /*7c90*/  FFMA.FTZ R38, R19, R21.reuse, R38 ;  /* 0x0000001513267223 */ /* 0x080fe20000010026 */
[----:B------:R-:W-:Y:S02]  /*7ca0*/  HADD2.F32 R19, -RZ, R2.H0_H0 ;  /* 0x20000002ff137230 */ /* 0x000fe40000004100 */
[----:B------:R-:W-:-:S03]  /*7cb0*/  FFMA.FTZ R18, R18, R21, R41 ;  /* 0x0000001512127223 */ /* 0x000fc60000010029 */
[----:B------:R-:W-:Y:S01]  /*7cc0*/  FMUL.FTZ R38, R19, R38 ;  /* 0x0000002613267220 */ /* 0x000fe20000410000 */
[----:B------:R-:W-:-:S04]  /*7cd0*/  FMUL.FTZ R18, R35, R18 ;  /* 0x0000001223127220 */ /* 0x000fc80000410000 */
[----:B------:R-:W-:Y:S02]  /*7ce0*/  F2FP.F16.F32.PACK_AB R38, RZ, R38 ;  /* 0x00000026ff26723e */ /* 0x000fe400000000ff */
[----:B------:R-:W-:-:S04]  /*7cf0*/  F2FP.F16.F32.PACK_AB R18, RZ, R18 ;  /* 0x00000012ff12723e */ /* 0x000fc800000000ff */
[----:B------:R-:W-:-:S05]  /*7d00*/  PRMT R38, R38, 0x5410, R18 ;  /* 0x0000541026267816 */ /* 0x000fca0000000012 */
[----:B------:R-:W-:-:S07]  /*7d10*/  HADD2 R6, R38, R6 ;  /* 0x0000000626067230 */ /* 0x000fce0000000000 */
.L_x_320:
        /* <DEDUP_REMOVED lines=94> */
.L_x_321:
[----:B------:R-:W-:Y:S05]  /*8300*/  BRA.U UP0, `(.L_x_319) ;  /* 0x0000000500687547 */ /* 0x000fea000b800000 */
[----:B------:R-:W0:Y:S01]  /*8310*/  LDS.64 R18, [UR8+0xb0] ;  /* 0x0000b008ff127984 */ /* 0x000e220008000a00 */
[--C-:B------:R-:W-:Y:S02]  /*8320*/  HADD2.F32 R35, -RZ, R24.reuse.H0_H0 ;  /* 0x20000018ff237230 */ /* 0x100fe40000004100 */
[--C-:B------:R-:W-:Y:S01]  /*8330*/  HADD2.F32 R38, -RZ, R25.reuse.H0_H0 ;  /* 0x20000019ff267230 */ /* 0x100fe20000004100 */
[----:B------:R-:W1:Y:S01]  /*8340*/  LDS.64 R20, [UR8+0xb8] ;  /* 0x0000b808ff147984 */ /* 0x000e620008000a00 */
[----:B------:R-:W-:Y:S02]  /*8350*/  HADD2.F32 R41, -RZ, R25.H1_H1 ;  /* 0x30000019ff297230 */ /* 0x000fe40000004100 */
[----:B------:R-:W-:Y:S02]  /*8360*/  HADD2.F32 R39, -RZ, R24.H1_H1 ;  /* 0x30000018ff277230 */ /* 0x000fe40000004100 */
[----:B------:R-:W-:Y:S02]  /*8370*/  HADD2.F32 R25, -RZ, R26.H0_H0 ;  /* 0x2000001aff197230 */ /* 0x000fe40000004100 */
[----:B------:R-:W-:-:S02]  /*8380*/  HADD2.F32 R24, -RZ, R27.H0_H0 ;  /* 0x2000001bff187230 */ /* 0x000fc40000004100 */
[--C-:B0-----:R-:W-:Y:S02]  /*8390*/  HADD2.F32 R40, -RZ, R18.reuse.H0_H0 ;  /* 0x20000012ff287230 */ /* 0x101fe40000004100 */
[----:B------:R-:W-:-:S03]  /*83a0*/  HADD2.F32 R18, -RZ, R18.H1_H1 ;  /* 0x30000012ff127230 */ /* 0x000fc60000004100 */
[-C--:B------:R-:W-:Y:S01]  /*83b0*/  FFMA.FTZ R42, R35, R40.reuse, RZ ;  /* 0x00000028232a7223 */ /* 0x080fe200000100ff */
[----:B------:R-:W-:Y:S02]  /*83c0*/  HADD2.F32 R35, -RZ, R26.H1_H1 ;  /* 0x3000001aff237230 */ /* 0x000fe40000004100 */
[-C--:B------:R-:W-:Y:S01]  /*83d0*/  FFMA.FTZ R26, R25, R40.reuse, RZ ;  /* 0x00000028191a7223 */ /* 0x080fe200000100ff */
[----:B------:R-:W-:Y:S01]  /*83e0*/  FFMA.FTZ R38, R38, R40, RZ ;  /* 0x0000002826267223 */ /* 0x000fe200000100ff */
[----:B------:R-:W-:Y:S01]  /*83f0*/  FFMA.FTZ R39, R39, R18, R42 ;  /* 0x0000001227277223 */ /* 0x000fe2000001002a */
[----:B------:R-:W-:Y:S01]  /*8400*/  FFMA.FTZ R25, R24, R40, RZ ;  /* 0x0000002818197223 */ /* 0x000fe200000100ff */
[----:B------:R-:W-:Y:S02]  /*8410*/  HADD2.F32 R42, -RZ, R27.H1_H1 ;  /* 0x3000001bff2a7230 */ /* 0x000fe40000004100 */
[----:B------:R-:W-:Y:S01]  /*8420*/  FFMA.FTZ R35, R35, R18, R26 ;  /* 0x0000001223237223 */ /* 0x000fe2000001001a */
[----:B------:R-:W-:-:S02]  /*8430*/  HADD2.F32 R40, -RZ, R22.H0_H0 ;  /* 0x20000016ff287230 */ /* 0x000fc40000004100 */
[-C--:B------:R-:W-:Y:S01]  /*8440*/  FFMA.FTZ R38, R41, R18.reuse, R38 ;  /* 0x0000001229267223 */ /* 0x080fe20000010026 */
[----:B------:R-:W-:Y:S02]  /*8450*/  HADD2.F32 R24, -RZ, R19.H0_H0 ;  /* 0x20000013ff187230 */ /* 0x000fe40000004100 */
[----:B------:R-:W-:Y:S01]  /*8460*/  FFMA.FTZ R25, R42, R18, R25 ;  /* 0x000000122a197223 */ /* 0x000fe20000010019 */
[----:B------:R-:W-:Y:S02]  /*8470*/  HADD2.F32 R27, -RZ, R17.H0_H0 ;  /* 0x20000011ff1b7230 */ /* 0x000fe40000004100 */
[----:B------:R-:W-:Y:S02]  /*8480*/  HADD2.F32 R26, -RZ, R16.H0_H0 ;  /* 0x20000010ff1a7230 */ /* 0x000fe40000004100 */
[-C--:B------:R-:W-:Y:S01]  /*8490*/  FFMA.FTZ R18, R40, R24.reuse, R39 ;  /* 0x0000001828127223 */ /* 0x080fe20000010027 */
[----:B------:R-:W-:Y:S02]  /*84a0*/  HADD2.F32 R40, -RZ, R11.H0_H0 ;  /* 0x2000000bff287230 */ /* 0x000fe40000004100 */
[----:B------:R-:W-:Y:S01]  /*84b0*/  FFMA.FTZ R38, R27, R24, R38 ;  /* 0x000000181b267223 */ /* 0x000fe20000010026 */
[----:B------:R-:W-:-:S02]  /*84c0*/  HADD2.F32 R19, -RZ, R19.H1_H1 ;  /* 0x30000013ff137230 */ /* 0x000fc40000004100 */
[-C--:B------:R-:W-:Y:S01]  /*84d0*/  FFMA.FTZ R26, R26, R24.reuse, R35 ;  /* 0x000000181a1a7223 */ /* 0x080fe20000010023 */
[----:B------:R-:W-:Y:S02]  /*84e0*/  HADD2.F32 R27, -RZ, R22.H1_H1 ;  /* 0x30000016ff1b7230 */ /* 0x000fe40000004100 */
[----:B------:R-:W-:Y:S01]  /*84f0*/  FFMA.FTZ R24, R40, R24, R25 ;  /* 0x0000001828187223 */ /* 0x000fe20000010019 */
[----:B------:R-:W-:Y:S02]  /*8500*/  HADD2.F32 R17, -RZ, R17.H1_H1 ;  /* 0x30000011ff117230 */ /* 0x000fe40000004100 */
[----:B------:R-:W-:Y:S02]  /*8510*/  HADD2.F32 R35, -RZ, R16.H1_H1 ;  /* 0x30000010ff237230 */ /* 0x000fe40000004100 */
[-C--:B------:R-:W-:Y:S01]  /*8520*/  FFMA.FTZ R18, R27, R19.reuse, R18 ;  /* 0x000000131b127223 */ /* 0x080fe20000010012 */
[----:B------:R-:W-:Y:S02]  /*8530*/  HADD2.F32 R11, -RZ, R11.H1_H1 ;  /* 0x3000000bff0b7230 */ /* 0x000fe40000004100 */
[----:B------:R-:W-:Y:S01]  /*8540*/  FFMA.FTZ R38, R17, R19, R38 ;  /* 0x0000001311267223 */ /* 0x000fe20000010026 */
[----:B-1----:R-:W-:-:S02]  /*8550*/  HADD2.F32 R17, -RZ, R20.H0_H0 ;  /* 0x20000014ff117230 */ /* 0x002fc40000004100 */
[-C--:B------:R-:W-:Y:S01]  /*8560*/  FFMA.FTZ R26, R35, R19.reuse, R26 ;  /* 0x00000013231a7223 */ /* 0x080fe2000001001a */
[----:B------:R-:W-:Y:S02]  /*8570*/  HADD2.F32 R20, -RZ, R20.H1_H1 ;  /* 0x30000014ff147230 */ /* 0x000fe40000004100 */
[----:B------:R-:W-:Y:S01]  /*8580*/  FFMA.FTZ R24, R11, R19, R24 ;  /* 0x000000130b187223 */ /* 0x000fe20000010018 */
[--C-:B------:R-:W-:Y:S02]  /*8590*/  HADD2.F32 R19, -RZ, R28.reuse.H0_H0 ;  /* 0x2000001cff137230 */ /* 0x100fe40000004100 */
[----:B------:R-:W-:Y:S02]  /*85a0*/  HADD2.F32 R25, -RZ, R29.H0_H0 ;  /* 0x2000001dff197230 */ /* 0x000fe40000004100 */
[----:B------:R-:W-:Y:S02]  /*85b0*/  HADD2.F32 R16, -RZ, R28.H1_H1 ;  /* 0x3000001cff107230 */ /* 0x000fe40000004100 */
[----:B------:R-:W-:Y:S01]  /*85c0*/  FFMA.FTZ R19, R19, R17, R18 ;  /* 0x0000001113137223 */ /* 0x000fe20000010012 */
[----:B------:R-:W-:-:S02]  /*85d0*/  HADD2.F32 R27, -RZ, R30.H0_H0 ;  /* 0x2000001eff1b7230 */ /* 0x000fc40000004100 */
[-C--:B------:R-:W-:Y:S01]  /*85e0*/  FFMA.FTZ R25, R25, R17.reuse, R38 ;  /* 0x0000001119197223 */ /* 0x080fe20000010026 */
[----:B------:R-:W-:Y:S02]  /*85f0*/  HADD2.F32 R35, -RZ, R31.H0_H0 ;  /* 0x2000001fff237230 */ /* 0x000fe40000004100 */
[----:B------:R-:W-:Y:S01]  /*8600*/  FFMA.FTZ R16, R16, R20, R19 ;  /* 0x0000001410107223 */ /* 0x000fe20000010013 */
[----:B------:R-:W-:Y:S02]  /*8610*/  HADD2.F32 R18, -RZ, R29.H1_H1 ;  /* 0x3000001dff127230 */ /* 0x000fe40000004100 */
[-C--:B------:R-:W-:Y:S01]  /*8620*/  FFMA.FTZ R27, R27, R17.reuse, R26 ;  /* 0x000000111b1b7223 */ /* 0x080fe2000001001a */
[----:B------:R-:W-:Y:S02]  /*8630*/  HADD2.F32 R11, -RZ, R21.H0_H0 ;  /* 0x20000015ff0b7230 */ /* 0x000fe40000004100 */
[----:B------:R-:W-:Y:S01]  /*8640*/  FFMA.FTZ R17, R35, R17, R24 ;  /* 0x0000001123117223 */ /* 0x000fe20000010018 */
[----:B------:R-:W-:-:S02]  /*8650*/  HADD2.F32 R22, -RZ, R30.H1_H1 ;  /* 0x3000001eff167230 */ /* 0x000fc40000004100 */
[-C--:B------:R-:W-:Y:S01]  /*8660*/  FFMA.FTZ R18, R18, R20.reuse, R25 ;  /* 0x0000001412127223 */ /* 0x080fe20000010019 */
[----:B------:R-:W-:Y:S02]  /*8670*/  HADD2.F32 R19, -RZ, R10.H0_H0 ;  /* 0x2000000aff137230 */ /* 0x000fe40000004100 */
[----:B------:R-:W-:Y:S02]  /*8680*/  HADD2.F32 R24, -RZ, R31.H1_H1 ;  /* 0x3000001fff187230 */ /* 0x000fe40000004100 */
[-C--:B------:R-:W-:Y:S01]  /*8690*/  FFMA.FTZ R22, R22, R20.reuse, R27 ;  /* 0x0000001416167223 */ /* 0x080fe2000001001b */
[----:B------:R-:W-:Y:S02]  /*86a0*/  HADD2.F32 R29, -RZ, R9.H0_H0 ;  /* 0x20000009ff1d7230 */ /* 0x000fe40000004100 */
[----:B------:R-:W-:Y:S01]  /*86b0*/  FFMA.FTZ R16, R19, R11, R16 ;  /* 0x0000000b13107223 */ /* 0x000fe20000010010 */
[----:B------:R-:W-:Y:S02]  /*86c0*/  HADD2.F32 R21, -RZ, R21.H1_H1 ;  /* 0x30000015ff157230 */ /* 0x000fe40000004100 */
[----:B------:R-:W-:Y:S01]  /*86d0*/  FFMA.FTZ R20, R24, R20, R17 ;  /* 0x0000001418147223 */ /* 0x000fe20000010011 */
[----:B------:R-:W-:-:S02]  /*86e0*/  HADD2.F32 R19, -RZ, R8.H0_H0 ;  /* 0x20000008ff137230 */ /* 0x000fc40000004100 */
[-C--:B------:R-:W-:Y:S01]  /*86f0*/  FFMA.FTZ R18, R29, R11.reuse, R18 ;  /* 0x0000000b1d127223 */ /* 0x080fe20000010012 */
[----:B------:R-:W-:Y:S02]  /*8700*/  HADD2.F32 R27, -RZ, R23.H0_H0 ;  /* 0x20000017ff1b7230 */ /* 0x000fe40000004100 */
[----:B------:R-:W-:Y:S02]  /*8710*/  HADD2.F32 R9, -RZ, R9.H1_H1 ;  /* 0x30000009ff097230 */ /* 0x000fe40000004100 */
[-C--:B------:R-:W-:Y:S01]  /*8720*/  FFMA.FTZ R22, R19, R11.reuse, R22 ;  /* 0x0000000b13167223 */ /* 0x080fe20000010016 */
[----:B------:R-:W-:Y:S02]  /*8730*/  HADD2.F32 R17, -RZ, R10.H1_H1 ;  /* 0x3000000aff117230 */ /* 0x000fe40000004100 */
[----:B------:R-:W-:Y:S01]  /*8740*/  FFMA.FTZ R20, R27, R11, R20 ;  /* 0x0000000b1b147223 */ /* 0x000fe20000010014 */
        /* <DEDUP_REMOVED lines=22> */
.L_x_319:
[----:B------:R-:W-:Y:S01]  /*88b0*/  UIADD3 UR10, UP1, UPT, UR10, 0x80, URZ ;  /* 0x000000800a0a7890 */ /* 0x000fe2000ff3e0ff */
[----:B------:R-:W-:Y:S01]  /*88c0*/  MOV R9, UR17 ;  /* 0x0000001100097c02 */ /* 0x000fe20008000f00 */
[----:B------:R-:W-:Y:S02]  /*88d0*/  UIADD3 UR9, UPT, UPT, UR9, 0x20, URZ ;  /* 0x0000002009097890 */ /* 0x000fe4000fffe0ff */
[----:B------:R-:W-:Y:S02]  /*88e0*/  UIADD3.X UR11, UPT, UPT, URZ, UR11, URZ, UP1, !UPT ;  /* 0x0000000bff0b7290 */ /* 0x000fe40008ffe4ff */
[----:B------:R-:W-:Y:S01]  /*88f0*/  UISETP.GE.AND UP1, UPT, UR9, UR16, UPT ;  /* 0x000000100900728c */ /* 0x000fe2000bf26270 */
[----:B------:R-:W-:Y:S01]  /*8900*/  IMAD.WIDE R36, R9, 0x4, R36 ;  /* 0x0000000409247825 */ /* 0x000fe200078e0224 */
[----:B------:R-:W-:-:S07]  /*8910*/  UIADD3 UR8, UPT, UPT, UR8, 0x40, URZ ;  /* 0x0000004008087890 */ /* 0x000fce000fffe0ff */
[----:B------:R-:W-:Y:S05]  /*8920*/  BRA.U !UP1, `(.L_x_322) ;  /* 0xffffff9109ec7547 */ /* 0x000fea000b83ffff */
.L_x_305:
[----:B------:R-:W0:Y:S01]  /*8930*/  S2R R0, SR_CTAID.X ;  /* 0x0000000000007919 */ /* 0x000e220000002500 */
[----:B------:R-:W1:Y:S01]  /*8940*/  LDC.64 R2, c[0x0][0x3a0] ;  /* 0x0000e800ff027b82 */ /* 0x000e620000000a00 */
[----:B------:R-:W-:Y:S01]  /*8950*/  USHF.L.U32 UR15, UR15, 0x2, URZ ;  /* 0x000000020f0f7899 */ /* 0x000fe200080006ff */
[----:B------:R-:W-:Y:S01]  /*8960*/  HMUL2 R13, R13, UR25.H0_H0 ;  /* 0x200000190d0d7c32 */ /* 0x000fe20008000000 */
[----:B------:R-:W0:Y:S02]  /*8970*/  S2R R9, SR_TID.X ;  /* 0x0000000000097919 */ /* 0x000e240000002100 */
[----:B0-----:R-:W-:Y:S02]  /*8980*/  LEA R0, R0, R9, 0x6 ;  /* 0x0000000900007211 */ /* 0x001fe400078e30ff */
[----:B------:R-:W-:Y:S02]  /*8990*/  MOV R9, UR15 ;  /* 0x0000000f00097c02 */ /* 0x000fe40008000f00 */
[----:B------:R-:W-:-:S05]  /*89a0*/  SHF.L.U32 R0, R0, 0x2, RZ ;  /* 0x0000000200007819 */ /* 0x000fca00000006ff */
[----:B------:R-:W-:-:S04]  /*89b0*/  IMAD R9, R9, UR17, R0 ;  /* 0x0000001109097c24 */ /* 0x000fc8000f8e0200 */
[----:B-1----:R-:W-:-:S05]  /*89c0*/  IMAD.WIDE R2, R9, 0x2, R2 ;  /* 0x0000000209027825 */ /* 0x002fca00078e0202 */
[----:B------:R0:W-:Y:S01]  /*89d0*/  ATOM.E.ADD.F16x2.RN.STRONG.GPU P0, RZ, desc[UR22][R2.64], R13 ;  /* 0x8000000d02ff79a2 */ /* 0x0001e2000c10e116 */
[----:B------:R-:W-:Y:S01]  /*89e0*/  UIADD3 UR14, UPT, UPT, -UR15, UR14, URZ ;  /* 0x0000000e0f0e7290 */ /* 0x000fe2000fffe1ff */
[----:B------:R-:W-:Y:S01]  /*89f0*/  BSSY.RECONVERGENT B0, `(.L_x_323) ;  /* 0x0000010000007945 */ /* 0x000fe20003800200 */
[----:B------:R-:W-:Y:S02]  /*8a00*/  HMUL2 R11, R12, UR25.H0_H0 ;  /* 0x200000190c0b7c32 */ /* 0x000fe40008000000 */
[----:B------:R-:W-:Y:S01]  /*8a10*/  UISETP.NE.AND UP0, UPT, UR14, 0x1, UPT ;  /* 0x000000010e00788c */ /* 0x000fe2000bf05270 */
[----:B0-----:R-:W-:Y:S10]  /*8a20*/  @P0 BRA `(.L_x_324) ;  /* 0x0000000000300947 */ /* 0x001ff40003800000 */
[----:B------:R-:W0:Y:S02]  /*8a30*/  QSPC.E.S P0, RZ, [R2] ;  /* 0x0000000002ff73aa */ /* 0x000e240000000500 */
[----:B0-----:R-:W-:Y:S05]  /*8a40*/  @!P0 BRA `(.L_x_325) ;  /* 0x00000000001c8947 */ /* 0x001fea0003800000 */
[----:B------:R-:W-:-:S04]  /*8a50*/  MOV R8, R2 ;  /* 0x0000000200087202 */ /* 0x000fc80000000f00 */
[----:B------:R-:W-:-:S07]  /*8a60*/  MOV R0, R8 ;  /* 0x0000000800007202 */ /* 0x000fce0000000f00 */
.L_x_326:
[----:B------:R-:W0:Y:S02]  /*8a70*/  LDS R8, [R0] ;  /* 0x0000000000087984 */ /* 0x000e240000000800 */
[----:B0-----:R-:W-:-:S05]  /*8a80*/  HFMA2 R9, R8, 1, 1, R13 ;  /* 0x3c003c0008097831 */ /* 0x001fca000000000d */
[----:B------:R-:W0:Y:S02]  /*8a90*/  ATOMS.CAST.SPIN P0, [R0], R8, R9 ;  /* 0x000000080000758d */ /* 0x000e240001800009 */
[----:B0-----:R-:W-:Y:S05]  /*8aa0*/  @!P0 BRA `(.L_x_326) ;  /* 0xfffffffc00f08947 */ /* 0x001fea000383ffff */
[----:B------:R-:W-:Y:S05]  /*8ab0*/  BRA `(.L_x_324) ;  /* 0x00000000000c7947 */ /* 0x000fea0003800000 */
.L_x_325:
[----:B------:R-:W2:Y:S02]  /*8ac0*/  LD.E R0, desc[UR22][R2.64] ;  /* 0x0000001602007980 */ /* 0x000ea4000c101900 */
[----:B--2---:R-:W-:-:S05]  /*8ad0*/  IADD3 R9, PT, PT, R13, R0, RZ ;  /* 0x000000000d097210 */ /* 0x004fca0007ffe0ff */
[----:B------:R0:W-:Y:S02]  /*8ae0*/  ST.E desc[UR22][R2.64], R9 ;  /* 0x0000000902007985 */ /* 0x0001e4000c101916 */
.L_x_324:
[----:B------:R-:W-:Y:S05]  /*8af0*/  BSYNC.RECONVERGENT B0 ;  /* 0x0000000000007941 */ /* 0x000fea0003800200 */
.L_x_323:
[----:B------:R1:W-:Y:S01]  /*8b00*/  ATOM.E.ADD.F16x2.RN.STRONG.GPU P0, RZ, desc[UR22][R2.64+0x4], R11 ;  /* 0x8000040b02ff79a2 */ /* 0x0003e2000c10e116 */
[----:B------:R-:W-:Y:S04]  /*8b10*/  BSSY.RECONVERGENT B0, `(.L_x_327) ;  /* 0x000000e000007945 */ /* 0x000fe80003800200 */
[----:B-1----:R-:W-:Y:S05]  /*8b20*/  @P0 BRA `(.L_x_328) ;  /* 0x0000000000300947 */ /* 0x002fea0003800000 */
[----:B------:R-:W1:Y:S02]  /*8b30*/  QSPC.E.S P0, RZ, [R2+0x4] ;  /* 0x0000040002ff73aa */ /* 0x000e640000000500 */
[----:B-1----:R-:W-:Y:S05]  /*8b40*/  @!P0 BRA `(.L_x_329) ;  /* 0x00000000001c8947 */ /* 0x002fea0003800000 */
[----:B------:R-:W-:-:S04]  /*8b50*/  MOV R8, R2 ;  /* 0x0000000200087202 */ /* 0x000fc80000000f00 */
[----:B------:R-:W-:-:S07]  /*8b60*/  MOV R0, R8 ;  /* 0x0000000800007202 */ /* 0x000fce0000000f00 */
.L_x_330:
[----:B------:R-:W0:Y:S02]  /*8b70*/  LDS R8, [R0+0x4] ;  /* 0x0000040000087984 */ /* 0x000e240000000800 */
[----:B0-----:R-:W-:-:S05]  /*8b80*/  HADD2 R9, R8, R11 ;  /* 0x0000000b08097230 */ /* 0x001fca0000000000 */
[----:B------:R-:W0:Y:S02]  /*8b90*/  ATOMS.CAST.SPIN P0, [R0+0x4], R8, R9 ;  /* 0x000004080000758d */ /* 0x000e240001800009 */
[----:B0-----:R-:W-:Y:S05]  /*8ba0*/  @!P0 BRA `(.L_x_330) ;  /* 0xfffffffc00f08947 */ /* 0x001fea000383ffff */
[----:B------:R-:W-:Y:S05]  /*8bb0*/  BRA `(.L_x_328) ;  /* 0x00000000000c7947 */ /* 0x000fea0003800000 */
.L_x_329:
[----:B------:R-:W0:Y:S02]  /*8bc0*/  LD.E R0, desc[UR22][R2.64+0x4] ;  /* 0x0000041602007980 */ /* 0x000e24000c101900 */
[----:B0-----:R-:W-:-:S05]  /*8bd0*/  IADD3 R9, PT, PT, R11, R0, RZ ;  /* 0x000000000b097210 */ /* 0x001fca0007ffe0ff */
[----:B------:R1:W-:Y:S02]  /*8be0*/  ST.E desc[UR22][R2.64+0x4], R9 ;  /* 0x0000040902007985 */ /* 0x0003e4000c101916 */
.L_x_328:
[----:B------:R-:W-:Y:S05]  /*8bf0*/  BSYNC.RECONVERGENT B0 ;  /* 0x0000000000007941 */ /* 0x000fea0003800200 */
.L_x_327:
[----:B------:R-:W-:-:S13]  /*8c00*/  PLOP3.LUT P0, PT, PT, PT, UP0, 0x80, 0x8 ;  /* 0x000000000008781c */ /* 0x000fda0003f0f008 */
[----:B------:R-:W-:Y:S05]  /*8c10*/  @!P0 EXIT ;  /* 0x000000000000894d */ /* 0x000fea0003800000 */
[----:B01----:R-:W-:-:S05]  /*8c20*/  MOV R9, UR17 ;  /* 0x0000001100097c02 */ /* 0x003fca0008000f00 */
[----:B------:R-:W-:-:S04]  /*8c30*/  IMAD.WIDE R2, R9, 0x2, R2 ;  /* 0x0000000209027825 */ /* 0x000fc800078e0202 */
        /* <DEDUP_REMOVED lines=9> */
.L_x_334:
[----:B------:R-:W0:Y:S02]  /*8cd0*/  LDS R6, [R0] ;  /* 0x0000000000067984 */ /* 0x000e240000000800 */
[----:B0-----:R-:W-:-:S05]  /*8ce0*/  HFMA2 R7, R6, 1, 1, R9 ;  /* 0x3c003c0006077831 */ /* 0x001fca0000000009 */
[----:B------:R-:W0:Y:S02]  /*8cf0*/  ATOMS.CAST.SPIN P0, [R0], R6, R7 ;  /* 0x000000060000758d */ /* 0x000e240001800007 */
[----:B0-----:R-:W-:Y:S05]  /*8d00*/  @!P0 BRA `(.L_x_334) ;  /* 0xfffffffc00f08947 */ /* 0x001fea000383ffff */
[----:B------:R-:W-:Y:S05]  /*8d10*/  BRA `(.L_x_332) ;  /* 0x00000000000c7947 */ /* 0x000fea0003800000 */
.L_x_333:
[----:B------:R-:W2:Y:S02]  /*8d20*/  LD.E R0, desc[UR22][R2.64] ;  /* 0x0000001602007980 */ /* 0x000ea4000c101900 */
[----:B--2---:R-:W-:-:S05]  /*8d30*/  IADD3 R7, PT, PT, R9, R0, RZ ;  /* 0x0000000009077210 */ /* 0x004fca0007ffe0ff */
[----:B------:R0:W-:Y:S02]  /*8d40*/  ST.E desc[UR22][R2.64], R7 ;  /* 0x0000000702007985 */ /* 0x0001e4000c101916 */
.L_x_332:
[----:B------:R-:W-:Y:S05]  /*8d50*/  BSYNC.RECONVERGENT B0 ;  /* 0x0000000000007941 */ /* 0x000fea0003800200 */
.L_x_331:
[----:B------:R1:W-:Y:S01]  /*8d60*/  ATOM.E.ADD.F16x2.RN.STRONG.GPU P0, RZ, desc[UR22][R2.64+0x4], R11 ;  /* 0x8000040b02ff79a2 */ /* 0x0003e2000c10e116 */
[----:B------:R-:W-:Y:S04]  /*8d70*/  BSSY.RECONVERGENT B0, `(.L_x_335) ;  /* 0x000000e000007945 */ /* 0x000fe80003800200 */
[----:B-1----:R-:W-:Y:S05]  /*8d80*/  @P0 BRA `(.L_x_336) ;  /* 0x0000000000300947 */ /* 0x002fea0003800000 */
[----:B------:R-:W1:Y:S02]  /*8d90*/  QSPC.E.S P0, RZ, [R2+0x4] ;  /* 0x0000040002ff73aa */ /* 0x000e640000000500 */
[----:B-1----:R-:W-:Y:S05]  /*8da0*/  @!P0 BRA `(.L_x_337) ;  /* 0x00000000001c8947 */ /* 0x002fea0003800000 */
[----:B------:R-:W-:-:S04]  /*8db0*/  MOV R6, R2 ;  /* 0x0000000200067202 */ /* 0x000fc80000000f00 */
[----:B------:R-:W-:-:S07]  /*8dc0*/  MOV R0, R6 ;  /* 0x0000000600007202 */ /* 0x000fce0000000f00 */
.L_x_338:
[----:B------:R-:W0:Y:S02]  /*8dd0*/  LDS R6, [R0+0x4] ;  /* 0x0000040000067984 */ /* 0x000e240000000800 */
[----:B0-----:R-:W-:-:S05]  /*8de0*/  HADD2 R7, R6, R11 ;  /* 0x0000000b06077230 */ /* 0x001fca0000000000 */
[----:B------:R-:W0:Y:S02]  /*8df0*/  ATOMS.CAST.SPIN P0, [R0+0x4], R6, R7 ;  /* 0x000004060000758d */ /* 0x000e240001800007 */
[----:B0-----:R-:W-:Y:S05]  /*8e00*/  @!P0 BRA `(.L_x_338) ;  /* 0xfffffffc00f08947 */ /* 0x001fea000383ffff */
[----:B------:R-:W-:Y:S05]  /*8e10*/  BRA `(.L_x_336) ;  /* 0x00000000000c7947 */ /* 0x000fea0003800000 */
.L_x_337:
[----:B------:R-:W0:Y:S02]  /*8e20*/  LD.E R0, desc[UR22][R2.64+0x4] ;  /* 0x0000041602007980 */ /* 0x000e24000c101900 */
[----:B0-----:R-:W-:-:S05]  /*8e30*/  IADD3 R7, PT, PT, R11, R0, RZ ;  /* 0x000000000b077210 */ /* 0x001fca0007ffe0ff */
[----:B------:R1:W-:Y:S02]  /*8e40*/  ST.E desc[UR22][R2.64+0x4], R7 ;  /* 0x0000040702007985 */ /* 0x0003e4000c101916 */
.L_x_336:
[----:B------:R-:W-:Y:S05]  /*8e50*/  BSYNC.RECONVERGENT B0 ;  /* 0x0000000000007941 */ /* 0x000fea0003800200 */
.L_x_335:
[----:B------:R-:W-:-:S06]  /*8e60*/  UISETP.NE.AND UP0, UPT, UR14, 0x2, UPT ;  /* 0x000000020e00788c */ /* 0x000fcc000bf05270 */
[----:B------:R-:W-:-:S13]  /*8e70*/  PLOP3.LUT P0, PT, PT, PT, UP0, 0x80, 0x8 ;  /* 0x000000000008781c */ /* 0x000fda0003f0f008 */
[----:B------:R-:W-:Y:S05]  /*8e80*/  @!P0 EXIT ;  /* 0x000000000000894d */ /* 0x000fea0003800000 */
[----:B01----:R-:W-:Y:S01]  /*8e90*/  MOV R7, UR17 ;  /* 0x0000001100077c02 */ /* 0x003fe20008000f00 */
[----:B------:R-:W-:-:S04]  /*8ea0*/  HMUL2 R15, R15, R33.H0_H0 ;  /* 0x200000210f0f7232 */ /* 0x000fc80000000000 */
[----:B------:R-:W-:-:S05]  /*8eb0*/  IMAD.WIDE R6, R7, 0x2, R2 ;  /* 0x0000000207067825 */ /* 0x000fca00078e0202 */
        /* <DEDUP_REMOVED lines=8> */
.L_x_342:
[----:B------:R-:W0:Y:S02]  /*8f40*/  LDS R2, [R0] ;  /* 0x0000000000027984 */ /* 0x000e240000000800 */
[----:B0-----:R-:W-:-:S05]  /*8f50*/  HFMA2 R3, R2, 1, 1, R15 ;  /* 0x3c003c0002037831 */ /* 0x001fca000000000f */
[----:B------:R-:W0:Y:S02]  /*8f60*/  ATOMS.CAST.SPIN P0, [R0], R2, R3 ;  /* 0x000000020000758d */ /* 0x000e240001800003 */
[----:B0-----:R-:W-:Y:S05]  /*8f70*/  @!P0 BRA `(.L_x_342) ;  /* 0xfffffffc00f08947 */ /* 0x001fea000383ffff */
[----:B------:R-:W-:Y:S05]  /*8f80*/  BRA `(.L_x_340) ;  /* 0x00000000000c7947 */ /* 0x000fea0003800000 */
.L_x_341:
[----:B------:R-:W2:Y:S02]  /*8f90*/  LD.E R0, desc[UR22][R6.64] ;  /* 0x0000001606007980 */ /* 0x000ea4000c101900 */
[----:B--2---:R-:W-:-:S05]  /*8fa0*/  IADD3 R3, PT, PT, R15, R0, RZ ;  /* 0x000000000f037210 */ /* 0x004fca0007ffe0ff */
[----:B------:R0:W-:Y:S02]  /*8fb0*/  ST.E desc[UR22][R6.64], R3 ;  /* 0x0000000306007985 */ /* 0x0001e4000c101916 */
.L_x_340:
[----:B------:R-:W-:Y:S05]  /*8fc0*/  BSYNC.RECONVERGENT B0 ;  /* 0x0000000000007941 */ /* 0x000fea0003800200 */
.L_x_339:
[----:B------:R1:W-:Y:S01]  /*8fd0*/  ATOM.E.ADD.F16x2.RN.STRONG.GPU P0, RZ, desc[UR22][R6.64+0x4], R33 ;  /* 0x8000042106ff79a2 */ /* 0x0003e2000c10e116 */
[----:B------:R-:W-:Y:S04]  /*8fe0*/  BSSY.RECONVERGENT B0, `(.L_x_343) ;  /* 0x000000e000007945 */ /* 0x000fe80003800200 */
[----:B-1----:R-:W-:Y:S05]  /*8ff0*/  @P0 BRA `(.L_x_344) ;  /* 0x0000000000300947 */ /* 0x002fea0003800000 */
[----:B------:R-:W1:Y:S02]  /*9000*/  QSPC.E.S P0, RZ, [R6+0x4] ;  /* 0x0000040006ff73aa */ /* 0x000e640000000500 */
[----:B-1----:R-:W-:Y:S05]  /*9010*/  @!P0 BRA `(.L_x_345) ;  /* 0x00000000001c8947 */ /* 0x002fea0003800000 */
[----:B------:R-:W-:-:S04]  /*9020*/  MOV R2, R6 ;  /* 0x0000000600027202 */ /* 0x000fc80000000f00 */
[----:B------:R-:W-:-:S07]  /*9030*/  MOV R0, R2 ;  /* 0x0000000200007202 */ /* 0x000fce0000000f00 */
.L_x_346:
[----:B------:R-:W0:Y:S02]  /*9040*/  LDS R2, [R0+0x4] ;  /* 0x0000040000027984 */ /* 0x000e240000000800 */
[----:B0-----:R-:W-:-:S05]  /*9050*/  HADD2 R3, R2, R33 ;  /* 0x0000002102037230 */ /* 0x001fca0000000000 */
[----:B------:R-:W0:Y:S02]  /*9060*/  ATOMS.CAST.SPIN P0, [R0+0x4], R2, R3 ;  /* 0x000004020000758d */ /* 0x000e240001800003 */
[----:B0-----:R-:W-:Y:S05]  /*9070*/  @!P0 BRA `(.L_x_346) ;  /* 0xfffffffc00f08947 */ /* 0x001fea000383ffff */
[----:B------:R-:W-:Y:S05]  /*9080*/  BRA `(.L_x_344) ;  /* 0x00000000000c7947 */ /* 0x000fea0003800000 */
.L_x_345:
[----:B------:R-:W0:Y:S02]  /*9090*/  LD.E R0, desc[UR22][R6.64+0x4] ;  /* 0x0000041606007980 */ /* 0x000e24000c101900 */
[----:B0-----:R-:W-:-:S05]  /*90a0*/  IADD3 R3, PT, PT, R33, R0, RZ ;  /* 0x0000000021037210 */ /* 0x001fca0007ffe0ff */
[----:B------:R1:W-:Y:S02]  /*90b0*/  ST.E desc[UR22][R6.64+0x4], R3 ;  /* 0x0000040306007985 */ /* 0x0003e4000c101916 */
.L_x_344:
[----:B------:R-:W-:Y:S05]  /*90c0*/  BSYNC.RECONVERGENT B0 ;  /* 0x0000000000007941 */ /* 0x000fea0003800200 */
.L_x_343:
        /* <DEDUP_REMOVED lines=14> */
.L_x_350:
[----:B------:R-:W0:Y:S02]  /*91b0*/  LDS R2, [R0] ;  /* 0x0000000000027984 */ /* 0x000e240000000800 */
[----:B0-----:R-:W-:-:S05]  /*91c0*/  HFMA2 R3, R2, 1, 1, R5 ;  /* 0x3c003c0002037831 */ /* 0x001fca0000000005 */
[----:B------:R-:W0:Y:S02]  /*91d0*/  ATOMS.CAST.SPIN P0, [R0], R2, R3 ;  /* 0x000000020000758d */ /* 0x000e240001800003 */
[----:B0-----:R-:W-:Y:S05]  /*91e0*/  @!P0 BRA `(.L_x_350) ;  /* 0xfffffffc00f08947 */ /* 0x001fea000383ffff */
[----:B------:R-:W-:Y:S05]  /*91f0*/  BRA `(.L_x_348) ;  /* 0x00000000000c7947 */ /* 0x000fea0003800000 */
.L_x_349:
[----:B------:R-:W2:Y:S02]  /*9200*/  LD.E R0, desc[UR22][R6.64] ;  /* 0x0000001606007980 */ /* 0x000ea4000c101900 */
[----:B--2---:R-:W-:-:S05]  /*9210*/  IADD3 R3, PT, PT, R5, R0, RZ ;  /* 0x0000000005037210 */ /* 0x004fca0007ffe0ff */
[----:B------:R0:W-:Y:S02]  /*9220*/  ST.E desc[UR22][R6.64], R3 ;  /* 0x0000000306007985 */ /* 0x0001e4000c101916 */
.L_x_348:
[----:B------:R-:W-:Y:S05]  /*9230*/  BSYNC.RECONVERGENT B0 ;  /* 0x0000000000007941 */ /* 0x000fea0003800200 */
.L_x_347:
[----:B------:R1:W-:Y:S02]  /*9240*/  ATOM.E.ADD.F16x2.RN.STRONG.GPU P0, RZ, desc[UR22][R6.64+0x4], R9 ;  /* 0x8000040906ff79a2 */ /* 0x0003e4000c10e116 */
[----:B-1----:R-:W-:Y:S05]  /*9250*/  @P0 EXIT ;  /* 0x000000000000094d */ /* 0x002fea0003800000 */
[----:B------:R-:W1:Y:S02]  /*9260*/  QSPC.E.S P0, RZ, [R6+0x4] ;  /* 0x0000040006ff73aa */ /* 0x000e640000000500 */
[----:B-1----:R-:W-:Y:S05]  /*9270*/  @!P0 BRA `(.L_x_351) ;  /* 0x00000000001c8947 */ /* 0x002fea0003800000 */
[----:B------:R-:W-:-:S04]  /*9280*/  MOV R2, R6 ;  /* 0x0000000600027202 */ /* 0x000fc80000000f00 */
[----:B------:R-:W-:-:S07]  /*9290*/  MOV R0, R2 ;  /* 0x0000000200007202 */ /* 0x000fce0000000f00 */
.L_x_352:
[----:B------:R-:W0:Y:S02]  /*92a0*/  LDS R2, [R0+0x4] ;  /* 0x0000040000027984 */ /* 0x000e240000000800 */
[----:B0-----:R-:W-:-:S05]  /*92b0*/  HADD2 R3, R2, R9 ;  /* 0x0000000902037230 */ /* 0x001fca0000000000 */
[----:B------:R-:W0:Y:S02]  /*92c0*/  ATOMS.CAST.SPIN P0, [R0+0x4], R2, R3 ;  /* 0x000004020000758d */ /* 0x000e240001800003 */
[----:B0-----:R-:W-:Y:S05]  /*92d0*/  @!P0 BRA `(.L_x_352) ;  /* 0xfffffffc00f08947 */ /* 0x001fea000383ffff */
[----:B------:R-:W-:Y:S05]  /*92e0*/  EXIT ;  /* 0x000000000000794d */ /* 0x000fea0003800000 */
.L_x_351:
[----:B------:R-:W0:Y:S02]  /*92f0*/  LD.E R0, desc[UR22][R6.64+0x4] ;  /* 0x0000041606007980 */ /* 0x000e24000c101900 */
[----:B0-----:R-:W-:-:S05]  /*9300*/  IADD3 R3, PT, PT, R9, R0, RZ ;  /* 0x0000000009037210 */ /* 0x001fca0007ffe0ff */
[----:B------:R-:W-:Y:S01]  /*9310*/  ST.E desc[UR22][R6.64+0x4], R3 ;  /* 0x0000040306007985 */ /* 0x000fe2000c101916 */
[----:B------:R-:W-:Y:S05]  /*9320*/  EXIT ;  /* 0x000000000000794d */ /* 0x000fea0003800000 */
.L_x_353:
        /* <DEDUP_REMOVED lines=13> */
.L_x_3918:


//--------------------- .text._Z23gemm_half_q_half_kernelILi4ELi12ELb1ELb1ELi64EEvPK6__halfPKjS4_S2_PS0_iiiiPKtS7_iiiiiibS2_i --------------------------
	.section	.text._Z23gemm_half_q_half_kernelILi4ELi12ELb1ELb1ELi64EEvPK6__halfPKjS4_S2_PS0_iiiiPKtS7_iiiiiibS2_i,"ax",@progbits
	.align	128
        .global         _Z23gemm_half_q_half_kernelILi4ELi12ELb1ELb1ELi64EEvPK6__halfPKjS4_S2_PS0_iiiiPKtS7_iiiiiibS2_i
        .type           _Z23gemm_half_q_half_kernelILi4ELi12ELb1ELb1ELi64EEvPK6__halfPKjS4_S2_PS0_iiiiPKtS7_iiiiiibS2_i,@function
        .size           _Z23gemm_half_q_half_kernelILi4ELi12ELb1ELb1ELi64EEvPK6__halfPKjS4_S2_PS0_iiiiPKtS7_iiiiiibS2_i,(.L_x_3919 - _Z23gemm_half_q_half_kernelILi4ELi12ELb1ELb1ELi64EEvPK6__halfPKjS4_S2_PS0_iiiiPKtS7_iiiiiibS2_i)
        .other          _Z23gemm_half_q_half_kernelILi4ELi12ELb1ELb1ELi64EEvPK6__halfPKjS4_S2_PS0_iiiiPKtS7_iiiiiibS2_i,@"STO_CUDA_ENTRY STV_DEFAULT"
_Z23gemm_half_q_half_kernelILi4ELi12ELb1ELb1ELi64EEvPK6__halfPKjS4_S2_PS0_iiiiPKtS7_iiiiiibS2_i:
.text._Z23gemm_half_q_half_kernelILi4ELi12ELb1ELb1ELi64EEvPK6__halfPKjS4_S2_PS0_iiiiPKtS7_iiiiiibS2_i:
        /* <DEDUP_REMOVED lines=36> */
.L_x_354:
        /* <DEDUP_REMOVED lines=41> */
.L_x_360:
        /* <DEDUP_REMOVED lines=32> */
.L_x_359:
        /* <DEDUP_REMOVED lines=20> */
.L_x_361:
[----:B------:R-:W-:-:S13]  /*0810*/  ISETP.EQ.AND P2, PT, R14, RZ, PT ;  /* 0x000000ff0e00720c */ /* 0x000fda0003f42270 */
[----:B------:R-:W-:Y:S05]  /*0820*/  @!P0 BRA P2, `(.L_x_356) ;  /* 0x0000000400788947 */ /* 0x000fea0001000000 */
.L_x_358:
        /* <DEDUP_REMOVED lines=12> */
.L_x_357:
        /* <DEDUP_REMOVED lines=16> */
.L_x_364:
        /* <DEDUP_REMOVED lines=32> */
.L_x_363:
        /* <DEDUP_REMOVED lines=21> */
.L_x_365:
[----:B------:R-:W-:-:S13]  /*0d40*/  ISETP.NE.OR P0, PT, R14, RZ, P0 ;  /* 0x000000ff0e00720c */ /* 0x000fda0000705670 */
[----:B------:R-:W-:Y:S05]  /*0d50*/  @!P0 BRA `(.L_x_356) ;  /* 0x00000000002c8947 */ /* 0x000fea0003800000 */
.L_x_362:
        /* <DEDUP_REMOVED lines=11> */
.L_x_356:
[----:B------:R-:W-:Y:S05]  /*0e10*/  BSYNC.RECONVERGENT B0 ;  /* 0x0000000000007941 */ /* 0x000fea0003800200 */
.L_x_355:
        /* <DEDUP_REMOVED lines=21> */
.L_x_369:
        /* <DEDUP_REMOVED lines=15> */
.L_x_368:
        /* <DEDUP_REMOVED lines=12> */
.L_x_370:
[----:B------:R-:W-:-:S13]  /*1120*/  ISETP.NE.OR P0, PT, R8, RZ, P0 ;  /* 0x000000ff0800720c */ /* 0x000fda0000705670 */
[----:B------:R-:W-:Y:S05]  /*1130*/  @!P0 BRA `(.L_x_366) ;  /* 0x00000000001c8947 */ /* 0x000fea0003800000 */
.L_x_367:
[----:B0-----:R-:W0:Y:S02]  /*1140*/  LDC.64 R4, c[0x0][0x3a0] ;  /* 0x0000e800ff047b82 */ /* 0x001e240000000a00 */
.L_x_371:
[C---:B0-----:R-:W-:Y:S01]  /*1150*/  IMAD.WIDE R6, R3.reuse, 0x2, R4 ;  /* 0x0000000203067825 */ /* 0x041fe200078e0204 */
[----:B------:R-:W-:Y:S02]  /*1160*/  IADD3 R8, PT, PT, R8, 0x1, RZ ;  /* 0x0000000108087810 */ /* 0x000fe40007ffe0ff */
[----:B------:R-:W-:Y:S02]  /*1170*/  IADD3 R3, PT, PT, R3, R85, RZ ;  /* 0x0000005503037210 */ /* 0x000fe40007ffe0ff */
[----:B------:R1:W-:Y:S01]  /*1180*/  STG.E.64 desc[UR8][R6.64], RZ ;  /* 0x000000ff06007986 */ /* 0x0003e2000c101b08 */
[----:B------:R-:W-:-:S13]  /*1190*/  ISETP.NE.AND P0, PT, R8, RZ, PT ;  /* 0x000000ff0800720c */ /* 0x000fda0003f05270 */
[----:B-1----:R-:W-:Y:S05]  /*11a0*/  @P0 BRA `(.L_x_371) ;  /* 0xfffffffc00e80947 */ /* 0x002fea000383ffff */
.L_x_366:
        /* <DEDUP_REMOVED lines=15> */
.L_x_373:
        /* <DEDUP_REMOVED lines=44> */
.L_x_372:
[----:B------:R1:W5:Y:S01]  /*1560*/  LDL.64 R100, [R1] ;  /* 0x0000000001647983 */ /* 0x0003620000100a00 */
[----:B------:R-:W2:Y:S01]  /*1570*/  LDCU UR4, c[0x0][0x3c8] ;  /* 0x00007900ff0477ac */ /* 0x000ea20008000800 */
[----:B------:R-:W-:Y:S01]  /*1580*/  HFMA2 R7, -RZ, RZ, 0, 0 ;  /* 0x00000000ff077431 */ /* 0x000fe200000001ff */
[----:B0-----:R-:W-:Y:S02]  /*1590*/  CS2R R4, SRZ ;  /* 0x0000000000047805 */ /* 0x001fe4000001ff00 */
[----:B------:R-:W-:Y:S01]  /*15a0*/  MOV R8, RZ ;  /* 0x000000ff00087202 */ /* 0x000fe20000000f00 */
[----:B------:R-:W0:Y:S01]  /*15b0*/  LDCU UR5, c[0x0][0x3cc] ;  /* 0x00007980ff0577ac */ /* 0x000e220008000800 */
[----:B------:R-:W3:Y:S01]  /*15c0*/  LDCU UR6, c[0x0][0x3d0] ;  /* 0x00007a00ff0677ac */ /* 0x000ee20008000800 */
[----:B------:R-:W4:Y:S01]  /*15d0*/  LDCU UR12, c[0x0][0x3d4] ;  /* 0x00007a80ff0c77ac */ /* 0x000f220008000800 */
[----:B------:R-:W1:Y:S01]  /*15e0*/  LDCU UR10, c[0x0][0x3d8] ;  /* 0x00007b00ff0a77ac */ /* 0x000e620008000800 */
[----:B--2---:R-:W-:-:S02]  /*15f0*/  ISETP.GT.AND P0, PT, R97, UR4, PT ;  /* 0x0000000461007c0c */ /* 0x004fc4000bf04270 */
[C---:B------:R-:W-:Y:S02]  /*1600*/  VIMNMX R0, PT, PT, R97.reuse, UR4, PT ;  /* 0x0000000461007c48 */ /* 0x040fe4000bfe0100 */
[C---:B0-----:R-:W-:Y:S02]  /*1610*/  ISETP.GT.AND P2, PT, R97.reuse, UR5, PT ;  /* 0x0000000561007c0c */ /* 0x041fe4000bf44270 */
[----:B------:R-:W-:Y:S02]  /*1620*/  SHF.R.S32.HI R3, RZ, 0x1f, R0 ;  /* 0x0000001fff037819 */ /* 0x000fe40000011400 */
[----:B---3--:R-:W-:Y:S02]  /*1630*/  ISETP.GT.AND P3, PT, R97, UR6, PT ;  /* 0x0000000661007c0c */ /* 0x008fe4000bf64270 */
[----:B------:R-:W-:Y:S01]  /*1640*/  LEA.HI R3, R3, R0, RZ, 0x5 ;  /* 0x0000000003037211 */ /* 0x000fe200078f28ff */
[----:B------:R-:W-:Y:S01]  /*1650*/  HFMA2 R0, -RZ, RZ, 0, 0 ;  /* 0x00000000ff007431 */ /* 0x000fe200000001ff */
[----:B----4-:R-:W-:-:S02]  /*1660*/  ISETP.GT.AND P4, PT, R97, UR12, PT ;  /* 0x0000000c61007c0c */ /* 0x010fc4000bf84270 */
[----:B------:R-:W-:Y:S02]  /*1670*/  SHF.R.S32.HI R13, RZ, 0x5, R3 ;  /* 0x00000005ff0d7819 */ /* 0x000fe40000011403 */
[----:B-1----:R-:W-:Y:S01]  /*1680*/  ISETP.GT.AND P5, PT, R97, UR10, PT ;  /* 0x0000000a61007c0c */ /* 0x002fe2000bfa4270 */
        /* <DEDUP_REMOVED lines=8> */
.L_x_374:
        /* <DEDUP_REMOVED lines=8> */
.L_x_375:
        /* <DEDUP_REMOVED lines=8> */
.L_x_376:
        /* <DEDUP_REMOVED lines=8> */
.L_x_377:
        /* <DEDUP_REMOVED lines=8> */
.L_x_378:
[----:B------:R-:W-:Y:S01]  /*1910*/  LEA R0, R13, R0, 0x3 ;  /* 0x000000000d007211 */ /* 0x000fe200078e18ff */
[----:B------:R-:W0:Y:S01]  /*1920*/  S2UR UR5, SR_CgaCtaId ;  /* 0x00000000000579c3 */ /* 0x000e220000008800 */
[----:B------:R-:W1:Y:S01]  /*1930*/  LDCU.64 UR10, c[0x0][0x388] ;  /* 0x00007100ff0a77ac */ /* 0x000e620008000a00 */
[----:B------:R-:W-:Y:S02]  /*1940*/  VIMNMX R2, PT, PT, R2, UR12, PT ;  /* 0x0000000c02027c48 */ /* 0x000fe4000bfe0100 */
[----:B------:R-:W-:Y:S01]  /*1950*/  IADD3 R0, PT, PT, R5, R0, R4 ;  /* 0x0000000005007210 */ /* 0x000fe20007ffe004 */
[----:B------:R-:W-:Y:S01]  /*1960*/  UMOV UR4, 0x400 ;  /* 0x0000040000047882 */ /* 0x000fe20000000000 */
[----:B------:R-:W-:Y:S02]  /*1970*/  MOV R89, RZ ;  /* 0x000000ff00597202 */ /* 0x000fe40000000f00 */
[----:B------:R-:W-:Y:S02]  /*1980*/  IADD3 R0, PT, PT, R8, R0, R7 ;  /* 0x0000000008007210 */ /* 0x000fe40007ffe007 */
[----:B------:R-:W-:-:S02]  /*1990*/  PRMT R8, RZ, 0x5410, RZ ;  /* 0x00005410ff087816 */ /* 0x000fc400000000ff */
[----:B------:R-:W-:Y:S01]  /*19a0*/  PRMT R7, RZ, 0x5410, RZ ;  /* 0x00005410ff077816 */ /* 0x000fe200000000ff */
        /* <DEDUP_REMOVED lines=16> */
[----:B-----5:R-:W-:Y:S01]  /*1ab0*/  IADD3 R90, PT, PT, R97, R90, RZ ;  /* 0x0000005a615a7210 */ /* 0x020fe20007ffe0ff */
        /* <DEDUP_REMOVED lines=10> */
.L_x_396:
[----:B------:R-:W-:Y:S02]  /*1b60*/  ISETP.NE.AND P3, PT, R97, R90, PT ;  /* 0x0000005a6100720c */ /* 0x000fe40003f65270 */
[----:B------:R-:W-:Y:S02]  /*1b70*/  MOV R14, R26 ;  /* 0x0000001a000e7202 */ /* 0x000fe40000000f00 */
[----:B------:R-:W-:-:S05]  /*1b80*/  MOV R15, R27 ;  /* 0x0000001b000f7202 */ /* 0x000fca0000000f00 */
[----:B------:R-:W2:Y:S04]  /*1b90*/  LDG.E.128.CONSTANT R16, desc[UR8][R14.64] ;  /* 0x000000080e107981 */ /* 0x000ea8000c1e9d00 */
[----:B------:R-:W-:-:S05]  /*1ba0*/  @!P3 LEA R9, R89, R1, 0x3 ;  /* 0x000000015909b211 */ /* 0x000fca00078e18ff */
[----:B------:R2:W3:Y:S01]  /*1bb0*/  @!P3 LDL.64 R10, [R9+0x8] ;  /* 0x00000800090ab983 */ /* 0x0004e20000100a00 */
[----:B------:R-:W-:Y:S02]  /*1bc0*/  @!P3 MOV R25, R21 ;  /* 0x000000150019b202 */ /* 0x000fe40000000f00 */
[----:B------:R-:W-:-:S03]  /*1bd0*/  ISETP.NE.AND P2, PT, R95, RZ, PT ;  /* 0x000000ff5f00720c */ /* 0x000fc60003f45270 */
[----:B------:R0:W5:Y:S01]  /*1be0*/  @!P3 LDG.E.U16.CONSTANT R12, desc[UR8][R24.64] ;  /* 0x00000008180cb981 */ /* 0x000162000c1e9500 */
[----:B------:R-:W-:Y:S02]  /*1bf0*/  MOV R20, 0x2c00 ;  /* 0x00002c0000147802 */ /* 0x000fe40000000f00 */
[----:B------:R-:W-:Y:S02]  /*1c00*/  ISETP.NE.AND P1, PT, R96, 0x1, PT ;  /* 0x000000016000780c */ /* 0x000fe40003f25270 */
[----:B------:R-:W-:Y:S02]  /*1c10*/  @!P3 IADD3 R43, PT, PT, R89, 0x1, RZ ;  /* 0x00000001592bb810 */ /* 0x000fe40007ffe0ff */
[----:B--2---:R-:W-:Y:S02]  /*1c20*/  LOP3.LUT R9, R16, 0xf000f, RZ, 0xc0, !PT ;  /* 0x000f000f10097812 */ /* 0x004fe400078ec0ff */
[C---:B------:R-:W-:Y:S02]  /*1c30*/  LOP3.LUT R13, R17.reuse, 0xf000f, RZ, 0xc0, !PT ;  /* 0x000f000f110d7812 */ /* 0x040fe400078ec0ff */
[----:B------:R-:W-:-:S02]  /*1c40*/  LOP3.LUT R23, R17, 0xf000f0, RZ, 0xc0, !PT ;  /* 0x00f000f011177812 */ /* 0x000fc400078ec0ff */
[----:B---3--:R-:W-:Y:S02]  /*1c50*/  @!P3 PRMT R100, R10, 0x7610, R100 ;  /* 0x000076100a64b816 */ /* 0x008fe40000000064 */
[----:B------:R-:W-:Y:S02]  /*1c60*/  @!P3 PRMT R101, R11, 0x7610, R101 ;  /* 0x000076100b65b816 */ /* 0x000fe40000000065 */
[----:B------:R-:W-:Y:S02]  /*1c70*/  @!P3 PRMT R100, R100, 0x7610, R10 ;  /* 0x000076106464b816 */ /* 0x000fe4000000000a */
[----:B------:R-:W-:Y:S02]  /*1c80*/  LOP3.LUT R10, R16, 0xf000f0, RZ, 0xc0, !PT ;  /* 0x00f000f0100a7812 */ /* 0x000fe400078ec0ff */
[----:B------:R-:W-:Y:S02]  /*1c90*/  SHF.R.U32.HI R16, RZ, 0x8, R16 ;  /* 0x00000008ff107819 */ /* 0x000fe40000011610 */
[----:B------:R-:W-:-:S02]  /*1ca0*/  SHF.R.U32.HI R17, RZ, 0x8, R17 ;  /* 0x00000008ff117819 */ /* 0x000fc40000011611 */
[----:B------:R-:W-:Y:S02]  /*1cb0*/  SHF.R.U32.HI R28, RZ, 0x8, R18 ;  /* 0x00000008ff1c7819 */ /* 0x000fe40000011612 */
[----:B------:R-:W-:Y:S02]  /*1cc0*/  LOP3.LUT R30, R19, 0xf000f0, RZ, 0xc0, !PT ;  /* 0x00f000f0131e7812 */ /* 0x000fe400078ec0ff */
[----:B------:R-:W-:Y:S02]  /*1cd0*/  SHF.R.U32.HI R31, RZ, 0x8, R19 ;  /* 0x00000008ff1f7819 */ /* 0x000fe40000011613 */
[----:B------:R-:W-:Y:S02]  /*1ce0*/  @!P3 PRMT R101, R101, 0x7610, R11 ;  /* 0x000076106565b816 */ /* 0x000fe4000000000b */
[C---:B------:R-:W-:Y:S02]  /*1cf0*/  LOP3.LUT R26, R18.reuse, 0xf000f, RZ, 0xc0, !PT ;  /* 0x000f000f121a7812 */ /* 0x040fe400078ec0ff */
[----:B------:R-:W-:-:S02]  /*1d00*/  LOP3.LUT R27, R18, 0xf000f0, RZ, 0xc0, !PT ;  /* 0x00f000f0121b7812 */ /* 0x000fc400078ec0ff */
[----:B------:R-:W-:Y:S02]  /*1d10*/  LOP3.LUT R29, R19, 0xf000f, RZ, 0xc0, !PT ;  /* 0x000f000f131d7812 */ /* 0x000fe400078ec0ff */
[----:B------:R-:W-:Y:S02]  /*1d20*/  LOP3.LUT R11, R10, 0x64006400, RZ, 0xfc, !PT ;  /* 0x640064000a0b7812 */ /* 0x000fe400078efcff */
[----:B------:R-:W-:Y:S02]  /*1d30*/  LOP3.LUT R10, R16, 0xf000f, RZ, 0xc0, !PT ;  /* 0x000f000f100a7812 */ /* 0x000fe400078ec0ff */
[----:B0-----:R-:W-:Y:S02]  /*1d40*/  LOP3.LUT R25, R23, 0x64006400, RZ, 0xfc, !PT ;  /* 0x6400640017197812 */ /* 0x001fe400078efcff */
[----:B------:R-:W-:Y:S02]  /*1d50*/  LOP3.LUT R18, R17, 0xf000f, RZ, 0xc0, !PT ;  /* 0x000f000f11127812 */ /* 0x000fe400078ec0ff */
[----:B------:R-:W-:-:S02]  /*1d60*/  LOP3.LUT R19, R28, 0xf000f, RZ, 0xc0, !PT ;  /* 0x000f000f1c137812 */ /* 0x000fc400078ec0ff */
[----:B------:R-:W-:Y:S02]  /*1d70*/  LOP3.LUT R33, R30, 0x64006400, RZ, 0xfc, !PT ;  /* 0x640064001e217812 */ /* 0x000fe400078efcff */
[----:B------:R-:W-:Y:S02]  /*1d80*/  LOP3.LUT R16, R16, 0xf000f0, RZ, 0xc0, !PT ;  /* 0x00f000f010107812 */ /* 0x000fe400078ec0ff */
[----:B------:R-:W-:Y:S02]  /*1d90*/  LOP3.LUT R17, R17, 0xf000f0, RZ, 0xc0, !PT ;  /* 0x00f000f011117812 */ /* 0x000fe400078ec0ff */
[----:B------:R-:W-:Y:S02]  /*1da0*/  LOP3.LUT R28, R28, 0xf000f0, RZ, 0xc0, !PT ;  /* 0x00f000f01c1c7812 */ /* 0x000fe400078ec0ff */
[C---:B------:R-:W-:Y:S02]  /*1db0*/  LOP3.LUT R23, R31.reuse, 0xf000f, RZ, 0xc0, !PT ;  /* 0x000f000f1f177812 */ /* 0x040fe400078ec0ff */
        /* <DEDUP_REMOVED lines=29> */
[----:B------:R-:W-:Y:S01]  /*1f90*/  HFMA2 R37, R37, R20.H0_H0, -72, -72 ;  /* 0xd480d48025257431 */ /* 0x000fe20000040014 */
[----:B------:R-:W-:Y:S06]  /*1fa0*/  @!P2 BRA `(.L_x_380) ;  /* 0x000000040068a947 */ /* 0x000fec0003800000 */
[----:B------:R-:W0:Y:S01]  /*1fb0*/  LDS.64 R38, [UR4] ;  /* 0x00000004ff267984 */ /* 0x000e220008000a00 */
[----:B------:R-:W-:Y:S02]  /*1fc0*/  HADD2.F32 R9, -RZ, R23.H0_H0 ;  /* 0x20000017ff097230 */ /* 0x000fe40000004100 */
[----:B------:R-:W-:Y:S01]  /*1fd0*/  HADD2.F32 R11, -RZ, R26.H0_H0 ;  /* 0x2000001aff0b7230 */ /* 0x000fe20000004100 */
[----:B------:R-:W1:Y:S01]  /*1fe0*/  LDS.64 R16, [UR4+0x8] ;  /* 0x00000804ff107984 */ /* 0x000e620008000a00 */
        /* <DEDUP_REMOVED lines=13> */
[----:B------:R-:W-:Y:S02]  /*20c0*/  HADD2.F32 R10, -RZ, R18.H0_H0 ;  /* 0x20000012ff0a7230 */ /* 0x000fe40000004100 */
[----:B------:R-:W-:Y:S02]  /*20d0*/  HADD2.F32 R13, -RZ, R25.H0_H0 ;  /* 0x20000019ff0d7230 */ /* 0x000fe40000004100 */
[----:B------:R-:W-:Y:S01]  /*20e0*/  FFMA.FTZ R9, R38, R41, R9 ;  /* 0x0000002926097223 */ /* 0x000fe20000010009 */
[----:B------:R-:W-:Y:S01]  /*20f0*/  FFMA.FTZ R11, R41, R44, R46 ;  /* 0x0000002c290b7223 */ /* 0x000fe2000001002e */
[----:B------:R-:W-:Y:S02]  /*2100*/  HADD2.F32 R38, -RZ, R26.H1_H1 ;  /* 0x3000001aff267230 */ /* 0x000fe40000004100 */
[----:B------:R-:W-:Y:S02]  /*2110*/  HADD2.F32 R46, -RZ, R28.H1_H1 ;  /* 0x3000001cff2e7230 */ /* 0x000fe40000004100 */
[----:B------:R-:W-:Y:S01]  /*2120*/  FFMA.FTZ R10, R10, R40, R9 ;  /* 0x000000280a0a7223 */ /* 0x000fe20000010009 */
[----:B------:R-:W-:-:S02]  /*2130*/  HADD2.F32 R44, -RZ, R27.H0_H0 ;  /* 0x2000001bff2c7230 */ /* 0x000fc40000004100 */
[C---:B------:R-:W-:Y:S01]  /*2140*/  FFMA.FTZ R39, R41.reuse, R38, R48 ;  /* 0x0000002629277223 */ /* 0x040fe20000010030 */
[C---:B------:R-:W-:Y:S01]  /*2150*/  FFMA.FTZ R13, R40.reuse, R13, R11 ;  /* 0x0000000d280d7223 */ /* 0x040fe2000001000b */
[----:B------:R-:W-:Y:S01]  /*2160*/  FFMA.FTZ R45, R41, R46, R45 ;  /* 0x0000002e292d7223 */ /* 0x000fe2000001002d */
[----:B------:R-:W-:Y:S02]  /*2170*/  HADD2.F32 R9, -RZ, R18.H1_H1 ;  /* 0x30000012ff097230 */ /* 0x000fe40000004100 */
[----:B------:R-:W-:Y:S01]  /*2180*/  FFMA.FTZ R38, R40, R44, R39 ;  /* 0x0000002c28267223 */ /* 0x000fe20000010027 */
[----:B------:R-:W-:Y:S02]  /*2190*/  HADD2.F32 R11, -RZ, R25.H1_H1 ;  /* 0x30000019ff0b7230 */ /* 0x000fe40000004100 */
[----:B------:R-:W-:Y:S02]  /*21a0*/  HADD2.F32 R41, -RZ, R29.H0_H0 ;  /* 0x2000001dff297230 */ /* 0x000fe40000004100 */
[----:B------:R-:W-:Y:S01]  /*21b0*/  FFMA.FTZ R9, R9, R42, R10 ;  /* 0x0000002a09097223 */ /* 0x000fe2000001000a */
[----:B------:R-:W-:-:S02]  /*21c0*/  HADD2.F32 R39, -RZ, R27.H1_H1 ;  /* 0x3000001bff277230 */ /* 0x000fc40000004100 */
[----:B------:R-:W-:Y:S01]  /*21d0*/  FFMA.FTZ R44, R42, R11, R13 ;  /* 0x0000000b2a2c7223 */ /* 0x000fe2000001000d */
[----:B-1----:R-:W-:Y:S02]  /*21e0*/  HADD2.F32 R13, -RZ, R16.H0_H0 ;  /* 0x20000010ff0d7230 */ /* 0x002fe40000004100 */
[----:B------:R-:W-:Y:S01]  /*21f0*/  FFMA.FTZ R40, R40, R41, R45 ;  /* 0x0000002928287223 */ /* 0x000fe2000001002d */
[----:B------:R-:W-:Y:S02]  /*2200*/  HADD2.F32 R10, -RZ, R30.H0_H0 ;  /* 0x2000001eff0a7230 */ /* 0x000fe40000004100 */
[C---:B------:R-:W-:Y:S01]  /*2210*/  FFMA.FTZ R46, R42.reuse, R39, R38 ;  /* 0x000000272a2e7223 */ /* 0x040fe20000010026 */
[----:B------:R-:W-:Y:S02]  /*2220*/  HADD2.F32 R16, -RZ, R16.H1_H1 ;  /* 0x30000010ff107230 */ /* 0x000fe40000004100 */
[----:B------:R-:W-:Y:S01]  /*2230*/  FFMA.FTZ R42, R42, R47, R40 ;  /* 0x0000002f2a2a7223 */ /* 0x000fe20000010028 */
[----:B------:R-:W-:-:S02]  /*2240*/  HADD2.F32 R11, -RZ, R30.H1_H1 ;  /* 0x3000001eff0b7230 */ /* 0x000fc40000004100 */
[----:B------:R-:W-:Y:S01]  /*2250*/  FFMA.FTZ R10, R10, R13, R9 ;  /* 0x0000000d0a0a7223 */ /* 0x000fe20000010009 */
[--C-:B------:R-:W-:Y:S02]  /*2260*/  HADD2.F32 R38, -RZ, R17.reuse.H0_H0 ;  /* 0x20000011ff267230 */ /* 0x100fe40000004100 */
[----:B------:R-:W-:Y:S02]  /*2270*/  HADD2.F32 R40, -RZ, R17.H1_H1 ;  /* 0x30000011ff287230 */ /* 0x000fe40000004100 */
[----:B------:R-:W-:Y:S01]  /*2280*/  FFMA.FTZ R10, R11, R16, R10 ;  /* 0x000000100b0a7223 */ /* 0x000fe2000001000a */
[----:B------:R-:W-:Y:S02]  /*2290*/  HADD2.F32 R39, -RZ, R34.H0_H0 ;  /* 0x20000022ff277230 */ /* 0x000fe40000004100 */
[----:B------:R-:W-:Y:S02]  /*22a0*/  HADD2.F32 R41, -RZ, R36.H0_H0 ;  /* 0x20000024ff297230 */ /* 0x000fe40000004100 */
[----:B------:R-:W-:-:S02]  /*22b0*/  HADD2.F32 R17, -RZ, R32.H0_H0 ;  /* 0x20000020ff117230 */ /* 0x000fc40000004100 */
[C---:B------:R-:W-:Y:S01]  /*22c0*/  FFMA.FTZ R46, R13.reuse, R39, R46 ;  /* 0x000000270d2e7223 */ /* 0x040fe2000001002e */
[----:B------:R-:W-:Y:S02]  /*22d0*/  HADD2.F32 R11, -RZ, R32.H1_H1 ;  /* 0x30000020ff0b7230 */ /* 0x000fe40000004100 */
[C---:B------:R-:W-:Y:S01]  /*22e0*/  FFMA.FTZ R42, R13.reuse, R41, R42 ;  /* 0x000000290d2a7223 */ /* 0x040fe2000001002a */
[----:B------:R-:W-:Y:S02]  /*22f0*/  HADD2.F32 R39, -RZ, R34.H1_H1 ;  /* 0x30000022ff277230 */ /* 0x000fe40000004100 */
[----:B------:R-:W-:Y:S01]  /*2300*/  FFMA.FTZ R17, R13, R17, R44 ;  /* 0x000000110d117223 */ /* 0x000fe2000001002c */
[----:B------:R-:W-:Y:S02]  /*2310*/  HADD2.F32 R41, -RZ, R36.H1_H1 ;  /* 0x30000024ff297230 */ /* 0x000fe40000004100 */
[----:B------:R-:W-:Y:S02]  /*2320*/  HADD2.F32 R13, -RZ, R33.H0_H0 ;  /* 0x20000021ff0d7230 */ /* 0x000fe40000004100 */
[----:B------:R-:W-:Y:S01]  /*2330*/  FFMA.FTZ R11, R16, R11, R17 ;  /* 0x0000000b100b7223 */ /* 0x000fe20000010011 */
[----:B------:R-:W-:-:S02]  /*2340*/  HADD2.F32 R9, -RZ, R31.H0_H0 ;  /* 0x2000001fff097230 */ /* 0x000fc40000004100 */
[C---:B------:R-:W-:Y:S01]  /*2350*/  FFMA.FTZ R39, R16.reuse, R39, R46 ;  /* 0x0000002710277223 */ /* 0x040fe2000001002e */
[----:B------:R-:W-:Y:S01]  /*2360*/  FFMA.FTZ R41, R16, R41, R42 ;  /* 0x0000002910297223 */ /* 0x000fe2000001002a */
[----:B------:R-:W-:Y:S02]  /*2370*/  HADD2.F32 R16, -RZ, R35.H0_H0 ;  /* 0x20000023ff107230 */ /* 0x000fe40000004100 */
[C---:B------:R-:W-:Y:S01]  /*2380*/  FFMA.FTZ R13, R38.reuse, R13, R11 ;  /* 0x0000000d260d7223 */ /* 0x040fe2000001000b */
[----:B------:R-:W-:Y:S01]  /*2390*/  FFMA.FTZ R10, R9, R38, R10 ;  /* 0x00000026090a7223 */ /* 0x000fe2000001000a */
[----:B------:R-:W-:Y:S02]  /*23a0*/  HADD2.F32 R11, -RZ, R33.H1_H1 ;  /* 0x30000021ff0b7230 */ /* 0x000fe40000004100 */
[----:B------:R-:W-:Y:S02]  /*23b0*/  HADD2.F32 R9, -RZ, R31.H1_H1 ;  /* 0x3000001fff097230 */ /* 0x000fe40000004100 */
[----:B------:R-:W-:Y:S01]  /*23c0*/  FFMA.FTZ R16, R38, R16, R39 ;  /* 0x0000001026107223 */ /* 0x000fe20000010027 */
[----:B------:R-:W-:-:S02]  /*23d0*/  HADD2.F32 R17, -RZ, R35.H1_H1 ;  /* 0x30000023ff117230 */ /* 0x000fc40000004100 */
[C---:B------:R-:W-:Y:S01]  /*23e0*/  FFMA.FTZ R11, R40.reuse, R11, R13 ;  /* 0x0000000b280b7223 */ /* 0x040fe2000001000d */
[--C-:B------:R-:W-:Y:S02]  /*23f0*/  HADD2.F32 R42, -RZ, R37.reuse.H0_H0 ;  /* 0x20000025ff2a7230 */ /* 0x100fe40000004100 */
[----:B------:R-:W-:Y:S01]  /*2400*/  FFMA.FTZ R9, R9, R40, R10 ;  /* 0x0000002809097223 */ /* 0x000fe2000001000a */
        /* <DEDUP_REMOVED lines=20> */
.L_x_380:
[----:B------:R-:W-:Y:S02]  /*2550*/  @!P3 MOV R89, R43 ;  /* 0x0000002b0059b202 */ /* 0x000fe40000000f00 */
[----:B-----5:R-:W-:Y:S01]  /*2560*/  @!P3 IADD3 R90, PT, PT, R12, R97, RZ ;  /* 0x000000610c5ab210 */ /* 0x020fe20007ffe0ff */
[----:B------:R-:W-:Y:S06]  /*2570*/  @!P1 BRA `(.L_x_381) ;  /* 0x00000010005c9947 */ /* 0x000fec0003800000 */
[----:B------:R-:W-:Y:S02]  /*2580*/  PRMT R9, R92, 0x9910, RZ ;  /* 0x000099105c097816 */ /* 0x000fe400000000ff */
[----:B------:R-:W-:Y:S02]  /*2590*/  ISETP.NE.AND P4, PT, R96, 0x2, PT ;  /* 0x000000026000780c */ /* 0x000fe40003f85270 */
        /* <DEDUP_REMOVED lines=92> */
.L_x_382:
        /* <DEDUP_REMOVED lines=94> */
.L_x_383:
[----:B------:R-:W-:Y:S05]  /*3140*/  @P0 BRA `(.L_x_381) ;  /* 0x0000000400680947 */ /* 0x000fea0003800000 */
[----:B------:R-:W0:Y:S01]  /*3150*/  LDS.64 R10, [UR4+0x180] ;  /* 0x00018004ff0a7984 */ /* 0x000e220008000a00 */
[--C-:B------:R-:W-:Y:S02]  /*3160*/  HADD2.F32 R9, -RZ, R23.reuse.H0_H0 ;  /* 0x20000017ff097230 */ /* 0x100fe40000004100 */
[----:B------:R-:W-:Y:S01]  /*3170*/  HADD2.F32 R42, -RZ, R23.H1_H1 ;  /* 0x30000017ff2a7230 */ /* 0x000fe20000004100 */
[----:B------:R-:W1:Y:S01]  /*3180*/  LDS.64 R16, [UR4+0x188] ;  /* 0x00018804ff107984 */ /* 0x000e620008000a00 */
[----:B------:R-:W-:Y:S02]  /*3190*/  HADD2.F32 R12, -RZ, R28.H0_H0 ;  /* 0x2000001cff0c7230 */ /* 0x000fe40000004100 */
[----:B------:R-:W-:Y:S02]  /*31a0*/  HADD2.F32 R44, -RZ, R19.H1_H1 ;  /* 0x30000013ff2c7230 */ /* 0x000fe40000004100 */
[--C-:B------:R-:W-:Y:S02]  /*31b0*/  HADD2.F32 R23, -RZ, R36.reuse.H0_H0 ;  /* 0x20000024ff177230 */ /* 0x100fe40000004100 */
[----:B------:R-:W-:-:S02]  /*31c0*/  HADD2.F32 R36, -RZ, R36.H1_H1 ;  /* 0x30000024ff247230 */ /* 0x000fc40000004100 */
[----:B0-----:R-:W-:Y:S02]  /*31d0*/  HADD2.F32 R13, -RZ, R10.H0_H0 ;  /* 0x2000000aff0d7230 */ /* 0x001fe40000004100 */
[--C-:B------:R-:W-:Y:S02]  /*31e0*/  HADD2.F32 R40, -RZ, R11.reuse.H0_H0 ;  /* 0x2000000bff287230 */ /* 0x100fe40000004100 */
[----:B------:R-:W-:Y:S02]  /*31f0*/  HADD2.F32 R39, -RZ, R11.H1_H1 ;  /* 0x3000000bff277230 */ /* 0x000fe40000004100 */
[----:B------:R-:W-:Y:S01]  /*3200*/  FFMA.FTZ R9, R9, R13, RZ ;  /* 0x0000000d09097223 */ /* 0x000fe200000100ff */
[----:B------:R-:W-:Y:S02]  /*3210*/  HADD2.F32 R11, -RZ, R26.H0_H0 ;  /* 0x2000001aff0b7230 */ /* 0x000fe40000004100 */
[----:B------:R-:W-:Y:S02]  /*3220*/  HADD2.F32 R38, -RZ, R10.H1_H1 ;  /* 0x3000000aff267230 */ /* 0x000fe40000004100 */
[----:B------:R-:W-:-:S02]  /*3230*/  HADD2.F32 R10, -RZ, R19.H0_H0 ;  /* 0x20000013ff0a7230 */ /* 0x000fc40000004100 */
[-C--:B------:R-:W-:Y:S01]  /*3240*/  FFMA.FTZ R11, R11, R13.reuse, RZ ;  /* 0x0000000d0b0b7223 */ /* 0x080fe200000100ff */
[----:B------:R-:W-:Y:S02]  /*3250*/  HADD2.F32 R26, -RZ, R26.H1_H1 ;  /* 0x3000001aff1a7230 */ /* 0x000fe40000004100 */
[-C--:B------:R-:W-:Y:S01]  /*3260*/  FFMA.FTZ R9, R42, R38.reuse, R9 ;  /* 0x000000262a097223 */ /* 0x080fe20000010009 */
[----:B------:R-:W-:Y:S02]  /*3270*/  HADD2.F32 R42, -RZ, R28.H1_H1 ;  /* 0x3000001cff2a7230 */ /* 0x000fe40000004100 */
[----:B------:R-:W-:Y:S01]  /*3280*/  FFMA.FTZ R19, R10, R13, RZ ;  /* 0x0000000d0a137223 */ /* 0x000fe200000100ff */
[----:B------:R-:W-:Y:S02]  /*3290*/  HADD2.F32 R10, -RZ, R18.H0_H0 ;  /* 0x20000012ff0a7230 */ /* 0x000fe40000004100 */
[----:B------:R-:W-:Y:S01]  /*32a0*/  FFMA.FTZ R11, R26, R38, R11 ;  /* 0x000000261a0b7223 */ /* 0x000fe2000001000b */
[----:B------:R-:W-:-:S02]  /*32b0*/  HADD2.F32 R28, -RZ, R27.H0_H0 ;  /* 0x2000001bff1c7230 */ /* 0x000fc40000004100 */
[----:B------:R-:W-:Y:S01]  /*32c0*/  FFMA.FTZ R13, R12, R13, RZ ;  /* 0x0000000d0c0d7223 */ /* 0x000fe200000100ff */
[----:B------:R-:W-:Y:S02]  /*32d0*/  HADD2.F32 R12, -RZ, R25.H0_H0 ;  /* 0x20000019ff0c7230 */ /* 0x000fe40000004100 */
[----:B------:R-:W-:Y:S01]  /*32e0*/  FFMA.FTZ R19, R44, R38, R19 ;  /* 0x000000262c137223 */ /* 0x000fe20000010013 */
[-C--:B------:R-:W-:Y:S01]  /*32f0*/  FFMA.FTZ R10, R10, R40.reuse, R9 ;  /* 0x000000280a0a7223 */ /* 0x080fe20000010009 */
        /* <DEDUP_REMOVED lines=9> */
[----:B------:R-:W-:Y:S02]  /*3390*/  HADD2.F32 R29, -RZ, R29.H1_H1 ;  /* 0x3000001dff1d7230 */ /* 0x000fe40000004100 */
[-C--:B------:R-:W-:Y:S01]  /*33a0*/  FFMA.FTZ R18, R25, R39.reuse, R12 ;  /* 0x0000002719127223 */ /* 0x080fe2000001000c */
[----:B-1----:R-:W-:Y:S02]  /*33b0*/  HADD2.F32 R9, -RZ, R16.H0_H0 ;  /* 0x20000010ff097230 */ /* 0x002fe40000004100 */
[----:B------:R-:W-:Y:S01]  /*33c0*/  FFMA.FTZ R26, R27, R39, R26 ;  /* 0x000000271b1a7223 */ /* 0x000fe2000001001a */
[----:B------:R-:W-:-:S02]  /*33d0*/  HADD2.F32 R13, -RZ, R32.H0_H0 ;  /* 0x20000020ff0d7230 */ /* 0x000fc40000004100 */
[----:B------:R-:W-:Y:S01]  /*33e0*/  FFMA.FTZ R40, R29, R39, R40 ;  /* 0x000000271d287223 */ /* 0x000fe20000010028 */
[----:B------:R-:W-:Y:S02]  /*33f0*/  HADD2.F32 R11, -RZ, R30.H0_H0 ;  /* 0x2000001eff0b7230 */ /* 0x000fe40000004100 */
        /* <DEDUP_REMOVED lines=13> */
[-C--:B------:R-:W-:Y:S01]  /*34d0*/  FFMA.FTZ R19, R34, R16.reuse, R19 ;  /* 0x0000001022137223 */ /* 0x080fe20000010013 */
[----:B------:R-:W-:Y:S01]  /*34e0*/  FFMA.FTZ R9, R36, R16, R9 ;  /* 0x0000001024097223 */ /* 0x000fe20000010009 */
[----:B------:R-:W-:-:S02]  /*34f0*/  HADD2.F32 R10, -RZ, R31.H0_H0 ;  /* 0x2000001fff0a7230 */ /* 0x000fc40000004100 */
[-C--:B------:R-:W-:Y:S01]  /*3500*/  FFMA.FTZ R16, R18, R12.reuse, R13 ;  /* 0x0000000c12107223 */ /* 0x080fe2000001000d */
        /* <DEDUP_REMOVED lines=10> */
[----:B------:R-:W-:Y:S02]  /*35b0*/  HADD2.F32 R37, -RZ, R37.H1_H1 ;  /* 0x30000025ff257230 */ /* 0x000fe40000004100 */
[-C--:B------:R-:W-:Y:S01]  /*35c0*/  FFMA.FTZ R16, R33, R17.reuse, R16 ;  /* 0x0000001121107223 */ /* 0x080fe20000010010 */
[--C-:B------:R-:W-:Y:S02]  /*35d0*/  HADD2.F32 R9, -RZ, R100.reuse.H0_H0 ;  /* 0x20000064ff097230 */ /* 0x100fe40000004100 */
[-C--:B------:R-:W-:Y:S01]  /*35e0*/  FFMA.FTZ R18, R35, R17.reuse, R18 ;  /* 0x0000001123127223 */ /* 0x080fe20000010012 */
[----:B------:R-:W-:Y:S02]  /*35f0*/  HADD2.F32 R11, -RZ, R100.H1_H1 ;  /* 0x30000064ff0b7230 */ /* 0x000fe40000004100 */
[----:B------:R-:W-:Y:S01]  /*3600*/  FFMA.FTZ R12, R37, R17, R12 ;  /* 0x00000011250c7223 */ /* 0x000fe2000001000c */
[----:B------:R-:W-:-:S02]  /*3610*/  HADD2.F32 R13, -RZ, R101.H0_H0 ;  /* 0x20000065ff0d7230 */ /* 0x000fc40000004100 */
[----:B------:R-:W-:Y:S01]  /*3620*/  FMUL.FTZ R10, R9, R10 ;  /* 0x0000000a090a7220 */ /* 0x000fe20000410000 */
[----:B------:R-:W-:Y:S02]  /*3630*/  HADD2.F32 R19, -RZ, R101.H1_H1 ;  /* 0x30000065ff137230 */ /* 0x000fe40000004100 */
[----:B------:R-:W-:Y:S01]  /*3640*/  FMUL.FTZ R16, R11, R16 ;  /* 0x000000100b107220 */ /* 0x000fe20000410000 */
[----:B------:R-:W-:Y:S01]  /*3650*/  FMUL.FTZ R18, R13, R18 ;  /* 0x000000120d127220 */ /* 0x000fe20000410000 */
[----:B------:R-:W-:Y:S01]  /*3660*/  F2FP.F16.F32.PACK_AB R10, RZ, R10 ;  /* 0x0000000aff0a723e */ /* 0x000fe200000000ff */
[----:B------:R-:W-:Y:S02]  /*3670*/  FMUL.FTZ R12, R19, R12 ;  /* 0x0000000c130c7220 */ /* 0x000fe40000410000 */
[----:B------:R-:W-:Y:S02]  /*3680*/  F2FP.F16.F32.PACK_AB R16, RZ, R16 ;  /* 0x00000010ff10723e */ /* 0x000fe400000000ff */
[----:B------:R-:W-:-:S02]  /*3690*/  F2FP.F16.F32.PACK_AB R18, RZ, R18 ;  /* 0x00000012ff12723e */ /* 0x000fc400000000ff */
[----:B------:R-:W-:Y:S02]  /*36a0*/  F2FP.F16.F32.PACK_AB R12, RZ, R12 ;  /* 0x0000000cff0c723e */ /* 0x000fe400000000ff */
[----:B------:R-:W-:Y:S02]  /*36b0*/  PRMT R10, R10, 0x5410, R16 ;  /* 0x000054100a0a7816 */ /* 0x000fe40000000010 */
[----:B------:R-:W-:-:S03]  /*36c0*/  PRMT R18, R18, 0x5410, R12 ;  /* 0x0000541012127816 */ /* 0x000fc6000000000c */
[----:B------:R-:W-:Y:S02]  /*36d0*/  HFMA2 R2, R10, 1, 1, R2 ;  /* 0x3c003c000a027831 */ /* 0x000fe40000000002 */
[----:B------:R-:W-:-:S07]  /*36e0*/  HADD2 R0, R18, R0 ;  /* 0x0000000012007230 */ /* 0x000fce0000000000 */
.L_x_381:
[----:B------:R-:W0:Y:S02]  /*36f0*/  LDC R85, c[0x0][0x3ac] ;  /* 0x0000eb00ff557b82 */ /* 0x000e240000000800 */
[----:B0-----:R-:W-:-:S05]  /*3700*/  IMAD.WIDE R26, R85, 0x4, R14 ;  /* 0x00000004551a7825 */ /* 0x001fca00078e020e */
[----:B------:R-:W2:Y:S02]  /*3710*/  LDG.E.128.CONSTANT R16, desc[UR8][R26.64] ;  /* 0x000000081a107981 */ /* 0x000ea4000c1e9d00 */
[C---:B--2---:R-:W-:Y:S02]  /*3720*/  LOP3.LUT R9, R16.reuse, 0xf000f, RZ, 0xc0, !PT ;  /* 0x000f000f10097812 */ /* 0x044fe400078ec0ff */
[----:B------:R-:W-:Y:S02]  /*3730*/  LOP3.LUT R10, R16, 0xf000f0, RZ, 0xc0, !PT ;  /* 0x00f000f0100a7812 */ /* 0x000fe400078ec0ff */
[C---:B------:R-:W-:Y:S02]  /*3740*/  LOP3.LUT R12, R17.reuse, 0xf000f, RZ, 0xc0, !PT ;  /* 0x000f000f110c7812 */ /* 0x040fe400078ec0ff */
[----:B------:R-:W-:Y:S02]  /*3750*/  LOP3.LUT R13, R17, 0xf000f0, RZ, 0xc0, !PT ;  /* 0x00f000f0110d7812 */ /* 0x000fe400078ec0ff */
[----:B------:R-:W-:-:S02]  /*3760*/  SHF.R.U32.HI R16, RZ, 0x8, R16 ;  /* 0x00000008ff107819 */ /* 0x000fc40000011610 */
[----:B------:R-:W-:Y:S02]  /*3770*/  SHF.R.U32.HI R17, RZ, 0x8, R17 ;  /* 0x00000008ff117819 */ /* 0x000fe40000011611 */
[C---:B------:R-:W-:Y:S02]  /*3780*/  LOP3.LUT R23, R18.reuse, 0xf000f, RZ, 0xc0, !PT ;  /* 0x000f000f12177812 */ /* 0x040fe400078ec0ff */
[----:B------:R-:W-:Y:S02]  /*3790*/  LOP3.LUT R25, R18, 0xf000f0, RZ, 0xc0, !PT ;  /* 0x00f000f012197812 */ /* 0x000fe400078ec0ff */
[----:B------:R-:W-:Y:S02]  /*37a0*/  SHF.R.U32.HI R30, RZ, 0x8, R18 ;  /* 0x00000008ff1e7819 */ /* 0x000fe40000011612 */
[----:B------:R-:W-:Y:S02]  /*37b0*/  SHF.R.U32.HI R33, RZ, 0x8, R19 ;  /* 0x00000008ff217819 */ /* 0x000fe40000011613 */
        /* <DEDUP_REMOVED lines=10> */
[----:B------:R-:W-:Y:S01]  /*3860*/  HFMA2 R29, R29, R20.H0_H0, -72, -72 ;  /* 0xd480d4801d1d7431 */ /* 0x000fe20000040014 */
        /* <DEDUP_REMOVED lines=18> */
[----:B------:R-:W-:Y:S01]  /*3990*/  HADD2 R30, R31, -1032, -1032 ;  /* 0xe408e4081f1e7430 */ /* 0x000fe20000000000 */
[----:B------:R-:W-:Y:S01]  /*39a0*/  LOP3.LUT R38, R23, 0x64006400, RZ, 0xfc, !PT ;  /* 0x6400640017267812 */ /* 0x000fe200078efcff */
[----:B------:R-:W-:Y:S01]  /*39b0*/  HFMA2 R31, R35, R20.H0_H0, -72, -72 ;  /* 0xd480d480231f7431 */ /* 0x000fe20000040014 */
[----:B------:R-:W-:Y:S01]  /*39c0*/  LOP3.LUT R39, R25, 0x64006400, RZ, 0xfc, !PT ;  /* 0x6400640019277812 */ /* 0x000fe200078efcff */
[----:B------:R-:W-:-:S02]  /*39d0*/  HADD2 R23, R9, -1032, -1032 ;  /* 0xe408e40809177430 */ /* 0x000fc40000000000 */
[-C--:B------:R-:W-:Y:S02]  /*39e0*/  HFMA2 R25, R13, R20.reuse.H0_H0, -72, -72 ;  /* 0xd480d4800d197431 */ /* 0x080fe40000040014 */
[-C--:B------:R-:W-:Y:S02]  /*39f0*/  HFMA2 R33, R33, R20.reuse.H0_H0, -72, -72 ;  /* 0xd480d48021217431 */ /* 0x080fe40000040014 */
[----:B------:R-:W-:Y:S02]  /*3a00*/  HADD2 R34, R34, -1032, -1032 ;  /* 0xe408e40822227430 */ /* 0x000fe40000000000 */
[-C--:B------:R-:W-:Y:S02]  /*3a10*/  HFMA2 R35, R17, R20.reuse.H0_H0, -72, -72 ;  /* 0xd480d48011237431 */ /* 0x080fe40000040014 */
[----:B------:R-:W-:Y:S02]  /*3a20*/  HADD2 R36, R36, -1032, -1032 ;  /* 0xe408e40824247430 */ /* 0x000fe40000000000 */
[----:B------:R-:W-:-:S02]  /*3a30*/  HFMA2 R37, R37, R20.H0_H0, -72, -72 ;  /* 0xd480d48025257431 */ /* 0x000fc40000040014 */
[----:B------:R-:W-:Y:S02]  /*3a40*/  HADD2 R38, R38, -1032, -1032 ;  /* 0xe408e40826267430 */ /* 0x000fe40000000000 */
[----:B------:R-:W-:Y:S01]  /*3a50*/  HFMA2 R39, R39, R20.H0_H0, -72, -72 ;  /* 0xd480d48027277431 */ /* 0x000fe20000040014 */
[----:B------:R-:W-:Y:S06]  /*3a60*/  @!P2 BRA `(.L_x_384) ;  /* 0x000000040068a947 */ /* 0x000fec0003800000 */
[----:B------:R-:W0:Y:S01]  /*3a70*/  LDS.64 R12, [UR4+0x10] ;  /* 0x00001004ff0c7984 */ /* 0x000e220008000a00 */
[----:B------:R-:W-:Y:S02]  /*3a80*/  HADD2.F32 R43, -RZ, R19.H0_H0 ;  /* 0x20000013ff2b7230 */ /* 0x000fe40000004100 */
[----:B------:R-:W-:Y:S01]  /*3a90*/  HADD2.F32 R9, -RZ, R23.H0_H0 ;  /* 0x20000017ff097230 */ /* 0x000fe20000004100 */
[----:B------:R-:W1:Y:S01]  /*3aa0*/  LDS.64 R16, [UR4+0x18] ;  /* 0x00001804ff107984 */ /* 0x000e620008000a00 */
        /* <DEDUP_REMOVED lines=86> */
.L_x_384:
[----:B------:R-:W-:Y:S05]  /*4010*/  @!P1 BRA `(.L_x_385) ;  /* 0x00000010005c9947 */ /* 0x000fea0003800000 */
        /* <DEDUP_REMOVED lines=94> */
.L_x_386:
        /* <DEDUP_REMOVED lines=94> */
.L_x_387:
        /* <DEDUP_REMOVED lines=91> */
.L_x_385:
[----:B------:R-:W-:-:S05]  /*5190*/  IMAD.WIDE R26, R85, 0x4, R26 ;  /* 0x00000004551a7825 */ /* 0x000fca00078e021a */
        /* <DEDUP_REMOVED lines=144> */
.L_x_388:
        /* <DEDUP_REMOVED lines=95> */
.L_x_390:
        /* <DEDUP_REMOVED lines=94> */
.L_x_391:
        /* <DEDUP_REMOVED lines=91> */
.L_x_389:
        /* <DEDUP_REMOVED lines=9> */
[----:B------:R-:W-:Y:S02]  /*6cb0*/  LOP3.LUT R18, R19, 0xf000f0, RZ, 0xc0, !PT ;  /* 0x00f000f013127812 */ /* 0x000fe400078ec0ff */
[----:B------:R-:W-:Y:S02]  /*6cc0*/  SHF.R.U32.HI R16, RZ, 0x8, R16 ;  /* 0x00000008ff107819 */ /* 0x000fe40000011610 */
[----:B------:R-:W-:Y:S02]  /*6cd0*/  SHF.R.U32.HI R17, RZ, 0x8, R17 ;  /* 0x00000008ff117819 */ /* 0x000fe40000011611 */
        /* <DEDUP_REMOVED lines=133> */
.L_x_392:
[----:B------:R-:W-:Y:S05]  /*7530*/  @!P1 BRA `(.L_x_393) ;  /* 0x00000010005c9947 */ /* 0x000fea0003800000 */
[----:B------:R-:W-:Y:S02]  /*7540*/  PRMT R9, R92, 0x9910, RZ ;  /* 0x000099105c097816 */ /* 0x000fe400000000ff */
[----:B------:R-:W-:Y:S02]  /*7550*/  ISETP.NE.AND P3, PT, R96, 0x2, PT ;  /* 0x000000026000780c */ /* 0x000fe40003f65270 */
        /* <DEDUP_REMOVED lines=92> */
.L_x_394:
        /* <DEDUP_REMOVED lines=94> */
.L_x_395:
[----:B------:R-:W-:Y:S05]  /*8100*/  @P0 BRA `(.L_x_393) ;  /* 0x0000000400680947 */ /* 0x000fea0003800000 */
[----:B------:R-:W0:Y:S01]  /*8110*/  LDS.64 R10, [UR4+0x1b0] ;  /* 0x0001b004ff0a7984 */ /* 0x000e220008000a00 */
[--C-:B------:R-:W-:Y:S02]  /*8120*/  HADD2.F32 R9, -RZ, R33.reuse.H0_H0 ;  /* 0x20000021ff097230 */ /* 0x100fe40000004100 */
[----:B------:R-:W-:Y:S01]  /*8130*/  HADD2.F32 R12, -RZ, R34.H0_H0 ;  /* 0x20000022ff0c7230 */ /* 0x000fe20000004100 */
[----:B------:R-:W1:Y:S01]  /*8140*/  LDS.64 R16, [UR4+0x1b8] ;  /* 0x0001b804ff107984 */ /* 0x000e620008000a00 */
[----:B------:R-:W-:Y:S02]  /*8150*/  HADD2.F32 R33, -RZ, R33.H1_H1 ;  /* 0x30000021ff217230 */ /* 0x000fe40000004100 */
[--C-:B0-----:R-:W-:Y:S02]  /*8160*/  HADD2.F32 R13, -RZ, R10.reuse.H0_H0 ;  /* 0x2000000aff0d7230 */ /* 0x101fe40000004100 */
[----:B------:R-:W-:Y:S02]  /*8170*/  HADD2.F32 R39, -RZ, R10.H1_H1 ;  /* 0x3000000aff277230 */ /* 0x000fe40000004100 */
[----:B------:R-:W-:-:S02]  /*8180*/  HADD2.F32 R41, -RZ, R11.H0_H0 ;  /* 0x2000000bff297230 */ /* 0x000fc40000004100 */
[-C--:B------:R-:W-:Y:S01]  /*8190*/  FFMA.FTZ R40, R9, R13.reuse, RZ ;  /* 0x0000000d09287223 */ /* 0x080fe200000100ff */
[----:B------:R-:W-:Y:S02]  /*81a0*/  HADD2.F32 R42, -RZ, R11.H1_H1 ;  /* 0x3000000bff2a7230 */ /* 0x000fe40000004100 */
[----:B------:R-:W-:Y:S01]  /*81b0*/  FFMA.FTZ R12, R12, R13, RZ ;  /* 0x0000000d0c0c7223 */ /* 0x000fe200000100ff */
[--C-:B------:R-:W-:Y:S02]  /*81c0*/  HADD2.F32 R10, -RZ, R31.reuse.H0_H0 ;  /* 0x2000001fff0a7230 */ /* 0x100fe40000004100 */
[----:B------:R-:W-:Y:S01]  /*81d0*/  FFMA.FTZ R40, R33, R39, R40 ;  /* 0x0000002721287223 */ /* 0x000fe20000010028 */
[----:B------:R-:W-:Y:S02]  /*81e0*/  HADD2.F32 R11, -RZ, R32.H0_H0 ;  /* 0x20000020ff0b7230 */ /* 0x000fe40000004100 */
[----:B------:R-:W-:Y:S02]  /*81f0*/  HADD2.F32 R31, -RZ, R31.H1_H1 ;  /* 0x3000001fff1f7230 */ /* 0x000fe40000004100 */
[----:B------:R-:W-:Y:S01]  /*8200*/  FFMA.FTZ R10, R10, R13, RZ ;  /* 0x0000000d0a0a7223 */ /* 0x000fe200000100ff */
[----:B------:R-:W-:-:S02]  /*8210*/  HADD2.F32 R33, -RZ, R34.H1_H1 ;  /* 0x30000022ff217230 */ /* 0x000fc40000004100 */
[----:B------:R-:W-:Y:S01]  /*8220*/  FFMA.FTZ R44, R11, R13, RZ ;  /* 0x0000000d0b2c7223 */ /* 0x000fe200000100ff */
[----:B------:R-:W-:Y:S02]  /*8230*/  HADD2.F32 R13, -RZ, R32.H1_H1 ;  /* 0x30000020ff0d7230 */ /* 0x000fe40000004100 */
[-C--:B------:R-:W-:Y:S01]  /*8240*/  FFMA.FTZ R10, R31, R39.reuse, R10 ;  /* 0x000000271f0a7223 */ /* 0x080fe2000001000a */
[----:B------:R-:W-:Y:S02]  /*8250*/  HADD2.F32 R31, -RZ, R23.H0_H0 ;  /* 0x20000017ff1f7230 */ /* 0x000fe40000004100 */
[-C--:B------:R-:W-:Y:S01]  /*8260*/  FFMA.FTZ R12, R33, R39.reuse, R12 ;  /* 0x00000027210c7223 */ /* 0x080fe2000001000c */
[----:B------:R-:W-:Y:S02]  /*8270*/  HADD2.F32 R11, -RZ, R19.H0_H0 ;  /* 0x20000013ff0b7230 */ /* 0x000fe40000004100 */
[----:B------:R-:W-:Y:S01]  /*8280*/  FFMA.FTZ R44, R13, R39, R44 ;  /* 0x000000270d2c7223 */ /* 0x000fe2000001002c */
[----:B------:R-:W-:-:S02]  /*8290*/  HADD2.F32 R9, -RZ, R18.H0_H0 ;  /* 0x20000012ff097230 */ /* 0x000fc40000004100 */
[----:B------:R-:W-:Y:S02]  /*82a0*/  HADD2.F32 R18, -RZ, R18.H1_H1 ;  /* 0x30000012ff127230 */ /* 0x000fe40000004100 */
        /* <DEDUP_REMOVED lines=9> */
[-C--:B------:R-:W-:Y:S01]  /*8340*/  FFMA.FTZ R11, R10, R42.reuse, R11 ;  /* 0x0000002a0a0b7223 */ /* 0x080fe2000001000b */
[----:B-1----:R-:W-:Y:S02]  /*8350*/  HADD2.F32 R10, -RZ, R16.H0_H0 ;  /* 0x20000010ff0a7230 */ /* 0x002fe40000004100 */
[-C--:B------:R-:W-:Y:S01]  /*8360*/  FFMA.FTZ R41, R34, R42.reuse, R41 ;  /* 0x0000002a22297223 */ /* 0x080fe20000010029 */
[----:B------:R-:W-:Y:S02]  /*8370*/  HADD2.F32 R18, -RZ, R35.H0_H0 ;  /* 0x20000023ff127230 */ /* 0x000fe40000004100 */
[----:B------:R-:W-:Y:S01]  /*8380*/  FFMA.FTZ R13, R32, R42, R13 ;  /* 0x0000002a200d7223 */ /* 0x000fe2000001000d */
[----:B------:R-:W-:Y:S02]  /*8390*/  HADD2.F32 R34, -RZ, R36.H0_H0 ;  /* 0x20000024ff227230 */ /* 0x000fe40000004100 */
[----:B------:R-:W-:-:S02]  /*83a0*/  HADD2.F32 R16, -RZ, R16.H1_H1 ;  /* 0x30000010ff107230 */ /* 0x000fc40000004100 */
[-C--:B------:R-:W-:Y:S01]  /*83b0*/  FFMA.FTZ R9, R18, R10.reuse, R9 ;  /* 0x0000000a12097223 */ /* 0x080fe20000010009 */
[----:B------:R-:W-:Y:S02]  /*83c0*/  HADD2.F32 R32, -RZ, R35.H1_H1 ;  /* 0x30000023ff207230 */ /* 0x000fe40000004100 */
[----:B------:R-:W-:Y:S01]  /*83d0*/  FFMA.FTZ R11, R34, R10, R11 ;  /* 0x0000000a220b7223 */ /* 0x000fe2000001000b */
[--C-:B------:R-:W-:Y:S02]  /*83e0*/  HADD2.F32 R40, -RZ, R37.reuse.H0_H0 ;  /* 0x20000025ff287230 */ /* 0x100fe40000004100 */
        /* <DEDUP_REMOVED lines=15> */
[----:B------:R-:W-:Y:S02]  /*84e0*/  HADD2.F32 R18, -RZ, R30.H0_H0 ;  /* 0x2000001eff127230 */ /* 0x000fe40000004100 */
[-C--:B------:R-:W-:Y:S01]  /*84f0*/  FFMA.FTZ R10, R10, R12.reuse, R9 ;  /* 0x0000000c0a0a7223 */ /* 0x080fe20000010009 */
[----:B------:R-:W-:Y:S02]  /*8500*/  HADD2.F32 R9, -RZ, R28.H1_H1 ;  /* 0x3000001cff097230 */ /* 0x000fe40000004100 */
[----:B------:R-:W-:Y:S02]  /*8510*/  HADD2.F32 R11, -RZ, R30.H1_H1 ;  /* 0x3000001eff0b7230 */ /* 0x000fe40000004100 */
[----:B------:R-:W-:Y:S01]  /*8520*/  FFMA.FTZ R18, R18, R12, R13 ;  /* 0x0000000c12127223 */ /* 0x000fe2000001000d */
[----:B------:R-:W-:-:S02]  /*8530*/  HADD2.F32 R32, -RZ, R20.H0_H0 ;  /* 0x20000014ff207230 */ /* 0x000fc40000004100 */
[-C--:B------:R-:W-:Y:S01]  /*8540*/  FFMA.FTZ R10, R9, R17.reuse, R10 ;  /* 0x00000011090a7223 */ /* 0x080fe2000001000a */
[----:B------:R-:W-:Y:S02]  /*8550*/  HADD2.F32 R29, -RZ, R29.H1_H1 ;  /* 0x3000001dff1d7230 */ /* 0x000fe40000004100 */
[-C--:B------:R-:W-:Y:S01]  /*8560*/  FFMA.FTZ R18, R11, R17.reuse, R18 ;  /* 0x000000110b127223 */ /* 0x080fe20000010012 */
[----:B------:R-:W-:Y:S02]  /*8570*/  HADD2.F32 R19, -RZ, R20.H1_H1 ;  /* 0x30000014ff137230 */ /* 0x000fe40000004100 */
[----:B------:R-:W-:Y:S01]  /*8580*/  FFMA.FTZ R12, R32, R12, R41 ;  /* 0x0000000c200c7223 */ /* 0x000fe20000010029 */
        /* <DEDUP_REMOVED lines=18> */
.L_x_393:
        /* <DEDUP_REMOVED lines=8> */
.L_x_379:
        /* <DEDUP_REMOVED lines=12> */
.L_x_402:
[----:B------:R-:W0:Y:S01]  /*87f0*/  LDC R85, c[0x0][0x3ac] ;  /* 0x0000eb00ff557b82 */ /* 0x000e220000000800 */
[----:B------:R-:W-:Y:S01]  /*8800*/  ISETP.NE.AND P2, PT, R97, R90, PT ;  /* 0x0000005a6100720c */ /* 0x000fe20003f45270 */
[----:B------:R-:W2:-:S12]  /*8810*/  LDG.E.128.CONSTANT R12, desc[UR8][R26.64] ;  /* 0x000000081a0c7981 */ /* 0x000e98000c1e9d00 */
[----:B------:R-:W-:Y:S01]  /*8820*/  @!P2 LEA R30, R89, R1, 0x3 ;  /* 0x00000001591ea211 */ /* 0x000fe200078e18ff */
[----:B------:R-:W3:Y:S05]  /*8830*/  @!P2 LDG.E.U16.CONSTANT R28, desc[UR8][R86.64] ;  /* 0x00000008561ca981 */ /* 0x000eea000c1e9500 */
[----:B------:R-:W4:Y:S01]  /*8840*/  @!P2 LDL.64 R30, [R30+0x8] ;  /* 0x000008001e1ea983 */ /* 0x000f220000100a00 */
[----:B0-----:R-:W-:-:S05]  /*8850*/  IMAD.WIDE R10, R85, 0x4, R26 ;  /* 0x00000004550a7825 */ /* 0x001fca00078e021a */
[----:B------:R0:W5:Y:S01]  /*8860*/  LDG.E.128.CONSTANT R20, desc[UR8][R10.64] ;  /* 0x000000080a147981 */ /* 0x000162000c1e9d00 */
[----:B------:R-:W-:-:S05]  /*8870*/  IMAD.WIDE R98, R85, 0x4, R10 ;  /* 0x0000000455627825 */ /* 0x000fca00078e020a */
[----:B------:R-:W5:Y:S01]  /*8880*/  LDG.E.128.CONSTANT R16, desc[UR8][R98.64] ;  /* 0x0000000862107981 */ /* 0x000f62000c1e9d00 */
[----:B------:R-:W-:Y:S01]  /*8890*/  MOV R24, 0x3000 ;  /* 0x0000300000187802 */ /* 0x000fe20000000f00 */
[----:B------:R-:W-:Y:S01]  /*88a0*/  HFMA2 R40, -RZ, RZ, 0, 0.015625 ;  /* 0x00002400ff287431 */ /* 0x000fe200000001ff */
[----:B------:R-:W-:Y:S02]  /*88b0*/  ISETP.NE.AND P3, PT, R95, RZ, PT ;  /* 0x000000ff5f00720c */ /* 0x000fe40003f65270 */
[----:B------:R-:W-:Y:S02]  /*88c0*/  ISETP.NE.AND P1, PT, R96, 0x1, PT ;  /* 0x000000016000780c */ /* 0x000fe40003f25270 */
[----:B------:R-:W-:Y:S02]  /*88d0*/  @!P2 IADD3 R102, PT, PT, R89, 0x1, RZ ;  /* 0x000000015966a810 */ /* 0x000fe40007ffe0ff */
[C---:B--2---:R-:W-:Y:S02]  /*88e0*/  LOP3.LUT R52, R12.reuse, 0x70007, RZ, 0xc0, !PT ;  /* 0x000700070c347812 */ /* 0x044fe400078ec0ff */
[----:B------:R-:W-:-:S02]  /*88f0*/  LOP3.LUT R9, R12, 0x380038, RZ, 0xc0, !PT ;  /* 0x003800380c097812 */ /* 0x000fc400078ec0ff */
[--C-:B------:R-:W-:Y:S02]  /*8900*/  SHF.R.U32.HI R49, RZ, 0x6, R12.reuse ;  /* 0x00000006ff317819 */ /* 0x100fe4000001160c */
[----:B------:R-:W-:Y:S02]  /*8910*/  SHF.R.U32.HI R12, RZ, 0xf, R12 ;  /* 0x0000000fff0c7819 */ /* 0x000fe4000001160c */
[----:B------:R-:W-:Y:S02]  /*8920*/  SHF.R.U32.HI R27, RZ, 0xf, R14 ;  /* 0x0000000fff1b7819 */ /* 0x000fe4000001160e */
[C---:B------:R-:W-:Y:S02]  /*8930*/  LOP3.LUT R53, R13.reuse, 0x70007, RZ, 0xc0, !PT ;  /* 0x000700070d357812 */ /* 0x040fe400078ec0ff */
[----:B------:R-:W-:Y:S02]  /*8940*/  LOP3.LUT R25, R13, 0x380038, RZ, 0xc0, !PT ;  /* 0x003800380d197812 */ /* 0x000fe400078ec0ff */
[----:B----4-:R-:W-:-:S02]  /*8950*/  @!P2 PRMT R100, R30, 0x7610, R100 ;  /* 0x000076101e64a816 */ /* 0x010fc40000000064 */
[----:B------:R-:W-:Y:S02]  /*8960*/  @!P2 PRMT R101, R31, 0x7610, R101 ;  /* 0x000076101f65a816 */ /* 0x000fe40000000065 */
[----:B------:R-:W-:Y:S02]  /*8970*/  @!P2 PRMT R100, R100, 0x7610, R30 ;  /* 0x000076106464a816 */ /* 0x000fe4000000001e */
[----:B---3--:R-:W-:Y:S02]  /*8980*/  @!P2 IADD3 R90, PT, PT, R28, R97, RZ ;  /* 0x000000611c5aa210 */ /* 0x008fe40007ffe0ff */
[--C-:B------:R-:W-:Y:S02]  /*8990*/  SHF.R.U32.HI R50, RZ, 0x6, R13.reuse ;  /* 0x00000006ff327819 */ /* 0x100fe4000001160d */
[----:B0-----:R-:W-:Y:S02]  /*89a0*/  SHF.R.U32.HI R10, RZ, 0xf, R13 ;  /* 0x0000000fff0a7819 */ /* 0x001fe4000001160d */
[----:B------:R-:W-:-:S02]  /*89b0*/  SHF.R.U32.HI R30, RZ, 0xf, R15 ;  /* 0x0000000fff1e7819 */ /* 0x000fc4000001160f */
[C---:B-----5:R-:W-:Y:S02]  /*89c0*/  LOP3.LUT R36, R20.reuse, 0x70007, RZ, 0xc0, !PT ;  /* 0x0007000714247812 */ /* 0x060fe400078ec0ff */
[----:B------:R-:W-:Y:S02]  /*89d0*/  LOP3.LUT R11, R20, 0x380038, RZ, 0xc0, !PT ;  /* 0x00380038140b7812 */ /* 0x000fe400078ec0ff */
[--C-:B------:R-:W-:Y:S02]  /*89e0*/  SHF.R.U32.HI R28, RZ, 0x6, R20.reuse ;  /* 0x00000006ff1c7819 */ /* 0x100fe40000011614 */
[----:B------:R-:W-:Y:S02]  /*89f0*/  SHF.R.U32.HI R13, RZ, 0xe, R20 ;  /* 0x0000000eff0d7819 */ /* 0x000fe40000011614 */
[----:B------:R-:W-:Y:S02]  /*8a00*/  LOP3.LUT R12, R12, 0x10001, RZ, 0xc0, !PT ;  /* 0x000100010c0c7812 */ /* 0x000fe400078ec0ff */
[----:B------:R-:W-:-:S02]  /*8a10*/  LOP3.LUT R42, R22, 0x70007, RZ, 0xc0, !PT ;  /* 0x00070007162a7812 */ /* 0x000fc400078ec0ff */
[----:B------:R-:W-:Y:S02]  /*8a20*/  LOP3.LUT R20, R22, 0x380038, RZ, 0xc0, !PT ;  /* 0x0038003816147812 */ /* 0x000fe400078ec0ff */
[----:B------:R-:W-:Y:S02]  /*8a30*/  SHF.R.U32.HI R37, RZ, 0x6, R22 ;  /* 0x00000006ff257819 */ /* 0x000fe40000011616 */
[C---:B------:R-:W-:Y:S02]  /*8a40*/  LOP3.LUT R54, R14.reuse, 0x70007, RZ, 0xc0, !PT ;  /* 0x000700070e367812 */ /* 0x040fe400078ec0ff */
[----:B------:R-:W-:Y:S02]  /*8a50*/  LOP3.LUT R26, R14, 0x380038, RZ, 0xc0, !PT ;  /* 0x003800380e1a7812 */ /* 0x000fe400078ec0ff */
[----:B------:R-:W-:Y:S02]  /*8a60*/  SHF.R.U32.HI R51, RZ, 0x6, R14 ;  /* 0x00000006ff337819 */ /* 0x000fe4000001160e */
[----:B------:R-:W-:-:S02]  /*8a70*/  SHF.R.U32.HI R22, RZ, 0xe, R22 ;  /* 0x0000000eff167819 */ /* 0x000fc40000011616 */
[C---:B------:R-:W-:Y:S02]  /*8a80*/  LOP3.LUT R47, R23.reuse, 0x70007, RZ, 0xc0, !PT ;  /* 0x00070007172f7812 */ /* 0x040fe400078ec0ff */
[----:B------:R-:W-:Y:S02]  /*8a90*/  LOP3.LUT R58, R23, 0x380038, RZ, 0xc0, !PT ;  /* 0x00380038173a7812 */ /* 0x000fe400078ec0ff */
[----:B------:R-:W-:Y:S02]  /*8aa0*/  SHF.R.U32.HI R43, RZ, 0x6, R23 ;  /* 0x00000006ff2b7819 */ /* 0x000fe40000011617 */
[----:B------:R-:W-:Y:S02]  /*8ab0*/  LOP3.LUT R27, R27, 0x10001, RZ, 0xc0, !PT ;  /* 0x000100011b1b7812 */ /* 0x000fe400078ec0ff */
[----:B------:R-:W-:Y:S02]  /*8ac0*/  @!P2 PRMT R101, R101, 0x7610, R31 ;  /* 0x000076106565a816 */ /* 0x000fe4000000001f */
[----:B------:R-:W-:-:S02]  /*8ad0*/  SHF.R.U32.HI R23, RZ, 0xe, R23 ;  /* 0x0000000eff177819 */ /* 0x000fc40000011617 */
[----:B------:R-:W-:Y:S02]  /*8ae0*/  LOP3.LUT R14, R10, 0x10001, RZ, 0xc0, !PT ;  /* 0x000100010a0e7812 */ /* 0x000fe400078ec0ff */
[----:B------:R-:W-:Y:S02]  /*8af0*/  LOP3.LUT R30, R30, 0x10001, RZ, 0xc0, !PT ;  /* 0x000100011e1e7812 */ /* 0x000fe400078ec0ff */
[----:B------:R-:W-:Y:S02]  /*8b00*/  LOP3.LUT R10, R12, 0x20002, R13, 0xf8, !PT ;  /* 0x000200020c0a7812 */ /* 0x000fe400078ef80d */
[----:B------:R-:W-:Y:S02]  /*8b10*/  SHF.R.U32.HI R31, RZ, 0xd, R16 ;  /* 0x0000000dff1f7819 */ /* 0x000fe40000011610 */
[C---:B------:R-:W-:Y:S02]  /*8b20*/  LOP3.LUT R66, R15.reuse, 0x70007, RZ, 0xc0, !PT ;  /* 0x000700070f427812 */ /* 0x040fe400078ec0ff */
[----:B------:R-:W-:-:S02]  /*8b30*/  LOP3.LUT R56, R15, 0x380038, RZ, 0xc0, !PT ;  /* 0x003800380f387812 */ /* 0x000fc400078ec0ff */
[----:B------:R-:W-:Y:S02]  /*8b40*/  SHF.R.U32.HI R55, RZ, 0x6, R15 ;  /* 0x00000006ff377819 */ /* 0x000fe4000001160f */
[C---:B------:R-:W-:Y:S02]  /*8b50*/  LOP3.LUT R38, R21.reuse, 0x70007, RZ, 0xc0, !PT ;  /* 0x0007000715267812 */ /* 0x040fe400078ec0ff */
[----:B------:R-:W-:Y:S02]  /*8b60*/  LOP3.LUT R15, R21, 0x380038, RZ, 0xc0, !PT ;  /* 0x00380038150f7812 */ /* 0x000fe400078ec0ff */
[----:B------:R-:W-:Y:S02]  /*8b70*/  SHF.R.U32.HI R29, RZ, 0x6, R21 ;  /* 0x00000006ff1d7819 */ /* 0x000fe40000011615 */
[----:B------:R-:W-:Y:S02]  /*8b80*/  LOP3.LUT R34, R27, 0x20002, R22, 0xf8, !PT ;  /* 0x000200021b227812 */ /* 0x000fe400078ef816 */
[----:B------:R-:W-:-:S02]  /*8b90*/  SHF.R.U32.HI R33, RZ, 0xd, R18 ;  /* 0x0000000dff217819 */ /* 0x000fc40000011612 */
[C---:B------:R-:W-:Y:S02]  /*8ba0*/  LOP3.LUT R48, R19.reuse, 0x70007, RZ, 0xc0, !PT ;  /* 0x0007000713307812 */ /* 0x040fe400078ec0ff */
[----:B------:R-:W-:Y:S02]  /*8bb0*/  LOP3.LUT R59, R19, 0x380038, RZ, 0xc0, !PT ;  /* 0x00380038133b7812 */ /* 0x000fe400078ec0ff */
[----:B------:R-:W-:Y:S02]  /*8bc0*/  SHF.R.U32.HI R46, RZ, 0x6, R19 ;  /* 0x00000006ff2e7819 */ /* 0x000fe40000011613 */
[----:B------:R-:W-:Y:S02]  /*8bd0*/  SHF.R.U32.HI R21, RZ, 0xe, R21 ;  /* 0x0000000eff157819 */ /* 0x000fe40000011615 */
[----:B------:R-:W-:Y:S02]  /*8be0*/  LOP3.LUT R60, R30, 0x20002, R23, 0xf8, !PT ;  /* 0x000200021e3c7812 */ /* 0x000fe400078ef817 */
[----:B------:R-:W-:-:S02]  /*8bf0*/  SHF.R.U32.HI R19, RZ, 0xd, R19 ;  /* 0x0000000dff137819 */ /* 0x000fc40000011613 */
[C---:B------:R-:W-:Y:S02]  /*8c00*/  LOP3.LUT R35, R16.reuse, 0x70007, RZ, 0xc0, !PT ;  /* 0x0007000710237812 */ /* 0x040fe400078ec0ff */
[----:B------:R-:W-:Y:S02]  /*8c10*/  LOP3.LUT R12, R16, 0x380038, RZ, 0xc0, !PT ;  /* 0x00380038100c7812 */ /* 0x000fe400078ec0ff */
[----:B------:R-:W-:Y:S02]  /*8c20*/  SHF.R.U32.HI R30, RZ, 0x6, R16 ;  /* 0x00000006ff1e7819 */ /* 0x000fe40000011610 */
[----:B------:R-:W-:Y:S02]  /*8c30*/  LOP3.LUT R31, R10, 0x40004, R31, 0xf8, !PT ;  /* 0x000400040a1f7812 */ /* 0x000fe400078ef81f */
[----:B------:R-:W-:Y:S02]  /*8c40*/  LOP3.LUT R13, R50, 0x380038, RZ, 0xc0, !PT ;  /* 0x00380038320d7812 */ /* 0x000fe400078ec0ff */
[----:B------:R-:W-:-:S02]  /*8c50*/  LOP3.LUT R10, R49, 0x380038, RZ, 0xc0, !PT ;  /* 0x00380038310a7812 */ /* 0x000fc400078ec0ff */
[----:B------:R-:W-:Y:S02]  /*8c60*/  LOP3.LUT R16, R51, 0x380038, RZ, 0xc0, !PT ;  /* 0x0038003833107812 */ /* 0x000fe400078ec0ff */
[----:B------:R-:W-:Y:S02]  /*8c70*/  LOP3.LUT R33, R34, 0x40004, R33, 0xf8, !PT ;  /* 0x0004000422217812 */ /* 0x000fe400078ef821 */
[----:B------:R-:W-:Y:S02]  /*8c80*/  LOP3.LUT R21, R14, 0x20002, R21, 0xf8, !PT ;  /* 0x000200020e157812 */ /* 0x000fe400078ef815 */
[----:B------:R-:W-:Y:S02]  /*8c90*/  LOP3.LUT R34, R60, 0x40004, R19, 0xf8, !PT ;  /* 0x000400043c227812 */ /* 0x000fe400078ef813 */
[C---:B------:R-:W-:Y:S02]  /*8ca0*/  LOP3.LUT R39, R17.reuse, 0x70007, RZ, 0xc0, !PT ;  /* 0x0007000711277812 */ /* 0x040fe400078ec0ff */
[----:B------:R-:W-:-:S02]  /*8cb0*/  LOP3.LUT R14, R17, 0x380038, RZ, 0xc0, !PT ;  /* 0x00380038110e7812 */ /* 0x000fc400078ec0ff */
[--C-:B------:R-:W-:Y:S02]  /*8cc0*/  SHF.R.U32.HI R41, RZ, 0x6, R17.reuse ;  /* 0x00000006ff297819 */ /* 0x100fe40000011611 */
[----:B------:R-:W-:Y:S02]  /*8cd0*/  SHF.R.U32.HI R32, RZ, 0xd, R17 ;  /* 0x0000000dff207819 */ /* 0x000fe40000011611 */
[----:B------:R-:W-:Y:S02]  /*8ce0*/  LOP3.LUT R25, R25, 0x64006400, RZ, 0xfc, !PT ;  /* 0x6400640019197812 */ /* 0x000fe400078efcff */
[----:B------:R-:W-:Y:S02]  /*8cf0*/  LOP3.LUT R19, R56, 0x64006400, RZ, 0xfc, !PT ;  /* 0x6400640038137812 */ /* 0x000fe400078efcff */
[----:B------:R-:W-:Y:S02]  /*8d00*/  LOP3.LUT R13, R13, 0x64006400, RZ, 0xfc, !PT ;  /* 0x640064000d0d7812 */ /* 0x000fe400078efcff */
[----:B------:R-:W-:-:S02]  /*8d10*/  LOP3.LUT R45, R18, 0x70007, RZ, 0xc0, !PT ;  /* 0x00070007122d7812 */ /* 0x000fc400078ec0ff */
[----:B------:R-:W-:Y:S02]  /*8d20*/  LOP3.LUT R22, R18, 0x380038, RZ, 0xc0, !PT ;  /* 0x0038003812167812 */ /* 0x000fe400078ec0ff */
[----:B------:R-:W-:Y:S02]  /*8d30*/  SHF.R.U32.HI R44, RZ, 0x6, R18 ;  /* 0x00000006ff2c7819 */ /* 0x000fe40000011612 */
[----:B------:R-:W-:Y:S02]  /*8d40*/  LOP3.LUT R9, R9, 0x64006400, RZ, 0xfc, !PT ;  /* 0x6400640009097812 */ /* 0x000fe400078efcff */
[----:B------:R-:W-:Y:S02]  /*8d50*/  LOP3.LUT R75, R10, 0x64006400, RZ, 0xfc, !PT ;  /* 0x640064000a4b7812 */ /* 0x000fe400078efcff */
[----:B------:R-:W-:Y:S02]  /*8d60*/  LOP3.LUT R17, R16, 0x64006400, RZ, 0xfc, !PT ;  /* 0x6400640010117812 */ /* 0x000fe400078efcff */
[----:B------:R-:W-:-:S02]  /*8d70*/  LOP3.LUT R18, R55, 0x380038, RZ, 0xc0, !PT ;  /* 0x0038003837127812 */ /* 0x000fc400078ec0ff */
[----:B------:R-:W-:Y:S02]  /*8d80*/  LOP3.LUT R10, R29, 0x380038, RZ, 0xc0, !PT ;  /* 0x003800381d0a7812 */ /* 0x000fe400078ec0ff */
[----:B------:R-:W-:Y:S01]  /*8d90*/  LOP3.LUT R16, R37, 0x380038, RZ, 0xc0, !PT ;  /* 0x0038003825107812 */ /* 0x000fe200078ec0ff */
[-C--:B------:R-:W-:Y:S01]  /*8da0*/  HFMA2 R78, R25, R24.reuse.H0_H0, -132, -132 ;  /* 0xd820d820194e7431 */ /* 0x080fe20000040018 */
[----:B------:R-:W-:Y:S01]  /*8db0*/  LOP3.LUT R32, R21, 0x40004, R32, 0xf8, !PT ;  /* 0x0004000415207812 */ /* 0x000fe200078ef820 */
        /* <DEDUP_REMOVED lines=15> */
[-C--:B------:R-:W-:Y:S01]  /*8eb0*/  HFMA2 R56, R17, R24.reuse.H0_H0, -132, -132 ;  /* 0xd820d82011387431 */ /* 0x080fe20000040018 */
[----:B------:R-:W-:Y:S01]  /*8ec0*/  LOP3.LUT R11, R11, 0x64006400, RZ, 0xfc, !PT ;  /* 0x640064000b0b7812 */ /* 0x000fe200078efcff */
[----:B------:R-:W-:Y:S01]  /*8ed0*/  HFMA2 R60, R23, R24.H0_H0, -132, -132 ;  /* 0xd820d820173c7431 */ /* 0x000fe20000040018 */
        /* <DEDUP_REMOVED lines=28> */
[----:B------:R-:W-:Y:S01]  /*90a0*/  HFMA2 R20, R69, R24.H0_H0, -132, -132 ;  /* 0xd820d82045147431 */ /* 0x000fe20000040018 */
        /* <DEDUP_REMOVED lines=20> */
[----:B------:R-:W-:Y:S01]  /*91f0*/  HFMA2 R64, R25, R40.H0_H0, -20, -20 ;  /* 0xcd00cd0019407431 */ /* 0x000fe20000040028 */
[----:B------:R-:W-:Y:S02]  /*9200*/  LOP3.LUT R27, R24, 0x64006400, RZ, 0xfc, !PT ;  /* 0x64006400181b7812 */ /* 0x000fe400078efcff */
[----:B------:R-:W-:Y:S02]  /*9210*/  LOP3.LUT R55, R55, 0x70007, RZ, 0xc0, !PT ;  /* 0x0007000737377812 */ /* 0x000fe400078ec0ff */
[----:B------:R-:W-:Y:S02]  /*9220*/  LOP3.LUT R23, R23, 0x64006400, RZ, 0xfc, !PT ;  /* 0x6400640017177812 */ /* 0x000fe400078efcff */
[----:B------:R-:W-:-:S02]  /*9230*/  LOP3.LUT R69, R26, 0x64006400, RZ, 0xfc, !PT ;  /* 0x640064001a457812 */ /* 0x000fc400078efcff */
[----:B------:R-:W-:Y:S02]  /*9240*/  LOP3.LUT R25, R22, 0x64006400, RZ, 0xfc, !PT ;  /* 0x6400640016197812 */ /* 0x000fe400078efcff */
[----:B------:R-:W-:Y:S01]  /*9250*/  LOP3.LUT R73, R68, 0x64006400, RZ, 0xfc, !PT ;  /* 0x6400640044497812 */ /* 0x000fe200078efcff */
[-C--:B------:R-:W-:Y:S01]  /*9260*/  HFMA2 R26, R27, R40.reuse.H0_H0, -20, -20 ;  /* 0xcd00cd001b1a7431 */ /* 0x080fe20000040028 */
[----:B------:R-:W-:Y:S02]  /*9270*/  LOP3.LUT R53, R53, 0x64006400, RZ, 0xfc, !PT ;  /* 0x6400640035357812 */ /* 0x000fe400078efcff */
[----:B------:R-:W-:Y:S02]  /*9280*/  LOP3.LUT R54, R54, 0x64006400, RZ, 0xfc, !PT ;  /* 0x6400640036367812 */ /* 0x000fe400078efcff */
[----:B------:R-:W-:Y:S01]  /*9290*/  LOP3.LUT R55, R55, 0x64006400, RZ, 0xfc, !PT ;  /* 0x6400640037377812 */ /* 0x000fe200078efcff */
[-C--:B------:R-:W-:Y:S01]  /*92a0*/  HFMA2 R22, R23, R40.reuse.H0_H0, -20, -20 ;  /* 0xcd00cd0017167431 */ /* 0x080fe20000040028 */
        /* <DEDUP_REMOVED lines=149> */
.L_x_398:
[----:B------:R-:W-:Y:S01]  /*9c00*/  @!P2 MOV R89, R102 ;  /* 0x000000660059a202 */ /* 0x000fe20000000f00 */
[----:B------:R-:W-:Y:S06]  /*9c10*/  @!P1 BRA `(.L_x_399) ;  /* 0x0000000c00b49947 */ /* 0x000fec0003800000 */
        /* <DEDUP_REMOVED lines=80> */
.L_x_400:
        /* <DEDUP_REMOVED lines=80> */
.L_x_401:
        /* <DEDUP_REMOVED lines=77> */
.L_x_399:
[----:B------:R-:W-:Y:S01]  /*aaf0*/  IADD3 R97, PT, PT, R97, 0x20, RZ ;  /* 0x0000002061617810 */ /* 0x000fe20007ffe0ff */
[----:B------:R-:W-:Y:S01]  /*ab00*/  UIADD3 UR4, UPT, UPT, UR4, 0x40, URZ ;  /* 0x0000004004047890 */ /* 0x000fe2000fffe0ff */
[----:B------:R-:W-:Y:S01]  /*ab10*/  IADD3 R86, P3, PT, R86, 0x80, RZ ;  /* 0x0000008056567810 */ /* 0x000fe20007f7e0ff */
[----:B------:R-:W-:Y:S01]  /*ab20*/  IMAD.WIDE R26, R85, 0x4, R98 ;  /* 0x00000004551a7825 */ /* 0x000fe200078e0262 */
[----:B------:R-:W-:Y:S02]  /*ab30*/  ISETP.GE.AND P2, PT, R97, R88, PT ;  /* 0x000000586100720c */ /* 0x000fe40003f46270 */
[----:B------:R-:W-:-:S11]  /*ab40*/  IADD3.X R87, PT, PT, RZ, R87, RZ, P3, !PT ;  /* 0x00000057ff577210 */ /* 0x000fd60001ffe4ff */
[----:B------:R-:W-:Y:S05]  /*ab50*/  @!P2 BRA `(.L_x_402) ;  /* 0xffffffdc0024a947 */ /* 0x000fea000383ffff */
.L_x_397:
        /* <DEDUP_REMOVED lines=12> */
.L_x_406:
[----:B------:R-:W0:Y:S02]  /*ac20*/  LDS R8, [R7] ;  /* 0x0000000007087984 */ /* 0x000e240000000800 */
[----:B0-----:R-:W-:-:S05]  /*ac30*/  HADD2 R9, R8, R13 ;  /* 0x0000000d08097230 */ /* 0x001fca0000000000 */
[----:B------:R-:W0:Y:S02]  /*ac40*/  ATOMS.CAST.SPIN P0, [R7], R8, R9 ;  /* 0x000000080700758d */ /* 0x000e240001800009 */
[----:B0-----:R-:W-:Y:S05]  /*ac50*/  @!P0 BRA `(.L_x_406) ;  /* 0xfffffffc00f08947 */ /* 0x001fea000383ffff */
[----:B------:R-:W-:Y:S05]  /*ac60*/  BRA `(.L_x_404) ;  /* 0x00000000000c7947 */ /* 0x000fea0003800000 */
.L_x_405:
[----:B------:R-:W2:Y:S02]  /*ac70*/  LD.E R7, desc[UR8][R10.64] ;  /* 0x000000080a077980 */ /* 0x000ea4000c101900 */
[----:B--2---:R-:W-:-:S05]  /*ac80*/  IADD3 R7, PT, PT, R13, R7, RZ ;  /* 0x000000070d077210 */ /* 0x004fca0007ffe0ff */
[----:B------:R0:W-:Y:S02]  /*ac90*/  ST.E desc[UR8][R10.64], R7 ;  /* 0x000000070a007985 */ /* 0x0001e4000c101908 */
.L_x_404:
[----:B------:R-:W-:Y:S05]  /*aca0*/  BSYNC.RECONVERGENT B0 ;  /* 0x0000000000007941 */ /* 0x000fea0003800200 */
.L_x_403:
[----:B------:R1:W-:Y:S01]  /*acb0*/  ATOM.E.ADD.F16x2.RN.STRONG.GPU P0, RZ, desc[UR8][R10.64+0x4], R95 ;  /* 0x8000045f0aff79a2 */ /* 0x0003e2000c10e108 */
[----:B------:R-:W-:Y:S04]  /*acc0*/  BSSY.RECONVERGENT B0, `(.L_x_407) ;  /* 0x000000e000007945 */ /* 0x000fe80003800200 */
[----:B-1----:R-:W-:Y:S05]  /*acd0*/  @P0 BRA `(.L_x_408) ;  /* 0x0000000000300947 */ /* 0x002fea0003800000 */
[----:B------:R-:W1:Y:S02]  /*ace0*/  QSPC.E.S P0, RZ, [R10+0x4] ;  /* 0x000004000aff73aa */ /* 0x000e640000000500 */
[----:B-1----:R-:W-:Y:S05]  /*acf0*/  @!P0 BRA `(.L_x_409) ;  /* 0x00000000001c8947 */ /* 0x002fea0003800000 */
[----:B------:R-:W-:-:S04]  /*ad00*/  MOV R8, R10 ;  /* 0x0000000a00087202 */ /* 0x000fc80000000f00 */
[----:B0-----:R-:W-:-:S07]  /*ad10*/  MOV R7, R8 ;  /* 0x0000000800077202 */ /* 0x001fce0000000f00 */
.L_x_410:
[----:B------:R-:W0:Y:S02]  /*ad20*/  LDS R8, [R7+0x4] ;  /* 0x0000040007087984 */ /* 0x000e240000000800 */
[----:B0-----:R-:W-:-:S05]  /*ad30*/  HFMA2 R9, R8, 1, 1, R95 ;  /* 0x3c003c0008097831 */ /* 0x001fca000000005f */
[----:B------:R-:W0:Y:S02]  /*ad40*/  ATOMS.CAST.SPIN P0, [R7+0x4], R8, R9 ;  /* 0x000004080700758d */ /* 0x000e240001800009 */
[----:B0-----:R-:W-:Y:S05]  /*ad50*/  @!P0 BRA `(.L_x_410) ;  /* 0xfffffffc00f08947 */ /* 0x001fea000383ffff */
[----:B------:R-:W-:Y:S05]  /*ad60*/  BRA `(.L_x_408) ;  /* 0x00000000000c7947 */ /* 0x000fea0003800000 */
.L_x_409:
[----:B0-----:R-:W2:Y:S02]  /*ad70*/  LD.E R7, desc[UR8][R10.64+0x4] ;  /* 0x000004080a077980 */ /* 0x001ea4000c101900 */
[----:B--2---:R-:W-:-:S05]  /*ad80*/  IADD3 R7, PT, PT, R95, R7, RZ ;  /* 0x000000075f077210 */ /* 0x004fca0007ffe0ff */
[----:B------:R1:W-:Y:S02]  /*ad90*/  ST.E desc[UR8][R10.64+0x4], R7 ;  /* 0x000004070a007985 */ /* 0x0003e4000c101908 */
.L_x_408:
[----:B------:R-:W-:Y:S05]  /*ada0*/  BSYNC.RECONVERGENT B0 ;  /* 0x0000000000007941 */ /* 0x000fea0003800200 */
.L_x_407:
        /* <DEDUP_REMOVED lines=11> */
.L_x_414:
[----:B------:R-:W0:Y:S02]  /*ae60*/  LDS R6, [R5] ;  /* 0x0000000005067984 */ /* 0x000e240000000800 */
[----:B0-----:R-:W-:-:S05]  /*ae70*/  HADD2 R7, R6, R9 ;  /* 0x0000000906077230 */ /* 0x001fca0000000000 */
[----:B------:R-:W0:Y:S02]  /*ae80*/  ATOMS.CAST.SPIN P0, [R5], R6, R7 ;  /* 0x000000060500758d */ /* 0x000e240001800007 */
[----:B0-----:R-:W-:Y:S05]  /*ae90*/  @!P0 BRA `(.L_x_414) ;  /* 0xfffffffc00f08947 */ /* 0x001fea000383ffff */
[----:B------:R-:W-:Y:S05]  /*aea0*/  BRA `(.L_x_412) ;  /* 0x00000000000c7947 */ /* 0x000fea0003800000 */
.L_x_413:
[----:B------:R-:W2:Y:S02]  /*aeb0*/  LD.E R5, desc[UR8][R10.64] ;  /* 0x000000080a057980 */ /* 0x000ea4000c101900 */
[----:B--2---:R-:W-:-:S05]  /*aec0*/  IADD3 R5, PT, PT, R9, R5, RZ ;  /* 0x0000000509057210 */ /* 0x004fca0007ffe0ff */
[----:B------:R0:W-:Y:S02]  /*aed0*/  ST.E desc[UR8][R10.64], R5 ;  /* 0x000000050a007985 */ /* 0x0001e4000c101908 */
.L_x_412:
[----:B------:R-:W-:Y:S05]  /*aee0*/  BSYNC.RECONVERGENT B0 ;  /* 0x0000000000007941 */ /* 0x000fea0003800200 */
.L_x_411:
[----:B------:R1:W-:Y:S01]  /*aef0*/  ATOM.E.ADD.F16x2.RN.STRONG.GPU P0, RZ, desc[UR8][R10.64+0x4], R13 ;  /* 0x8000040d0aff79a2 */ /* 0x0003e2000c10e108 */
[----:B------:R-:W-:Y:S04]  /*af00*/  BSSY.RECONVERGENT B0, `(.L_x_415) ;  /* 0x000000e000007945 */ /* 0x000fe80003800200 */
[----:B-1----:R-:W-:Y:S05]  /*af10*/  @P0 BRA `(.L_x_416) ;  /* 0x0000000000300947 */ /* 0x002fea0003800000 */
[----:B------:R-:W1:Y:S02]  /*af20*/  QSPC.E.S P0, RZ, [R10+0x4] ;  /* 0x000004000aff73aa */ /* 0x000e640000000500 */
[----:B-1----:R-:W-:Y:S05]  /*af30*/  @!P0 BRA `(.L_x_417) ;  /* 0x00000000001c8947 */ /* 0x002fea0003800000 */
[----:B------:R-:W-:-:S04]  /*af40*/  MOV R6, R10 ;  /* 0x0000000a00067202 */ /* 0x000fc80000000f00 */
[----:B0-----:R-:W-:-:S07]  /*af50*/  MOV R5, R6 ;  /* 0x0000000600057202 */ /* 0x001fce0000000f00 */
.L_x_418:
[----:B------:R-:W0:Y:S02]  /*af60*/  LDS R6, [R5+0x4] ;  /* 0x0000040005067984 */ /* 0x000e240000000800 */
[----:B0-----:R-:W-:-:S05]  /*af70*/  HFMA2 R7, R6, 1, 1, R13 ;  /* 0x3c003c0006077831 */ /* 0x001fca000000000d */
[----:B------:R-:W0:Y:S02]  /*af80*/  ATOMS.CAST.SPIN P0, [R5+0x4], R6, R7 ;  /* 0x000004060500758d */ /* 0x000e240001800007 */
[----:B0-----:R-:W-:Y:S05]  /*af90*/  @!P0 BRA `(.L_x_418) ;  /* 0xfffffffc00f08947 */ /* 0x001fea000383ffff */
[----:B------:R-:W-:Y:S05]  /*afa0*/  BRA `(.L_x_416) ;  /* 0x00000000000c7947 */ /* 0x000fea0003800000 */
.L_x_417:
[----:B0-----:R-:W2:Y:S02]  /*afb0*/  LD.E R5, desc[UR8][R10.64+0x4] ;  /* 0x000004080a057980 */ /* 0x001ea4000c101900 */
[----:B--2---:R-:W-:-:S05]  /*afc0*/  IADD3 R5, PT, PT, R13, R5, RZ ;  /* 0x000000050d057210 */ /* 0x004fca0007ffe0ff */
[----:B------:R1:W-:Y:S02]  /*afd0*/  ST.E desc[UR8][R10.64+0x4], R5 ;  /* 0x000004050a007985 */ /* 0x0003e4000c101908 */
.L_x_416:
[----:B------:R-:W-:Y:S05]  /*afe0*/  BSYNC.RECONVERGENT B0 ;  /* 0x0000000000007941 */ /* 0x000fea0003800200 */
.L_x_415:
        /* <DEDUP_REMOVED lines=12> */
.L_x_422:
[----:B------:R-:W0:Y:S02]  /*b0b0*/  LDS R4, [R3] ;  /* 0x0000000003047984 */ /* 0x000e240000000800 */
[----:B0-----:R-:W-:-:S05]  /*b0c0*/  HADD2 R5, R4, R7 ;  /* 0x0000000704057230 */ /* 0x001fca0000000000 */
[----:B------:R-:W0:Y:S02]  /*b0d0*/  ATOMS.CAST.SPIN P0, [R3], R4, R5 ;  /* 0x000000040300758d */ /* 0x000e240001800005 */
[----:B0-----:R-:W-:Y:S05]  /*b0e0*/  @!P0 BRA `(.L_x_422) ;  /* 0xfffffffc00f08947 */ /* 0x001fea000383ffff */
[----:B------:R-:W-:Y:S05]  /*b0f0*/  BRA `(.L_x_420) ;  /* 0x00000000000c7947 */ /* 0x000fea0003800000 */
.L_x_421:
[----:B------:R-:W2:Y:S02]  /*b100*/  LD.E R3, desc[UR8][R10.64] ;  /* 0x000000080a037980 */ /* 0x000ea4000c101900 */
[----:B--2---:R-:W-:-:S05]  /*b110*/  IADD3 R3, PT, PT, R7, R3, RZ ;  /* 0x0000000307037210 */ /* 0x004fca0007ffe0ff */
[----:B------:R0:W-:Y:S02]  /*b120*/  ST.E desc[UR8][R10.64], R3 ;  /* 0x000000030a007985 */ /* 0x0001e4000c101908 */
.L_x_420:
[----:B------:R-:W-:Y:S05]  /*b130*/  BSYNC.RECONVERGENT B0 ;  /* 0x0000000000007941 */ /* 0x000fea0003800200 */
.L_x_419:
[----:B------:R1:W-:Y:S01]  /*b140*/  ATOM.E.ADD.F16x2.RN.STRONG.GPU P0, RZ, desc[UR8][R10.64+0x4], R91 ;  /* 0x8000045b0aff79a2 */ /* 0x0003e2000c10e108 */
[----:B------:R-:W-:Y:S04]  /*b150*/  BSSY.RECONVERGENT B0, `(.L_x_423) ;  /* 0x000000e000007945 */ /* 0x000fe80003800200 */
[----:B-1----:R-:W-:Y:S05]  /*b160*/  @P0 BRA `(.L_x_424) ;  /* 0x0000000000300947 */ /* 0x002fea0003800000 */
[----:B------:R-:W1:Y:S02]  /*b170*/  QSPC.E.S P0, RZ, [R10+0x4] ;  /* 0x000004000aff73aa */ /* 0x000e640000000500 */
[----:B-1----:R-:W-:Y:S05]  /*b180*/  @!P0 BRA `(.L_x_425) ;  /* 0x00000000001c8947 */ /* 0x002fea0003800000 */
[----:B------:R-:W-:-:S04]  /*b190*/  MOV R4, R10 ;  /* 0x0000000a00047202 */ /* 0x000fc80000000f00 */
[----:B0-----:R-:W-:-:S07]  /*b1a0*/  MOV R3, R4 ;  /* 0x0000000400037202 */ /* 0x001fce0000000f00 */
.L_x_426:
[----:B------:R-:W0:Y:S02]  /*b1b0*/  LDS R4, [R3+0x4] ;  /* 0x0000040003047984 */ /* 0x000e240000000800 */
[----:B0-----:R-:W-:-:S05]  /*b1c0*/  HFMA2 R5, R4, 1, 1, R91 ;  /* 0x3c003c0004057831 */ /* 0x001fca000000005b */
[----:B------:R-:W0:Y:S02]  /*b1d0*/  ATOMS.CAST.SPIN P0, [R3+0x4], R4, R5 ;  /* 0x000004040300758d */ /* 0x000e240001800005 */
[----:B0-----:R-:W-:Y:S05]  /*b1e0*/  @!P0 BRA `(.L_x_426) ;  /* 0xfffffffc00f08947 */ /* 0x001fea000383ffff */
[----:B------:R-:W-:Y:S05]  /*b1f0*/  BRA `(.L_x_424) ;  /* 0x00000000000c7947 */ /* 0x000fea0003800000 */
.L_x_425:
[----:B0-----:R-:W2:Y:S02]  /*b200*/  LD.E R3, desc[UR8][R10.64+0x4] ;  /* 0x000004080a037980 */ /* 0x001ea4000c101900 */
[----:B--2---:R-:W-:-:S05]  /*b210*/  IADD3 R3, PT, PT, R91, R3, RZ ;  /* 0x000000035b037210 */ /* 0x004fca0007ffe0ff */
[----:B------:R1:W-:Y:S02]  /*b220*/  ST.E desc[UR8][R10.64+0x4], R3 ;  /* 0x000004030a007985 */ /* 0x0003e4000c101908 */
.L_x_424:
[----:B------:R-:W-:Y:S05]  /*b230*/  BSYNC.RECONVERGENT B0 ;  /* 0x0000000000007941 */ /* 0x000fea0003800200 */
.L_x_423:
        /* <DEDUP_REMOVED lines=12> */
.L_x_430:
[----:B------:R-:W0:Y:S02]  /*b300*/  LDS R2, [R0] ;  /* 0x0000000000027984 */ /* 0x000e240000000800 */
[----:B0-----:R-:W-:-:S05]  /*b310*/  HADD2 R3, R2, R5 ;  /* 0x0000000502037230 */ /* 0x001fca0000000000 */
[----:B------:R-:W0:Y:S02]  /*b320*/  ATOMS.CAST.SPIN P0, [R0], R2, R3 ;  /* 0x000000020000758d */ /* 0x000e240001800003 */
[----:B0-----:R-:W-:Y:S05]  /*b330*/  @!P0 BRA `(.L_x_430) ;  /* 0xfffffffc00f08947 */ /* 0x001fea000383ffff */
[----:B------:R-:W-:Y:S05]  /*b340*/  BRA `(.L_x_428) ;  /* 0x00000000000c7947 */ /* 0x000fea0003800000 */
.L_x_429:
[----:B------:R-:W2:Y:S02]  /*b350*/  LD.E R0, desc[UR8][R10.64] ;  /* 0x000000080a007980 */ /* 0x000ea4000c101900 */
[----:B--2---:R-:W-:-:S05]  /*b360*/  IADD3 R3, PT, PT, R5, R0, RZ ;  /* 0x0000000005037210 */ /* 0x004fca0007ffe0ff */
[----:B------:R0:W-:Y:S02]  /*b370*/  ST.E desc[UR8][R10.64], R3 ;  /* 0x000000030a007985 */ /* 0x0001e4000c101908 */
.L_x_428:
[----:B------:R-:W-:Y:S05]  /*b380*/  BSYNC.RECONVERGENT B0 ;  /* 0x0000000000007941 */ /* 0x000fea0003800200 */
.L_x_427:
[----:B------:R1:W-:Y:S02]  /*b390*/  ATOM.E.ADD.F16x2.RN.STRONG.GPU P0, RZ, desc[UR8][R10.64+0x4], R93 ;  /* 0x8000045d0aff79a2 */ /* 0x0003e4000c10e108 */
[----:B-1----:R-:W-:Y:S05]  /*b3a0*/  @P0 EXIT ;  /* 0x000000000000094d */ /* 0x002fea0003800000 */
[----:B------:R-:W1:Y:S02]  /*b3b0*/  QSPC.E.S P0, RZ, [R10+0x4] ;  /* 0x000004000aff73aa */ /* 0x000e640000000500 */
[----:B-1----:R-:W-:Y:S05]  /*b3c0*/  @!P0 BRA `(.L_x_431) ;  /* 0x00000000001c8947 */ /* 0x002fea0003800000 */
[----:B------:R-:W-:-:S04]  /*b3d0*/  MOV R2, R10 ;  /* 0x0000000a00027202 */ /* 0x000fc80000000f00 */
[----:B------:R-:W-:-:S07]  /*b3e0*/  MOV R0, R2 ;  /* 0x0000000200007202 */ /* 0x000fce0000000f00 */
.L_x_432:
[----:B------:R-:W0:Y:S02]  /*b3f0*/  LDS R2, [R0+0x4] ;  /* 0x0000040000027984 */ /* 0x000e240000000800 */
[----:B0-----:R-:W-:-:S05]  /*b400*/  HFMA2 R3, R2, 1, 1, R93 ;  /* 0x3c003c0002037831 */ /* 0x001fca000000005d */
[----:B------:R-:W0:Y:S02]  /*b410*/  ATOMS.CAST.SPIN P0, [R0+0x4], R2, R3 ;  /* 0x000004020000758d */ /* 0x000e240001800003 */
[----:B0-----:R-:W-:Y:S05]  /*b420*/  @!P0 BRA `(.L_x_432) ;  /* 0xfffffffc00f08947 */ /* 0x001fea000383ffff */
[----:B------:R-:W-:Y:S05]  /*b430*/  EXIT ;  /* 0x000000000000794d */ /* 0x000fea0003800000 */
.L_x_431:
[----:B------:R-:W0:Y:S02]  /*b440*/  LD.E R0, desc[UR8][R10.64+0x4] ;  /* 0x000004080a007980 */ /* 0x000e24000c101900 */
[----:B0-----:R-:W-:-:S05]  /*b450*/  IADD3 R3, PT, PT, R93, R0, RZ ;  /* 0x000000005d037210 */ /* 0x001fca0007ffe0ff */
[----:B------:R-:W-:Y:S01]  /*b460*/  ST.E desc[UR8][R10.64+0x4], R3 ;  /* 0x000004030a007985 */ /* 0x000fe2000c101908 */
[----:B------:R-:W-:Y:S05]  /*b470*/  EXIT ;  /* 0x000000000000794d */ /* 0x000fea0003800000 */
.L_x_433:
        /* <DEDUP_REMOVED lines=16> */
.L_x_3919:


//--------------------- .text._Z23gemm_half_q_half_kernelILi4ELi14ELb1ELb1ELi64EEvPK6__halfPKjS4_S2_PS0_iiiiPKtS7_iiiiiibS2_i --------------------------
	.section	.text._Z23gemm_half_q_half_kernelILi4ELi14ELb1ELb1ELi64EEvPK6__halfPKjS4_S2_PS0_iiiiPKtS7_iiiiiibS2_i,"ax",@progbits
	.align	128
        .global         _Z23gemm_half_q_half_kernelILi4ELi14ELb1ELb1ELi64EEvPK6__halfPKjS4_S2_PS0_iiiiPKtS7_iiiiiibS2_i
        .type           _Z23gemm_half_q_half_kernelILi4ELi14ELb1ELb1ELi64EEvPK6__halfPKjS4_S2_PS0_iiiiPKtS7_iiiiiibS2_i,@function
        .size           _Z23gemm_half_q_half_kernelILi4ELi14ELb1ELb1ELi64EEvPK6__halfPKjS4_S2_PS0_iiiiPKtS7_iiiiiibS2_i,(.L_x_3920 - _Z23gemm_half_q_half_kernelILi4ELi14ELb1ELb1ELi64EEvPK6__halfPKjS4_S2_PS0_iiiiPKtS7_iiiiiibS2_i)
        .other          _Z23gemm_half_q_half_kernelILi4ELi14ELb1ELb1ELi64EEvPK6__halfPKjS4_S2_PS0_iiiiPKtS7_iiiiiibS2_i,@"STO_CUDA_ENTRY STV_DEFAULT"
_Z23gemm_half_q_half_kernelILi4ELi14ELb1ELb1ELi64EEvPK6__halfPKjS4_S2_PS0_iiiiPKtS7_iiiiiibS2_i:
.text._Z23gemm_half_q_half_kernelILi4ELi14ELb1ELb1ELi64EEvPK6__halfPKjS4_S2_PS0_iiiiPKtS7_iiiiiibS2_i:
        /* <DEDUP_REMOVED lines=36> */
.L_x_434:
        /* <DEDUP_REMOVED lines=41> */
.L_x_440:
        /* <DEDUP_REMOVED lines=32> */
.L_x_439:
        /* <DEDUP_REMOVED lines=20> */
.L_x_441:
[----:B------:R-:W-:-:S13]  /*0810*/  ISETP.EQ.AND P2, PT, R14, RZ, PT ;  /* 0x000000ff0e00720c */ /* 0x000fda0003f42270 */
[----:B------:R-:W-:Y:S05]  /*0820*/  @!P0 BRA P2, `(.L_x_436) ;  /* 0x0000000400788947 */ /* 0x000fea0001000000 */
.L_x_438:
        /* <DEDUP_REMOVED lines=12> */
.L_x_437:
        /* <DEDUP_REMOVED lines=16> */
.L_x_444:
        /* <DEDUP_REMOVED lines=32> */
.L_x_443:
        /* <DEDUP_REMOVED lines=21> */
.L_x_445:
[----:B------:R-:W-:-:S13]  /*0d40*/  ISETP.NE.OR P0, PT, R14, RZ, P0 ;  /* 0x000000ff0e00720c */ /* 0x000fda0000705670 */
[----:B------:R-:W-:Y:S05]  /*0d50*/  @!P0 BRA `(.L_x_436) ;  /* 0x00000000002c8947 */ /* 0x000fea0003800000 */
.L_x_442:
        /* <DEDUP_REMOVED lines=11> */
.L_x_436:
[----:B------:R-:W-:Y:S05]  /*0e10*/  BSYNC.RECONVERGENT B0 ;  /* 0x0000000000007941 */ /* 0x000fea0003800200 */
.L_x_435:
        /* <DEDUP_REMOVED lines=21> */
.L_x_449:
        /* <DEDUP_REMOVED lines=15> */
.L_x_448:
        /* <DEDUP_REMOVED lines=12> */
.L_x_450:
[----:B------:R-:W-:-:S13]  /*1120*/  ISETP.NE.OR P0, PT, R8, RZ, P0 ;  /* 0x000000ff0800720c */ /* 0x000fda0000705670 */
[----:B------:R-:W-:Y:S05]  /*1130*/  @!P0 BRA `(.L_x_446) ;  /* 0x00000000001c8947 */ /* 0x000fea0003800000 */
.L_x_447:
[----:B0-----:R-:W0:Y:S02]  /*1140*/  LDC.64 R4, c[0x0][0x3a0] ;  /* 0x0000e800ff047b82 */ /* 0x001e240000000a00 */
.L_x_451:
[C---:B0-----:R-:W-:Y:S01]  /*1150*/  IMAD.WIDE R6, R3.reuse, 0x2, R4 ;  /* 0x0000000203067825 */ /* 0x041fe200078e0204 */
[----:B------:R-:W-:Y:S02]  /*1160*/  IADD3 R8, PT, PT, R8, 0x1, RZ ;  /* 0x0000000108087810 */ /* 0x000fe40007ffe0ff */
[----:B------:R-:W-:Y:S02]  /*1170*/  IADD3 R3, PT, PT, R3, R85, RZ ;  /* 0x0000005503037210 */ /* 0x000fe40007ffe0ff */
[----:B------:R1:W-:Y:S01]  /*1180*/  STG.E.64 desc[UR8][R6.64], RZ ;  /* 0x000000ff06007986 */ /* 0x0003e2000c101b08 */
[----:B------:R-:W-:-:S13]  /*1190*/  ISETP.NE.AND P0, PT, R8, RZ, PT ;  /* 0x000000ff0800720c */ /* 0x000fda0003f05270 */
[----:B-1----:R-:W-:Y:S05]  /*11a0*/  @P0 BRA `(.L_x_451) ;  /* 0xfffffffc00e80947 */ /* 0x002fea000383ffff */
.L_x_446:
        /* <DEDUP_REMOVED lines=15> */
.L_x_453:
        /* <DEDUP_REMOVED lines=44> */
.L_x_452:
        /* <DEDUP_REMOVED lines=26> */
.L_x_454:
        /* <DEDUP_REMOVED lines=8> */
.L_x_455:
        /* <DEDUP_REMOVED lines=8> */
.L_x_456:
        /* <DEDUP_REMOVED lines=8> */
.L_x_457:
        /* <DEDUP_REMOVED lines=8> */
.L_x_458:
        /* <DEDUP_REMOVED lines=41> */
.L_x_476:
        /* <DEDUP_REMOVED lines=159> */
.L_x_460:
        /* <DEDUP_REMOVED lines=97> */
.L_x_462:
        /* <DEDUP_REMOVED lines=94> */
.L_x_463:
        /* <DEDUP_REMOVED lines=91> */
.L_x_461:
        /* <DEDUP_REMOVED lines=146> */
.L_x_464:
        /* <DEDUP_REMOVED lines=95> */
.L_x_466:
        /* <DEDUP_REMOVED lines=94> */
.L_x_467:
        /* <DEDUP_REMOVED lines=91> */
.L_x_465:
        /* <DEDUP_REMOVED lines=145> */
.L_x_468:
        /* <DEDUP_REMOVED lines=95> */
.L_x_470:
        /* <DEDUP_REMOVED lines=94> */
.L_x_471:
        /* <DEDUP_REMOVED lines=91> */
.L_x_469:
        /* <DEDUP_REMOVED lines=145> */
.L_x_472:
        /* <DEDUP_REMOVED lines=95> */
.L_x_474:
        /* <DEDUP_REMOVED lines=94> */
.L_x_475:
        /* <DEDUP_REMOVED lines=91> */
.L_x_473:
        /* <DEDUP_REMOVED lines=8> */
.L_x_459:
[----:B------:R-:W0:Y:S02]  /*8760*/  LDCU UR5, c[0x0][0x3d8] ;  /* 0x00007b00ff0577ac */ /* 0x000e240008000800 */
[----:B0-----:R-:W-:-:S04]  /*8770*/  VIMNMX R88, PT, PT, R96, UR5, PT ;  /* 0x0000000560587c48 */ /* 0x001fc8000bfe0100 */
[----:B------:R-:W-:-:S13]  /*8780*/  ISETP.GT.AND P0, PT, R88, R97, PT ;  /* 0x000000615800720c */ /* 0x000fda0003f04270 */
[----:B------:R-:W-:Y:S05]  /*8790*/  @!P0 BRA `(.L_x_477) ;  /* 0x0000002400048947 */ /* 0x000fea0003800000 */
[----:B------:R-:W0:Y:S01]  /*87a0*/  LDC.64 R10, c[0x0][0x3b8] ;  /* 0x0000ee00ff0a7b82 */ /* 0x000e220000000a00 */
[----:B------:R-:W-:-:S04]  /*87b0*/  PRMT R9, R93, 0x9910, RZ ;  /* 0x000099105d097816 */ /* 0x000fc800000000ff */
[----:B------:R-:W-:-:S04]  /*87c0*/  ISETP.NE.AND P0, PT, R9, RZ, PT ;  /* 0x000000ff0900720c */ /* 0x000fc80003f05270 */
[----:B------:R-:W-:Y:S01]  /*87d0*/  ISETP.EQ.OR P0, PT, R98, 0x3, !P0 ;  /* 0x000000036200780c */ /* 0x000fe20004702670 */
[----:B0-----:R-:W-:-:S03]  /*87e0*/  IMAD.WIDE.U32 R10, R97, 0x4, R10 ;  /* 0x00000004610a7825 */ /* 0x001fc600078e000a */
[----:B------:R-:W-:-:S04]  /*87f0*/  IADD3 R86, P1, PT, R10, 0x2, RZ ;  /* 0x000000020a567810 */ /* 0x000fc80007f3e0ff */
[----:B------:R-:W-:-:S09]  /*8800*/  IADD3.X R87, PT, PT, RZ, R11, RZ, P1, !PT ;  /* 0x0000000bff577210 */ /* 0x000fd20000ffe4ff */
.L_x_482:
        /* <DEDUP_REMOVED lines=18> */
[C---:B------:R-:W-:Y:S02]  /*8930*/  LOP3.LUT R52, R12.reuse, 0x70007, RZ, 0xc0, !PT ;  /* 0x000700070c347812 */ /* 0x040fe400078ec0ff */
[----:B------:R-:W-:Y:S02]  /*8940*/  LOP3.LUT R9, R12, 0x380038, RZ, 0xc0, !PT ;  /* 0x003800380c097812 */ /* 0x000fe400078ec0ff */
[--C-:B------:R-:W-:Y:S02]  /*8950*/  SHF.R.U32.HI R46, RZ, 0x6, R12.reuse ;  /* 0x00000006ff2e7819 */ /* 0x100fe4000001160c */
[----:B------:R-:W-:Y:S02]  /*8960*/  SHF.R.U32.HI R15, RZ, 0xf, R15 ;  /* 0x0000000fff0f7819 */ /* 0x000fe4000001160f */
[----:B------:R-:W-:-:S02]  /*8970*/  SHF.R.U32.HI R12, RZ, 0xf, R12 ;  /* 0x0000000fff0c7819 */ /* 0x000fc4000001160c */
[----:B----4-:R-:W-:Y:S02]  /*8980*/  @!P2 PRMT R99, R28, 0x7610, R99 ;  /* 0x000076101c63a816 */ /* 0x010fe40000000063 */
[----:B------:R-:W-:Y:S02]  /*8990*/  SHF.R.U32.HI R25, RZ, 0xf, R13 ;  /* 0x0000000fff197819 */ /* 0x000fe4000001160d */
[----:B------:R-:W-:Y:S02]  /*89a0*/  @!P2 PRMT R99, R99, 0x7610, R28 ;  /* 0x000076106363a816 */ /* 0x000fe4000000001c */
[----:B---3--:R-:W-:Y:S02]  /*89b0*/  @!P2 IADD3 R90, PT, PT, R26, R97, RZ ;  /* 0x000000611a5aa210 */ /* 0x008fe40007ffe0ff */
[C---:B------:R-:W-:Y:S02]  /*89c0*/  LOP3.LUT R51, R13.reuse, 0x70007, RZ, 0xc0, !PT ;  /* 0x000700070d337812 */ /* 0x040fe400078ec0ff */
[----:B0-----:R-:W-:-:S02]  /*89d0*/  LOP3.LUT R10, R13, 0x380038, RZ, 0xc0, !PT ;  /* 0x003800380d0a7812 */ /* 0x001fc400078ec0ff */
[----:B------:R-:W-:Y:S02]  /*89e0*/  SHF.R.U32.HI R47, RZ, 0x6, R13 ;  /* 0x00000006ff2f7819 */ /* 0x000fe4000001160d */
[----:B-----5:R-:W-:Y:S02]  /*89f0*/  SHF.R.U32.HI R28, RZ, 0xe, R19 ;  /* 0x0000000eff1c7819 */ /* 0x020fe40000011613 */
[----:B------:R-:W-:Y:S02]  /*8a00*/  LOP3.LUT R15, R15, 0x10001, RZ, 0xc0, !PT ;  /* 0x000100010f0f7812 */ /* 0x000fe400078ec0ff */
[----:B------:R-:W-:Y:S02]  /*8a10*/  @!P2 PRMT R106, R29, 0x7610, R106 ;  /* 0x000076101d6aa816 */ /* 0x000fe4000000006a */
[C---:B------:R-:W-:Y:S02]  /*8a20*/  LOP3.LUT R54, R14.reuse, 0x70007, RZ, 0xc0, !PT ;  /* 0x000700070e367812 */ /* 0x040fe400078ec0ff */
[----:B------:R-:W-:-:S02]  /*8a30*/  LOP3.LUT R26, R14, 0x380038, RZ, 0xc0, !PT ;  /* 0x003800380e1a7812 */ /* 0x000fc400078ec0ff */
[--C-:B------:R-:W-:Y:S02]  /*8a40*/  SHF.R.U32.HI R53, RZ, 0x6, R14.reuse ;  /* 0x00000006ff357819 */ /* 0x100fe4000001160e */
[----:B------:R-:W-:Y:S02]  /*8a50*/  SHF.R.U32.HI R27, RZ, 0xf, R14 ;  /* 0x0000000fff1b7819 */ /* 0x000fe4000001160e */
[----:B------:R-:W-:Y:S02]  /*8a60*/  SHF.R.U32.HI R13, RZ, 0xe, R16 ;  /* 0x0000000eff0d7819 */ /* 0x000fe40000011610 */
[----:B------:R-:W-:Y:S02]  /*8a70*/  LOP3.LUT R12, R12, 0x10001, RZ, 0xc0, !PT ;  /* 0x000100010c0c7812 */ /* 0x000fe400078ec0ff */
[----:B------:R-:W-:Y:S02]  /*8a80*/  SHF.R.U32.HI R14, RZ, 0xe, R17 ;  /* 0x0000000eff0e7819 */ /* 0x000fe40000011611 */
[----:B------:R-:W-:-:S02]  /*8a90*/  LOP3.LUT R25, R25, 0x10001, RZ, 0xc0, !PT ;  /* 0x0001000119197812 */ /* 0x000fc400078ec0ff */
[----:B------:R-:W-:Y:S02]  /*8aa0*/  LOP3.LUT R15, R15, 0x20002, R28, 0xf8, !PT ;  /* 0x000200020f0f7812 */ /* 0x000fe400078ef81c */
[----:B------:R-:W-:Y:S02]  /*8ab0*/  @!P2 PRMT R106, R106, 0x7610, R29 ;  /* 0x000076106a6aa816 */ /* 0x000fe4000000001d */
[C---:B------:R-:W-:Y:S02]  /*8ac0*/  LOP3.LUT R42, R18.reuse, 0x70007, RZ, 0xc0, !PT ;  /* 0x00070007122a7812 */ /* 0x040fe400078ec0ff */
[----:B------:R-:W-:Y:S02]  /*8ad0*/  LOP3.LUT R56, R18, 0x380038, RZ, 0xc0, !PT ;  /* 0x0038003812387812 */ /* 0x000fe400078ec0ff */
[----:B------:R-:W-:Y:S02]  /*8ae0*/  SHF.R.U32.HI R36, RZ, 0x6, R18 ;  /* 0x00000006ff247819 */ /* 0x000fe40000011612 */
[----:B------:R-:W-:-:S02]  /*8af0*/  LOP3.LUT R13, R12, 0x20002, R13, 0xf8, !PT ;  /* 0x000200020c0d7812 */ /* 0x000fc400078ef80d */
[----:B------:R-:W-:Y:S02]  /*8b00*/  SHF.R.U32.HI R28, RZ, 0xd, R20 ;  /* 0x0000000dff1c7819 */ /* 0x000fe40000011614 */
[----:B------:R-:W-:Y:S02]  /*8b10*/  SHF.R.U32.HI R18, RZ, 0xe, R18 ;  /* 0x0000000eff127819 */ /* 0x000fe40000011612 */
[----:B------:R-:W-:Y:S02]  /*8b20*/  LOP3.LUT R27, R27, 0x10001, RZ, 0xc0, !PT ;  /* 0x000100011b1b7812 */ /* 0x000fe400078ec0ff */
[----:B------:R-:W-:Y:S02]  /*8b30*/  LOP3.LUT R14, R25, 0x20002, R14, 0xf8, !PT ;  /* 0x00020002190e7812 */ /* 0x000fe400078ef80e */
[----:B------:R-:W-:Y:S02]  /*8b40*/  SHF.R.U32.HI R29, RZ, 0xd, R21 ;  /* 0x0000000dff1d7819 */ /* 0x000fe40000011615 */
[----:B------:R-:W-:-:S02]  /*8b50*/  LOP3.LUT R39, R16, 0x70007, RZ, 0xc0, !PT ;  /* 0x0007000710277812 */ /* 0x000fc400078ec0ff */
[----:B------:R-:W-:Y:S02]  /*8b60*/  LOP3.LUT R11, R16, 0x380038, RZ, 0xc0, !PT ;  /* 0x00380038100b7812 */ /* 0x000fe400078ec0ff */
[----:B------:R-:W-:Y:S02]  /*8b70*/  SHF.R.U32.HI R32, RZ, 0x6, R16 ;  /* 0x00000006ff207819 */ /* 0x000fe40000011610 */
[C---:B------:R-:W-:Y:S02]  /*8b80*/  LOP3.LUT R38, R17.reuse, 0x70007, RZ, 0xc0, !PT ;  /* 0x0007000711267812 */ /* 0x040fe400078ec0ff */
[----:B------:R-:W-:Y:S02]  /*8b90*/  LOP3.LUT R16, R17, 0x380038, RZ, 0xc0, !PT ;  /* 0x0038003811107812 */ /* 0x000fe400078ec0ff */
[----:B------:R-:W-:Y:S02]  /*8ba0*/  SHF.R.U32.HI R35, RZ, 0x6, R17 ;  /* 0x00000006ff237819 */ /* 0x000fe40000011611 */
[----:B------:R-:W-:-:S02]  /*8bb0*/  LOP3.LUT R41, R21, 0x70007, RZ, 0xc0, !PT ;  /* 0x0007000715297812 */ /* 0x000fc400078ec0ff */
[----:B------:R-:W-:Y:S02]  /*8bc0*/  LOP3.LUT R17, R21, 0x380038, RZ, 0xc0, !PT ;  /* 0x0038003815117812 */ /* 0x000fe400078ec0ff */
[----:B------:R-:W-:Y:S02]  /*8bd0*/  SHF.R.U32.HI R37, RZ, 0x6, R21 ;  /* 0x00000006ff257819 */ /* 0x000fe40000011615 */
[----:B------:R-:W-:Y:S02]  /*8be0*/  LOP3.LUT R28, R13, 0x40004, R28, 0xf8, !PT ;  /* 0x000400040d1c7812 */ /* 0x000fe400078ef81c */
[----:B------:R-:W-:Y:S02]  /*8bf0*/  LOP3.LUT R18, R27, 0x20002, R18, 0xf8, !PT ;  /* 0x000200021b127812 */ /* 0x000fe400078ef812 */
[----:B------:R-:W-:Y:S02]  /*8c00*/  SHF.R.U32.HI R33, RZ, 0xd, R22 ;  /* 0x0000000dff217819 */ /* 0x000fe40000011616 */
[----:B------:R-:W-:-:S02]  /*8c10*/  SHF.R.U32.HI R30, RZ, 0xd, R23 ;  /* 0x0000000dff1e7819 */ /* 0x000fc40000011617 */
[----:B------:R-:W-:Y:S02]  /*8c20*/  LOP3.LUT R29, R14, 0x40004, R29, 0xf8, !PT ;  /* 0x000400040e1d7812 */ /* 0x000fe400078ef81d */
[----:B------:R-:W-:Y:S02]  /*8c30*/  LOP3.LUT R13, R10, 0x64006400, RZ, 0xfc, !PT ;  /* 0x640064000a0d7812 */ /* 0x000fe400078efcff */
[----:B------:R-:W-:Y:S02]  /*8c40*/  LOP3.LUT R21, R55, 0x380038, RZ, 0xc0, !PT ;  /* 0x0038003837157812 */ /* 0x000fe400078ec0ff */
[C---:B------:R-:W-:Y:S02]  /*8c50*/  LOP3.LUT R34, R20.reuse, 0x70007, RZ, 0xc0, !PT ;  /* 0x0007000714227812 */ /* 0x040fe400078ec0ff */
[----:B------:R-:W-:Y:S02]  /*8c60*/  LOP3.LUT R12, R20, 0x380038, RZ, 0xc0, !PT ;  /* 0x00380038140c7812 */ /* 0x000fe400078ec0ff */
[----:B------:R-:W-:-:S02]  /*8c70*/  SHF.R.U32.HI R31, RZ, 0x6, R20 ;  /* 0x00000006ff1f7819 */ /* 0x000fc40000011614 */
[----:B------:R-:W-:Y:S02]  /*8c80*/  LOP3.LUT R14, R47, 0x380038, RZ, 0xc0, !PT ;  /* 0x003800382f0e7812 */ /* 0x000fe400078ec0ff */
[C---:B------:R-:W-:Y:S02]  /*8c90*/  LOP3.LUT R45, R22.reuse, 0x70007, RZ, 0xc0, !PT ;  /* 0x00070007162d7812 */ /* 0x040fe400078ec0ff */
[----:B------:R-:W-:Y:S02]  /*8ca0*/  LOP3.LUT R20, R22, 0x380038, RZ, 0xc0, !PT ;  /* 0x0038003816147812 */ /* 0x000fe400078ec0ff */
[----:B------:R-:W-:Y:S02]  /*8cb0*/  SHF.R.U32.HI R44, RZ, 0x6, R22 ;  /* 0x00000006ff2c7819 */ /* 0x000fe40000011616 */
[----:B------:R-:W-:Y:S02]  /*8cc0*/  LOP3.LUT R10, R46, 0x380038, RZ, 0xc0, !PT ;  /* 0x003800382e0a7812 */ /* 0x000fe400078ec0ff */
[----:B------:R-:W-:-:S02]  /*8cd0*/  SHF.R.U32.HI R43, RZ, 0x6, R19 ;  /* 0x00000006ff2b7819 */ /* 0x000fc40000011613 */
[C---:B------:R-:W-:Y:S02]  /*8ce0*/  LOP3.LUT R50, R23.reuse, 0x70007, RZ, 0xc0, !PT ;  /* 0x0007000717327812 */ /* 0x040fe400078ec0ff */
[----:B------:R-:W-:Y:S02]  /*8cf0*/  LOP3.LUT R22, R23, 0x380038, RZ, 0xc0, !PT ;  /* 0x0038003817167812 */ /* 0x000fe400078ec0ff */
[----:B------:R-:W-:Y:S02]  /*8d00*/  SHF.R.U32.HI R49, RZ, 0x6, R23 ;  /* 0x00000006ff317819 */ /* 0x000fe40000011617 */
[----:B------:R-:W-:Y:S01]  /*8d10*/  LOP3.LUT R57, R57, 0x64006400, RZ, 0xfc, !PT ;  /* 0x6400640039397812 */ /* 0x000fe200078efcff */
[----:B------:R-:W-:Y:S01]  /*8d20*/  HFMA2 R78, R13, R24.H0_H0, -132, -132 ;  /* 0xd820d8200d4e7431 */ /* 0x000fe20000040018 */
[----:B------:R-:W-:Y:S02]  /*8d30*/  LOP3.LUT R33, R18, 0x40004, R33, 0xf8, !PT ;  /* 0x0004000412217812 */ /* 0x000fe400078ef821 */
[----:B------:R-:W-:-:S02]  /*8d40*/  LOP3.LUT R30, R15, 0x40004, R30, 0xf8, !PT ;  /* 0x000400040f1e7812 */ /* 0x000fc400078ef81e */
        /* <DEDUP_REMOVED lines=10> */
[C---:B------:R-:W-:Y:S02]  /*8df0*/  LOP3.LUT R48, R19.reuse, 0x70007, RZ, 0xc0, !PT ;  /* 0x0007000713307812 */ /* 0x040fe400078ec0ff */
        /* <DEDUP_REMOVED lines=42> */
[-C--:B------:R-:W-:Y:S01]  /*90a0*/  HFMA2 R18, R21, R24.reuse.H0_H0, -132, -132 ;  /* 0xd820d82015127431 */ /* 0x080fe20000040018 */
[----:B------:R-:W-:Y:S01]  /*90b0*/  LOP3.LUT R21, R46, 0x1c001c0, RZ, 0xc0, !PT ;  /* 0x01c001c02e157812 */ /* 0x000fe200078ec0ff */
[-C--:B------:R-:W-:Y:S02]  /*90c0*/  HFMA2 R19, R27, R24.reuse.H0_H0, -132, -132 ;  /* 0xd820d8201b137431 */ /* 0x080fe40000040018 */
        /* <DEDUP_REMOVED lines=32> */
[-C--:B------:R-:W-:Y:S02]  /*92d0*/  HFMA2 R63, R63, R40.reuse.H0_H0, -20, -20 ;  /* 0xcd00cd003f3f7431 */ /* 0x080fe40000040028 */
[-C--:B------:R-:W-:Y:S02]  /*92e0*/  HFMA2 R65, R65, R40.reuse.H0_H0, -20, -20 ;  /* 0xcd00cd0041417431 */ /* 0x080fe40000040028 */
[-C--:B------:R-:W-:Y:S02]  /*92f0*/  HFMA2 R21, R21, R40.reuse.H0_H0, -20, -20 ;  /* 0xcd00cd0015157431 */ /* 0x080fe40000040028 */
[-C--:B------:R-:W-:Y:S02]  /*9300*/  HFMA2 R23, R67, R40.reuse.H0_H0, -20, -20 ;  /* 0xcd00cd0043177431 */ /* 0x080fe40000040028 */
[-C--:B------:R-:W-:Y:S02]  /*9310*/  HFMA2 R24, R71, R40.reuse.H0_H0, -20, -20 ;  /* 0xcd00cd0047187431 */ /* 0x080fe40000040028 */
[----:B------:R-:W-:-:S02]  /*9320*/  HFMA2 R25, R25, R40.H0_H0, -20, -20 ;  /* 0xcd00cd0019197431 */ /* 0x000fc40000040028 */
[-C--:B------:R-:W-:Y:S01]  /*9330*/  HFMA2 R27, R69, R40.reuse.H0_H0, -20, -20 ;  /* 0xcd00cd00451b7431 */ /* 0x080fe20000040028 */
[----:B------:R-:W-:Y:S01]  /*9340*/  LOP3.LUT R54, R54, 0x64006400, RZ, 0xfc, !PT ;  /* 0x6400640036367812 */ /* 0x000fe200078efcff */
[----:B------:R-:W-:Y:S01]  /*9350*/  HFMA2 R40, R73, R40.H0_H0, -20, -20 ;  /* 0xcd00cd0049287431 */ /* 0x000fe20000040028 */
[----:B------:R-:W-:Y:S01]  /*9360*/  LOP3.LUT R46, R46, 0x64006400, RZ, 0xfc, !PT ;  /* 0x640064002e2e7812 */ /* 0x000fe200078efcff */
[----:B------:R-:W-:Y:S01]  /*9370*/  HADD2 R73, R51, -1028, -1028 ;  /* 0xe404e40433497430 */ /* 0x000fe20000000000 */
        /* <DEDUP_REMOVED lines=138> */
.L_x_478:
[----:B------:R-:W-:Y:S02]  /*9c20*/  @!P2 MOV R89, R102 ;  /* 0x000000660059a202 */ /* 0x000fe40000000f00 */
[----:B------:R-:W-:Y:S02]  /*9c30*/  MOV R102, R104 ;  /* 0x0000006800667202 */ /* 0x000fe40000000f00 */
[----:B------:R-:W-:Y:S01]  /*9c40*/  MOV R103, R105 ;  /* 0x0000006900677202 */ /* 0x000fe20000000f00 */
        /* <DEDUP_REMOVED lines=81> */
.L_x_480:
        /* <DEDUP_REMOVED lines=80> */
.L_x_481:
        /* <DEDUP_REMOVED lines=77> */
.L_x_479:
        /* <DEDUP_REMOVED lines=8> */
.L_x_477:
        /* <DEDUP_REMOVED lines=12> */
.L_x_488:
[----:B------:R-:W-:Y:S01]  /*ac70*/  ISETP.NE.AND P2, PT, R97, R90, PT ;  /* 0x0000005a6100720c */ /* 0x000fe20003f45270 */
[----:B------:R-:W2:-:S12]  /*ac80*/  LDG.E.128.CONSTANT R12, desc[UR8][R104.64] ;  /* 0x00000008680c7981 */ /* 0x000e98000c1e9d00 */
[----:B------:R-:W-:Y:S01]  /*ac90*/  @!P2 LEA R18, R89, R1, 0x3 ;  /* 0x000000015912a211 */ /* 0x000fe200078e18ff */
[----:B------:R0:W5:Y:S05]  /*aca0*/  @!P2 LDG.E.U16.CONSTANT R28, desc[UR8][R10.64] ;  /* 0x000000080a1ca981 */ /* 0x00016a000c1e9500 */
[----:B------:R-:W3:Y:S01]  /*acb0*/  @!P2 LDL.64 R18, [R18+0x8] ;  /* 0x000008001212a983 */ /* 0x000ee20000100a00 */
[----:B------:R-:W-:Y:S02]  /*acc0*/  MOV R16, 0x3400 ;  /* 0x0000340000107802 */ /* 0x000fe40000000f00 */
[----:B------:R-:W-:-:S04]  /*acd0*/  MOV R9, 0x2400 ;  /* 0x0000240000097802 */ /* 0x000fc80000000f00 */
[----:B------:R-:W-:Y:S01]  /*ace0*/  PRMT R16, R9, 0x5410, R16 ;  /* 0x0000541009107816 */ /* 0x000fe20000000010 */
[----:B------:R-:W-:Y:S01]  /*acf0*/  HFMA2 R37, -RZ, RZ, 0, 0.0625 ;  /* 0x00002c00ff257431 */ /* 0x000fe200000001ff */
[----:B------:R-:W-:Y:S02]  /*ad00*/  ISETP.NE.AND P3, PT, R95, RZ, PT ;  /* 0x000000ff5f00720c */ /* 0x000fe40003f65270 */
[----:B------:R-:W-:Y:S02]  /*ad10*/  ISETP.NE.AND P1, PT, R98, 0x1, PT ;  /* 0x000000016200780c */ /* 0x000fe40003f25270 */
[----:B------:R-:W-:Y:S02]  /*ad20*/  @!P2 IADD3 R55, PT, PT, R89, 0x1, RZ ;  /* 0x000000015937a810 */ /* 0x000fe40007ffe0ff */
[C---:B--2---:R-:W-:Y:S02]  /*ad30*/  LOP3.LUT R44, R13.reuse, 0x30003, RZ, 0xc0, !PT ;  /* 0x000300030d2c7812 */ /* 0x044fe400078ec0ff */
[----:B------:R-:W-:-:S02]  /*ad40*/  LOP3.LUT R20, R13, 0xc000c, RZ, 0xc0, !PT ;  /* 0x000c000c0d147812 */ /* 0x000fc400078ec0ff */
[C---:B------:R-:W-:Y:S02]  /*ad50*/  LOP3.LUT R27, R13.reuse, 0x300030, RZ, 0xc0, !PT ;  /* 0x003000300d1b7812 */ /* 0x040fe400078ec0ff */
[----:B------:R-:W-:Y:S02]  /*ad60*/  LOP3.LUT R36, R13, 0xc000c0, RZ, 0xc0, !PT ;  /* 0x00c000c00d247812 */ /* 0x000fe400078ec0ff */
[----:B------:R-:W-:Y:S02]  /*ad70*/  SHF.R.U32.HI R46, RZ, 0x8, R13 ;  /* 0x00000008ff2e7819 */ /* 0x000fe4000001160d */
[C---:B------:R-:W-:Y:S02]  /*ad80*/  LOP3.LUT R47, R14.reuse, 0x30003, RZ, 0xc0, !PT ;  /* 0x000300030e2f7812 */ /* 0x040fe400078ec0ff */
[C---:B------:R-:W-:Y:S02]  /*ad90*/  LOP3.LUT R13, R14.reuse, 0xc000c, RZ, 0xc0, !PT ;  /* 0x000c000c0e0d7812 */ /* 0x040fe400078ec0ff */
[----:B------:R-:W-:-:S02]  /*ada0*/  LOP3.LUT R30, R14, 0x300030, RZ, 0xc0, !PT ;  /* 0x003000300e1e7812 */ /* 0x000fc400078ec0ff */
[----:B---3--:R-:W-:Y:S02]  /*adb0*/  @!P2 PRMT R99, R18, 0x7610, R99 ;  /* 0x000076101263a816 */ /* 0x008fe40000000063 */
[----:B------:R-:W-:Y:S02]  /*adc0*/  @!P2 PRMT R106, R19, 0x7610, R106 ;  /* 0x00007610136aa816 */ /* 0x000fe4000000006a */
[----:B------:R-:W-:Y:S02]  /*add0*/  @!P2 PRMT R99, R99, 0x7610, R18 ;  /* 0x000076106363a816 */ /* 0x000fe40000000012 */
[----:B------:R-:W-:Y:S02]  /*ade0*/  @!P2 PRMT R106, R106, 0x7610, R19 ;  /* 0x000076106a6aa816 */ /* 0x000fe40000000013 */
[----:B------:R-:W-:Y:S02]  /*adf0*/  LOP3.LUT R38, R14, 0xc000c0, RZ, 0xc0, !PT ;  /* 0x00c000c00e267812 */ /* 0x000fe400078ec0ff */
[----:B------:R-:W-:-:S02]  /*ae00*/  SHF.R.U32.HI R48, RZ, 0x8, R14 ;  /* 0x00000008ff307819 */ /* 0x000fc4000001160e */
[C---:B------:R-:W-:Y:S02]  /*ae10*/  LOP3.LUT R17, R12.reuse, 0x30003, RZ, 0xc0, !PT ;  /* 0x000300030c117812 */ /* 0x040fe400078ec0ff */
[C---:B------:R-:W-:Y:S02]  /*ae20*/  LOP3.LUT R9, R12.reuse, 0xc000c, RZ, 0xc0, !PT ;  /* 0x000c000c0c097812 */ /* 0x040fe400078ec0ff */
[C---:B------:R-:W-:Y:S02]  /*ae30*/  LOP3.LUT R18, R12.reuse, 0x300030, RZ, 0xc0, !PT ;  /* 0x003000300c127812 */ /* 0x040fe400078ec0ff */
[----:B------:R-:W-:Y:S02]  /*ae40*/  LOP3.LUT R19, R12, 0xc000c0, RZ, 0xc0, !PT ;  /* 0x00c000c00c137812 */ /* 0x000fe400078ec0ff */
[----:B------:R-:W-:Y:S02]  /*ae50*/  LOP3.LUT R14, R15, 0xc000c, RZ, 0xc0, !PT ;  /* 0x000c000c0f0e7812 */ /* 0x000fe400078ec0ff */
[----:B------:R-:W-:-:S02]  /*ae60*/  SHF.R.U32.HI R12, RZ, 0x8, R12 ;  /* 0x00000008ff0c7819 */ /* 0x000fc4000001160c */
[C---:B------:R-:W-:Y:S02]  /*ae70*/  LOP3.LUT R49, R15.reuse, 0x30003, RZ, 0xc0, !PT ;  /* 0x000300030f317812 */ /* 0x040fe400078ec0ff */
[C---:B------:R-:W-:Y:S02]  /*ae80*/  LOP3.LUT R31, R15.reuse, 0x300030, RZ, 0xc0, !PT ;  /* 0x003000300f1f7812 */ /* 0x040fe400078ec0ff */
[----:B------:R-:W-:Y:S02]  /*ae90*/  LOP3.LUT R39, R15, 0xc000c0, RZ, 0xc0, !PT ;  /* 0x00c000c00f277812 */ /* 0x000fe400078ec0ff */
[----:B------:R-:W-:Y:S02]  /*aea0*/  SHF.R.U32.HI R50, RZ, 0x8, R15 ;  /* 0x00000008ff327819 */ /* 0x000fe4000001160f */
        /* <DEDUP_REMOVED lines=10> */
[-C--:B------:R-:W-:Y:S01]  /*af50*/  HFMA2 R23, R13, R16.reuse.H1_H1, -258, -258 ;  /* 0xdc08dc080d177431 */ /* 0x080fe20000060010 */
[----:B------:R-:W-:Y:S01]  /*af60*/  LOP3.LUT R29, R27, 0x64006400, RZ, 0xfc, !PT ;  /* 0x640064001b1d7812 */ /* 0x000fe200078efcff */
[-C--:B------:R-:W-:Y:S01]  /*af70*/  HFMA2 R26, R14, R16.reuse.H1_H1, -258, -258 ;  /* 0xdc08dc080e1a7431 */ /* 0x080fe20000060010 */
[----:B------:R-:W-:Y:S01]  /*af80*/  LOP3.LUT R13, R12, 0x300030, RZ, 0xc0, !PT ;  /* 0x003000300c0d7812 */ /* 0x000fe200078ec0ff */
[----:B------:R-:W-:Y:S01]  /*af90*/  HFMA2 R25, R15, R16.H1_H1, -258, -258 ;  /* 0xdc08dc080f197431 */ /* 0x000fe20000060010 */
        /* <DEDUP_REMOVED lines=12> */
[-C--:B------:R-:W-:Y:S02]  /*b060*/  HFMA2 R29, R29, R37.reuse.H0_H0, -66, -66 ;  /* 0xd420d4201d1d7431 */ /* 0x080fe40000040025 */
[-C--:B------:R-:W-:Y:S02]  /*b070*/  HFMA2 R30, R30, R37.reuse.H0_H0, -66, -66 ;  /* 0xd420d4201e1e7431 */ /* 0x080fe40000040025 */
[-C--:B------:R-:W-:Y:S02]  /*b080*/  HFMA2 R31, R31, R37.reuse.H0_H0, -66, -66 ;  /* 0xd420d4201f1f7431 */ /* 0x080fe40000040025 */
[-C--:B------:R-:W-:Y:S01]  /*b090*/  HFMA2 R32, R13, R37.reuse.H0_H0, -66, -66 ;  /* 0xd420d4200d207431 */ /* 0x080fe20000040025 */
[----:B------:R-:W-:Y:S01]  /*b0a0*/  LOP3.LUT R13, R12, 0xc000c0, RZ, 0xc0, !PT ;  /* 0x00c000c00c0d7812 */ /* 0x000fe200078ec0ff */
        /* <DEDUP_REMOVED lines=31> */
[-C--:B------:R-:W-:Y:S02]  /*b2a0*/  HFMA2 R9, R9, R16.reuse.H1_H1, -258, -258 ;  /* 0xdc08dc0809097431 */ /* 0x080fe40000060010 */
[----:B------:R-:W-:-:S02]  /*b2b0*/  HFMA2 R20, R20, R16.H1_H1, -258, -258 ;  /* 0xdc08dc0814147431 */ /* 0x000fc40000060010 */
[-C--:B------:R-:W-:Y:S02]  /*b2c0*/  HFMA2 R22, R22, R16.reuse.H1_H1, -258, -258 ;  /* 0xdc08dc0816167431 */ /* 0x080fe40000060010 */
[-C--:B------:R-:W-:Y:S02]  /*b2d0*/  HFMA2 R21, R21, R16.reuse.H1_H1, -258, -258 ;  /* 0xdc08dc0815157431 */ /* 0x080fe40000060010 */
[-C--:B------:R-:W-:Y:S02]  /*b2e0*/  HFMA2 R24, R24, R16.reuse.H1_H1, -258, -258 ;  /* 0xdc08dc0818187431 */ /* 0x080fe40000060010 */
[-C--:B------:R-:W-:Y:S02]  /*b2f0*/  HFMA2 R36, R19, R16.reuse.H0_H0, -18, -18 ;  /* 0xcc80cc8013247431 */ /* 0x080fe40000040010 */
[-C--:B------:R-:W-:Y:S02]  /*b300*/  HFMA2 R37, R37, R16.reuse.H0_H0, -18, -18 ;  /* 0xcc80cc8025257431 */ /* 0x080fe40000040010 */
[----:B------:R-:W-:-:S02]  /*b310*/  HFMA2 R38, R15, R16.H0_H0, -18, -18 ;  /* 0xcc80cc800f267431 */ /* 0x000fc40000040010 */
[-C--:B------:R-:W-:Y:S02]  /*b320*/  HFMA2 R39, R39, R16.reuse.H0_H0, -18, -18 ;  /* 0xcc80cc8027277431 */ /* 0x080fe40000040010 */
[----:B------:R-:W-:Y:S02]  /*b330*/  HFMA2 R41, R41, R16.H0_H0, -18, -18 ;  /* 0xcc80cc8029297431 */ /* 0x000fe40000040010 */
[----:B------:R-:W-:Y:S02]  /*b340*/  HADD2 R44, R17, -1026, -1026 ;  /* 0xe402e402112c7430 */ /* 0x000fe40000000000 */
[----:B------:R-:W-:Y:S02]  /*b350*/  HADD2 R45, R45, -1026, -1026 ;  /* 0xe402e4022d2d7430 */ /* 0x000fe40000000000 */
[----:B------:R-:W-:Y:S02]  /*b360*/  HADD2 R47, R13, -1026, -1026 ;  /* 0xe402e4020d2f7430 */ /* 0x000fe40000000000 */
[----:B------:R-:W-:-:S02]  /*b370*/  HADD2 R48, R12, -1026, -1026 ;  /* 0xe402e4020c307430 */ /* 0x000fc40000000000 */
[----:B------:R-:W-:Y:S02]  /*b380*/  HADD2 R49, R49, -1026, -1026 ;  /* 0xe402e40231317430 */ /* 0x000fe40000000000 */
[----:B------:R-:W-:Y:S02]  /*b390*/  HADD2 R50, R50, -1026, -1026 ;  /* 0xe402e40232327430 */ /* 0x000fe40000000000 */
[----:B------:R-:W-:Y:S01]  /*b3a0*/  HADD2 R51, R14, -1026, -1026 ;  /* 0xe402e4020e337430 */ /* 0x000fe20000000000 */
[----:B0-----:R-:W-:Y:S06]  /*b3b0*/  @!P3 BRA `(.L_x_484) ;  /* 0x0000000000a8b947 */ /* 0x001fec0003800000 */
        /* <DEDUP_REMOVED lines=42> */
.L_x_484:
[----:B------:R-:W-:Y:S02]  /*b660*/  @!P2 MOV R89, R55 ;  /* 0x000000370059a202 */ /* 0x000fe40000000f00 */
[----:B-----5:R-:W-:Y:S01]  /*b670*/  @!P2 IADD3 R90, PT, PT, R28, R97, RZ ;  /* 0x000000611c5aa210 */ /* 0x020fe20007ffe0ff */
        /* <DEDUP_REMOVED lines=47> */
.L_x_486:
        /* <DEDUP_REMOVED lines=46> */
.L_x_487:
        /* <DEDUP_REMOVED lines=44> */
.L_x_485:
[----:B------:R-:W0:Y:S01]  /*bf10*/  LDC R85, c[0x0][0x3ac] ;  /* 0x0000eb00ff557b82 */ /* 0x000e220000000800 */
[----:B------:R-:W-:Y:S01]  /*bf20*/  IADD3 R97, PT, PT, R97, 0x10, RZ ;  /* 0x0000001061617810 */ /* 0x000fe20007ffe0ff */
[----:B------:R-:W-:Y:S01]  /*bf30*/  UIADD3 UR4, UPT, UPT, UR4, 0x20, URZ ;  /* 0x0000002004047890 */ /* 0x000fe2000fffe0ff */
[----:B------:R-:W-:Y:S02]  /*bf40*/  IADD3 R10, P3, PT, R10, 0x40, RZ ;  /* 0x000000400a0a7810 */ /* 0x000fe40007f7e0ff */
[----:B------:R-:W-:Y:S02]  /*bf50*/  ISETP.GE.AND P2, PT, R97, R96, PT ;  /* 0x000000606100720c */ /* 0x000fe40003f46270 */
[----:B------:R-:W-:Y:S01]  /*bf60*/  IADD3.X R11, PT, PT, RZ, R11, RZ, P3, !PT ;  /* 0x0000000bff0b7210 */ /* 0x000fe20001ffe4ff */
[----:B0-----:R-:W-:-:S10]  /*bf70*/  IMAD.WIDE R104, R85, 0x4, R104 ;  /* 0x0000000455687825 */ /* 0x001fd400078e0268 */
[----:B------:R-:W-:Y:S05]  /*bf80*/  @!P2 BRA `(.L_x_488) ;  /* 0xffffffec0038a947 */ /* 0x000fea000383ffff */
.L_x_483:
        /* <DEDUP_REMOVED lines=12> */
.L_x_492:
[----:B------:R-:W0:Y:S02]  /*c050*/  LDS R8, [R7] ;  /* 0x0000000007087984 */ /* 0x000e240000000800 */
[----:B0-----:R-:W-:-:S05]  /*c060*/  HADD2 R9, R8, R13 ;  /* 0x0000000d08097230 */ /* 0x001fca0000000000 */
[----:B------:R-:W0:Y:S02]  /*c070*/  ATOMS.CAST.SPIN P0, [R7], R8, R9 ;  /* 0x000000080700758d */ /* 0x000e240001800009 */
[----:B0-----:R-:W-:Y:S05]  /*c080*/  @!P0 BRA `(.L_x_492) ;  /* 0xfffffffc00f08947 */ /* 0x001fea000383ffff */
[----:B------:R-:W-:Y:S05]  /*c090*/  BRA `(.L_x_490) ;  /* 0x00000000000c7947 */ /* 0x000fea0003800000 */
.L_x_491:
[----:B------:R-:W2:Y:S02]  /*c0a0*/  LD.E R7, desc[UR8][R10.64] ;  /* 0x000000080a077980 */ /* 0x000ea4000c101900 */
[----:B--2---:R-:W-:-:S05]  /*c0b0*/  IADD3 R7, PT, PT, R13, R7, RZ ;  /* 0x000000070d077210 */ /* 0x004fca0007ffe0ff */
[----:B------:R0:W-:Y:S02]  /*c0c0*/  ST.E desc[UR8][R10.64], R7 ;  /* 0x000000070a007985 */ /* 0x0001e4000c101908 */
.L_x_490:
[----:B------:R-:W-:Y:S05]  /*c0d0*/  BSYNC.RECONVERGENT B0 ;  /* 0x0000000000007941 */ /* 0x000fea0003800200 */
.L_x_489:
[----:B------:R1:W-:Y:S01]  /*c0e0*/  ATOM.E.ADD.F16x2.RN.STRONG.GPU P0, RZ, desc[UR8][R10.64+0x4], R95 ;  /* 0x8000045f0aff79a2 */ /* 0x0003e2000c10e108 */
[----:B------:R-:W-:Y:S04]  /*c0f0*/  BSSY.RECONVERGENT B0, `(.L_x_493) ;  /* 0x000000e000007945 */ /* 0x000fe80003800200 */
[----:B-1----:R-:W-:Y:S05]  /*c100*/  @P0 BRA `(.L_x_494) ;  /* 0x0000000000300947 */ /* 0x002fea0003800000 */
[----:B------:R-:W1:Y:S02]  /*c110*/  QSPC.E.S P0, RZ, [R10+0x4] ;  /* 0x000004000aff73aa */ /* 0x000e640000000500 */
[----:B-1----:R-:W-:Y:S05]  /*c120*/  @!P0 BRA `(.L_x_495) ;  /* 0x00000000001c8947 */ /* 0x002fea0003800000 */
[----:B------:R-:W-:-:S04]  /*c130*/  MOV R8, R10 ;  /* 0x0000000a00087202 */ /* 0x000fc80000000f00 */
[----:B0-----:R-:W-:-:S07]  /*c140*/  MOV R7, R8 ;  /* 0x0000000800077202 */ /* 0x001fce0000000f00 */
.L_x_496:
[----:B------:R-:W0:Y:S02]  /*c150*/  LDS R8, [R7+0x4] ;  /* 0x0000040007087984 */ /* 0x000e240000000800 */
[----:B0-----:R-:W-:-:S05]  /*c160*/  HFMA2 R9, R8, 1, 1, R95 ;  /* 0x3c003c0008097831 */ /* 0x001fca000000005f */
[----:B------:R-:W0:Y:S02]  /*c170*/  ATOMS.CAST.SPIN P0, [R7+0x4], R8, R9 ;  /* 0x000004080700758d */ /* 0x000e240001800009 */
[----:B0-----:R-:W-:Y:S05]  /*c180*/  @!P0 BRA `(.L_x_496) ;  /* 0xfffffffc00f08947 */ /* 0x001fea000383ffff */
[----:B------:R-:W-:Y:S05]  /*c190*/  BRA `(.L_x_494) ;  /* 0x00000000000c7947 */ /* 0x000fea0003800000 */
.L_x_495:
[----:B0-----:R-:W2:Y:S02]  /*c1a0*/  LD.E R7, desc[UR8][R10.64+0x4] ;  /* 0x000004080a077980 */ /* 0x001ea4000c101900 */
[----:B--2---:R-:W-:-:S05]  /*c1b0*/  IADD3 R7, PT, PT, R95, R7, RZ ;  /* 0x000000075f077210 */ /* 0x004fca0007ffe0ff */
[----:B------:R1:W-:Y:S02]  /*c1c0*/  ST.E desc[UR8][R10.64+0x4], R7 ;  /* 0x000004070a007985 */ /* 0x0003e4000c101908 */
.L_x_494:
[----:B------:R-:W-:Y:S05]  /*c1d0*/  BSYNC.RECONVERGENT B0 ;  /* 0x0000000000007941 */ /* 0x000fea0003800200 */
.L_x_493:
        /* <DEDUP_REMOVED lines=11> */
.L_x_500:
[----:B------:R-:W0:Y:S02]  /*c290*/  LDS R6, [R5] ;  /* 0x0000000005067984 */ /* 0x000e240000000800 */
[----:B0-----:R-:W-:-:S05]  /*c2a0*/  HADD2 R7, R6, R9 ;  /* 0x0000000906077230 */ /* 0x001fca0000000000 */
[----:B------:R-:W0:Y:S02]  /*c2b0*/  ATOMS.CAST.SPIN P0, [R5], R6, R7 ;  /* 0x000000060500758d */ /* 0x000e240001800007 */
[----:B0-----:R-:W-:Y:S05]  /*c2c0*/  @!P0 BRA `(.L_x_500) ;  /* 0xfffffffc00f08947 */ /* 0x001fea000383ffff */
[----:B------:R-:W-:Y:S05]  /*c2d0*/  BRA `(.L_x_498) ;  /* 0x00000000000c7947 */ /* 0x000fea0003800000 */
.L_x_499:
[----:B------:R-:W2:Y:S02]  /*c2e0*/  LD.E R5, desc[UR8][R10.64] ;  /* 0x000000080a057980 */ /* 0x000ea4000c101900 */
[----:B--2---:R-:W-:-:S05]  /*c2f0*/  IADD3 R5, PT, PT, R9, R5, RZ ;  /* 0x0000000509057210 */ /* 0x004fca0007ffe0ff */
[----:B------:R0:W-:Y:S02]  /*c300*/  ST.E desc[UR8][R10.64], R5 ;  /* 0x000000050a007985 */ /* 0x0001e4000c101908 */
.L_x_498:
[----:B------:R-:W-:Y:S05]  /*c310*/  BSYNC.RECONVERGENT B0 ;  /* 0x0000000000007941 */ /* 0x000fea0003800200 */
.L_x_497:
[----:B------:R1:W-:Y:S01]  /*c320*/  ATOM.E.ADD.F16x2.RN.STRONG.GPU P0, RZ, desc[UR8][R10.64+0x4], R13 ;  /* 0x8000040d0aff79a2 */ /* 0x0003e2000c10e108 */
[----:B------:R-:W-:Y:S04]  /*c330*/  BSSY.RECONVERGENT B0, `(.L_x_501) ;  /* 0x000000e000007945 */ /* 0x000fe80003800200 */
[----:B-1----:R-:W-:Y:S05]  /*c340*/  @P0 BRA `(.L_x_502) ;  /* 0x0000000000300947 */ /* 0x002fea0003800000 */
[----:B------:R-:W1:Y:S02]  /*c350*/  QSPC.E.S P0, RZ, [R10+0x4] ;  /* 0x000004000aff73aa */ /* 0x000e640000000500 */
[----:B-1----:R-:W-:Y:S05]  /*c360*/  @!P0 BRA `(.L_x_503) ;  /* 0x00000000001c8947 */ /* 0x002fea0003800000 */
[----:B------:R-:W-:-:S04]  /*c370*/  MOV R6, R10 ;  /* 0x0000000a00067202 */ /* 0x000fc80000000f00 */
[----:B0-----:R-:W-:-:S07]  /*c380*/  MOV R5, R6 ;  /* 0x0000000600057202 */ /* 0x001fce0000000f00 */
.L_x_504:
[----:B------:R-:W0:Y:S02]  /*c390*/  LDS R6, [R5+0x4] ;  /* 0x0000040005067984 */ /* 0x000e240000000800 */
[----:B0-----:R-:W-:-:S05]  /*c3a0*/  HFMA2 R7, R6, 1, 1, R13 ;  /* 0x3c003c0006077831 */ /* 0x001fca000000000d */
[----:B------:R-:W0:Y:S02]  /*c3b0*/  ATOMS.CAST.SPIN P0, [R5+0x4], R6, R7 ;  /* 0x000004060500758d */ /* 0x000e240001800007 */
[----:B0-----:R-:W-:Y:S05]  /*c3c0*/  @!P0 BRA `(.L_x_504) ;  /* 0xfffffffc00f08947 */ /* 0x001fea000383ffff */
[----:B------:R-:W-:Y:S05]  /*c3d0*/  BRA `(.L_x_502) ;  /* 0x00000000000c7947 */ /* 0x000fea0003800000 */
.L_x_503:
[----:B0-----:R-:W2:Y:S02]  /*c3e0*/  LD.E R5, desc[UR8][R10.64+0x4] ;  /* 0x000004080a057980 */ /* 0x001ea4000c101900 */
[----:B--2---:R-:W-:-:S05]  /*c3f0*/  IADD3 R5, PT, PT, R13, R5, RZ ;  /* 0x000000050d057210 */ /* 0x004fca0007ffe0ff */
[----:B------:R1:W-:Y:S02]  /*c400*/  ST.E desc[UR8][R10.64+0x4], R5 ;  /* 0x000004050a007985 */ /* 0x0003e4000c101908 */
.L_x_502:
[----:B------:R-:W-:Y:S05]  /*c410*/  BSYNC.RECONVERGENT B0 ;  /* 0x0000000000007941 */ /* 0x000fea0003800200 */
.L_x_501:
        /* <DEDUP_REMOVED lines=12> */
.L_x_508:
[----:B------:R-:W0:Y:S02]  /*c4e0*/  LDS R4, [R3] ;  /* 0x0000000003047984 */ /* 0x000e240000000800 */
[----:B0-----:R-:W-:-:S05]  /*c4f0*/  HADD2 R5, R4, R7 ;  /* 0x0000000704057230 */ /* 0x001fca0000000000 */
[----:B------:R-:W0:Y:S02]  /*c500*/  ATOMS.CAST.SPIN P0, [R3], R4, R5 ;  /* 0x000000040300758d */ /* 0x000e240001800005 */
[----:B0-----:R-:W-:Y:S05]  /*c510*/  @!P0 BRA `(.L_x_508) ;  /* 0xfffffffc00f08947 */ /* 0x001fea000383ffff */
[----:B------:R-:W-:Y:S05]  /*c520*/  BRA `(.L_x_506) ;  /* 0x00000000000c7947 */ /* 0x000fea0003800000 */
.L_x_507:
[----:B------:R-:W2:Y:S02]  /*c530*/  LD.E R3, desc[UR8][R10.64] ;  /* 0x000000080a037980 */ /* 0x000ea4000c101900 */
[----:B--2---:R-:W-:-:S05]  /*c540*/  IADD3 R3, PT, PT, R7, R3, RZ ;  /* 0x0000000307037210 */ /* 0x004fca0007ffe0ff */
[----:B------:R0:W-:Y:S02]  /*c550*/  ST.E desc[UR8][R10.64], R3 ;  /* 0x000000030a007985 */ /* 0x0001e4000c101908 */
.L_x_506:
[----:B------:R-:W-:Y:S05]  /*c560*/  BSYNC.RECONVERGENT B0 ;  /* 0x0000000000007941 */ /* 0x000fea0003800200 */
.L_x_505:
[----:B------:R1:W-:Y:S01]  /*c570*/  ATOM.E.ADD.F16x2.RN.STRONG.GPU P0, RZ, desc[UR8][R10.64+0x4], R91 ;  /* 0x8000045b0aff79a2 */ /* 0x0003e2000c10e108 */
[----:B------:R-:W-:Y:S04]  /*c580*/  BSSY.RECONVERGENT B0, `(.L_x_509) ;  /* 0x000000e000007945 */ /* 0x000fe80003800200 */
[----:B-1----:R-:W-:Y:S05]  /*c590*/  @P0 BRA `(.L_x_510) ;  /* 0x0000000000300947 */ /* 0x002fea0003800000 */
[----:B------:R-:W1:Y:S02]  /*c5a0*/  QSPC.E.S P0, RZ, [R10+0x4] ;  /* 0x000004000aff73aa */ /* 0x000e640000000500 */
[----:B-1----:R-:W-:Y:S05]  /*c5b0*/  @!P0 BRA `(.L_x_511) ;  /* 0x00000000001c8947 */ /* 0x002fea0003800000 */
[----:B------:R-:W-:-:S04]  /*c5c0*/  MOV R4, R10 ;  /* 0x0000000a00047202 */ /* 0x000fc80000000f00 */
[----:B0-----:R-:W-:-:S07]  /*c5d0*/  MOV R3, R4 ;  /* 0x0000000400037202 */ /* 0x001fce0000000f00 */
.L_x_512:
[----:B------:R-:W0:Y:S02]  /*c5e0*/  LDS R4, [R3+0x4] ;  /* 0x0000040003047984 */ /* 0x000e240000000800 */
[----:B0-----:R-:W-:-:S05]  /*c5f0*/  HFMA2 R5, R4, 1, 1, R91 ;  /* 0x3c003c0004057831 */ /* 0x001fca000000005b */
[----:B------:R-:W0:Y:S02]  /*c600*/  ATOMS.CAST.SPIN P0, [R3+0x4], R4, R5 ;  /* 0x000004040300758d */ /* 0x000e240001800005 */
[----:B0-----:R-:W-:Y:S05]  /*c610*/  @!P0 BRA `(.L_x_512) ;  /* 0xfffffffc00f08947 */ /* 0x001fea000383ffff */
[----:B------:R-:W-:Y:S05]  /*c620*/  BRA `(.L_x_510) ;  /* 0x00000000000c7947 */ /* 0x000fea0003800000 */
.L_x_511:
[----:B0-----:R-:W2:Y:S02]  /*c630*/  LD.E R3, desc[UR8][R10.64+0x4] ;  /* 0x000004080a037980 */ /* 0x001ea4000c101900 */
[----:B--2---:R-:W-:-:S05]  /*c640*/  IADD3 R3, PT, PT, R91, R3, RZ ;  /* 0x000000035b037210 */ /* 0x004fca0007ffe0ff */
[----:B------:R1:W-:Y:S02]  /*c650*/  ST.E desc[UR8][R10.64+0x4], R3 ;  /* 0x000004030a007985 */ /* 0x0003e4000c101908 */
.L_x_510:
[----:B------:R-:W-:Y:S05]  /*c660*/  BSYNC.RECONVERGENT B0 ;  /* 0x0000000000007941 */ /* 0x000fea0003800200 */
.L_x_509:
        /* <DEDUP_REMOVED lines=12> */
.L_x_516:
[----:B------:R-:W0:Y:S02]  /*c730*/  LDS R2, [R0] ;  /* 0x0000000000027984 */ /* 0x000e240000000800 */
[----:B0-----:R-:W-:-:S05]  /*c740*/  HADD2 R3, R2, R5 ;  /* 0x0000000502037230 */ /* 0x001fca0000000000 */
[----:B------:R-:W0:Y:S02]  /*c750*/  ATOMS.CAST.SPIN P0, [R0], R2, R3 ;  /* 0x000000020000758d */ /* 0x000e240001800003 */
[----:B0-----:R-:W-:Y:S05]  /*c760*/  @!P0 BRA `(.L_x_516) ;  /* 0xfffffffc00f08947 */ /* 0x001fea000383ffff */
[----:B------:R-:W-:Y:S05]  /*c770*/  BRA `(.L_x_514) ;  /* 0x00000000000c7947 */ /* 0x000fea0003800000 */
.L_x_515:
[----:B------:R-:W2:Y:S02]  /*c780*/  LD.E R0, desc[UR8][R10.64] ;  /* 0x000000080a007980 */ /* 0x000ea4000c101900 */
[----:B--2---:R-:W-:-:S05]  /*c790*/  IADD3 R3, PT, PT, R5, R0, RZ ;  /* 0x0000000005037210 */ /* 0x004fca0007ffe0ff */
[----:B------:R0:W-:Y:S02]  /*c7a0*/  ST.E desc[UR8][R10.64], R3 ;  /* 0x000000030a007985 */ /* 0x0001e4000c101908 */
.L_x_514:
[----:B------:R-:W-:Y:S05]  /*c7b0*/  BSYNC.RECONVERGENT B0 ;  /* 0x0000000000007941 */ /* 0x000fea0003800200 */
.L_x_513:
[----:B------:R1:W-:Y:S02]  /*c7c0*/  ATOM.E.ADD.F16x2.RN.STRONG.GPU P0, RZ, desc[UR8][R10.64+0x4], R93 ;  /* 0x8000045d0aff79a2 */ /* 0x0003e4000c10e108 */
[----:B-1----:R-:W-:Y:S05]  /*c7d0*/  @P0 EXIT ;  /* 0x000000000000094d */ /* 0x002fea0003800000 */
[----:B------:R-:W1:Y:S02]  /*c7e0*/  QSPC.E.S P0, RZ, [R10+0x4] ;  /* 0x000004000aff73aa */ /* 0x000e640000000500 */
[----:B-1----:R-:W-:Y:S05]  /*c7f0*/  @!P0 BRA `(.L_x_517) ;  /* 0x00000000001c8947 */ /* 0x002fea0003800000 */
[----:B------:R-:W-:-:S04]  /*c800*/  MOV R2, R10 ;  /* 0x0000000a00027202 */ /* 0x000fc80000000f00 */
[----:B------:R-:W-:-:S07]  /*c810*/  MOV R0, R2 ;  /* 0x0000000200007202 */ /* 0x000fce0000000f00 */
.L_x_518:
[----:B------:R-:W0:Y:S02]  /*c820*/  LDS R2, [R0+0x4] ;  /* 0x0000040000027984 */ /* 0x000e240000000800 */
[----:B0-----:R-:W-:-:S05]  /*c830*/  HFMA2 R3, R2, 1, 1, R93 ;  /* 0x3c003c0002037831 */ /* 0x001fca000000005d */
[----:B------:R-:W0:Y:S02]  /*c840*/  ATOMS.CAST.SPIN P0, [R0+0x4], R2, R3 ;  /* 0x000004020000758d */ /* 0x000e240001800003 */
[----:B0-----:R-:W-:Y:S05]  /*c850*/  @!P0 BRA `(.L_x_518) ;  /* 0xfffffffc00f08947 */ /* 0x001fea000383ffff */
[----:B------:R-:W-:Y:S05]  /*c860*/  EXIT ;  /* 0x000000000000794d */ /* 0x000fea0003800000 */
.L_x_517:
[----:B------:R-:W0:Y:S02]  /*c870*/  LD.E R0, desc[UR8][R10.64+0x4] ;  /* 0x000004080a007980 */ /* 0x000e24000c101900 */
[----:B0-----:R-:W-:-:S05]  /*c880*/  IADD3 R3, PT, PT, R93, R0, RZ ;  /* 0x000000005d037210 */ /* 0x001fca0007ffe0ff */
[----:B------:R-:W-:Y:S01]  /*c890*/  ST.E desc[UR8][R10.64+0x4], R3 ;  /* 0x000004030a007985 */ /* 0x000fe2000c101908 */
[----:B------:R-:W-:Y:S05]  /*c8a0*/  EXIT ;  /* 0x000000000000794d */ /* 0x000fea0003800000 */
.L_x_519:
        /* <DEDUP_REMOVED lines=13> */
.L_x_3920:


//--------------------- .text._Z23gemm_half_q_half_kernelILi4ELi4ELb1ELb1ELi64EEvPK6__halfPKjS4_S2_PS0_iiiiPKtS7_iiiiiibS2_i --------------------------
	.section	.text._Z23gemm_half_q_half_kernelILi4ELi4ELb1ELb1ELi64EEvPK6__halfPKjS4_S2_PS0_iiiiPKtS7_iiiiiibS2_i,"ax",@progbits
	.align	128
        .global         _Z23gemm_half_q_half_kernelILi4ELi4ELb1ELb1ELi64EEvPK6__halfPKjS4_S2_PS0_iiiiPKtS7_iiiiiibS2_i
        .type           _Z23gemm_half_q_half_kernelILi4ELi4ELb1ELb1ELi64EEvPK6__halfPKjS4_S2_PS0_iiiiPKtS7_iiiiiibS2_i,@function
        .size           _Z23gemm_half_q_half_kernelILi4ELi4ELb1ELb1ELi64EEvPK6__halfPKjS4_S2_PS0_iiiiPKtS7_iiiiiibS2_i,(.L_x_3921 - _Z23gemm_half_q_half_kernelILi4ELi4ELb1ELb1ELi64EEvPK6__halfPKjS4_S2_PS0_iiiiPKtS7_iiiiiibS2_i)
        .other          _Z23gemm_half_q_half_kernelILi4ELi4ELb1ELb1ELi64EEvPK6__halfPKjS4_S2_PS0_iiiiPKtS7_iiiiiibS2_i,@"STO_CUDA_ENTRY STV_DEFAULT"
_Z23gemm_half_q_half_kernelILi4ELi4ELb1ELb1ELi64EEvPK6__halfPKjS4_S2_PS0_iiiiPKtS7_iiiiiibS2_i:
.text._Z23gemm_half_q_half_kernelILi4ELi4ELb1ELb1ELi64EEvPK6__halfPKjS4_S2_PS0_iiiiPKtS7_iiiiiibS2_i:
[----:B------:R-:W0:Y:S08]  /*0000*/  LDC R1, c[0x0][0x37c] ;  /* 0x0000df00ff017b82 */ /* 0x000e300000000800 */
[----:B------:R-:W1:Y:S01]  /*0010*/  S2UR UR10, SR_CTAID.Y ;  /* 0x00000000000a79c3 */ /* 0x000e620000002600 */
[----:B0-----:R-:W-:-:S07]  /*0020*/  IADD3 R1, PT, PT, R1, -0x10, RZ ;  /* 0xfffffff001017810 */ /* 0x001fce0007ffe0ff */
[----:B------:R-:W0:Y:S01]  /*0030*/  LDC R97, c[0x0][0x3a8] ;  /* 0x0000ea00ff617b82 */ /* 0x000e220000000800 */
[----:B-1----:R-:W-:-:S06]  /*0040*/  USHF.L.U32 UR7, UR10, 0x2, URZ ;  /* 0x000000020a077899 */ /* 0x002fcc00080006ff */
[----:B0-----:R-:W-:-:S05]  /*0050*/  VIADD R97, R97, -UR7 ;  /* 0x8000000761617c36 */ /* 0x001fca0008000000 */
        /* <DEDUP_REMOVED lines=30> */
.L_x_520:
[----:B------:R-:W-:Y:S02]  /*0240*/  PRMT R0, R0, 0x9910, RZ ;  /* 0x0000991000007816 */ /* 0x000fe400000000ff */
[----:B------:R-:W-:Y:S02]  /*0250*/  SHF.L.U32 R94, R10, 0x6, RZ ;  /* 0x000000060a5e7819 */ /* 0x000fe400000006ff */
[----:B------:R-:W-:Y:S02]  /*0260*/  ISETP.NE.AND P0, PT, R0, RZ, PT ;  /* 0x000000ff0000720c */ /* 0x000fe40003f05270 */
[----:B------:R-:W-:-:S11]  /*0270*/  VIADDMNMX R90, R94, 0x40, R3, PT ;  /* 0x000000405e5a7846 */ /* 0x000fd60003800103 */
[----:B------:R-:W-:Y:S05]  /*0280*/  @!P0 EXIT ;  /* 0x000000000000894d */ /* 0x000fea0003800000 */
        /* <DEDUP_REMOVED lines=28> */
[----:B0-----:R-:W-:Y:S01]  /*0450*/  VIADD R2, R2, 0x80 ;  /* 0x0000008002027836 */ /* 0x001fe20000000000 */
[----:B------:R-:W-:-:S11]  /*0460*/  IADD3 R4, PT, PT, R4, R3, RZ ;  /* 0x0000000304047210 */ /* 0x000fd60007ffe0ff */
[----:B------:R-:W-:Y:S05]  /*0470*/  @P0 BRA `(.L_x_524) ;  /* 0x0000000000ec0947 */ /* 0x000fea0003800000 */
[----:B------:R-:W-:Y:S01]  /*0480*/  IMAD.MOV R6, RZ, RZ, -R11 ;  /* 0x000000ffff067224 */ /* 0x000fe200078e0a0b */
[----:B------:R-:W-:-:S04]  /*0490*/  PLOP3.LUT P0, PT, PT, PT, PT, 0x80, 0x8 ;  /* 0x000000000008781c */ /* 0x000fc80003f0f070 */
[----:B------:R-:W-:-:S13]  /*04a0*/  ISETP.GT.AND P2, PT, R6, 0x3, PT ;  /* 0x000000030600780c */ /* 0x000fda0003f44270 */
[----:B------:R-:W-:Y:S05]  /*04b0*/  @!P2 BRA `(.L_x_525) ;  /* 0x000000000084a947 */ /* 0x000fea0003800000 */
[----:B------:R-:W-:-:S13]  /*04c0*/  PLOP3.LUT P0, PT, PT, PT, PT, 0x8, 0x80 ;  /* 0x000000000080781c */ /* 0x000fda0003f0e170 */
.L_x_526:
[----:B------:R-:W-:Y:S02]  /*04d0*/  IADD3 R7, P2, PT, R17, R4, RZ ;  /* 0x0000000411077210 */ /* 0x000fe40007f5e0ff */
[C---:B------:R-:W-:Y:S02]  /*04e0*/  IADD3 R8, PT, PT, R4.reuse, R3, RZ ;  /* 0x0000000304087210 */ /* 0x040fe40007ffe0ff */
[----:B------:R-:W-:Y:S02]  /*04f0*/  LEA.HI.X.SX32 R12, R4, RZ, 0x1, P2 ;  /* 0x000000ff040c7211 */ /* 0x000fe400010f0eff */
[----:B------:R-:W-:Y:S01]  /*0500*/  LEA R6, P2, R7, UR12, 0x1 ;  /* 0x0000000c07067c11 */ /* 0x000fe2000f8408ff */
[----:B------:R-:W-:Y:S01]  /*0510*/  IMAD.IADD R4, R8, 0x1, R3 ;  /* 0x0000000108047824 */ /* 0x000fe200078e0203 */
[----:B------:R-:W-:Y:S02]  /*0520*/  IADD3 R9, P3, PT, R17, R8, RZ ;  /* 0x0000000811097210 */ /* 0x000fe40007f7e0ff */
[----:B------:R-:W-:-:S02]  /*0530*/  LEA.HI.X R7, R7, UR13, R12, 0x1, P2 ;  /* 0x0000000d07077c11 */ /* 0x000fc400090f0c0c */
[----:B------:R-:W-:Y:S02]  /*0540*/  IADD3 R16, PT, PT, R4, R3, RZ ;  /* 0x0000000304107210 */ /* 0x000fe40007ffe0ff */
[----:B------:R-:W-:Y:S02]  /*0550*/  LEA.HI.X.SX32 R14, R8, RZ, 0x1, P3 ;  /* 0x000000ff080e7211 */ /* 0x000fe400018f0eff */
[----:B------:R-:W-:Y:S01]  /*0560*/  IADD3 R13, P4, PT, R17, R4, RZ ;  /* 0x00000004110d7210 */ /* 0x000fe20007f9e0ff */
[----:B------:R-:W2:Y:S01]  /*0570*/  LDG.E.U16.CONSTANT R7, desc[UR8][R6.64] ;  /* 0x0000000806077981 */ /* 0x000ea2000c1e9500 */
[----:B------:R-:W-:Y:S02]  /*0580*/  LEA R8, P2, R9, UR12, 0x1 ;  /* 0x0000000c09087c11 */ /* 0x000fe4000f8408ff */
[----:B------:R-:W-:Y:S02]  /*0590*/  IADD3 R15, P5, PT, R17, R16, RZ ;  /* 0x00000010110f7210 */ /* 0x000fe40007fbe0ff */
[----:B------:R-:W-:-:S02]  /*05a0*/  LEA.HI.X.SX32 R18, R4, RZ, 0x1, P4 ;  /* 0x000000ff04127211 */ /* 0x000fc400020f0eff */
[----:B------:R-:W-:Y:S02]  /*05b0*/  LEA.HI.X R9, R9, UR13, R14, 0x1, P2 ;  /* 0x0000000d09097c11 */ /* 0x000fe400090f0c0e */
[----:B------:R-:W-:Y:S02]  /*05c0*/  LEA R12, P3, R13, UR12, 0x1 ;  /* 0x0000000c0d0c7c11 */ /* 0x000fe4000f8608ff */
[----:B------:R-:W-:Y:S02]  /*05d0*/  LEA.HI.X.SX32 R4, R16, RZ, 0x1, P5 ;  /* 0x000000ff10047211 */ /* 0x000fe400028f0eff */
[----:B------:R-:W-:Y:S01]  /*05e0*/  LEA R14, P2, R15, UR12, 0x1 ;  /* 0x0000000c0f0e7c11 */ /* 0x000fe2000f8408ff */
[----:B------:R-:W3:Y:S01]  /*05f0*/  LDG.E.U16.CONSTANT R9, desc[UR8][R8.64] ;  /* 0x0000000808097981 */ /* 0x000ee2000c1e9500 */
        /* <DEDUP_REMOVED lines=13> */
.L_x_525:
        /* <DEDUP_REMOVED lines=20> */
.L_x_527:
[----:B------:R-:W-:-:S13]  /*0810*/  ISETP.EQ.AND P2, PT, R11, RZ, PT ;  /* 0x000000ff0b00720c */ /* 0x000fda0003f42270 */
[----:B------:R-:W-:Y:S05]  /*0820*/  @!P0 BRA P2, `(.L_x_522) ;  /* 0x0000000400788947 */ /* 0x000fea0001000000 */
.L_x_524:
        /* <DEDUP_REMOVED lines=12> */
.L_x_523:
[C---:B------:R-:W-:Y:S01]  /*08f0*/  LEA R6, P0, R17.reuse, UR12, 0x1 ;  /* 0x0000000c11067c11 */ /* 0x040fe2000f8008ff */
[----:B------:R-:W0:Y:S03]  /*0900*/  LDCU.64 UR14, c[0x0][0x380] ;  /* 0x00007000ff0e77ac */ /* 0x000e260008000a00 */
[----:B------:R-:W-:-:S05]  /*0910*/  LEA.HI.X R7, R17, UR13, RZ, 0x1, P0 ;  /* 0x0000000d11077c11 */ /* 0x000fca00080f0cff */
[----:B------:R1:W5:Y:S01]  /*0920*/  LDG.E.U16.CONSTANT R17, desc[UR8][R6.64] ;  /* 0x0000000806117981 */ /* 0x000362000c1e9500 */
[----:B------:R-:W-:Y:S01]  /*0930*/  IADD3 R4, PT, PT, RZ, -R0, RZ ;  /* 0x80000000ff047210 */ /* 0x000fe20007ffe0ff */
[----:B------:R-:W-:-:S03]  /*0940*/  IMAD R16, R3, UR10, RZ ;  /* 0x0000000a03107c24 */ /* 0x000fc6000f8e02ff */
[----:B------:R-:W-:Y:S01]  /*0950*/  ISETP.GE.AND P0, PT, R4, RZ, PT ;  /* 0x000000ff0400720c */ /* 0x000fe20003f06270 */
[----:B------:R-:W-:-:S12]  /*0960*/  IMAD.SHL.U32 R16, R16, 0x4, RZ ;  /* 0x0000000410107824 */ /* 0x000fd800078e00ff */
        /* <DEDUP_REMOVED lines=8> */
.L_x_530:
[----:B-----5:R-:W-:Y:S01]  /*09f0*/  IADD3 R7, P2, PT, R17, R16, RZ ;  /* 0x0000001011077210 */ /* 0x020fe20007f5e0ff */
[----:B------:R-:W-:-:S03]  /*0a00*/  IMAD.IADD R8, R16, 0x1, R3 ;  /* 0x0000000110087824 */ /* 0x000fc600078e0203 */
[----:B------:R-:W-:Y:S02]  /*0a10*/  LEA.HI.X.SX32 R16, R16, RZ, 0x1, P2 ;  /* 0x000000ff10107211 */ /* 0x000fe400010f0eff */
[----:B0-----:R-:W-:Y:S02]  /*0a20*/  LEA R6, P2, R7, UR12, 0x1 ;  /* 0x0000000c07067c11 */ /* 0x001fe4000f8408ff */
[----:B------:R-:W-:Y:S02]  /*0a30*/  IADD3 R12, PT, PT, R8, R3, RZ ;  /* 0x00000003080c7210 */ /* 0x000fe40007ffe0ff */
[----:B------:R-:W-:Y:S02]  /*0a40*/  IADD3 R9, P3, PT, R17, R8, RZ ;  /* 0x0000000811097210 */ /* 0x000fe40007f7e0ff */
[----:B------:R-:W-:Y:S01]  /*0a50*/  LEA.HI.X R7, R7, UR13, R16, 0x1, P2 ;  /* 0x0000000d07077c11 */ /* 0x000fe200090f0c10 */
[----:B------:R-:W-:Y:S01]  /*0a60*/  IMAD.IADD R16, R12, 0x1, R3 ;  /* 0x000000010c107824 */ /* 0x000fe200078e0203 */
[----:B------:R-:W-:-:S02]  /*0a70*/  LEA.HI.X.SX32 R14, R8, RZ, 0x1, P3 ;  /* 0x000000ff080e7211 */ /* 0x000fc400018f0eff */
[----:B------:R-:W-:Y:S02]  /*0a80*/  IADD3 R13, P4, PT, R17, R12, RZ ;  /* 0x0000000c110d7210 */ /* 0x000fe40007f9e0ff */
[----:B------:R-:W-:Y:S01]  /*0a90*/  LEA R8, P2, R9, UR12, 0x1 ;  /* 0x0000000c09087c11 */ /* 0x000fe2000f8408ff */
[----:B------:R-:W2:Y:S01]  /*0aa0*/  LDG.E.U16.CONSTANT R7, desc[UR8][R6.64] ;  /* 0x0000000806077981 */ /* 0x000ea2000c1e9500 */
[----:B------:R-:W-:Y:S02]  /*0ab0*/  IADD3 R11, P5, PT, R17, R16, RZ ;  /* 0x00000010110b7210 */ /* 0x000fe40007fbe0ff */
[----:B------:R-:W-:Y:S02]  /*0ac0*/  LEA.HI.X.SX32 R20, R12, RZ, 0x1, P4 ;  /* 0x000000ff0c147211 */ /* 0x000fe400020f0eff */
[----:B------:R-:W-:Y:S02]  /*0ad0*/  LEA.HI.X R9, R9, UR13, R14, 0x1, P2 ;  /* 0x0000000d09097c11 */ /* 0x000fe400090f0c0e */
[----:B------:R-:W-:-:S02]  /*0ae0*/  LEA R12, P3, R13, UR12, 0x1 ;  /* 0x0000000c0d0c7c11 */ /* 0x000fc4000f8608ff */
[----:B------:R-:W-:Y:S02]  /*0af0*/  LEA.HI.X.SX32 R18, R16, RZ, 0x1, P5 ;  /* 0x000000ff10127211 */ /* 0x000fe400028f0eff */
[----:B------:R-:W-:Y:S01]  /*0b00*/  LEA R14, P2, R11, UR12, 0x1 ;  /* 0x0000000c0b0e7c11 */ /* 0x000fe2000f8408ff */
[----:B------:R-:W3:Y:S01]  /*0b10*/  LDG.E.U16.CONSTANT R9, desc[UR8][R8.64] ;  /* 0x0000000808097981 */ /* 0x000ee2000c1e9500 */
        /* <DEDUP_REMOVED lines=11> */
[----:B0-----:R-:W-:Y:S01]  /*0bd0*/  IADD3 R2, PT, PT, R2, 0x200, RZ ;  /* 0x0000020002027810 */ /* 0x001fe20007ffe0ff */
[----:B------:R-:W-:Y:S06]  /*0be0*/  @!P2 BRA `(.L_x_530) ;  /* 0xfffffffc0080a947 */ /* 0x000fec000383ffff */
.L_x_529:
[----:B------:R-:W-:-:S05]  /*0bf0*/  IMAD.MOV R6, RZ, RZ, -R4 ;  /* 0x000000ffff067224 */ /* 0x000fca00078e0a04 */
        /* <DEDUP_REMOVED lines=19> */
[----:B0-----:R-:W-:-:S07]  /*0d30*/  VIADD R2, R2, 0x100 ;  /* 0x0000010002027836 */ /* 0x001fce0000000000 */
.L_x_531:
[----:B------:R-:W-:-:S13]  /*0d40*/  ISETP.NE.OR P0, PT, R4, RZ, P0 ;  /* 0x000000ff0400720c */ /* 0x000fda0000705670 */
[----:B------:R-:W-:Y:S05]  /*0d50*/  @!P0 BRA `(.L_x_522) ;  /* 0x00000000002c8947 */ /* 0x000fea0003800000 */
.L_x_528:
[----:B-----5:R-:W-:-:S04]  /*0d60*/  IADD3 R7, P0, PT, R17, R16, RZ ;  /* 0x0000001011077210 */ /* 0x020fc80007f1e0ff */
[----:B------:R-:W-:Y:S02]  /*0d70*/  LEA.HI.X.SX32 R8, R16, RZ, 0x1, P0 ;  /* 0x000000ff10087211 */ /* 0x000fe400000f0eff */
[----:B------:R-:W-:-:S04]  /*0d80*/  LEA R6, P0, R7, UR14, 0x1 ;  /* 0x0000000e07067c11 */ /* 0x000fc8000f8008ff */
        /* <DEDUP_REMOVED lines=8> */
.L_x_522:
[----:B------:R-:W-:Y:S05]  /*0e10*/  BSYNC.RECONVERGENT B0 ;  /* 0x0000000000007941 */ /* 0x000fea0003800200 */
.L_x_521:
[----:B------:R-:W1:Y:S02]  /*0e20*/  LDCU UR5, c[0x0][0x3ac] ;  /* 0x00007580ff0577ac */ /* 0x000e640008000800 */
[----:B-1----:R-:W-:-:S05]  /*0e30*/  IMAD.U32 R85, RZ, RZ, UR5 ;  /* 0x00000005ff557e24 */ /* 0x002fca000f8e00ff */
        /* <DEDUP_REMOVED lines=17> */
[----:B-----5:R-:W0:Y:S01]  /*0f50*/  LDC.64 R16, c[0x0][0x3a0] ;  /* 0x0000e800ff107b82 */ /* 0x020e220000000a00 */
[----:B------:R-:W-:-:S13]  /*0f60*/  PLOP3.LUT P0, PT, PT, PT, PT, 0x8, 0x80 ;  /* 0x000000000080781c */ /* 0x000fda0003f0e170 */
.L_x_535:
[----:B-1----:R-:W-:Y:S01]  /*0f70*/  IMAD.IADD R8, R0, 0x1, R85 ;  /* 0x0000000100087824 */ /* 0x002fe200078e0255 */
        /* <DEDUP_REMOVED lines=14> */
.L_x_534:
[----:B------:R-:W-:-:S04]  /*1060*/  IADD3 R4, PT, PT, RZ, -R2, RZ ;  /* 0x80000002ff047210 */ /* 0x000fc80007ffe0ff */
        /* <DEDUP_REMOVED lines=11> */
.L_x_536:
[----:B------:R-:W-:-:S13]  /*1120*/  ISETP.NE.OR P0, PT, R2, RZ, P0 ;  /* 0x000000ff0200720c */ /* 0x000fda0000705670 */
[----:B------:R-:W-:Y:S05]  /*1130*/  @!P0 BRA `(.L_x_532) ;  /* 0x00000000001c8947 */ /* 0x000fea0003800000 */
.L_x_533:
[----:B01----:R-:W0:Y:S02]  /*1140*/  LDC.64 R6, c[0x0][0x3a0] ;  /* 0x0000e800ff067b82 */ /* 0x003e240000000a00 */
.L_x_537:
[----:B0-----:R-:W-:Y:S01]  /*1150*/  IMAD.WIDE R8, R0, 0x2, R6 ;  /* 0x0000000200087825 */ /* 0x001fe200078e0206 */
[----:B------:R-:W-:-:S03]  /*1160*/  IADD3 R2, PT, PT, R2, 0x1, RZ ;  /* 0x0000000102027810 */ /* 0x000fc60007ffe0ff */
[----:B------:R-:W-:Y:S01]  /*1170*/  IMAD.IADD R0, R0, 0x1, R85 ;  /* 0x0000000100007824 */ /* 0x000fe200078e0255 */
[----:B------:R2:W-:Y:S01]  /*1180*/  STG.E.64 desc[UR8][R8.64], RZ ;  /* 0x000000ff08007986 */ /* 0x0005e2000c101b08 */
[----:B------:R-:W-:-:S13]  /*1190*/  ISETP.NE.AND P0, PT, R2, RZ, PT ;  /* 0x000000ff0200720c */ /* 0x000fda0003f05270 */
[----:B--2---:R-:W-:Y:S05]  /*11a0*/  @P0 BRA `(.L_x_537) ;  /* 0xfffffffc00e80947 */ /* 0x004fea000383ffff */
.L_x_532:
[----:B------:R-:W2:Y:S01]  /*11b0*/  LDCU UR4, c[0x0][0x3c8] ;  /* 0x00007900ff0477ac */ /* 0x000ea20008000800 */
[----:B-1----:R-:W1:Y:S01]  /*11c0*/  LDC.64 R12, c[0x0][0x3b8] ;  /* 0x0000ee00ff0c7b82 */ /* 0x002e620000000a00 */
[----:B------:R-:W-:Y:S01]  /*11d0*/  ISETP.GE.AND P6, PT, R94, R3, PT ;  /* 0x000000035e00720c */ /* 0x000fe20003fc6270 */
[----:B------:R-:W3:Y:S01]  /*11e0*/  LDCU UR5, c[0x0][0x3cc] ;  /* 0x00007980ff0577ac */ /* 0x000ee20008000800 */
[----:B------:R-:W-:Y:S01]  /*11f0*/  SHF.L.U32 R15, R10, 0x7, RZ ;  /* 0x000000070a0f7819 */ /* 0x000fe200000006ff */
[----:B------:R-:W4:Y:S01]  /*1200*/  LDCU UR6, c[0x0][0x3d0] ;  /* 0x00007a00ff0677ac */ /* 0x000f220008000800 */
[----:B------:R-:W4:Y:S01]  /*1210*/  LDCU UR10, c[0x0][0x3d4] ;  /* 0x00007a80ff0a77ac */ /* 0x000f220008000800 */
[----:B------:R-:W4:Y:S01]  /*1220*/  LDCU UR12, c[0x0][0x3d8] ;  /* 0x00007b00ff0c77ac */ /* 0x000f220008000800 */
[C---:B--2---:R-:W-:Y:S01]  /*1230*/  VIMNMX R0, PT, PT, R94.reuse, UR4, PT ;  /* 0x000000045e007c48 */ /* 0x044fe2000bfe0100 */
[----:B------:R-:W-:Y:S01]  /*1240*/  BAR.SYNC.DEFER_BLOCKING 0x0 ;  /* 0x0000000000007b1d */ /* 0x000fe20000010000 */
[----:B------:R-:W-:-:S02]  /*1250*/  ISETP.GT.AND P0, PT, R94, UR4, PT ;  /* 0x000000045e007c0c */ /* 0x000fc4000bf04270 */
[----:B0-----:R-:W-:Y:S02]  /*1260*/  SHF.R.S32.HI R7, RZ, 0x1f, R0 ;  /* 0x0000001fff077819 */ /* 0x001fe40000011400 */
[C---:B---3--:R-:W-:Y:S01]  /*1270*/  ISETP.GT.AND P2, PT, R94.reuse, UR5, PT ;  /* 0x000000055e007c0c */ /* 0x048fe2000bf44270 */
[----:B-1----:R-:W-:Y:S01]  /*1280*/  IMAD.WIDE.U32 R14, R15, 0x2, R12 ;  /* 0x000000020f0e7825 */ /* 0x002fe200078e000c */
        /* <DEDUP_REMOVED lines=9> */
[----:B-----5:R-:W-:Y:S01]  /*1320*/  IMAD.MOV.U32 R17, RZ, RZ, R94 ;  /* 0x000000ffff117224 */ /* 0x020fe200078e005e */
[----:B------:R-:W-:Y:S02]  /*1330*/  LEA.HI R7, R7, R96, RZ, 0x3 ;  /* 0x0000006007077211 */ /* 0x000fe400078f18ff */
[----:B------:R-:W-:Y:S02]  /*1340*/  LOP3.LUT R2, R5, 0x10, RZ, 0xc0, !PT ;  /* 0x0000001005027812 */ /* 0x000fe400078ec0ff */
[----:B0-----:R-:W-:-:S07]  /*1350*/  SHF.R.S32.HI R11, RZ, 0x3, R7 ;  /* 0x00000003ff0b7819 */ /* 0x001fce0000011407 */
.L_x_539:
[----:B0-----:R-:W0:Y:S01]  /*1360*/  LDC.64 R4, c[0x0][0x390] ;  /* 0x0000e400ff047b82 */ /* 0x001e220000000a00 */
[----:B------:R-:W-:-:S05]  /*1370*/  IADD3 R8, PT, PT, R0, R16, RZ ;  /* 0x0000001000087210 */ /* 0x000fca0007ffe0ff */
        /* <DEDUP_REMOVED lines=42> */
.L_x_538:
[----:B------:R-:W-:Y:S01]  /*1620*/  HFMA2 R0, -RZ, RZ, 0, 0 ;  /* 0x00000000ff007431 */ /* 0x000fe200000001ff */
[----:B------:R-:W-:Y:S02]  /*1630*/  MOV R2, RZ ;  /* 0x000000ff00027202 */ /* 0x000fe40000000f00 */
[----:B------:R-:W-:Y:S01]  /*1640*/  CS2R R6, SRZ ;  /* 0x0000000000067805 */ /* 0x000fe2000001ff00 */
        /* <DEDUP_REMOVED lines=10> */
.L_x_540:
        /* <DEDUP_REMOVED lines=8> */
.L_x_541:
        /* <DEDUP_REMOVED lines=8> */
.L_x_542:
        /* <DEDUP_REMOVED lines=8> */
.L_x_543:
        /* <DEDUP_REMOVED lines=8> */
.L_x_544:
        /* <DEDUP_REMOVED lines=9> */
[----:B-----5:R-:W-:Y:S01]  /*1980*/  IMAD R17, R16, R85, RZ ;  /* 0x0000005510117224 */ /* 0x020fe200078e02ff */
[----:B0-----:R-:W-:Y:S02]  /*1990*/  PRMT R4, RZ, 0x5410, RZ ;  /* 0x00005410ff047816 */ /* 0x001fe400000000ff */
        /* <DEDUP_REMOVED lines=12> */
[----:B------:R-:W-:Y:S01]  /*1a60*/  LEA.HI.X.SX32 R13, R96, R13, 0x1, P0 ;  /* 0x0000000d600d7211 */ /* 0x000fe200000f0eff */
[----:B------:R-:W-:Y:S01]  /*1a70*/  UMOV UR4, 0x400 ;  /* 0x0000040000047882 */ /* 0x000fe20000000000 */
[----:B------:R-:W-:Y:S02]  /*1a80*/  IADD3 R86, P1, PT, R10, 0x2, RZ ;  /* 0x000000020a567810 */ /* 0x000fe40007f3e0ff */
[----:B------:R-:W-:Y:S02]  /*1a90*/  ISETP.NE.AND P0, PT, R9, RZ, PT ;  /* 0x000000ff0900720c */ /* 0x000fe40003f05270 */
[----:B------:R-:W-:Y:S02]  /*1aa0*/  IADD3.X R87, PT, PT, RZ, R11, RZ, P1, !PT ;  /* 0x0000000bff577210 */ /* 0x000fe40000ffe4ff */
[----:B---3--:R-:W-:-:S02]  /*1ab0*/  LEA R26, P2, R12, UR10, 0x2 ;  /* 0x0000000a0c1a7c11 */ /* 0x008fc4000f8410ff */
[----:B------:R-:W-:Y:S02]  /*1ac0*/  ISETP.EQ.OR P0, PT, R97, 0x3, !P0 ;  /* 0x000000036100780c */ /* 0x000fe40004702670 */
[----:B------:R-:W-:Y:S01]  /*1ad0*/  LEA.HI.X R27, R12, UR11, R13, 0x2, P2 ;  /* 0x0000000b0c1b7c11 */ /* 0x000fe200090f140d */
[----:B-1----:R-:W-:Y:S01]  /*1ae0*/  ULEA UR4, UR5, UR4, 0x18 ;  /* 0x0000000405047291 */ /* 0x002fe2000f8ec0ff */
[----:B------:R-:W-:Y:S02]  /*1af0*/  VIMNMX R90, PT, PT, R90, UR12, PT ;  /* 0x0000000c5a5a7c48 */ /* 0x000fe4000bfe0100 */
[----:B------:R-:W-:Y:S02]  /*1b00*/  MOV R88, RZ ;  /* 0x000000ff00587202 */ /* 0x000fe40000000f00 */
[----:B------:R-:W-:Y:S01]  /*1b10*/  PRMT R8, RZ, 0x7610, R8 ;  /* 0x00007610ff087816 */ /* 0x000fe20000000008 */
[----:B------:R-:W-:Y:S01]  /*1b20*/  UIADD3 UR4, UPT, UPT, UR4, 0x100, URZ ;  /* 0x0000010004047890 */ /* 0x000fe2000fffe0ff */
[----:B0-2---:R-:W-:-:S11]  /*1b30*/  IMAD.IADD R89, R94, 0x1, R89 ;  /* 0x000000015e597824 */ /* 0x005fd600078e0259 */
.L_x_550:
[----:B------:R-:W0:Y:S01]  /*1b40*/  LDC R85, c[0x0][0x3ac] ;  /* 0x0000eb00ff557b82 */ /* 0x000e220000000800 */
[----:B------:R-:W-:Y:S01]  /*1b50*/  ISETP.NE.AND P2, PT, R94, R89, PT ;  /* 0x000000595e00720c */ /* 0x000fe20003f45270 */
[----:B------:R-:W2:-:S12]  /*1b60*/  LDG.E.128.CONSTANT R16, desc[UR8][R26.64] ;  /* 0x000000081a107981 */ /* 0x000e98000c1e9d00 */
[----:B------:R-:W-:Y:S01]  /*1b70*/  @!P2 LEA R9, R88, R1, 0x3 ;  /* 0x000000015809a211 */ /* 0x000fe200078e18ff */
[----:B------:R-:W3:Y:S04]  /*1b80*/  @!P2 LDG.E.U16.CONSTANT R25, desc[UR8][R86.64] ;  /* 0x000000085619a981 */ /* 0x000ee8000c1e9500 */
[----:B------:R1:W4:Y:S01]  /*1b90*/  @!P2 LDL.64 R28, [R9+0x8] ;  /* 0x00000800091ca983 */ /* 0x0003220000100a00 */
[----:B0-----:R-:W-:-:S05]  /*1ba0*/  IMAD.WIDE R10, R85, 0x4, R26 ;  /* 0x00000004550a7825 */ /* 0x001fca00078e021a */
[----:B------:R0:W4:Y:S01]  /*1bb0*/  LDG.E.128.CONSTANT R20, desc[UR8][R10.64] ;  /* 0x000000080a147981 */ /* 0x000122000c1e9d00 */
[----:B------:R-:W-:-:S05]  /*1bc0*/  IMAD.WIDE R98, R85, 0x4, R10 ;  /* 0x0000000455627825 */ /* 0x000fca00078e020a */
[----:B------:R-:W4:Y:S01]  /*1bd0*/  LDG.E.128.CONSTANT R12, desc[UR8][R98.64] ;  /* 0x00000008620c7981 */ /* 0x000f22000c1e9d00 */
[----:B------:R-:W-:Y:S01]  /*1be0*/  HFMA2 R24, -RZ, RZ, 0, 0.125 ;  /* 0x00003000ff187431 */ /* 0x000fe200000001ff */
[----:B------:R-:W-:Y:S01]  /*1bf0*/  ISETP.NE.AND P3, PT, R95, RZ, PT ;  /* 0x000000ff5f00720c */ /* 0x000fe20003f65270 */
[----:B------:R-:W-:Y:S01]  /*1c00*/  IMAD.MOV.U32 R40, RZ, RZ, 0x2400 ;  /* 0x00002400ff287424 */ /* 0x000fe200078e00ff */
[----:B------:R-:W-:Y:S02]  /*1c10*/  ISETP.NE.AND P1, PT, R97, 0x1, PT ;  /* 0x000000016100780c */ /* 0x000fe40003f25270 */
[----:B------:R-:W-:Y:S02]  /*1c20*/  @!P2 IADD3 R102, PT, PT, R88, 0x1, RZ ;  /* 0x000000015866a810 */ /* 0x000fe40007ffe0ff */
[C---:B--2---:R-:W-:Y:S02]  /*1c30*/  LOP3.LUT R36, R16.reuse, 0x70007, RZ, 0xc0, !PT ;  /* 0x0007000710247812 */ /* 0x044fe400078ec0ff */
[----:B-1----:R-:W-:-:S02]  /*1c40*/  LOP3.LUT R9, R16, 0x380038, RZ, 0xc0, !PT ;  /* 0x0038003810097812 */ /* 0x002fc400078ec0ff */
[--C-:B------:R-:W-:Y:S02]  /*1c50*/  SHF.R.U32.HI R33, RZ, 0x6, R16.reuse ;  /* 0x00000006ff217819 */ /* 0x100fe40000011610 */
[----:B------:R-:W-:Y:S02]  /*1c60*/  SHF.R.U32.HI R16, RZ, 0xf, R16 ;  /* 0x0000000fff107819 */ /* 0x000fe40000011610 */
[--C-:B0-----:R-:W-:Y:S02]  /*1c70*/  SHF.R.U32.HI R10, RZ, 0xf, R17.reuse ;  /* 0x0000000fff0a7819 */ /* 0x101fe40000011611 */
[----:B------:R-:W-:Y:S02]  /*1c80*/  LOP3.LUT R35, R17, 0x70007, RZ, 0xc0, !PT ;  /* 0x0007000711237812 */ /* 0x000fe400078ec0ff */
[----:B------:R-:W-:Y:S02]  /*1c90*/  SHF.R.U32.HI R32, RZ, 0x6, R17 ;  /* 0x00000006ff207819 */ /* 0x000fe40000011611 */
[----:B---3--:R-:W-:-:S02]  /*1ca0*/  @!P2 IADD3 R89, PT, PT, R25, R94, RZ ;  /* 0x0000005e1959a210 */ /* 0x008fc40007ffe0ff */
[----:B----45:R-:W-:Y:S02]  /*1cb0*/  @!P2 PRMT R100, R28, 0x7610, R100 ;  /* 0x000076101c64a816 */ /* 0x030fe40000000064 */
[----:B------:R-:W-:Y:S02]  /*1cc0*/  @!P2 PRMT R101, R29, 0x7610, R101 ;  /* 0x000076101d65a816 */ /* 0x000fe40000000065 */
[----:B------:R-:W-:Y:S02]  /*1cd0*/  @!P2 PRMT R100, R100, 0x7610, R28 ;  /* 0x000076106464a816 */ /* 0x000fe4000000001c */
[----:B------:R-:W-:Y:S02]  /*1ce0*/  LOP3.LUT R25, R17, 0x380038, RZ, 0xc0, !PT ;  /* 0x0038003811197812 */ /* 0x000fe400078ec0ff */
[C---:B------:R-:W-:Y:S02]  /*1cf0*/  LOP3.LUT R51, R19.reuse, 0x70007, RZ, 0xc0, !PT ;  /* 0x0007000713337812 */ /* 0x040fe400078ec0ff */
[----:B------:R-:W-:-:S02]  /*1d00*/  LOP3.LUT R56, R19, 0x380038, RZ, 0xc0, !PT ;  /* 0x0038003813387812 */ /* 0x000fc400078ec0ff */
[--C-:B------:R-:W-:Y:S02]  /*1d10*/  SHF.R.U32.HI R48, RZ, 0x6, R19.reuse ;  /* 0x00000006ff307819 */ /* 0x100fe40000011613 */
[----:B------:R-:W-:Y:S02]  /*1d20*/  SHF.R.U32.HI R28, RZ, 0xf, R19 ;  /* 0x0000000fff1c7819 */ /* 0x000fe40000011613 */
[----:B------:R-:W-:Y:S02]  /*1d30*/  SHF.R.U32.HI R17, RZ, 0xe, R20 ;  /* 0x0000000eff117819 */ /* 0x000fe40000011614 */
[----:B------:R-:W-:Y:S02]  /*1d40*/  LOP3.LUT R16, R16, 0x10001, RZ, 0xc0, !PT ;  /* 0x0001000110107812 */ /* 0x000fe400078ec0ff */
[C---:B------:R-:W-:Y:S02]  /*1d50*/  LOP3.LUT R45, R18.reuse, 0x70007, RZ, 0xc0, !PT ;  /* 0x00070007122d7812 */ /* 0x040fe400078ec0ff */
[----:B------:R-:W-:-:S02]  /*1d60*/  LOP3.LUT R26, R18, 0x380038, RZ, 0xc0, !PT ;  /* 0x00380038121a7812 */ /* 0x000fc400078ec0ff */
[--C-:B------:R-:W-:Y:S02]  /*1d70*/  SHF.R.U32.HI R34, RZ, 0x6, R18.reuse ;  /* 0x00000006ff227819 */ /* 0x100fe40000011612 */
[----:B------:R-:W-:Y:S02]  /*1d80*/  SHF.R.U32.HI R27, RZ, 0xf, R18 ;  /* 0x0000000fff1b7819 */ /* 0x000fe40000011612 */
[C---:B------:R-:W-:Y:S02]  /*1d90*/  LOP3.LUT R43, R21.reuse, 0x70007, RZ, 0xc0, !PT ;  /* 0x00070007152b7812 */ /* 0x040fe400078ec0ff */
[----:B------:R-:W-:Y:S02]  /*1da0*/  LOP3.LUT R19, R21, 0x380038, RZ, 0xc0, !PT ;  /* 0x0038003815137812 */ /* 0x000fe400078ec0ff */
[--C-:B------:R-:W-:Y:S02]  /*1db0*/  SHF.R.U32.HI R37, RZ, 0x6, R21.reuse ;  /* 0x00000006ff257819 */ /* 0x100fe40000011615 */
[----:B------:R-:W-:-:S02]  /*1dc0*/  SHF.R.U32.HI R21, RZ, 0xe, R21 ;  /* 0x0000000eff157819 */ /* 0x000fc40000011615 */
[----:B------:R-:W-:Y:S02]  /*1dd0*/  LOP3.LUT R18, R10, 0x10001, RZ, 0xc0, !PT ;  /* 0x000100010a127812 */ /* 0x000fe400078ec0ff */
[----:B------:R-:W-:Y:S02]  /*1de0*/  @!P2 PRMT R101, R101, 0x7610, R29 ;  /* 0x000076106565a816 */ /* 0x000fe4000000001d */
        /* <DEDUP_REMOVED lines=8> */
[C---:B------:R-:W-:Y:S02]  /*1e70*/  LOP3.LUT R54, R22.reuse, 0x70007, RZ, 0xc0, !PT ;  /* 0x0007000716367812 */ /* 0x040fe400078ec0ff */
[----:B------:R-:W-:-:S02]  /*1e80*/  LOP3.LUT R20, R22, 0x380038, RZ, 0xc0, !PT ;  /* 0x0038003816147812 */ /* 0x000fc400078ec0ff */
[--C-:B------:R-:W-:Y:S02]  /*1e90*/  SHF.R.U32.HI R42, RZ, 0x6, R22.reuse ;  /* 0x00000006ff2a7819 */ /* 0x100fe40000011616 */
[----:B------:R-:W-:Y:S02]  /*1ea0*/  SHF.R.U32.HI R23, RZ, 0xe, R23 ;  /* 0x0000000eff177819 */ /* 0x000fe40000011617 */
[----:B------:R-:W-:Y:S02]  /*1eb0*/  LOP3.LUT R28, R28, 0x10001, RZ, 0xc0, !PT ;  /* 0x000100011c1c7812 */ /* 0x000fe400078ec0ff */
[----:B------:R-:W-:Y:S02]  /*1ec0*/  LOP3.LUT R21, R18, 0x20002, R21, 0xf8, !PT ;  /* 0x0002000212157812 */ /* 0x000fe400078ef815 */
[----:B------:R-:W-:Y:S02]  /*1ed0*/  SHF.R.U32.HI R30, RZ, 0xd, R13 ;  /* 0x0000000dff1e7819 */ /* 0x000fe4000001160d */
[----:B------:R-:W-:-:S02]  /*1ee0*/  SHF.R.U32.HI R22, RZ, 0xe, R22 ;  /* 0x0000000eff167819 */ /* 0x000fc40000011616 */
[----:B------:R-:W-:Y:S02]  /*1ef0*/  LOP3.LUT R27, R27, 0x10001, RZ, 0xc0, !PT ;  /* 0x000100011b1b7812 */ /* 0x000fe400078ec0ff */
[C---:B------:R-:W-:Y:S02]  /*1f00*/  LOP3.LUT R46, R12.reuse, 0x70007, RZ, 0xc0, !PT ;  /* 0x000700070c2e7812 */ /* 0x040fe400078ec0ff */
[----:B------:R-:W-:Y:S02]  /*1f10*/  LOP3.LUT R16, R12, 0x380038, RZ, 0xc0, !PT ;  /* 0x003800380c107812 */ /* 0x000fe400078ec0ff */
[----:B------:R-:W-:Y:S02]  /*1f20*/  SHF.R.U32.HI R39, RZ, 0x6, R12 ;  /* 0x00000006ff277819 */ /* 0x000fe4000001160c */
[C---:B------:R-:W-:Y:S02]  /*1f30*/  LOP3.LUT R47, R13.reuse, 0x70007, RZ, 0xc0, !PT ;  /* 0x000700070d2f7812 */ /* 0x040fe400078ec0ff */
[----:B------:R-:W-:-:S02]  /*1f40*/  LOP3.LUT R17, R13, 0x380038, RZ, 0xc0, !PT ;  /* 0x003800380d117812 */ /* 0x000fc400078ec0ff */
[----:B------:R-:W-:Y:S02]  /*1f50*/  SHF.R.U32.HI R38, RZ, 0x6, R13 ;  /* 0x00000006ff267819 */ /* 0x000fe4000001160d */
[C---:B------:R-:W-:Y:S02]  /*1f60*/  LOP3.LUT R52, R14.reuse, 0x70007, RZ, 0xc0, !PT ;  /* 0x000700070e347812 */ /* 0x040fe400078ec0ff */
[----:B------:R-:W-:Y:S02]  /*1f70*/  LOP3.LUT R18, R14, 0x380038, RZ, 0xc0, !PT ;  /* 0x003800380e127812 */ /* 0x000fe400078ec0ff */
[--C-:B------:R-:W-:Y:S02]  /*1f80*/  SHF.R.U32.HI R44, RZ, 0x6, R14.reuse ;  /* 0x00000006ff2c7819 */ /* 0x100fe4000001160e */
[----:B------:R-:W-:Y:S02]  /*1f90*/  SHF.R.U32.HI R31, RZ, 0xd, R14 ;  /* 0x0000000dff1f7819 */ /* 0x000fe4000001160e */
[----:B------:R-:W-:-:S02]  /*1fa0*/  LOP3.LUT R29, R10, 0x40004, R29, 0xf8, !PT ;  /* 0x000400040a1d7812 */ /* 0x000fc400078ef81d */
[----:B------:R-:W-:Y:S02]  /*1fb0*/  LOP3.LUT R12, R32, 0x380038, RZ, 0xc0, !PT ;  /* 0x00380038200c7812 */ /* 0x000fe400078ec0ff */
[----:B------:R-:W-:Y:S02]  /*1fc0*/  LOP3.LUT R13, R34, 0x380038, RZ, 0xc0, !PT ;  /* 0x00380038220d7812 */ /* 0x000fe400078ec0ff */
[----:B------:R-:W-:Y:S02]  /*1fd0*/  LOP3.LUT R10, R33, 0x380038, RZ, 0xc0, !PT ;  /* 0x00380038210a7812 */ /* 0x000fe400078ec0ff */
[----:B------:R-:W-:Y:S02]  /*1fe0*/  LOP3.LUT R14, R48, 0x380038, RZ, 0xc0, !PT ;  /* 0x00380038300e7812 */ /* 0x000fe400078ec0ff */
[----:B------:R-:W-:Y:S02]  /*1ff0*/  LOP3.LUT R23, R28, 0x20002, R23, 0xf8, !PT ;  /* 0x000200021c177812 */ /* 0x000fe400078ef817 */
[----:B------:R-:W-:-:S02]  /*2000*/  LOP3.LUT R30, R21, 0x40004, R30, 0xf8, !PT ;  /* 0x00040004151e7812 */ /* 0x000fc400078ef81e */
[----:B------:R-:W-:Y:S02]  /*2010*/  LOP3.LUT R22, R27, 0x20002, R22, 0xf8, !PT ;  /* 0x000200021b167812 */ /* 0x000fe400078ef816 */
[C---:B------:R-:W-:Y:S02]  /*2020*/  LOP3.LUT R66, R15.reuse, 0x70007, RZ, 0xc0, !PT ;  /* 0x000700070f427812 */ /* 0x040fe400078ec0ff */
[----:B------:R-:W-:Y:S02]  /*2030*/  LOP3.LUT R59, R15, 0x380038, RZ, 0xc0, !PT ;  /* 0x003800380f3b7812 */ /* 0x000fe400078ec0ff */
[--C-:B------:R-:W-:Y:S02]  /*2040*/  SHF.R.U32.HI R53, RZ, 0x6, R15.reuse ;  /* 0x00000006ff357819 */ /* 0x100fe4000001160f */
        /* <DEDUP_REMOVED lines=29> */
[-C--:B------:R-:W-:Y:S01]  /*2220*/  HFMA2 R59, R19, R24.reuse.H0_H0, -132, -132 ;  /* 0xd820d820133b7431 */ /* 0x080fe20000040018 */
[----:B------:R-:W-:Y:S01]  /*2230*/  LOP3.LUT R28, R23, 0x40004, R28, 0xf8, !PT ;  /* 0x00040004171c7812 */ /* 0x000fe200078ef81c */
        /* <DEDUP_REMOVED lines=11> */
[----:B------:R-:W-:Y:S01]  /*22f0*/  LOP3.LUT R31, R22, 0x40004, R31, 0xf8, !PT ;  /* 0x00040004161f7812 */ /* 0x000fe200078ef81f */
[----:B------:R-:W-:-:S02]  /*2300*/  HFMA2 R58, R11, R24.H0_H0, -132, -132 ;  /* 0xd820d8200b3a7431 */ /* 0x000fc40000040018 */
[-C--:B------:R-:W-:Y:S01]  /*2310*/  HFMA2 R18, R19, R24.reuse.H0_H0, -132, -132 ;  /* 0xd820d82013127431 */ /* 0x080fe20000040018 */
        /* <DEDUP_REMOVED lines=40> */
[----:B------:R-:W-:Y:S01]  /*25a0*/  LOP3.LUT R50, R50, 0x70007, RZ, 0xc0, !PT ;  /* 0x0007000732327812 */ /* 0x000fe200078ec0ff */
[-C--:B------:R-:W-:Y:S01]  /*25b0*/  HFMA2 R64, R25, R40.reuse.H0_H0, -20, -20 ;  /* 0xcd00cd0019407431 */ /* 0x080fe20000040028 */
[----:B------:R-:W-:Y:S01]  /*25c0*/  LOP3.LUT R33, R33, 0x70007, RZ, 0xc0, !PT ;  /* 0x0007000721217812 */ /* 0x000fe200078ec0ff */
[----:B------:R-:W-:Y:S01]  /*25d0*/  HFMA2 R21, R23, R40.H0_H0, -20, -20 ;  /* 0xcd00cd0017157431 */ /* 0x000fe20000040028 */
        /* <DEDUP_REMOVED lines=9> */
[----:B------:R-:W-:Y:S01]  /*2670*/  LOP3.LUT R67, R24, 0x64006400, RZ, 0xfc, !PT ;  /* 0x6400640018437812 */ /* 0x000fe200078efcff */
[----:B------:R-:W-:Y:S01]  /*2680*/  HADD2 R72, R45, -1028, -1028 ;  /* 0xe404e4042d487430 */ /* 0x000fe20000000000 */
[----:B------:R-:W-:Y:S01]  /*2690*/  LOP3.LUT R25, R22, 0x64006400, RZ, 0xfc, !PT ;  /* 0x6400640016197812 */ /* 0x000fe200078efcff */
[----:B------:R-:W-:Y:S01]  /*26a0*/  HADD2 R69, R55, -1028, -1028 ;  /* 0xe404e40437457430 */ /* 0x000fe20000000000 */
        /* <DEDUP_REMOVED lines=35> */
[----:B------:R-:W-:Y:S02]  /*28e0*/  HADD2 R67, R43, -1028, -1028 ;  /* 0xe404e4042b437430 */ /* 0x000fe40000000000 */
[----:B------:R-:W-:Y:S02]  /*28f0*/  HADD2 R44, R46, -1028, -1028 ;  /* 0xe404e4042e2c7430 */ /* 0x000fe40000000000 */
[----:B------:R-:W-:Y:S02]  /*2900*/  HFMA2 R40, R79, R40.H0_H0, -20, -20 ;  /* 0xcd00cd004f287431 */ /* 0x000fe40000040028 */
        /* <DEDUP_REMOVED lines=100> */
.L_x_546:
[----:B------:R-:W-:Y:S01]  /*2f50*/  @!P2 IMAD.MOV.U32 R88, RZ, RZ, R102 ;  /* 0x000000ffff58a224 */ /* 0x000fe200078e0066 */
        /* <DEDUP_REMOVED lines=81> */
.L_x_548:
        /* <DEDUP_REMOVED lines=80> */
.L_x_549:
        /* <DEDUP_REMOVED lines=77> */
.L_x_547:
[----:B------:R-:W-:Y:S01]  /*3e40*/  IADD3 R94, PT, PT, R94, 0x20, RZ ;  /* 0x000000205e5e7810 */ /* 0x000fe20007ffe0ff */
[----:B------:R-:W-:Y:S01]  /*3e50*/  IMAD.WIDE R98, R85, 0x4, R98 ;  /* 0x0000000455627825 */ /* 0x000fe200078e0262 */
[----:B------:R-:W-:Y:S01]  /*3e60*/  IADD3 R86, P3, PT, R86, 0x80, RZ ;  /* 0x0000008056567810 */ /* 0x000fe20007f7e0ff */
[----:B------:R-:W-:Y:S01]  /*3e70*/  UIADD3 UR4, UPT, UPT, UR4, 0x40, URZ ;  /* 0x0000004004047890 */ /* 0x000fe2000fffe0ff */
[----:B------:R-:W-:Y:S01]  /*3e80*/  ISETP.GE.AND P2, PT, R94, R90, PT ;  /* 0x0000005a5e00720c */ /* 0x000fe20003f46270 */
[----:B------:R-:W-:Y:S01]  /*3e90*/  IMAD.MOV.U32 R27, RZ, RZ, R99 ;  /* 0x000000ffff1b7224 */ /* 0x000fe200078e0063 */
[----:B------:R-:W-:Y:S02]  /*3ea0*/  MOV R26, R98 ;  /* 0x00000062001a7202 */ /* 0x000fe40000000f00 */
[----:B------:R-:W-:-:S09]  /*3eb0*/  IADD3.X R87, PT, PT, RZ, R87, RZ, P3, !PT ;  /* 0x00000057ff577210 */ /* 0x000fd20001ffe4ff */
[----:B------:R-:W-:Y:S05]  /*3ec0*/  @!P2 BRA `(.L_x_550) ;  /* 0xffffffdc001ca947 */ /* 0x000fea000383ffff */
.L_x_545:
        /* <DEDUP_REMOVED lines=12> */
.L_x_554:
[----:B------:R-:W0:Y:S02]  /*3f90*/  LDS R8, [R7] ;  /* 0x0000000007087984 */ /* 0x000e240000000800 */
[----:B0-----:R-:W-:-:S05]  /*3fa0*/  HADD2 R9, R8, R13 ;  /* 0x0000000d08097230 */ /* 0x001fca0000000000 */
[----:B------:R-:W0:Y:S02]  /*3fb0*/  ATOMS.CAST.SPIN P0, [R7], R8, R9 ;  /* 0x000000080700758d */ /* 0x000e240001800009 */
[----:B0-----:R-:W-:Y:S05]  /*3fc0*/  @!P0 BRA `(.L_x_554) ;  /* 0xfffffffc00f08947 */ /* 0x001fea000383ffff */
[----:B------:R-:W-:Y:S05]  /*3fd0*/  BRA `(.L_x_552) ;  /* 0x00000000000c7947 */ /* 0x000fea0003800000 */
.L_x_553:
[----:B------:R-:W2:Y:S02]  /*3fe0*/  LD.E R7, desc[UR8][R10.64] ;  /* 0x000000080a077980 */ /* 0x000ea4000c101900 */
[----:B--2---:R-:W-:-:S05]  /*3ff0*/  IMAD.IADD R7, R13, 0x1, R7 ;  /* 0x000000010d077824 */ /* 0x004fca00078e0207 */
[----:B------:R0:W-:Y:S02]  /*4000*/  ST.E desc[UR8][R10.64], R7 ;  /* 0x000000070a007985 */ /* 0x0001e4000c101908 */
.L_x_552:
[----:B------:R-:W-:Y:S05]  /*4010*/  BSYNC.RECONVERGENT B0 ;  /* 0x0000000000007941 */ /* 0x000fea0003800200 */
.L_x_551:
[----:B------:R1:W-:Y:S01]  /*4020*/  ATOM.E.ADD.F16x2.RN.STRONG.GPU P0, RZ, desc[UR8][R10.64+0x4], R95 ;  /* 0x8000045f0aff79a2 */ /* 0x0003e2000c10e108 */
[----:B------:R-:W-:Y:S04]  /*4030*/  BSSY.RECONVERGENT B0, `(.L_x_555) ;  /* 0x000000e000007945 */ /* 0x000fe80003800200 */
[----:B-1----:R-:W-:Y:S05]  /*4040*/  @P0 BRA `(.L_x_556) ;  /* 0x0000000000300947 */ /* 0x002fea0003800000 */
[----:B------:R-:W1:Y:S02]  /*4050*/  QSPC.E.S P0, RZ, [R10+0x4] ;  /* 0x000004000aff73aa */ /* 0x000e640000000500 */
[----:B-1----:R-:W-:Y:S05]  /*4060*/  @!P0 BRA `(.L_x_557) ;  /* 0x00000000001c8947 */ /* 0x002fea0003800000 */
[----:B------:R-:W-:-:S04]  /*4070*/  MOV R8, R10 ;  /* 0x0000000a00087202 */ /* 0x000fc80000000f00 */
[----:B0-----:R-:W-:-:S07]  /*4080*/  MOV R7, R8 ;  /* 0x0000000800077202 */ /* 0x001fce0000000f00 */
.L_x_558:
[----:B------:R-:W0:Y:S02]  /*4090*/  LDS R8, [R7+0x4] ;  /* 0x0000040007087984 */ /* 0x000e240000000800 */
[----:B0-----:R-:W-:-:S05]  /*40a0*/  HFMA2 R9, R8, 1, 1, R95 ;  /* 0x3c003c0008097831 */ /* 0x001fca000000005f */
[----:B------:R-:W0:Y:S02]  /*40b0*/  ATOMS.CAST.SPIN P0, [R7+0x4], R8, R9 ;  /* 0x000004080700758d */ /* 0x000e240001800009 */
[----:B0-----:R-:W-:Y:S05]  /*40c0*/  @!P0 BRA `(.L_x_558) ;  /* 0xfffffffc00f08947 */ /* 0x001fea000383ffff */
[----:B------:R-:W-:Y:S05]  /*40d0*/  BRA `(.L_x_556) ;  /* 0x00000000000c7947 */ /* 0x000fea0003800000 */
.L_x_557:
[----:B0-----:R-:W2:Y:S02]  /*40e0*/  LD.E R7, desc[UR8][R10.64+0x4] ;  /* 0x000004080a077980 */ /* 0x001ea4000c101900 */
[----:B--2---:R-:W-:-:S05]  /*40f0*/  IADD3 R7, PT, PT, R95, R7, RZ ;  /* 0x000000075f077210 */ /* 0x004fca0007ffe0ff */
[----:B------:R1:W-:Y:S02]  /*4100*/  ST.E desc[UR8][R10.64+0x4], R7 ;  /* 0x000004070a007985 */ /* 0x0003e4000c101908 */
.L_x_556:
[----:B------:R-:W-:Y:S05]  /*4110*/  BSYNC.RECONVERGENT B0 ;  /* 0x0000000000007941 */ /* 0x000fea0003800200 */
.L_x_555:
        /* <DEDUP_REMOVED lines=11> */
.L_x_562:
[----:B------:R-:W0:Y:S02]  /*41d0*/  LDS R6, [R5] ;  /* 0x0000000005067984 */ /* 0x000e240000000800 */
[----:B0-----:R-:W-:-:S05]  /*41e0*/  HADD2 R7, R6, R9 ;  /* 0x0000000906077230 */ /* 0x001fca0000000000 */
[----:B------:R-:W0:Y:S02]  /*41f0*/  ATOMS.CAST.SPIN P0, [R5], R6, R7 ;  /* 0x000000060500758d */ /* 0x000e240001800007 */
[----:B0-----:R-:W-:Y:S05]  /*4200*/  @!P0 BRA `(.L_x_562) ;  /* 0xfffffffc00f08947 */ /* 0x001fea000383ffff */
[----:B------:R-:W-:Y:S05]  /*4210*/  BRA `(.L_x_560) ;  /* 0x00000000000c7947 */ /* 0x000fea0003800000 */
.L_x_561:
[----:B------:R-:W2:Y:S02]  /*4220*/  LD.E R5, desc[UR8][R10.64] ;  /* 0x000000080a057980 */ /* 0x000ea4000c101900 */
[----:B--2---:R-:W-:-:S05]  /*4230*/  IADD3 R5, PT, PT, R9, R5, RZ ;  /* 0x0000000509057210 */ /* 0x004fca0007ffe0ff */
[----:B------:R0:W-:Y:S02]  /*4240*/  ST.E desc[UR8][R10.64], R5 ;  /* 0x000000050a007985 */ /* 0x0001e4000c101908 */
.L_x_560:
[----:B------:R-:W-:Y:S05]  /*4250*/  BSYNC.RECONVERGENT B0 ;  /* 0x0000000000007941 */ /* 0x000fea0003800200 */
.L_x_559:
[----:B------:R1:W-:Y:S01]  /*4260*/  ATOM.E.ADD.F16x2.RN.STRONG.GPU P0, RZ, desc[UR8][R10.64+0x4], R13 ;  /* 0x8000040d0aff79a2 */ /* 0x0003e2000c10e108 */
[----:B------:R-:W-:Y:S04]  /*4270*/  BSSY.RECONVERGENT B0, `(.L_x_563) ;  /* 0x000000e000007945 */ /* 0x000fe80003800200 */
[----:B-1----:R-:W-:Y:S05]  /*4280*/  @P0 BRA `(.L_x_564) ;  /* 0x0000000000300947 */ /* 0x002fea0003800000 */
[----:B------:R-:W1:Y:S02]  /*4290*/  QSPC.E.S P0, RZ, [R10+0x4] ;  /* 0x000004000aff73aa */ /* 0x000e640000000500 */
[----:B-1----:R-:W-:Y:S05]  /*42a0*/  @!P0 BRA `(.L_x_565) ;  /* 0x00000000001c8947 */ /* 0x002fea0003800000 */
[----:B------:R-:W-:-:S04]  /*42b0*/  MOV R6, R10 ;  /* 0x0000000a00067202 */ /* 0x000fc80000000f00 */
[----:B0-----:R-:W-:-:S07]  /*42c0*/  MOV R5, R6 ;  /* 0x0000000600057202 */ /* 0x001fce0000000f00 */
.L_x_566:
[----:B------:R-:W0:Y:S02]  /*42d0*/  LDS R6, [R5+0x4] ;  /* 0x0000040005067984 */ /* 0x000e240000000800 */
[----:B0-----:R-:W-:-:S05]  /*42e0*/  HFMA2 R7, R6, 1, 1, R13 ;  /* 0x3c003c0006077831 */ /* 0x001fca000000000d */
[----:B------:R-:W0:Y:S02]  /*42f0*/  ATOMS.CAST.SPIN P0, [R5+0x4], R6, R7 ;  /* 0x000004060500758d */ /* 0x000e240001800007 */
[----:B0-----:R-:W-:Y:S05]  /*4300*/  @!P0 BRA `(.L_x_566) ;  /* 0xfffffffc00f08947 */ /* 0x001fea000383ffff */
[----:B------:R-:W-:Y:S05]  /*4310*/  BRA `(.L_x_564) ;  /* 0x00000000000c7947 */ /* 0x000fea0003800000 */
.L_x_565:
[----:B0-----:R-:W2:Y:S02]  /*4320*/  LD.E R5, desc[UR8][R10.64+0x4] ;  /* 0x000004080a057980 */ /* 0x001ea4000c101900 */
[----:B--2---:R-:W-:-:S05]  /*4330*/  IMAD.IADD R5, R13, 0x1, R5 ;  /* 0x000000010d057824 */ /* 0x004fca00078e0205 */
[----:B------:R1:W-:Y:S02]  /*4340*/  ST.E desc[UR8][R10.64+0x4], R5 ;  /* 0x000004050a007985 */ /* 0x0003e4000c101908 */
.L_x_564:
[----:B------:R-:W-:Y:S05]  /*4350*/  BSYNC.RECONVERGENT B0 ;  /* 0x0000000000007941 */ /* 0x000fea0003800200 */
.L_x_563:
        /* <DEDUP_REMOVED lines=12> */
.L_x_570:
[----:B------:R-:W0:Y:S02]  /*4420*/  LDS R4, [R3] ;  /* 0x0000000003047984 */ /* 0x000e240000000800 */
[----:B0-----:R-:W-:-:S05]  /*4430*/  HADD2 R5, R4, R7 ;  /* 0x0000000704057230 */ /* 0x001fca0000000000 */
[----:B------:R-:W0:Y:S02]  /*4440*/  ATOMS.CAST.SPIN P0, [R3], R4, R5 ;  /* 0x000000040300758d */ /* 0x000e240001800005 */
[----:B0-----:R-:W-:Y:S05]  /*4450*/  @!P0 BRA `(.L_x_570) ;  /* 0xfffffffc00f08947 */ /* 0x001fea000383ffff */
[----:B------:R-:W-:Y:S05]  /*4460*/  BRA `(.L_x_568) ;  /* 0x00000000000c7947 */ /* 0x000fea0003800000 */
.L_x_569:
[----:B------:R-:W2:Y:S02]  /*4470*/  LD.E R3, desc[UR8][R10.64] ;  /* 0x000000080a037980 */ /* 0x000ea4000c101900 */
[----:B--2---:R-:W-:-:S05]  /*4480*/  IADD3 R3, PT, PT, R7, R3, RZ ;  /* 0x0000000307037210 */ /* 0x004fca0007ffe0ff */
[----:B------:R0:W-:Y:S02]  /*4490*/  ST.E desc[UR8][R10.64], R3 ;  /* 0x000000030a007985 */ /* 0x0001e4000c101908 */
.L_x_568:
[----:B------:R-:W-:Y:S05]  /*44a0*/  BSYNC.RECONVERGENT B0 ;  /* 0x0000000000007941 */ /* 0x000fea0003800200 */
.L_x_567:
[----:B------:R1:W-:Y:S01]  /*44b0*/  ATOM.E.ADD.F16x2.RN.STRONG.GPU P0, RZ, desc[UR8][R10.64+0x4], R91 ;  /* 0x8000045b0aff79a2 */ /* 0x0003e2000c10e108 */
[----:B------:R-:W-:Y:S04]  /*44c0*/  BSSY.RECONVERGENT B0, `(.L_x_571) ;  /* 0x000000e000007945 */ /* 0x000fe80003800200 */
[----:B-1----:R-:W-:Y:S05]  /*44d0*/  @P0 BRA `(.L_x_572) ;  /* 0x0000000000300947 */ /* 0x002fea0003800000 */
[----:B------:R-:W1:Y:S02]  /*44e0*/  QSPC.E.S P0, RZ, [R10+0x4] ;  /* 0x000004000aff73aa */ /* 0x000e640000000500 */
[----:B-1----:R-:W-:Y:S05]  /*44f0*/  @!P0 BRA `(.L_x_573) ;  /* 0x00000000001c8947 */ /* 0x002fea0003800000 */
[----:B------:R-:W-:-:S05]  /*4500*/  IMAD.MOV.U32 R4, RZ, RZ, R10 ;  /* 0x000000ffff047224 */ /* 0x000fca00078e000a */
[----:B0-----:R-:W-:-:S07]  /*4510*/  MOV R3, R4 ;  /* 0x0000000400037202 */ /* 0x001fce0000000f00 */
.L_x_574:
[----:B------:R-:W0:Y:S02]  /*4520*/  LDS R4, [R3+0x4] ;  /* 0x0000040003047984 */ /* 0x000e240000000800 */
[----:B0-----:R-:W-:-:S05]  /*4530*/  HFMA2 R5, R4, 1, 1, R91 ;  /* 0x3c003c0004057831 */ /* 0x001fca000000005b */
[----:B------:R-:W0:Y:S02]  /*4540*/  ATOMS.CAST.SPIN P0, [R3+0x4], R4, R5 ;  /* 0x000004040300758d */ /* 0x000e240001800005 */
[----:B0-----:R-:W-:Y:S05]  /*4550*/  @!P0 BRA `(.L_x_574) ;  /* 0xfffffffc00f08947 */ /* 0x001fea000383ffff */
[----:B------:R-:W-:Y:S05]  /*4560*/  BRA `(.L_x_572) ;  /* 0x00000000000c7947 */ /* 0x000fea0003800000 */
.L_x_573:
[----:B0-----:R-:W2:Y:S02]  /*4570*/  LD.E R3, desc[UR8][R10.64+0x4] ;  /* 0x000004080a037980 */ /* 0x001ea4000c101900 */
[----:B--2---:R-:W-:-:S05]  /*4580*/  IADD3 R3, PT, PT, R91, R3, RZ ;  /* 0x000000035b037210 */ /* 0x004fca0007ffe0ff */
[----:B------:R1:W-:Y:S02]  /*4590*/  ST.E desc[UR8][R10.64+0x4], R3 ;  /* 0x000004030a007985 */ /* 0x0003e4000c101908 */
.L_x_572:
[----:B------:R-:W-:Y:S05]  /*45a0*/  BSYNC.RECONVERGENT B0 ;  /* 0x0000000000007941 */ /* 0x000fea0003800200 */
.L_x_571:
        /* <DEDUP_REMOVED lines=12> */
.L_x_578:
[----:B------:R-:W0:Y:S02]  /*4670*/  LDS R2, [R0] ;  /* 0x0000000000027984 */ /* 0x000e240000000800 */
[----:B0-----:R-:W-:-:S05]  /*4680*/  HADD2 R3, R2, R5 ;  /* 0x0000000502037230 */ /* 0x001fca0000000000 */
[----:B------:R-:W0:Y:S02]  /*4690*/  ATOMS.CAST.SPIN P0, [R0], R2, R3 ;  /* 0x000000020000758d */ /* 0x000e240001800003 */
[----:B0-----:R-:W-:Y:S05]  /*46a0*/  @!P0 BRA `(.L_x_578) ;  /* 0xfffffffc00f08947 */ /* 0x001fea000383ffff */
[----:B------:R-:W-:Y:S05]  /*46b0*/  BRA `(.L_x_576) ;  /* 0x00000000000c7947 */ /* 0x000fea0003800000 */
.L_x_577:
[----:B------:R-:W2:Y:S02]  /*46c0*/  LD.E R0, desc[UR8][R10.64] ;  /* 0x000000080a007980 */ /* 0x000ea4000c101900 */
[----:B--2---:R-:W-:-:S05]  /*46d0*/  IMAD.IADD R3, R5, 0x1, R0 ;  /* 0x0000000105037824 */ /* 0x004fca00078e0200 */
[----:B------:R0:W-:Y:S02]  /*46e0*/  ST.E desc[UR8][R10.64], R3 ;  /* 0x000000030a007985 */ /* 0x0001e4000c101908 */
.L_x_576:
[----:B------:R-:W-:Y:S05]  /*46f0*/  BSYNC.RECONVERGENT B0 ;  /* 0x0000000000007941 */ /* 0x000fea0003800200 */
.L_x_575:
[----:B------:R1:W-:Y:S02]  /*4700*/  ATOM.E.ADD.F16x2.RN.STRONG.GPU P0, RZ, desc[UR8][R10.64+0x4], R93 ;  /* 0x8000045d0aff79a2 */ /* 0x0003e4000c10e108 */
[----:B-1----:R-:W-:Y:S05]  /*4710*/  @P0 EXIT ;  /* 0x000000000000094d */ /* 0x002fea0003800000 */
[----:B------:R-:W1:Y:S02]  /*4720*/  QSPC.E.S P0, RZ, [R10+0x4] ;  /* 0x000004000aff73aa */ /* 0x000e640000000500 */
[----:B-1----:R-:W-:Y:S05]  /*4730*/  @!P0 BRA `(.L_x_579) ;  /* 0x00000000001c8947 */ /* 0x002fea0003800000 */
[----:B------:R-:W-:-:S04]  /*4740*/  MOV R2, R10 ;  /* 0x0000000a00027202 */ /* 0x000fc80000000f00 */
[----:B------:R-:W-:-:S07]  /*4750*/  MOV R0, R2 ;  /* 0x0000000200007202 */ /* 0x000fce0000000f00 */
.L_x_580:
[----:B------:R-:W0:Y:S02]  /*4760*/  LDS R2, [R0+0x4] ;  /* 0x0000040000027984 */ /* 0x000e240000000800 */
[----:B0-----:R-:W-:-:S05]  /*4770*/  HFMA2 R3, R2, 1, 1, R93 ;  /* 0x3c003c0002037831 */ /* 0x001fca000000005d */
[----:B------:R-:W0:Y:S02]  /*4780*/  ATOMS.CAST.SPIN P0, [R0+0x4], R2, R3 ;  /* 0x000004020000758d */ /* 0x000e240001800003 */
[----:B0-----:R-:W-:Y:S05]  /*4790*/  @!P0 BRA `(.L_x_580) ;  /* 0xfffffffc00f08947 */ /* 0x001fea000383ffff */
[----:B------:R-:W-:Y:S05]  /*47a0*/  EXIT ;  /* 0x000000000000794d */ /* 0x000fea0003800000 */
.L_x_579:
[----:B------:R-:W0:Y:S02]  /*47b0*/  LD.E R0, desc[UR8][R10.64+0x4] ;  /* 0x000004080a007980 */ /* 0x000e24000c101900 */
[----:B0-----:R-:W-:-:S05]  /*47c0*/  IADD3 R3, PT, PT, R93, R0, RZ ;  /* 0x000000005d037210 */ /* 0x001fca0007ffe0ff */
[----:B------:R-:W-:Y:S01]  /*47d0*/  ST.E desc[UR8][R10.64+0x4], R3 ;  /* 0x000004030a007985 */ /* 0x000fe2000c101908 */
[----:B------:R-:W-:Y:S05]  /*47e0*/  EXIT ;  /* 0x000000000000794d */ /* 0x000fea0003800000 */
.L_x_581:
        /* <DEDUP_REMOVED lines=9> */
.L_x_3921:


//--------------------- .text._Z23gemm_half_q_half_kernelILi4ELi6ELb1ELb1ELi64EEvPK6__halfPKjS4_S2_PS0_iiiiPKtS7_iiiiiibS2_i --------------------------
	.section	.text._Z23gemm_half_q_half_kernelILi4ELi6ELb1ELb1ELi64EEvPK6__halfPKjS4_S2_PS0_iiiiPKtS7_iiiiiibS2_i,"ax",@progbits
	.align	128
        .global         _Z23gemm_half_q_half_kernelILi4ELi6ELb1ELb1ELi64EEvPK6__halfPKjS4_S2_PS0_iiiiPKtS7_iiiiiibS2_i
        .type           _Z23gemm_half_q_half_kernelILi4ELi6ELb1ELb1ELi64EEvPK6__halfPKjS4_S2_PS0_iiiiPKtS7_iiiiiibS2_i,@function
        .size           _Z23gemm_half_q_half_kernelILi4ELi6ELb1ELb1ELi64EEvPK6__halfPKjS4_S2_PS0_iiiiPKtS7_iiiiiibS2_i,(.L_x_3922 - _Z23gemm_half_q_half_kernelILi4ELi6ELb1ELb1ELi64EEvPK6__halfPKjS4_S2_PS0_iiiiPKtS7_iiiiiibS2_i)
        .other          _Z23gemm_half_q_half_kernelILi4ELi6ELb1ELb1ELi64EEvPK6__halfPKjS4_S2_PS0_iiiiPKtS7_iiiiiibS2_i,@"STO_CUDA_ENTRY STV_DEFAULT"
_Z23gemm_half_q_half_kernelILi4ELi6ELb1ELb1ELi64EEvPK6__halfPKjS4_S2_PS0_iiiiPKtS7_iiiiiibS2_i:
.text._Z23gemm_half_q_half_kernelILi4ELi6ELb1ELb1ELi64EEvPK6__halfPKjS4_S2_PS0_iiiiPKtS7_iiiiiibS2_i:
        /* <DEDUP_REMOVED lines=36> */
.L_x_582:
        /* <DEDUP_REMOVED lines=41> */
.L_x_588:
        /* <DEDUP_REMOVED lines=32> */
.L_x_587:
        /* <DEDUP_REMOVED lines=20> */
.L_x_589:
[----:B------:R-:W-:-:S13]  /*0810*/  ISETP.EQ.AND P2, PT, R14, RZ, PT ;  /* 0x000000ff0e00720c */ /* 0x000fda0003f42270 */
[----:B------:R-:W-:Y:S05]  /*0820*/  @!P0 BRA P2, `(.L_x_584) ;  /* 0x0000000400788947 */ /* 0x000fea0001000000 */
.L_x_586:
        /* <DEDUP_REMOVED lines=12> */
.L_x_585:
        /* <DEDUP_REMOVED lines=16> */
.L_x_592:
        /* <DEDUP_REMOVED lines=32> */
.L_x_591:
        /* <DEDUP_REMOVED lines=21> */
.L_x_593:
[----:B------:R-:W-:-:S13]  /*0d40*/  ISETP.NE.OR P0, PT, R14, RZ, P0 ;  /* 0x000000ff0e00720c */ /* 0x000fda0000705670 */
[----:B------:R-:W-:Y:S05]  /*0d50*/  @!P0 BRA `(.L_x_584) ;  /* 0x00000000002c8947 */ /* 0x000fea0003800000 */
.L_x_590:
        /* <DEDUP_REMOVED lines=11> */
.L_x_584:
[----:B------:R-:W-:Y:S05]  /*0e10*/  BSYNC.RECONVERGENT B0 ;  /* 0x0000000000007941 */ /* 0x000fea0003800200 */
.L_x_583:
        /* <DEDUP_REMOVED lines=21> */
.L_x_597:
[C---:B-1----:R-:W-:Y:S01]  /*0f70*/  IMAD.IADD R6, R3.reuse, 0x1, R85 ;  /* 0x0000000103067824 */ /* 0x042fe200078e0255 */
[----:B------:R-:W-:Y:S01]  /*0f80*/  IADD3 R8, PT, PT, R8, 0x4, RZ ;  /* 0x0000000408087810 */ /* 0x000fe20007ffe0ff */
[----:B0-----:R-:W-:-:S03]  /*0f90*/  IMAD.WIDE R4, R3, 0x2, R14 ;  /* 0x0000000203047825 */ /* 0x001fc600078e020e */
        /* <DEDUP_REMOVED lines=12> */
.L_x_596:
        /* <DEDUP_REMOVED lines=12> */
.L_x_598:
[----:B------:R-:W-:-:S13]  /*1120*/  ISETP.NE.OR P0, PT, R8, RZ, P0 ;  /* 0x000000ff0800720c */ /* 0x000fda0000705670 */
[----:B------:R-:W-:Y:S05]  /*1130*/  @!P0 BRA `(.L_x_594) ;  /* 0x00000000001c8947 */ /* 0x000fea0003800000 */
.L_x_595:
[----:B0-----:R-:W0:Y:S02]  /*1140*/  LDC.64 R4, c[0x0][0x3a0] ;  /* 0x0000e800ff047b82 */ /* 0x001e240000000a00 */
.L_x_599:
[C---:B0-----:R-:W-:Y:S01]  /*1150*/  IMAD.WIDE R6, R3.reuse, 0x2, R4 ;  /* 0x0000000203067825 */ /* 0x041fe200078e0204 */
[----:B------:R-:W-:Y:S02]  /*1160*/  IADD3 R8, PT, PT, R8, 0x1, RZ ;  /* 0x0000000108087810 */ /* 0x000fe40007ffe0ff */
[----:B------:R-:W-:Y:S02]  /*1170*/  IADD3 R3, PT, PT, R3, R85, RZ ;  /* 0x0000005503037210 */ /* 0x000fe40007ffe0ff */
[----:B------:R1:W-:Y:S01]  /*1180*/  STG.E.64 desc[UR8][R6.64], RZ ;  /* 0x000000ff06007986 */ /* 0x0003e2000c101b08 */
[----:B------:R-:W-:-:S13]  /*1190*/  ISETP.NE.AND P0, PT, R8, RZ, PT ;  /* 0x000000ff0800720c */ /* 0x000fda0003f05270 */
[----:B-1----:R-:W-:Y:S05]  /*11a0*/  @P0 BRA `(.L_x_599) ;  /* 0xfffffffc00e80947 */ /* 0x002fea000383ffff */
.L_x_594:
        /* <DEDUP_REMOVED lines=10> */
[----:B------:R-:W-:Y:S01]  /*1250*/  SHF.L.U32 R0, R0, 0x4, RZ ;  /* 0x0000000400007819 */ /* 0x000fe200000006ff */
[----:B------:R-:W-:Y:S01]  /*1260*/  IMAD.MOV.U32 R15, RZ, RZ, R97 ;  /* 0x000000ffff0f7224 */ /* 0x000fe200078e0061 */
[----:B------:R-:W-:Y:S02]  /*1270*/  LEA.HI R7, R7, R94, RZ, 0x3 ;  /* 0x0000005e07077211 */ /* 0x000fe400078f18ff */
[----:B------:R-:W-:Y:S02]  /*1280*/  LOP3.LUT R0, R0, 0x10, RZ, 0xc0, !PT ;  /* 0x0000001000007812 */ /* 0x000fe400078ec0ff */
[----:B------:R-:W-:-:S07]  /*1290*/  SHF.R.S32.HI R8, RZ, 0x3, R7 ;  /* 0x00000003ff087819 */ /* 0x000fce0000011407 */
.L_x_601:
[----:B01----:R-:W0:Y:S01]  /*12a0*/  LDC.64 R4, c[0x0][0x390] ;  /* 0x0000e400ff047b82 */ /* 0x003e220000000a00 */
        /* <DEDUP_REMOVED lines=43> */
.L_x_600:
[----:B-1----:R0:W5:Y:S01]  /*1560*/  LDL.64 R4, [R1] ;  /* 0x0000000001047983 */ /* 0x0021620000100a00 */
        /* <DEDUP_REMOVED lines=12> */
[----:B------:R-:W-:Y:S02]  /*1630*/  LEA.HI R3, R3, R0, RZ, 0x5 ;  /* 0x0000000003037211 */ /* 0x000fe400078f28ff */
[----:B----4-:R-:W-:Y:S02]  /*1640*/  ISETP.GT.AND P4, PT, R97, UR10, PT ;  /* 0x0000000a61007c0c */ /* 0x010fe4000bf84270 */
[----:B------:R-:W-:-:S02]  /*1650*/  SHF.R.S32.HI R15, RZ, 0x5, R3 ;  /* 0x00000005ff0f7819 */ /* 0x000fc40000011403 */
[----:B0-----:R-:W-:Y:S02]  /*1660*/  ISETP.GT.AND P5, PT, R97, UR12, PT ;  /* 0x0000000c61007c0c */ /* 0x001fe4000bfa4270 */
[----:B------:R-:W-:Y:S01]  /*1670*/  MOV R0, RZ ;  /* 0x000000ff00007202 */ /* 0x000fe20000000f00 */
[----:B------:R-:W-:Y:S10]  /*1680*/  @!P0 BRA `(.L_x_602) ;  /* 0x00000000001c8947 */ /* 0x000ff40003800000 */
[----:B------:R-:W0:Y:S02]  /*1690*/  LDC R0, c[0x0][0x3cc] ;  /* 0x0000f300ff007b82 */ /* 0x000e240000000800 */
[----:B0-----:R-:W-:-:S04]  /*16a0*/  VIMNMX R0, PT, PT, R97, R0, PT ;  /* 0x0000000061007248 */ /* 0x001fc80003fe0100 */
[----:B------:R-:W-:-:S04]  /*16b0*/  IADD3 R0, PT, PT, R0, -UR4, RZ ;  /* 0x8000000400007c10 */ /* 0x000fc8000fffe0ff */
[----:B------:R-:W-:-:S04]  /*16c0*/  SHF.R.S32.HI R3, RZ, 0x1f, R0 ;  /* 0x0000001fff037819 */ /* 0x000fc80000011400 */
[----:B------:R-:W-:-:S04]  /*16d0*/  LEA.HI R3, R3, R0, RZ, 0x5 ;  /* 0x0000000003037211 */ /* 0x000fc800078f28ff */
[----:B------:R-:W-:-:S05]  /*16e0*/  SHF.R.S32.HI R3, RZ, 0x5, R3 ;  /* 0x00000005ff037819 */ /* 0x000fca0000011403 */
[----:B------:R-:W-:-:S07]  /*16f0*/  IMAD R0, R3, 0x6, RZ ;  /* 0x0000000603007824 */ /* 0x000fce00078e02ff */
.L_x_602:
        /* <DEDUP_REMOVED lines=8> */
.L_x_603:
        /* <DEDUP_REMOVED lines=8> */
.L_x_604:
        /* <DEDUP_REMOVED lines=8> */
.L_x_605:
        /* <DEDUP_REMOVED lines=8> */
.L_x_606:
[----:B------:R-:W-:Y:S01]  /*1900*/  IMAD R0, R15, 0x8, R0 ;  /* 0x000000080f007824 */ /* 0x000fe200078e0200 */
[----:B------:R-:W0:Y:S01]  /*1910*/  S2UR UR5, SR_CgaCtaId ;  /* 0x00000000000579c3 */ /* 0x000e220000008800 */
[----:B------:R-:W1:Y:S01]  /*1920*/  LDCU.64 UR10, c[0x0][0x388] ;  /* 0x00007100ff0a77ac */ /* 0x000e620008000a00 */
[----:B------:R-:W-:Y:S01]  /*1930*/  VIMNMX R2, PT, PT, R2, UR12, PT ;  /* 0x0000000c02027c48 */ /* 0x000fe2000bfe0100 */
[----:B------:R-:W-:Y:S01]  /*1940*/  HFMA2 R89, -RZ, RZ, 0, 0 ;  /* 0x00000000ff597431 */ /* 0x000fe200000001ff */
[----:B------:R-:W-:Y:S01]  /*1950*/  IADD3 R0, PT, PT, R7, R0, R6 ;  /* 0x0000000007007210 */ /* 0x000fe20007ffe006 */
[----:B------:R-:W-:Y:S01]  /*1960*/  UMOV UR4, 0x400 ;  /* 0x0000040000047882 */ /* 0x000fe20000000000 */
[----:B-----5:R-:W-:Y:S02]  /*1970*/  PRMT R99, R4, 0x7610, R4 ;  /* 0x0000761004637816 */ /* 0x020fe40000000004 */
[----:B------:R-:W-:Y:S02]  /*1980*/  IADD3 R0, PT, PT, R13, R0, R12 ;  /* 0x000000000d007210 */ /* 0x000fe40007ffe00c */
[----:B------:R-:W-:-:S02]  /*1990*/  PRMT R104, R5, 0x7610, R5 ;  /* 0x0000761005687816 */ /* 0x000fc40000000005 */
        /* <DEDUP_REMOVED lines=18> */
[----:B------:R-:W-:Y:S02]  /*1ac0*/  IADD3 R90, PT, PT, R97, R90, RZ ;  /* 0x0000005a615a7210 */ /* 0x000fe40007ffe0ff */
[----:B------:R-:W-:-:S02]  /*1ad0*/  MOV R102, R100 ;  /* 0x0000006400667202 */ /* 0x000fc40000000f00 */
[----:B------:R-:W-:Y:S01]  /*1ae0*/  MOV R103, R101 ;  /* 0x0000006500677202 */ /* 0x000fe20000000f00 */
[----:B------:R-:W-:Y:S06]  /*1af0*/  @!P0 BRA `(.L_x_607) ;  /* 0x00000024000c8947 */ /* 0x000fec0003800000 */
[----:B------:R-:W-:Y:S01]  /*1b00*/  IMAD.WIDE.U32 R10, R9, 0x100, R10 ;  /* 0x00000100090a7825 */ /* 0x000fe200078e000a */
[----:B------:R-:W-:Y:S02]  /*1b10*/  PRMT R12, R93, 0x9910, RZ ;  /* 0x000099105d0c7816 */ /* 0x000fe400000000ff */
[----:B------:R-:W-:Y:S02]  /*1b20*/  VIMNMX R88, PT, PT, R96, UR12, PT ;  /* 0x0000000c60587c48 */ /* 0x000fe4000bfe0100 */
[----:B------:R-:W-:Y:S02]  /*1b30*/  ISETP.NE.AND P0, PT, R12, RZ, PT ;  /* 0x000000ff0c00720c */ /* 0x000fe40003f05270 */
[----:B------:R-:W-:Y:S02]  /*1b40*/  IADD3 R86, P1, PT, R10, 0x2, RZ ;  /* 0x000000020a567810 */ /* 0x000fe40007f3e0ff */
[----:B------:R-:W-:Y:S02]  /*1b50*/  ISETP.EQ.OR P0, PT, R98, 0x3, !P0 ;  /* 0x000000036200780c */ /* 0x000fe40004702670 */
[----:B------:R-:W-:-:S02]  /*1b60*/  IADD3.X R87, PT, PT, RZ, R11, RZ, P1, !PT ;  /* 0x0000000bff577210 */ /* 0x000fc40000ffe4ff */
[----:B------:R-:W-:Y:S02]  /*1b70*/  MOV R89, RZ ;  /* 0x000000ff00597202 */ /* 0x000fe40000000f00 */
[----:B------:R-:W-:-:S07]  /*1b80*/  PRMT R8, RZ, 0x7610, R8 ;  /* 0x00007610ff087816 */ /* 0x000fce0000000008 */
.L_x_612:
[----:B------:R-:W0:Y:S01]  /*1b90*/  LDC R85, c[0x0][0x3ac] ;  /* 0x0000eb00ff557b82 */ /* 0x000e220000000800 */
[----:B------:R-:W-:Y:S02]  /*1ba0*/  ISETP.NE.AND P2, PT, R97, R90, PT ;  /* 0x0000005a6100720c */ /* 0x000fe40003f45270 */
[----:B------:R-:W-:Y:S02]  /*1bb0*/  MOV R102, R100 ;  /* 0x0000006400667202 */ /* 0x000fe40000000f00 */
[----:B------:R-:W-:-:S05]  /*1bc0*/  MOV R103, R101 ;  /* 0x0000006500677202 */ /* 0x000fca0000000f00 */
[----:B------:R-:W2:Y:S04]  /*1bd0*/  LDG.E.128.CONSTANT R12, desc[UR8][R102.64] ;  /* 0x00000008660c7981 */ /* 0x000ea8000c1e9d00 */
[----:B------:R-:W-:Y:S01]  /*1be0*/  @!P2 LEA R9, R89, R1, 0x3 ;  /* 0x000000015909a211 */ /* 0x000fe200078e18ff */
[----:B------:R-:W3:Y:S04]  /*1bf0*/  @!P2 LDG.E.U16.CONSTANT R26, desc[UR8][R86.64] ;  /* 0x00000008561aa981 */ /* 0x000ee8000c1e9500 */
[----:B------:R1:W4:Y:S01]  /*1c00*/  @!P2 LDL.64 R28, [R9+0x8] ;  /* 0x00000800091ca983 */ /* 0x0003220000100a00 */
[----:B0-----:R-:W-:-:S05]  /*1c10*/  IMAD.WIDE R10, R85, 0x4, R102 ;  /* 0x00000004550a7825 */ /* 0x001fca00078e0266 */
[----:B------:R0:W5:Y:S01]  /*1c20*/  LDG.E.128.CONSTANT R16, desc[UR8][R10.64] ;  /* 0x000000080a107981 */ /* 0x000162000c1e9d00 */
[----:B------:R-:W-:-:S05]  /*1c30*/  IMAD.WIDE R100, R85, 0x4, R10 ;  /* 0x0000000455647825 */ /* 0x000fca00078e020a */
[----:B------:R-:W5:Y:S01]  /*1c40*/  LDG.E.128.CONSTANT R20, desc[UR8][R100.64] ;  /* 0x0000000864147981 */ /* 0x000f62000c1e9d00 */
[----:B------:R-:W-:Y:S01]  /*1c50*/  HFMA2 R24, -RZ, RZ, 0, 0.125 ;  /* 0x00003000ff187431 */ /* 0x000fe200000001ff */
[----:B------:R-:W-:Y:S02]  /*1c60*/  MOV R40, 0x2400 ;  /* 0x0000240000287802 */ /* 0x000fe40000000f00 */
[----:B------:R-:W-:Y:S02]  /*1c70*/  ISETP.NE.AND P3, PT, R95, RZ, PT ;  /* 0x000000ff5f00720c */ /* 0x000fe40003f65270 */
[----:B------:R-:W-:Y:S02]  /*1c80*/  ISETP.NE.AND P1, PT, R98, 0x1, PT ;  /* 0x000000016200780c */ /* 0x000fe40003f25270 */
[----:B------:R-:W-:Y:S02]  /*1c90*/  @!P2 IADD3 R105, PT, PT, R89, 0x1, RZ ;  /* 0x000000015969a810 */ /* 0x000fe40007ffe0ff */
[----:B--2---:R-:W-:-:S02]  /*1ca0*/  LOP3.LUT R53, R15, 0x70007, RZ, 0xc0, !PT ;  /* 0x000700070f357812 */ /* 0x004fc400078ec0ff */
[----:B------:R-:W-:Y:S02]  /*1cb0*/  LOP3.LUT R57, R15, 0x380038, RZ, 0xc0, !PT ;  /* 0x003800380f397812 */ /* 0x000fe400078ec0ff */
[----:B------:R-:W-:Y:S02]  /*1cc0*/  SHF.R.U32.HI R41, RZ, 0x6, R15 ;  /* 0x00000006ff297819 */ /* 0x000fe4000001160f */
[C---:B------:R-:W-:Y:S02]  /*1cd0*/  LOP3.LUT R35, R12.reuse, 0x70007, RZ, 0xc0, !PT ;  /* 0x000700070c237812 */ /* 0x040fe400078ec0ff */
[----:B-1----:R-:W-:Y:S02]  /*1ce0*/  LOP3.LUT R9, R12, 0x380038, RZ, 0xc0, !PT ;  /* 0x003800380c097812 */ /* 0x002fe400078ec0ff */
[----:B----4-:R-:W-:Y:S02]  /*1cf0*/  @!P2 PRMT R99, R28, 0x7610, R99 ;  /* 0x000076101c63a816 */ /* 0x010fe40000000063 */
[----:B------:R-:W-:-:S02]  /*1d00*/  SHF.R.U32.HI R32, RZ, 0x6, R12 ;  /* 0x00000006ff207819 */ /* 0x000fc4000001160c */
[----:B------:R-:W-:Y:S02]  /*1d10*/  SHF.R.U32.HI R15, RZ, 0xf, R15 ;  /* 0x0000000fff0f7819 */ /* 0x000fe4000001160f */
[----:B------:R-:W-:Y:S02]  /*1d20*/  SHF.R.U32.HI R12, RZ, 0xf, R12 ;  /* 0x0000000fff0c7819 */ /* 0x000fe4000001160c */
[----:B------:R-:W-:Y:S02]  /*1d30*/  SHF.R.U32.HI R25, RZ, 0xf, R13 ;  /* 0x0000000fff197819 */ /* 0x000fe4000001160d */
[----:B------:R-:W-:Y:S02]  /*1d40*/  @!P2 PRMT R99, R99, 0x7610, R28 ;  /* 0x000076106363a816 */ /* 0x000fe4000000001c */
[----:B---3--:R-:W-:Y:S02]  /*1d50*/  @!P2 IADD3 R90, PT, PT, R26, R97, RZ ;  /* 0x000000611a5aa210 */ /* 0x008fe40007ffe0ff */
[----:B------:R-:W-:-:S02]  /*1d60*/  LOP3.LUT R38, R13, 0x70007, RZ, 0xc0, !PT ;  /* 0x000700070d267812 */ /* 0x000fc400078ec0ff */
[----:B0-----:R-:W-:Y:S02]  /*1d70*/  LOP3.LUT R10, R13, 0x380038, RZ, 0xc0, !PT ;  /* 0x003800380d0a7812 */ /* 0x001fe400078ec0ff */
[----:B------:R-:W-:Y:S02]  /*1d80*/  SHF.R.U32.HI R33, RZ, 0x6, R13 ;  /* 0x00000006ff217819 */ /* 0x000fe4000001160d */
[----:B-----5:R-:W-:Y:S02]  /*1d90*/  SHF.R.U32.HI R28, RZ, 0xe, R19 ;  /* 0x0000000eff1c7819 */ /* 0x020fe40000011613 */
[----:B------:R-:W-:Y:S02]  /*1da0*/  LOP3.LUT R15, R15, 0x10001, RZ, 0xc0, !PT ;  /* 0x000100010f0f7812 */ /* 0x000fe400078ec0ff */
[----:B------:R-:W-:Y:S02]  /*1db0*/  @!P2 PRMT R104, R29, 0x7610, R104 ;  /* 0x000076101d68a816 */ /* 0x000fe40000000068 */
[----:B------:R-:W-:-:S02]  /*1dc0*/  LOP3.LUT R46, R14, 0x70007, RZ, 0xc0, !PT ;  /* 0x000700070e2e7812 */ /* 0x000fc400078ec0ff */
[----:B------:R-:W-:Y:S02]  /*1dd0*/  LOP3.LUT R26, R14, 0x380038, RZ, 0xc0, !PT ;  /* 0x003800380e1a7812 */ /* 0x000fe400078ec0ff */
[--C-:B------:R-:W-:Y:S02]  /*1de0*/  SHF.R.U32.HI R37, RZ, 0x6, R14.reuse ;  /* 0x00000006ff257819 */ /* 0x100fe4000001160e */
[----:B------:R-:W-:Y:S02]  /*1df0*/  SHF.R.U32.HI R27, RZ, 0xf, R14 ;  /* 0x0000000fff1b7819 */ /* 0x000fe4000001160e */
[----:B------:R-:W-:Y:S02]  /*1e00*/  SHF.R.U32.HI R13, RZ, 0xe, R16 ;  /* 0x0000000eff0d7819 */ /* 0x000fe40000011610 */
[----:B------:R-:W-:Y:S02]  /*1e10*/  LOP3.LUT R12, R12, 0x10001, RZ, 0xc0, !PT ;  /* 0x000100010c0c7812 */ /* 0x000fe400078ec0ff */
[----:B------:R-:W-:-:S02]  /*1e20*/  SHF.R.U32.HI R14, RZ, 0xe, R17 ;  /* 0x0000000eff0e7819 */ /* 0x000fc40000011611 */
[----:B------:R-:W-:Y:S02]  /*1e30*/  LOP3.LUT R25, R25, 0x10001, RZ, 0xc0, !PT ;  /* 0x0001000119197812 */ /* 0x000fe400078ec0ff */
[----:B------:R-:W-:Y:S02]  /*1e40*/  LOP3.LUT R15, R15, 0x20002, R28, 0xf8, !PT ;  /* 0x000200020f0f7812 */ /* 0x000fe400078ef81c */
[----:B------:R-:W-:Y:S02]  /*1e50*/  @!P2 PRMT R104, R104, 0x7610, R29 ;  /* 0x000076106868a816 */ /* 0x000fe4000000001d */
[C---:B------:R-:W-:Y:S02]  /*1e60*/  LOP3.LUT R54, R18.reuse, 0x70007, RZ, 0xc0, !PT ;  /* 0x0007000712367812 */ /* 0x040fe400078ec0ff */
[----:B------:R-:W-:Y:S02]  /*1e70*/  LOP3.LUT R56, R18, 0x380038, RZ, 0xc0, !PT ;  /* 0x0038003812387812 */ /* 0x000fe400078ec0ff */
[----:B------:R-:W-:-:S02]  /*1e80*/  SHF.R.U32.HI R42, RZ, 0x6, R18 ;  /* 0x00000006ff2a7819 */ /* 0x000fc40000011612 */
[----:B------:R-:W-:Y:S02]  /*1e90*/  LOP3.LUT R13, R12, 0x20002, R13, 0xf8, !PT ;  /* 0x000200020c0d7812 */ /* 0x000fe400078ef80d */
[----:B------:R-:W-:Y:S02]  /*1ea0*/  SHF.R.U32.HI R28, RZ, 0xd, R20 ;  /* 0x0000000dff1c7819 */ /* 0x000fe40000011614 */
[----:B------:R-:W-:Y:S02]  /*1eb0*/  SHF.R.U32.HI R18, RZ, 0xe, R18 ;  /* 0x0000000eff127819 */ /* 0x000fe40000011612 */
[----:B------:R-:W-:Y:S02]  /*1ec0*/  LOP3.LUT R27, R27, 0x10001, RZ, 0xc0, !PT ;  /* 0x000100011b1b7812 */ /* 0x000fe400078ec0ff */
[----:B------:R-:W-:Y:S02]  /*1ed0*/  LOP3.LUT R14, R25, 0x20002, R14, 0xf8, !PT ;  /* 0x00020002190e7812 */ /* 0x000fe400078ef80e */
[----:B------:R-:W-:-:S02]  /*1ee0*/  SHF.R.U32.HI R29, RZ, 0xd, R21 ;  /* 0x0000000dff1d7819 */ /* 0x000fc40000011615 */
[----:B------:R-:W-:Y:S02]  /*1ef0*/  LOP3.LUT R28, R13, 0x40004, R28, 0xf8, !PT ;  /* 0x000400040d1c7812 */ /* 0x000fe400078ef81c */
[C---:B------:R-:W-:Y:S02]  /*1f00*/  LOP3.LUT R43, R16.reuse, 0x70007, RZ, 0xc0, !PT ;  /* 0x00070007102b7812 */ /* 0x040fe400078ec0ff */
[----:B------:R-:W-:Y:S02]  /*1f10*/  LOP3.LUT R11, R16, 0x380038, RZ, 0xc0, !PT ;  /* 0x00380038100b7812 */ /* 0x000fe400078ec0ff */
[----:B------:R-:W-:Y:S02]  /*1f20*/  SHF.R.U32.HI R34, RZ, 0x6, R16 ;  /* 0x00000006ff227819 */ /* 0x000fe40000011610 */
[----:B------:R-:W-:Y:S02]  /*1f30*/  LOP3.LUT R18, R27, 0x20002, R18, 0xf8, !PT ;  /* 0x000200021b127812 */ /* 0x000fe400078ef812 */
[----:B------:R-:W-:-:S02]  /*1f40*/  SHF.R.U32.HI R31, RZ, 0xd, R22 ;  /* 0x0000000dff1f7819 */ /* 0x000fc40000011616 */
[----:B------:R-:W-:Y:S02]  /*1f50*/  SHF.R.U32.HI R30, RZ, 0xd, R23 ;  /* 0x0000000dff1e7819 */ /* 0x000fe40000011617 */
[----:B------:R-:W-:Y:S02]  /*1f60*/  LOP3.LUT R29, R14, 0x40004, R29, 0xf8, !PT ;  /* 0x000400040e1d7812 */ /* 0x000fe400078ef81d */
[----:B------:R-:W-:Y:S02]  /*1f70*/  LOP3.LUT R13, R10, 0x64006400, RZ, 0xfc, !PT ;  /* 0x640064000a0d7812 */ /* 0x000fe400078efcff */
[----:B------:R-:W-:Y:S02]  /*1f80*/  LOP3.LUT R16, R17, 0x380038, RZ, 0xc0, !PT ;  /* 0x0038003811107812 */ /* 0x000fe400078ec0ff */
[----:B------:R-:W-:Y:S02]  /*1f90*/  LOP3.LUT R10, R32, 0x380038, RZ, 0xc0, !PT ;  /* 0x00380038200a7812 */ /* 0x000fe400078ec0ff */
[----:B------:R-:W-:-:S02]  /*1fa0*/  LOP3.LUT R14, R33, 0x380038, RZ, 0xc0, !PT ;  /* 0x00380038210e7812 */ /* 0x000fc400078ec0ff */
[----:B------:R-:W-:Y:S02]  /*1fb0*/  SHF.R.U32.HI R36, RZ, 0x6, R17 ;  /* 0x00000006ff247819 */ /* 0x000fe40000011611 */
[C---:B------:R-:W-:Y:S02]  /*1fc0*/  LOP3.LUT R66, R19.reuse, 0x70007, RZ, 0xc0, !PT ;  /* 0x0007000713427812 */ /* 0x040fe400078ec0ff */
[----:B------:R-:W-:Y:S02]  /*1fd0*/  LOP3.LUT R58, R19, 0x380038, RZ, 0xc0, !PT ;  /* 0x00380038133a7812 */ /* 0x000fe400078ec0ff */
[----:B------:R-:W-:Y:S02]  /*1fe0*/  SHF.R.U32.HI R52, RZ, 0x6, R19 ;  /* 0x00000006ff347819 */ /* 0x000fe40000011613 */
        /* <DEDUP_REMOVED lines=8> */
[C---:B------:R-:W-:Y:S02]  /*2070*/  LOP3.LUT R47, R20.reuse, 0x70007, RZ, 0xc0, !PT ;  /* 0x00070007142f7812 */ /* 0x040fe400078ec0ff */
[----:B------:R-:W-:Y:S02]  /*2080*/  LOP3.LUT R12, R20, 0x380038, RZ, 0xc0, !PT ;  /* 0x00380038140c7812 */ /* 0x000fe400078ec0ff */
[----:B------:R-:W-:Y:S02]  /*2090*/  SHF.R.U32.HI R39, RZ, 0x6, R20 ;  /* 0x00000006ff277819 */ /* 0x000fe40000011614 */
[----:B------:R-:W-:Y:S02]  /*20a0*/  LOP3.LUT R10, R34, 0x380038, RZ, 0xc0, !PT ;  /* 0x00380038220a7812 */ /* 0x000fe400078ec0ff */
[----:B------:R-:W-:Y:S02]  /*20b0*/  LOP3.LUT R14, R36, 0x380038, RZ, 0xc0, !PT ;  /* 0x00380038240e7812 */ /* 0x000fe400078ec0ff */
[----:B------:R-:W-:-:S02]  /*20c0*/  LOP3.LUT R16, R42, 0x380038, RZ, 0xc0, !PT ;  /* 0x003800382a107812 */ /* 0x000fc400078ec0ff */
[----:B------:R-:W-:Y:S02]  /*20d0*/  SHF.R.U32.HI R45, RZ, 0x6, R21 ;  /* 0x00000006ff2d7819 */ /* 0x000fe40000011615 */
[C---:B------:R-:W-:Y:S02]  /*20e0*/  LOP3.LUT R50, R22.reuse, 0x70007, RZ, 0xc0, !PT ;  /* 0x0007000716327812 */ /* 0x040fe400078ec0ff */
[----:B------:R-:W-:Y:S02]  /*20f0*/  LOP3.LUT R20, R22, 0x380038, RZ, 0xc0, !PT ;  /* 0x0038003816147812 */ /* 0x000fe400078ec0ff */
[----:B------:R-:W-:Y:S02]  /*2100*/  SHF.R.U32.HI R49, RZ, 0x6, R22 ;  /* 0x00000006ff317819 */ /* 0x000fe40000011616 */
[----:B------:R-:W-:Y:S02]  /*2110*/  SHF.R.U32.HI R51, RZ, 0x6, R23 ;  /* 0x00000006ff337819 */ /* 0x000fe40000011617 */
[----:B------:R-:W-:Y:S01]  /*2120*/  LOP3.LUT R57, R57, 0x64006400, RZ, 0xfc, !PT ;  /* 0x6400640039397812 */ /* 0x000fe200078efcff */
[-C--:B------:R-:W-:Y:S01]  /*2130*/  HFMA2 R83, R9, R24.reuse.H0_H0, -132, -132 ;  /* 0xd820d82009537431 */ /* 0x080fe20000040018 */
[C---:B------:R-:W-:Y:S01]  /*2140*/  LOP3.LUT R55, R23.reuse, 0x70007, RZ, 0xc0, !PT ;  /* 0x0007000717377812 */ /* 0x040fe200078ec0ff */
        /* <DEDUP_REMOVED lines=12> */
[----:B------:R-:W-:Y:S01]  /*2210*/  HFMA2 R76, R57, R24.H0_H0, -132, -132 ;  /* 0xd820d820394c7431 */ /* 0x000fe20000040018 */
        /* <DEDUP_REMOVED lines=114> */
[----:B------:R-:W-:Y:S02]  /*2940*/  HFMA2 R25, R25, R40.H0_H0, -20, -20 ;  /* 0xcd00cd0019197431 */ /* 0x000fe40000040028 */
[----:B------:R-:W-:-:S02]  /*2950*/  HADD2 R66, R43, -1028, -1028 ;  /* 0xe404e4042b427430 */ /* 0x000fc40000000000 */
[----:B------:R-:W-:Y:S02]  /*2960*/  HFMA2 R40, R79, R40.H0_H0, -20, -20 ;  /* 0xcd00cd004f287431 */ /* 0x000fe40000040028 */
        /* <DEDUP_REMOVED lines=101> */
.L_x_608:
[----:B------:R-:W-:Y:S01]  /*2fc0*/  @!P2 IMAD.MOV.U32 R89, RZ, RZ, R105 ;  /* 0x000000ffff59a224 */ /* 0x000fe200078e0069 */
        /* <DEDUP_REMOVED lines=81> */
.L_x_610:
        /* <DEDUP_REMOVED lines=80> */
.L_x_611:
        /* <DEDUP_REMOVED lines=77> */
.L_x_609:
        /* <DEDUP_REMOVED lines=8> */
.L_x_607:
        /* <DEDUP_REMOVED lines=12> */
.L_x_618:
        /* <DEDUP_REMOVED lines=159> */
.L_x_614:
        /* <DEDUP_REMOVED lines=49> */
.L_x_616:
        /* <DEDUP_REMOVED lines=46> */
.L_x_617:
        /* <DEDUP_REMOVED lines=44> */
.L_x_615:
        /* <DEDUP_REMOVED lines=8> */
.L_x_613:
        /* <DEDUP_REMOVED lines=12> */
.L_x_622:
[----:B------:R-:W0:Y:S02]  /*53d0*/  LDS R8, [R7] ;  /* 0x0000000007087984 */ /* 0x000e240000000800 */
[----:B0-----:R-:W-:-:S05]  /*53e0*/  HADD2 R9, R8, R13 ;  /* 0x0000000d08097230 */ /* 0x001fca0000000000 */
[----:B------:R-:W0:Y:S02]  /*53f0*/  ATOMS.CAST.SPIN P0, [R7], R8, R9 ;  /* 0x000000080700758d */ /* 0x000e240001800009 */
[----:B0-----:R-:W-:Y:S05]  /*5400*/  @!P0 BRA `(.L_x_622) ;  /* 0xfffffffc00f08947 */ /* 0x001fea000383ffff */
[----:B------:R-:W-:Y:S05]  /*5410*/  BRA `(.L_x_620) ;  /* 0x00000000000c7947 */ /* 0x000fea0003800000 */
.L_x_621:
[----:B------:R-:W2:Y:S02]  /*5420*/  LD.E R7, desc[UR8][R10.64] ;  /* 0x000000080a077980 */ /* 0x000ea4000c101900 */
[----:B--2---:R-:W-:-:S05]  /*5430*/  IMAD.IADD R7, R13, 0x1, R7 ;  /* 0x000000010d077824 */ /* 0x004fca00078e0207 */
[----:B------:R0:W-:Y:S02]  /*5440*/  ST.E desc[UR8][R10.64], R7 ;  /* 0x000000070a007985 */ /* 0x0001e4000c101908 */
.L_x_620:
[----:B------:R-:W-:Y:S05]  /*5450*/  BSYNC.RECONVERGENT B0 ;  /* 0x0000000000007941 */ /* 0x000fea0003800200 */
.L_x_619:
[----:B------:R1:W-:Y:S01]  /*5460*/  ATOM.E.ADD.F16x2.RN.STRONG.GPU P0, RZ, desc[UR8][R10.64+0x4], R95 ;  /* 0x8000045f0aff79a2 */ /* 0x0003e2000c10e108 */
[----:B------:R-:W-:Y:S04]  /*5470*/  BSSY.RECONVERGENT B0, `(.L_x_623) ;  /* 0x000000e000007945 */ /* 0x000fe80003800200 */
[----:B-1----:R-:W-:Y:S05]  /*5480*/  @P0 BRA `(.L_x_624) ;  /* 0x0000000000300947 */ /* 0x002fea0003800000 */
[----:B------:R-:W1:Y:S02]  /*5490*/  QSPC.E.S P0, RZ, [R10+0x4] ;  /* 0x000004000aff73aa */ /* 0x000e640000000500 */
[----:B-1----:R-:W-:Y:S05]  /*54a0*/  @!P0 BRA `(.L_x_625) ;  /* 0x00000000001c8947 */ /* 0x002fea0003800000 */
[----:B------:R-:W-:-:S04]  /*54b0*/  MOV R8, R10 ;  /* 0x0000000a00087202 */ /* 0x000fc80000000f00 */
[----:B0-----:R-:W-:-:S07]  /*54c0*/  MOV R7, R8 ;  /* 0x0000000800077202 */ /* 0x001fce0000000f00 */
.L_x_626:
[----:B------:R-:W0:Y:S02]  /*54d0*/  LDS R8, [R7+0x4] ;  /* 0x0000040007087984 */ /* 0x000e240000000800 */
[----:B0-----:R-:W-:-:S05]  /*54e0*/  HFMA2 R9, R8, 1, 1, R95 ;  /* 0x3c003c0008097831 */ /* 0x001fca000000005f */
[----:B------:R-:W0:Y:S02]  /*54f0*/  ATOMS.CAST.SPIN P0, [R7+0x4], R8, R9 ;  /* 0x000004080700758d */ /* 0x000e240001800009 */
[----:B0-----:R-:W-:Y:S05]  /*5500*/  @!P0 BRA `(.L_x_626) ;  /* 0xfffffffc00f08947 */ /* 0x001fea000383ffff */
[----:B------:R-:W-:Y:S05]  /*5510*/  BRA `(.L_x_624) ;  /* 0x00000000000c7947 */ /* 0x000fea0003800000 */
.L_x_625:
[----:B0-----:R-:W2:Y:S02]  /*5520*/  LD.E R7, desc[UR8][R10.64+0x4] ;  /* 0x000004080a077980 */ /* 0x001ea4000c101900 */
[----:B--2---:R-:W-:-:S05]  /*5530*/  IADD3 R7, PT, PT, R95, R7, RZ ;  /* 0x000000075f077210 */ /* 0x004fca0007ffe0ff */
[----:B------:R1:W-:Y:S02]  /*5540*/  ST.E desc[UR8][R10.64+0x4], R7 ;  /* 0x000004070a007985 */ /* 0x0003e4000c101908 */
.L_x_624:
[----:B------:R-:W-:Y:S05]  /*5550*/  BSYNC.RECONVERGENT B0 ;  /* 0x0000000000007941 */ /* 0x000fea0003800200 */
.L_x_623:
        /* <DEDUP_REMOVED lines=11> */
.L_x_630:
[----:B------:R-:W0:Y:S02]  /*5610*/  LDS R6, [R5] ;  /* 0x0000000005067984 */ /* 0x000e240000000800 */
[----:B0-----:R-:W-:-:S05]  /*5620*/  HADD2 R7, R6, R9 ;  /* 0x0000000906077230 */ /* 0x001fca0000000000 */
[----:B------:R-:W0:Y:S02]  /*5630*/  ATOMS.CAST.SPIN P0, [R5], R6, R7 ;  /* 0x000000060500758d */ /* 0x000e240001800007 */
[----:B0-----:R-:W-:Y:S05]  /*5640*/  @!P0 BRA `(.L_x_630) ;  /* 0xfffffffc00f08947 */ /* 0x001fea000383ffff */
[----:B------:R-:W-:Y:S05]  /*5650*/  BRA `(.L_x_628) ;  /* 0x00000000000c7947 */ /* 0x000fea0003800000 */
.L_x_629:
[----:B------:R-:W2:Y:S02]  /*5660*/  LD.E R5, desc[UR8][R10.64] ;  /* 0x000000080a057980 */ /* 0x000ea4000c101900 */
[----:B--2---:R-:W-:-:S05]  /*5670*/  IADD3 R5, PT, PT, R9, R5, RZ ;  /* 0x0000000509057210 */ /* 0x004fca0007ffe0ff */
[----:B------:R0:W-:Y:S02]  /*5680*/  ST.E desc[UR8][R10.64], R5 ;  /* 0x000000050a007985 */ /* 0x0001e4000c101908 */
.L_x_628:
[----:B------:R-:W-:Y:S05]  /*5690*/  BSYNC.RECONVERGENT B0 ;  /* 0x0000000000007941 */ /* 0x000fea0003800200 */
.L_x_627:
[----:B------:R1:W-:Y:S01]  /*56a0*/  ATOM.E.ADD.F16x2.RN.STRONG.GPU P0, RZ, desc[UR8][R10.64+0x4], R13 ;  /* 0x8000040d0aff79a2 */ /* 0x0003e2000c10e108 */
[----:B------:R-:W-:Y:S04]  /*56b0*/  BSSY.RECONVERGENT B0, `(.L_x_631) ;  /* 0x000000e000007945 */ /* 0x000fe80003800200 */
[----:B-1----:R-:W-:Y:S05]  /*56c0*/  @P0 BRA `(.L_x_632) ;  /* 0x0000000000300947 */ /* 0x002fea0003800000 */
[----:B------:R-:W1:Y:S02]  /*56d0*/  QSPC.E.S P0, RZ, [R10+0x4] ;  /* 0x000004000aff73aa */ /* 0x000e640000000500 */
[----:B-1----:R-:W-:Y:S05]  /*56e0*/  @!P0 BRA `(.L_x_633) ;  /* 0x00000000001c8947 */ /* 0x002fea0003800000 */
[----:B------:R-:W-:-:S04]  /*56f0*/  MOV R6, R10 ;  /* 0x0000000a00067202 */ /* 0x000fc80000000f00 */
[----:B0-----:R-:W-:-:S07]  /*5700*/  MOV R5, R6 ;  /* 0x0000000600057202 */ /* 0x001fce0000000f00 */
.L_x_634:
[----:B------:R-:W0:Y:S02]  /*5710*/  LDS R6, [R5+0x4] ;  /* 0x0000040005067984 */ /* 0x000e240000000800 */
[----:B0-----:R-:W-:-:S05]  /*5720*/  HFMA2 R7, R6, 1, 1, R13 ;  /* 0x3c003c0006077831 */ /* 0x001fca000000000d */
[----:B------:R-:W0:Y:S02]  /*5730*/  ATOMS.CAST.SPIN P0, [R5+0x4], R6, R7 ;  /* 0x000004060500758d */ /* 0x000e240001800007 */
[----:B0-----:R-:W-:Y:S05]  /*5740*/  @!P0 BRA `(.L_x_634) ;  /* 0xfffffffc00f08947 */ /* 0x001fea000383ffff */
[----:B------:R-:W-:Y:S05]  /*5750*/  BRA `(.L_x_632) ;  /* 0x00000000000c7947 */ /* 0x000fea0003800000 */
.L_x_633:
[----:B0-----:R-:W2:Y:S02]  /*5760*/  LD.E R5, desc[UR8][R10.64+0x4] ;  /* 0x000004080a057980 */ /* 0x001ea4000c101900 */
[----:B--2---:R-:W-:-:S05]  /*5770*/  IADD3 R5, PT, PT, R13, R5, RZ ;  /* 0x000000050d057210 */ /* 0x004fca0007ffe0ff */
[----:B------:R1:W-:Y:S02]  /*5780*/  ST.E desc[UR8][R10.64+0x4], R5 ;  /* 0x000004050a007985 */ /* 0x0003e4000c101908 */
.L_x_632:
[----:B------:R-:W-:Y:S05]  /*5790*/  BSYNC.RECONVERGENT B0 ;  /* 0x0000000000007941 */ /* 0x000fea0003800200 */
.L_x_631:
        /* <DEDUP_REMOVED lines=12> */
.L_x_638:
[----:B------:R-:W0:Y:S02]  /*5860*/  LDS R4, [R3] ;  /* 0x0000000003047984 */ /* 0x000e240000000800 */
[----:B0-----:R-:W-:-:S05]  /*5870*/  HADD2 R5, R4, R7 ;  /* 0x0000000704057230 */ /* 0x001fca0000000000 */
[----:B------:R-:W0:Y:S02]  /*5880*/  ATOMS.CAST.SPIN P0, [R3], R4, R5 ;  /* 0x000000040300758d */ /* 0x000e240001800005 */
[----:B0-----:R-:W-:Y:S05]  /*5890*/  @!P0 BRA `(.L_x_638) ;  /* 0xfffffffc00f08947 */ /* 0x001fea000383ffff */
[----:B------:R-:W-:Y:S05]  /*58a0*/  BRA `(.L_x_636) ;  /* 0x00000000000c7947 */ /* 0x000fea0003800000 */
.L_x_637:
[----:B------:R-:W2:Y:S02]  /*58b0*/  LD.E R3, desc[UR8][R10.64] ;  /* 0x000000080a037980 */ /* 0x000ea4000c101900 */
[----:B--2---:R-:W-:-:S05]  /*58c0*/  IADD3 R3, PT, PT, R7, R3, RZ ;  /* 0x0000000307037210 */ /* 0x004fca0007ffe0ff */
[----:B------:R0:W-:Y:S02]  /*58d0*/  ST.E desc[UR8][R10.64], R3 ;  /* 0x000000030a007985 */ /* 0x0001e4000c101908 */
.L_x_636:
[----:B------:R-:W-:Y:S05]  /*58e0*/  BSYNC.RECONVERGENT B0 ;  /* 0x0000000000007941 */ /* 0x000fea0003800200 */
.L_x_635:
[----:B------:R1:W-:Y:S01]  /*58f0*/  ATOM.E.ADD.F16x2.RN.STRONG.GPU P0, RZ, desc[UR8][R10.64+0x4], R91 ;  /* 0x8000045b0aff79a2 */ /* 0x0003e2000c10e108 */
[----:B------:R-:W-:Y:S04]  /*5900*/  BSSY.RECONVERGENT B0, `(.L_x_639) ;  /* 0x000000e000007945 */ /* 0x000fe80003800200 */
[----:B-1----:R-:W-:Y:S05]  /*5910*/  @P0 BRA `(.L_x_640) ;  /* 0x0000000000300947 */ /* 0x002fea0003800000 */
[----:B------:R-:W1:Y:S02]  /*5920*/  QSPC.E.S P0, RZ, [R10+0x4] ;  /* 0x000004000aff73aa */ /* 0x000e640000000500 */
[----:B-1----:R-:W-:Y:S05]  /*5930*/  @!P0 BRA `(.L_x_641) ;  /* 0x00000000001c8947 */ /* 0x002fea0003800000 */
[----:B------:R-:W-:-:S04]  /*5940*/  MOV R4, R10 ;  /* 0x0000000a00047202 */ /* 0x000fc80000000f00 */
[----:B0-----:R-:W-:-:S07]  /*5950*/  MOV R3, R4 ;  /* 0x0000000400037202 */ /* 0x001fce0000000f00 */
.L_x_642:
[----:B------:R-:W0:Y:S02]  /*5960*/  LDS R4, [R3+0x4] ;  /* 0x0000040003047984 */ /* 0x000e240000000800 */
[----:B0-----:R-:W-:-:S05]  /*5970*/  HFMA2 R5, R4, 1, 1, R91 ;  /* 0x3c003c0004057831 */ /* 0x001fca000000005b */
[----:B------:R-:W0:Y:S02]  /*5980*/  ATOMS.CAST.SPIN P0, [R3+0x4], R4, R5 ;  /* 0x000004040300758d */ /* 0x000e240001800005 */
[----:B0-----:R-:W-:Y:S05]  /*5990*/  @!P0 BRA `(.L_x_642) ;  /* 0xfffffffc00f08947 */ /* 0x001fea000383ffff */
[----:B------:R-:W-:Y:S05]  /*59a0*/  BRA `(.L_x_640) ;  /* 0x00000000000c7947 */ /* 0x000fea0003800000 */
.L_x_641:
[----:B0-----:R-:W2:Y:S02]  /*59b0*/  LD.E R3, desc[UR8][R10.64+0x4] ;  /* 0x000004080a037980 */ /* 0x001ea4000c101900 */
[----:B--2---:R-:W-:-:S05]  /*59c0*/  IADD3 R3, PT, PT, R91, R3, RZ ;  /* 0x000000035b037210 */ /* 0x004fca0007ffe0ff */
[----:B------:R1:W-:Y:S02]  /*59d0*/  ST.E desc[UR8][R10.64+0x4], R3 ;  /* 0x000004030a007985 */ /* 0x0003e4000c101908 */
.L_x_640:
[----:B------:R-:W-:Y:S05]  /*59e0*/  BSYNC.RECONVERGENT B0 ;  /* 0x0000000000007941 */ /* 0x000fea0003800200 */
.L_x_639:
        /* <DEDUP_REMOVED lines=12> */
.L_x_646:
[----:B------:R-:W0:Y:S02]  /*5ab0*/  LDS R2, [R0] ;  /* 0x0000000000027984 */ /* 0x000e240000000800 */
[----:B0-----:R-:W-:-:S05]  /*5ac0*/  HADD2 R3, R2, R5 ;  /* 0x0000000502037230 */ /* 0x001fca0000000000 */
[----:B------:R-:W0:Y:S02]  /*5ad0*/  ATOMS.CAST.SPIN P0, [R0], R2, R3 ;  /* 0x000000020000758d */ /* 0x000e240001800003 */
[----:B0-----:R-:W-:Y:S05]  /*5ae0*/  @!P0 BRA `(.L_x_646) ;  /* 0xfffffffc00f08947 */ /* 0x001fea000383ffff */
[----:B------:R-:W-:Y:S05]  /*5af0*/  BRA `(.L_x_644) ;  /* 0x00000000000c7947 */ /* 0x000fea0003800000 */
.L_x_645:
[----:B------:R-:W2:Y:S02]  /*5b00*/  LD.E R0, desc[UR8][R10.64] ;  /* 0x000000080a007980 */ /* 0x000ea4000c101900 */
[----:B--2---:R-:W-:-:S05]  /*5b10*/  IADD3 R3, PT, PT, R5, R0, RZ ;  /* 0x0000000005037210 */ /* 0x004fca0007ffe0ff */
[----:B------:R0:W-:Y:S02]  /*5b20*/  ST.E desc[UR8][R10.64], R3 ;  /* 0x000000030a007985 */ /* 0x0001e4000c101908 */
.L_x_644:
[----:B------:R-:W-:Y:S05]  /*5b30*/  BSYNC.RECONVERGENT B0 ;  /* 0x0000000000007941 */ /* 0x000fea0003800200 */
.L_x_643:
[----:B------:R1:W-:Y:S02]  /*5b40*/  ATOM.E.ADD.F16x2.RN.STRONG.GPU P0, RZ, desc[UR8][R10.64+0x4], R93 ;  /* 0x8000045d0aff79a2 */ /* 0x0003e4000c10e108 */
[----:B-1----:R-:W-:Y:S05]  /*5b50*/  @P0 EXIT ;  /* 0x000000000000094d */ /* 0x002fea0003800000 */
[----:B------:R-:W1:Y:S02]  /*5b60*/  QSPC.E.S P0, RZ, [R10+0x4] ;  /* 0x000004000aff73aa */ /* 0x000e640000000500 */
[----:B-1----:R-:W-:Y:S05]  /*5b70*/  @!P0 BRA `(.L_x_647) ;  /* 0x00000000001c8947 */ /* 0x002fea0003800000 */
[----:B------:R-:W-:-:S04]  /*5b80*/  MOV R2, R10 ;  /* 0x0000000a00027202 */ /* 0x000fc80000000f00 */
[----:B------:R-:W-:-:S07]  /*5b90*/  MOV R0, R2 ;  /* 0x0000000200007202 */ /* 0x000fce0000000f00 */
.L_x_648:
[----:B------:R-:W0:Y:S02]  /*5ba0*/  LDS R2, [R0+0x4] ;  /* 0x0000040000027984 */ /* 0x000e240000000800 */
[----:B0-----:R-:W-:-:S05]  /*5bb0*/  HFMA2 R3, R2, 1, 1, R93 ;  /* 0x3c003c0002037831 */ /* 0x001fca000000005d */
[----:B------:R-:W0:Y:S02]  /*5bc0*/  ATOMS.CAST.SPIN P0, [R0+0x4], R2, R3 ;  /* 0x000004020000758d */ /* 0x000e240001800003 */
[----:B0-----:R-:W-:Y:S05]  /*5bd0*/  @!P0 BRA `(.L_x_648) ;  /* 0xfffffffc00f08947 */ /* 0x001fea000383ffff */
[----:B------:R-:W-:Y:S05]  /*5be0*/  EXIT ;  /* 0x000000000000794d */ /* 0x000fea0003800000 */
.L_x_647:
[----:B------:R-:W0:Y:S02]  /*5bf0*/  LD.E R0, desc[UR8][R10.64+0x4] ;  /* 0x000004080a007980 */ /* 0x000e24000c101900 */
[----:B0-----:R-:W-:-:S05]  /*5c00*/  IADD3 R3, PT, PT, R93, R0, RZ ;  /* 0x000000005d037210 */ /* 0x001fca0007ffe0ff */
[----:B------:R-:W-:Y:S01]  /*5c10*/  ST.E desc[UR8][R10.64+0x4], R3 ;  /* 0x000004030a007985 */ /* 0x000fe2000c101908 */
[----:B------:R-:W-:Y:S05]  /*5c20*/  EXIT ;  /* 0x000000000000794d */ /* 0x000fea0003800000 */
.L_x_649:
        /* <DEDUP_REMOVED lines=13> */
.L_x_3922:


//--------------------- .text._Z23gemm_half_q_half_kernelILi4ELi2ELb1ELb1ELi64EEvPK6__halfPKjS4_S2_PS0_iiiiPKtS7_iiiiiibS2_i --------------------------
	.section	.text._Z23gemm_half_q_half_kernelILi4ELi2ELb1ELb1ELi64EEvPK6__halfPKjS4_S2_PS0_iiiiPKtS7_iiiiiibS2_i,"ax",@progbits
	.align	128
        .global         _Z23gemm_half_q_half_kernelILi4ELi2ELb1ELb1ELi64EEvPK6__halfPKjS4_S2_PS0_iiiiPKtS7_iiiiiibS2_i
        .type           _Z23gemm_half_q_half_kernelILi4ELi2ELb1ELb1ELi64EEvPK6__halfPKjS4_S2_PS0_iiiiPKtS7_iiiiiibS2_i,@function
        .size           _Z23gemm_half_q_half_kernelILi4ELi2ELb1ELb1ELi64EEvPK6__halfPKjS4_S2_PS0_iiiiPKtS7_iiiiiibS2_i,(.L_x_3923 - _Z23gemm_half_q_half_kernelILi4ELi2ELb1ELb1ELi64EEvPK6__halfPKjS4_S2_PS0_iiiiPKtS7_iiiiiibS2_i)
        .other          _Z23gemm_half_q_half_kernelILi4ELi2ELb1ELb1ELi64EEvPK6__halfPKjS4_S2_PS0_iiiiPKtS7_iiiiiibS2_i,@"STO_CUDA_ENTRY STV_DEFAULT"
_Z23gemm_half_q_half_kernelILi4ELi2ELb1ELb1ELi64EEvPK6__halfPKjS4_S2_PS0_iiiiPKtS7_iiiiiibS2_i:
.text._Z23gemm_half_q_half_kernelILi4ELi2ELb1ELb1ELi64EEvPK6__halfPKjS4_S2_PS0_iiiiPKtS7_iiiiiibS2_i:
        /* <DEDUP_REMOVED lines=35> */
.L_x_650:
[----:B------:R-:W-:Y:S01]  /*0230*/  PRMT R3, R3, 0x9910, RZ ;  /* 0x0000991003037816 */ /* 0x000fe200000000ff */
[----:B------:R-:W-:Y:S01]  /*0240*/  IMAD.SHL.U32 R57, R8, 0x40, RZ ;  /* 0x0000004008397824 */ /* 0x000fe200078e00ff */
[----:B------:R-:W0:Y:S02]  /*0250*/  S2UR UR4, SR_CTAID.X ;  /* 0x00000000000479c3 */ /* 0x000e240000002500 */
        /* <DEDUP_REMOVED lines=19> */
[----:B------:R-:W-:-:S05]  /*0390*/  IMAD R5, R60, R0, RZ ;  /* 0x000000003c057224 */ /* 0x000fca00078e02ff */
        /* <DEDUP_REMOVED lines=11> */
[----:B------:R-:W-:Y:S02]  /*0450*/  VIADD R18, R4, 0x80 ;  /* 0x0000008004127836 */ /* 0x000fe40000000000 */
[----:B------:R-:W-:-:S10]  /*0460*/  IMAD.IADD R9, R5, 0x1, R0 ;  /* 0x0000000105097824 */ /* 0x000fd400078e0200 */
[----:B------:R-:W-:Y:S05]  /*0470*/  @P0 BRA `(.L_x_654) ;  /* 0x0000000000ec0947 */ /* 0x000fea0003800000 */
[----:B-1----:R-:W-:Y:S01]  /*0480*/  IMAD.MOV R4, RZ, RZ, -R7 ;  /* 0x000000ffff047224 */ /* 0x002fe200078e0a07 */
[----:B------:R-:W-:-:S04]  /*0490*/  PLOP3.LUT P0, PT, PT, PT, PT, 0x80, 0x8 ;  /* 0x000000000008781c */ /* 0x000fc80003f0f070 */
[----:B------:R-:W-:-:S13]  /*04a0*/  ISETP.GT.AND P1, PT, R4, 0x3, PT ;  /* 0x000000030400780c */ /* 0x000fda0003f24270 */
[----:B------:R-:W-:Y:S05]  /*04b0*/  @!P1 BRA `(.L_x_655) ;  /* 0x0000000000849947 */ /* 0x000fea0003800000 */
[----:B------:R-:W-:-:S13]  /*04c0*/  PLOP3.LUT P0, PT, PT, PT, PT, 0x8, 0x80 ;  /* 0x000000000080781c */ /* 0x000fda0003f0e170 */
.L_x_656:
[C---:B------:R-:W-:Y:S02]  /*04d0*/  IADD3 R5, P1, PT, R6.reuse, R9, RZ ;  /* 0x0000000906057210 */ /* 0x040fe40007f3e0ff */
[C---:B------:R-:W-:Y:S02]  /*04e0*/  IADD3 R11, PT, PT, R9.reuse, R0, RZ ;  /* 0x00000000090b7210 */ /* 0x040fe40007ffe0ff */
[----:B------:R-:W-:Y:S02]  /*04f0*/  LEA.HI.X.SX32 R10, R9, RZ, 0x1, P1 ;  /* 0x000000ff090a7211 */ /* 0x000fe400008f0eff */
[----:B------:R-:W-:Y:S01]  /*0500*/  LEA R4, P1, R5, UR6, 0x1 ;  /* 0x0000000605047c11 */ /* 0x000fe2000f8208ff */
[----:B------:R-:W-:Y:S01]  /*0510*/  IMAD.IADD R9, R11, 0x1, R0 ;  /* 0x000000010b097824 */ /* 0x000fe200078e0200 */
[----:B------:R-:W-:Y:S02]  /*0520*/  IADD3 R16, P2, PT, R6, R11, RZ ;  /* 0x0000000b06107210 */ /* 0x000fe40007f5e0ff */
[----:B------:R-:W-:Y:S01]  /*0530*/  LEA.HI.X R5, R5, UR7, R10, 0x1, P1 ;  /* 0x0000000705057c11 */ /* 0x000fe200088f0c0a */
[----:B------:R-:W-:Y:S01]  /*0540*/  IMAD.IADD R19, R9, 0x1, R0 ;  /* 0x0000000109137824 */ /* 0x000fe200078e0200 */
        /* <DEDUP_REMOVED lines=10> */
[----:B------:R-:W-:Y:S02]  /*05f0*/  LEA R16, P1, R17, UR6, 0x1 ;  /* 0x0000000611107c11 */ /* 0x000fe4000f8208ff */
        /* <DEDUP_REMOVED lines=13> */
.L_x_655:
[----:B------:R-:W-:-:S05]  /*06d0*/  IMAD.MOV R4, RZ, RZ, -R7 ;  /* 0x000000ffff047224 */ /* 0x000fca00078e0a07 */
        /* <DEDUP_REMOVED lines=18> */
[----:B0-----:R-:W-:-:S07]  /*0800*/  VIADD R18, R18, 0x100 ;  /* 0x0000010012127836 */ /* 0x001fce0000000000 */
.L_x_657:
[----:B------:R-:W-:-:S13]  /*0810*/  ISETP.EQ.AND P1, PT, R7, RZ, PT ;  /* 0x000000ff0700720c */ /* 0x000fda0003f22270 */
[----:B------:R-:W-:Y:S05]  /*0820*/  @!P0 BRA P1, `(.L_x_652) ;  /* 0x0000000400788947 */ /* 0x000fea0000800000 */
.L_x_654:
[----:B------:R-:W-:-:S04]  /*0830*/  IADD3 R5, P0, PT, R6, R9, RZ ;  /* 0x0000000906057210 */ /* 0x000fc80007f1e0ff */
[----:B------:R-:W-:Y:S02]  /*0840*/  LEA.HI.X.SX32 R10, R9, RZ, 0x1, P0 ;  /* 0x000000ff090a7211 */ /* 0x000fe400000f0eff */
[----:B-1----:R-:W-:-:S04]  /*0850*/  LEA R4, P0, R5, UR6, 0x1 ;  /* 0x0000000605047c11 */ /* 0x002fc8000f8008ff */
        /* <DEDUP_REMOVED lines=9> */
.L_x_653:
        /* <DEDUP_REMOVED lines=16> */
.L_x_660:
[----:B-----5:R-:W-:Y:S01]  /*09f0*/  IADD3 R7, P1, PT, R22, R9, RZ ;  /* 0x0000000916077210 */ /* 0x020fe20007f3e0ff */
[----:B------:R-:W-:-:S03]  /*0a00*/  IMAD.IADD R11, R9, 0x1, R0 ;  /* 0x00000001090b7824 */ /* 0x000fc600078e0200 */
[----:B------:R-:W-:Y:S01]  /*0a10*/  LEA.HI.X.SX32 R10, R9, RZ, 0x1, P1 ;  /* 0x000000ff090a7211 */ /* 0x000fe200008f0eff */
[--C-:B------:R-:W-:Y:S01]  /*0a20*/  IMAD.IADD R9, R11, 0x1, R0.reuse ;  /* 0x000000010b097824 */ /* 0x100fe200078e0200 */
[----:B-1----:R-:W-:Y:S02]  /*0a30*/  LEA R6, P1, R7, UR6, 0x1 ;  /* 0x0000000607067c11 */ /* 0x002fe4000f8208ff */
[----:B------:R-:W-:Y:S01]  /*0a40*/  IADD3 R16, P2, PT, R22, R11, RZ ;  /* 0x0000000b16107210 */ /* 0x000fe20007f5e0ff */
[----:B------:R-:W-:Y:S01]  /*0a50*/  IMAD.IADD R19, R9, 0x1, R0 ;  /* 0x0000000109137824 */ /* 0x000fe200078e0200 */
[----:B------:R-:W-:Y:S02]  /*0a60*/  LEA.HI.X R7, R7, UR7, R10, 0x1, P1 ;  /* 0x0000000707077c11 */ /* 0x000fe400088f0c0a */
[----:B------:R-:W-:Y:S02]  /*0a70*/  LEA.HI.X.SX32 R11, R11, RZ, 0x1, P2 ;  /* 0x000000ff0b0b7211 */ /* 0x000fe400010f0eff */
[----:B------:R-:W-:-:S02]  /*0a80*/  LEA R10, P1, R16, UR6, 0x1 ;  /* 0x00000006100a7c11 */ /* 0x000fc4000f8208ff */
[C---:B------:R-:W-:Y:S01]  /*0a90*/  IADD3 R13, P3, PT, R22.reuse, R9, RZ ;  /* 0x00000009160d7210 */ /* 0x040fe20007f7e0ff */
[----:B------:R-:W2:Y:S01]  /*0aa0*/  LDG.E.U16.CONSTANT R7, desc[UR8][R6.64] ;  /* 0x0000000806077981 */ /* 0x000ea2000c1e9500 */
[----:B------:R-:W-:Y:S02]  /*0ab0*/  IADD3 R17, P4, PT, R22, R19, RZ ;  /* 0x0000001316117210 */ /* 0x000fe40007f9e0ff */
[----:B------:R-:W-:Y:S02]  /*0ac0*/  LEA.HI.X R11, R16, UR7, R11, 0x1, P1 ;  /* 0x00000007100b7c11 */ /* 0x000fe400088f0c0b */
[----:B------:R-:W-:Y:S02]  /*0ad0*/  LEA.HI.X.SX32 R20, R9, RZ, 0x1, P3 ;  /* 0x000000ff09147211 */ /* 0x000fe400018f0eff */
[----:B------:R-:W-:Y:S02]  /*0ae0*/  LEA R12, P2, R13, UR6, 0x1 ;  /* 0x000000060d0c7c11 */ /* 0x000fe4000f8408ff */
[----:B------:R-:W-:Y:S01]  /*0af0*/  LEA.HI.X.SX32 R18, R19, RZ, 0x1, P4 ;  /* 0x000000ff13127211 */ /* 0x000fe200020f0eff */
[----:B------:R-:W3:Y:S01]  /*0b00*/  LDG.E.U16.CONSTANT R11, desc[UR8][R10.64] ;  /* 0x000000080a0b7981 */ /* 0x000ee2000c1e9500 */
[----:B------:R-:W-:-:S02]  /*0b10*/  LEA R16, P1, R17, UR6, 0x1 ;  /* 0x0000000611107c11 */ /* 0x000fc4000f8208ff */
        /* <DEDUP_REMOVED lines=11> */
[----:B-1----:R-:W-:Y:S01]  /*0bd0*/  VIADD R4, R4, 0x200 ;  /* 0x0000020004047836 */ /* 0x002fe20000000000 */
[----:B------:R-:W-:Y:S06]  /*0be0*/  @!P1 BRA `(.L_x_660) ;  /* 0xfffffffc00809947 */ /* 0x000fec000383ffff */
.L_x_659:
        /* <DEDUP_REMOVED lines=16> */
[----:B------:R-:W-:Y:S02]  /*0cf0*/  VIADD R5, R5, 0x2 ;  /* 0x0000000205057836 */ /* 0x000fe40000000000 */
[----:B------:R-:W-:Y:S01]  /*0d00*/  IMAD.IADD R9, R13, 0x1, R0 ;  /* 0x000000010d097824 */ /* 0x000fe200078e0200 */
[----:B--2---:R-:W-:Y:S04]  /*0d10*/  STS.U16 [R4], R7 ;  /* 0x0000000704007388 */ /* 0x004fe80000000400 */
[----:B---3--:R1:W-:Y:S02]  /*0d20*/  STS.U16 [R4+0x80], R11 ;  /* 0x0000800b04007388 */ /* 0x0083e40000000400 */
[----:B-1----:R-:W-:-:S07]  /*0d30*/  VIADD R4, R4, 0x100 ;  /* 0x0000010004047836 */ /* 0x002fce0000000000 */
.L_x_661:
[----:B------:R-:W-:-:S13]  /*0d40*/  ISETP.NE.OR P0, PT, R5, RZ, P0 ;  /* 0x000000ff0500720c */ /* 0x000fda0000705670 */
[----:B------:R-:W-:Y:S05]  /*0d50*/  @!P0 BRA `(.L_x_652) ;  /* 0x00000000002c8947 */ /* 0x000fea0003800000 */
.L_x_658:
        /* <DEDUP_REMOVED lines=9> */
[----:B0-----:R-:W-:-:S10]  /*0df0*/  VIADD R4, R4, 0x80 ;  /* 0x0000008004047836 */ /* 0x001fd40000000000 */
[----:B------:R-:W-:Y:S05]  /*0e00*/  @P0 BRA `(.L_x_658) ;  /* 0xfffffffc00d40947 */ /* 0x000fea000383ffff */
.L_x_652:
[----:B0-----:R-:W-:Y:S05]  /*0e10*/  BSYNC.RECONVERGENT B0 ;  /* 0x0000000000007941 */ /* 0x001fea0003800200 */
.L_x_651:
        /* <DEDUP_REMOVED lines=15> */
[----:B-1----:R-:W-:Y:S01]  /*0f10*/  IMAD.MOV R4, RZ, RZ, -R6 ;  /* 0x000000ffff047224 */ /* 0x002fe200078e0a06 */
[----:B------:R-:W-:-:S04]  /*0f20*/  PLOP3.LUT P0, PT, PT, PT, PT, 0x80, 0x8 ;  /* 0x000000000008781c */ /* 0x000fc80003f0f070 */
[----:B------:R-:W-:-:S13]  /*0f30*/  ISETP.GT.AND P1, PT, R4, 0x3, PT ;  /* 0x000000030400780c */ /* 0x000fda0003f24270 */
[----:B------:R-:W-:Y:S05]  /*0f40*/  @!P1 BRA `(.L_x_664) ;  /* 0x0000000000449947 */ /* 0x000fea0003800000 */
[----:B------:R-:W0:Y:S01]  /*0f50*/  LDC.64 R18, c[0x0][0x3a0] ;  /* 0x0000e800ff127b82 */ /* 0x000e220000000a00 */
[----:B------:R-:W-:-:S13]  /*0f60*/  PLOP3.LUT P0, PT, PT, PT, PT, 0x8, 0x80 ;  /* 0x000000000080781c */ /* 0x000fda0003f0e170 */
.L_x_665:
[C---:B------:R-:W-:Y:S02]  /*0f70*/  IMAD.IADD R10, R3.reuse, 0x1, R7 ;  /* 0x00000001030a7824 */ /* 0x040fe400078e0207 */
[----:B0-----:R-:W-:-:S03]  /*0f80*/  IMAD.WIDE R4, R3, 0x2, R18 ;  /* 0x0000000203047825 */ /* 0x001fc600078e0212 */
[C---:B------:R-:W-:Y:S01]  /*0f90*/  IADD3 R12, PT, PT, R10.reuse, R7, RZ ;  /* 0x000000070a0c7210 */ /* 0x040fe20007ffe0ff */
[----:B------:R-:W-:Y:S01]  /*0fa0*/  IMAD.WIDE R10, R10, 0x2, R18 ;  /* 0x000000020a0a7825 */ /* 0x000fe200078e0212 */
[----:B------:R1:W-:Y:S03]  /*0fb0*/  STG.E.64 desc[UR8][R4.64], RZ ;  /* 0x000000ff04007986 */ /* 0x0003e6000c101b08 */
[C---:B------:R-:W-:Y:S01]  /*0fc0*/  IMAD.IADD R9, R12.reuse, 0x1, R7 ;  /* 0x000000010c097824 */ /* 0x040fe200078e0207 */
[----:B------:R1:W-:Y:S01]  /*0fd0*/  STG.E.64 desc[UR8][R10.64], RZ ;  /* 0x000000ff0a007986 */ /* 0x0003e2000c101b08 */
[----:B------:R-:W-:-:S04]  /*0fe0*/  IMAD.WIDE R12, R12, 0x2, R18 ;  /* 0x000000020c0c7825 */ /* 0x000fc800078e0212 */
[C---:B------:R-:W-:Y:S01]  /*0ff0*/  IMAD.WIDE R16, R9.reuse, 0x2, R18 ;  /* 0x0000000209107825 */ /* 0x040fe200078e0212 */
[----:B------:R1:W-:Y:S03]  /*1000*/  STG.E.64 desc[UR8][R12.64], RZ ;  /* 0x000000ff0c007986 */ /* 0x0003e6000c101b08 */
[----:B------:R-:W-:Y:S01]  /*1010*/  VIADD R6, R6, 0x4 ;  /* 0x0000000406067836 */ /* 0x000fe20000000000 */
[----:B------:R1:W-:Y:S01]  /*1020*/  STG.E.64 desc[UR8][R16.64], RZ ;  /* 0x000000ff10007986 */ /* 0x0003e2000c101b08 */
[----:B------:R-:W-:-:S03]  /*1030*/  IMAD.IADD R3, R9, 0x1, R7 ;  /* 0x0000000109037824 */ /* 0x000fc600078e0207 */
[----:B------:R-:W-:-:S13]  /*1040*/  ISETP.GE.AND P1, PT, R6, -0x3, PT ;  /* 0xfffffffd0600780c */ /* 0x000fda0003f26270 */
[----:B-1----:R-:W-:Y:S05]  /*1050*/  @!P1 BRA `(.L_x_665) ;  /* 0xfffffffc00c49947 */ /* 0x002fea000383ffff */
.L_x_664:
[----:B------:R-:W-:-:S04]  /*1060*/  IADD3 R4, PT, PT, RZ, -R6, RZ ;  /* 0x80000006ff047210 */ /* 0x000fc80007ffe0ff */
[----:B------:R-:W-:-:S13]  /*1070*/  ISETP.GT.AND P1, PT, R4, 0x1, PT ;  /* 0x000000010400780c */ /* 0x000fda0003f24270 */
[----:B------:R-:W-:Y:S05]  /*1080*/  @!P1 BRA `(.L_x_666) ;  /* 0x0000000000249947 */ /* 0x000fea0003800000 */
[----:B------:R-:W0:Y:S01]  /*1090*/  LDC.64 R10, c[0x0][0x3a0] ;  /* 0x0000e800ff0a7b82 */ /* 0x000e220000000a00 */
[C---:B------:R-:W-:Y:S01]  /*10a0*/  IMAD.IADD R9, R3.reuse, 0x1, R7 ;  /* 0x0000000103097824 */ /* 0x040fe200078e0207 */
[----:B------:R-:W-:Y:S01]  /*10b0*/  PLOP3.LUT P0, PT, PT, PT, PT, 0x8, 0x80 ;  /* 0x000000000080781c */ /* 0x000fe20003f0e170 */
[----:B------:R-:W-:Y:S02]  /*10c0*/  VIADD R6, R6, 0x2 ;  /* 0x0000000206067836 */ /* 0x000fe40000000000 */
[----:B0-----:R-:W-:-:S04]  /*10d0*/  IMAD.WIDE R4, R3, 0x2, R10 ;  /* 0x0000000203047825 */ /* 0x001fc800078e020a */
[C---:B------:R-:W-:Y:S01]  /*10e0*/  IMAD.WIDE R10, R9.reuse, 0x2, R10 ;  /* 0x00000002090a7825 */ /* 0x040fe200078e020a */
[----:B------:R0:W-:Y:S03]  /*10f0*/  STG.E.64 desc[UR8][R4.64], RZ ;  /* 0x000000ff04007986 */ /* 0x0001e6000c101b08 */
[----:B------:R-:W-:Y:S01]  /*1100*/  IMAD.IADD R3, R9, 0x1, R7 ;  /* 0x0000000109037824 */ /* 0x000fe200078e0207 */
[----:B------:R0:W-:Y:S06]  /*1110*/  STG.E.64 desc[UR8][R10.64], RZ ;  /* 0x000000ff0a007986 */ /* 0x0001ec000c101b08 */
.L_x_666:
[----:B------:R-:W-:-:S13]  /*1120*/  ISETP.NE.OR P0, PT, R6, RZ, P0 ;  /* 0x000000ff0600720c */ /* 0x000fda0000705670 */
[----:B------:R-:W-:Y:S05]  /*1130*/  @!P0 BRA `(.L_x_662) ;  /* 0x00000000001c8947 */ /* 0x000fea0003800000 */
.L_x_663:
[----:B01----:R-:W0:Y:S02]  /*1140*/  LDC.64 R4, c[0x0][0x3a0] ;  /* 0x0000e800ff047b82 */ /* 0x003e240000000a00 */
.L_x_667:
[----:B0-----:R-:W-:Y:S01]  /*1150*/  IMAD.WIDE R10, R3, 0x2, R4 ;  /* 0x00000002030a7825 */ /* 0x001fe200078e0204 */
[----:B------:R-:W-:-:S03]  /*1160*/  IADD3 R6, PT, PT, R6, 0x1, RZ ;  /* 0x0000000106067810 */ /* 0x000fc60007ffe0ff */
[----:B------:R-:W-:Y:S01]  /*1170*/  IMAD.IADD R3, R3, 0x1, R7 ;  /* 0x0000000103037824 */ /* 0x000fe200078e0207 */
[----:B------:R2:W-:Y:S01]  /*1180*/  STG.E.64 desc[UR8][R10.64], RZ ;  /* 0x000000ff0a007986 */ /* 0x0005e2000c101b08 */
[----:B------:R-:W-:-:S13]  /*1190*/  ISETP.NE.AND P0, PT, R6, RZ, PT ;  /* 0x000000ff0600720c */ /* 0x000fda0003f05270 */
[----:B--2---:R-:W-:Y:S05]  /*11a0*/  @P0 BRA `(.L_x_667) ;  /* 0xfffffffc00e80947 */ /* 0x004fea000383ffff */
.L_x_662:
[----:B------:R-:W2:Y:S01]  /*11b0*/  LDCU UR4, c[0x0][0x3c8] ;  /* 0x00007900ff0477ac */ /* 0x000ea20008000800 */
[----:B01----:R-:W0:Y:S01]  /*11c0*/  LDC.64 R10, c[0x0][0x3b8] ;  /* 0x0000ee00ff0a7b82 */ /* 0x003e220000000a00 */
[C---:B------:R-:W-:Y:S01]  /*11d0*/  ISETP.GE.AND P5, PT, R57.reuse, R0, PT ;  /* 0x000000003900720c */ /* 0x040fe20003fa6270 */
[----:B------:R-:W-:Y:S01]  /*11e0*/  IMAD.SHL.U32 R17, R8, 0x80, RZ ;  /* 0x0000008008117824 */ /* 0x000fe200078e00ff */
[----:B------:R-:W1:Y:S01]  /*11f0*/  LDCU UR5, c[0x0][0x3cc] ;  /* 0x00007980ff0577ac */ /* 0x000e620008000800 */
[----:B------:R-:W3:Y:S01]  /*1200*/  LDCU UR6, c[0x0][0x3d0] ;  /* 0x00007a00ff0677ac */ /* 0x000ee20008000800 */
[----:B------:R-:W4:Y:S01]  /*1210*/  LDCU UR7, c[0x0][0x3d4] ;  /* 0x00007a80ff0777ac */ /* 0x000f220008000800 */
[----:B------:R-:W4:Y:S01]  /*1220*/  LDCU UR10, c[0x0][0x3d8] ;  /* 0x00007b00ff0a77ac */ /* 0x000f220008000800 */
[----:B--2---:R-:W-:Y:S01]  /*1230*/  VIMNMX R3, PT, PT, R57, UR4, PT ;  /* 0x0000000439037c48 */ /* 0x004fe2000bfe0100 */
[----:B------:R-:W2:Y:S01]  /*1240*/  LDCU UR11, c[0x0][0x3dc] ;  /* 0x00007b80ff0b77ac */ /* 0x000ea20008000800 */
[----:B------:R-:W-:Y:S02]  /*1250*/  BAR.SYNC.DEFER_BLOCKING 0x0 ;  /* 0x0000000000007b1d */ /* 0x000fe40000010000 */
[----:B------:R-:W-:-:S02]  /*1260*/  SHF.R.S32.HI R4, RZ, 0x1f, R3 ;  /* 0x0000001fff047819 */ /* 0x000fc40000011403 */
[----:B------:R-:W-:Y:S01]  /*1270*/  ISETP.GT.AND P0, PT, R57, UR4, PT ;  /* 0x0000000439007c0c */ /* 0x000fe2000bf04270 */
[----:B0-----:R-:W-:Y:S01]  /*1280*/  IMAD.WIDE.U32 R16, R17, 0x2, R10 ;  /* 0x0000000211107825 */ /* 0x001fe200078e000a */
[C---:B-1----:R-:W-:Y:S02]  /*1290*/  ISETP.GT.AND P1, PT, R57.reuse, UR5, PT ;  /* 0x0000000539007c0c */ /* 0x042fe4000bf24270 */
[C---:B---3--:R-:W-:Y:S02]  /*12a0*/  ISETP.GT.AND P2, PT, R57.reuse, UR6, PT ;  /* 0x0000000639007c0c */ /* 0x048fe4000bf44270 */
[C---:B----4-:R-:W-:Y:S02]  /*12b0*/  ISETP.GT.AND P3, PT, R57.reuse, UR7, PT ;  /* 0x0000000739007c0c */ /* 0x050fe4000bf64270 */
[----:B------:R-:W-:Y:S02]  /*12c0*/  LEA.HI R3, R4, R3, RZ, 0x5 ;  /* 0x0000000304037211 */ /* 0x000fe400078f28ff */
[----:B------:R-:W-:Y:S01]  /*12d0*/  ISETP.GT.AND P4, PT, R57, UR10, PT ;  /* 0x0000000a39007c0c */ /* 0x000fe2000bf84270 */
[----:B--2---:R-:W-:-:S12]  /*12e0*/  @P5 BRA `(.L_x_668) ;  /* 0x0000000000d05947 */ /* 0x004fd80003800000 */
        /* <DEDUP_REMOVED lines=8> */
.L_x_669:
[----:B0-----:R-:W0:Y:S01]  /*1370*/  LDC.64 R12, c[0x0][0x390] ;  /* 0x0000e400ff0c7b82 */ /* 0x001e220000000a00 */
[----:B-----5:R-:W-:-:S04]  /*1380*/  IMAD.IADD R20, R4, 0x1, R2 ;  /* 0x0000000104147824 */ /* 0x020fc800078e0202 */
        /* <DEDUP_REMOVED lines=28> */
[C---:B------:R-:W-:Y:S01]  /*1550*/  LEA R12, R2.reuse, R1, 0x3 ;  /* 0x00000001020c7211 */ /* 0x040fe200078e18ff */
[----:B------:R-:W-:-:S03]  /*1560*/  VIADD R2, R2, 0x1 ;  /* 0x0000000102027836 */ /* 0x000fc60000000000 */
        /* <DEDUP_REMOVED lines=12> */
.L_x_668:
[----:B------:R-:W-:Y:S01]  /*1630*/  CS2R R4, SRZ ;  /* 0x0000000000047805 */ /* 0x000fe2000001ff00 */
[----:B------:R-:W-:Y:S01]  /*1640*/  IMAD.MOV.U32 R9, RZ, RZ, RZ ;  /* 0x000000ffff097224 */ /* 0x000fe200078e00ff */
[----:B0-----:R-:W-:Y:S01]  /*1650*/  MOV R12, RZ ;  /* 0x000000ff000c7202 */ /* 0x001fe20000000f00 */
[----:B------:R-:W-:Y:S01]  /*1660*/  IMAD.MOV.U32 R2, RZ, RZ, RZ ;  /* 0x000000ffff027224 */ /* 0x000fe200078e00ff */
[----:B------:R-:W-:Y:S01]  /*1670*/  SHF.R.S32.HI R13, RZ, 0x5, R3 ;  /* 0x00000005ff0d7819 */ /* 0x000fe20000011403 */
[----:B------:R-:W-:Y:S06]  /*1680*/  @!P0 BRA `(.L_x_670) ;  /* 0x00000000001c8947 */ /* 0x000fec0003800000 */
[----:B------:R-:W0:Y:S02]  /*1690*/  LDC R2, c[0x0][0x3cc] ;  /* 0x0000f300ff027b82 */ /* 0x000e240000000800 */
[----:B0-----:R-:W-:-:S05]  /*16a0*/  VIMNMX R2, PT, PT, R57, R2, PT ;  /* 0x0000000239027248 */ /* 0x001fca0003fe0100 */
[----:B------:R-:W-:-:S05]  /*16b0*/  VIADD R2, R2, -UR4 ;  /* 0x8000000402027c36 */ /* 0x000fca0008000000 */
[----:B------:R-:W-:-:S04]  /*16c0*/  SHF.R.S32.HI R3, RZ, 0x1f, R2 ;  /* 0x0000001fff037819 */ /* 0x000fc80000011402 */
[----:B------:R-:W-:-:S04]  /*16d0*/  LEA.HI R3, R3, R2, RZ, 0x5 ;  /* 0x0000000203037211 */ /* 0x000fc800078f28ff */
[----:B------:R-:W-:-:S05]  /*16e0*/  SHF.R.S32.HI R3, RZ, 0x5, R3 ;  /* 0x00000005ff037819 */ /* 0x000fca0000011403 */
[----:B------:R-:W-:-:S07]  /*16f0*/  IMAD R2, R3, 0x6, RZ ;  /* 0x0000000603027824 */ /* 0x000fce00078e02ff */
.L_x_670:
        /* <DEDUP_REMOVED lines=8> */
.L_x_671:
        /* <DEDUP_REMOVED lines=8> */
.L_x_672:
        /* <DEDUP_REMOVED lines=8> */
.L_x_673:
        /* <DEDUP_REMOVED lines=8> */
.L_x_674:
        /* <DEDUP_REMOVED lines=15> */
[----:B------:R-:W2:Y:S04]  /*19f0*/  LDL.64 R18, [R1] ;  /* 0x0000000001127983 */ /* 0x000ea80000100a00 */
[----:B------:R-:W3:Y:S01]  /*1a00*/  LDG.E.U16.CONSTANT R52, desc[UR8][R16.64+0x2] ;  /* 0x0000020810347981 */ /* 0x000ee2000c1e9500 */
[----:B------:R-:W0:Y:S01]  /*1a10*/  S2UR UR5, SR_CgaCtaId ;  /* 0x00000000000579c3 */ /* 0x000e220000008800 */
[----:B------:R-:W1:Y:S01]  /*1a20*/  LDCU.64 UR6, c[0x0][0x388] ;  /* 0x00007100ff0677ac */ /* 0x000e620008000a00 */
[----:B------:R-:W-:Y:S01]  /*1a30*/  IMAD.WIDE.U32 R8, R8, 0x100, R10 ;  /* 0x0000010008087825 */ /* 0x000fe200078e000a */
[----:B------:R-:W-:-:S03]  /*1a40*/  SHF.R.S32.HI R7, RZ, 0x1f, R13 ;  /* 0x0000001fff077819 */ /* 0x000fc6000001140d */
[----:B------:R-:W-:Y:S01]  /*1a50*/  HFMA2 R51, -RZ, RZ, 0, 0 ;  /* 0x00000000ff337431 */ /* 0x000fe200000001ff */
[----:B------:R-:W-:Y:S01]  /*1a60*/  IADD3 R10, P0, PT, R14, R13, RZ ;  /* 0x0000000d0e0a7210 */ /* 0x000fe20007f1e0ff */
[----:B------:R-:W-:Y:S01]  /*1a70*/  UMOV UR4, 0x400 ;  /* 0x0000040000047882 */ /* 0x000fe20000000000 */
[----:B------:R-:W-:Y:S02]  /*1a80*/  PRMT R12, R56, 0x9910, RZ ;  /* 0x00009910380c7816 */ /* 0x000fe400000000ff */
[----:B------:R-:W-:Y:S02]  /*1a90*/  LEA.HI.X.SX32 R11, R14, R7, 0x1, P0 ;  /* 0x000000070e0b7211 */ /* 0x000fe400000f0eff */
[----:B------:R-:W-:Y:S01]  /*1aa0*/  IADD3 R50, P1, PT, R8, 0x2, RZ ;  /* 0x0000000208327810 */ /* 0x000fe20007f3e0ff */
[----:B------:R-:W-:Y:S01]  /*1ab0*/  IMAD.MOV.U32 R7, RZ, RZ, R12 ;  /* 0x000000ffff077224 */ /* 0x000fe200078e000c */
[----:B------:R-:W-:Y:S02]  /*1ac0*/  VIMNMX R53, PT, PT, R53, UR11, PT ;  /* 0x0000000b35357c48 */ /* 0x000fe4000bfe0100 */
[----:B------:R-:W-:Y:S01]  /*1ad0*/  PRMT R47, RZ, 0x7610, R47 ;  /* 0x00007610ff2f7816 */ /* 0x000fe2000000002f */
[----:B------:R-:W-:Y:S01]  /*1ae0*/  IMAD.X R49, RZ, RZ, R9, P1 ;  /* 0x000000ffff317224 */ /* 0x000fe200008e0609 */
[----:B------:R-:W-:-:S02]  /*1af0*/  ISETP.NE.AND P0, PT, R7, RZ, PT ;  /* 0x000000ff0700720c */ /* 0x000fc40003f05270 */
[C---:B-1----:R-:W-:Y:S02]  /*1b00*/  LEA R62, P2, R10.reuse, UR6, 0x2 ;  /* 0x000000060a3e7c11 */ /* 0x042fe4000f8410ff */
[----:B------:R-:W-:Y:S02]  /*1b10*/  ISETP.EQ.OR P0, PT, R15, 0x3, !P0 ;  /* 0x000000030f00780c */ /* 0x000fe40004702670 */
[----:B------:R-:W-:Y:S01]  /*1b20*/  LEA.HI.X R63, R10, UR7, R11, 0x2, P2 ;  /* 0x000000070a3f7c11 */ /* 0x000fe200090f140b */
[----:B0-----:R-:W-:-:S04]  /*1b30*/  ULEA UR4, UR5, UR4, 0x18 ;  /* 0x0000000405047291 */ /* 0x001fc8000f8ec0ff */
[----:B------:R-:W-:Y:S01]  /*1b40*/  UIADD3 UR4, UPT, UPT, UR4, 0x100, URZ ;  /* 0x0000010004047890 */ /* 0x000fe2000fffe0ff */
[----:B--2---:R-:W-:Y:S02]  /*1b50*/  PRMT R61, R18, 0x7610, R18 ;  /* 0x00007610123d7816 */ /* 0x004fe40000000012 */
[----:B------:R-:W-:Y:S01]  /*1b60*/  PRMT R64, R19, 0x7610, R19 ;  /* 0x0000761013407816 */ /* 0x000fe20000000013 */
[----:B---3--:R-:W-:-:S08]  /*1b70*/  IMAD.IADD R52, R57, 0x1, R52 ;  /* 0x0000000139347824 */ /* 0x008fd000078e0234 */
.L_x_680:
[----:B------:R-:W-:Y:S01]  /*1b80*/  ISETP.NE.AND P1, PT, R57, R52, PT ;  /* 0x000000343900720c */ /* 0x000fe20003f25270 */
[----:B------:R-:W2:-:S12]  /*1b90*/  LDG.E.128.CONSTANT R8, desc[UR8][R62.64] ;  /* 0x000000083e087981 */ /* 0x000e98000c1e9d00 */
[----:B------:R-:W-:Y:S02]  /*1ba0*/  @!P1 IMAD R12, R51, 0x8, R1 ;  /* 0x00000008330c9824 */ /* 0x000fe400078e0201 */
[----:B------:R-:W-:-:S04]  /*1bb0*/  @!P1 IMAD.MOV.U32 R48, RZ, RZ, R50 ;  /* 0x000000ffff309224 */ /* 0x000fc800078e0032 */
[----:B------:R-:W3:Y:S04]  /*1bc0*/  @!P1 LDL.64 R12, [R12+0x8] ;  /* 0x000008000c0c9983 */ /* 0x000ee80000100a00 */
[----:B------:R-:W4:Y:S01]  /*1bd0*/  @!P1 LDG.E.U16.CONSTANT R16, desc[UR8][R48.64] ;  /* 0x0000000830109981 */ /* 0x000f22000c1e9500 */
[----:B------:R-:W-:Y:S01]  /*1be0*/  @!P1 VIADD R7, R51, 0x1 ;  /* 0x0000000133079836 */ /* 0x000fe20000000000 */
[----:B------:R-:W-:-:S04]  /*1bf0*/  MOV R14, 0x3400 ;  /* 0x00003400000e7802 */ /* 0x000fc80000000f00 */
[----:B------:R-:W-:Y:S01]  /*1c00*/  @!P1 MOV R51, R7 ;  /* 0x0000000700339202 */ /* 0x000fe20000000f00 */
[----:B------:R-:W-:Y:S02]  /*1c10*/  IMAD.MOV.U32 R30, RZ, RZ, 0x2c00 ;  /* 0x00002c00ff1e7424 */ /* 0x000fe400078e00ff */
[----:B------:R-:W-:Y:S01]  /*1c20*/  IMAD.MOV.U32 R38, RZ, RZ, 0x2400 ;  /* 0x00002400ff267424 */ /* 0x000fe200078e00ff */
[C---:B--2---:R-:W-:Y:S02]  /*1c30*/  LOP3.LUT R20, R10.reuse, 0x30003, RZ, 0xc0, !PT ;  /* 0x000300030a147812 */ /* 0x044fe400078ec0ff */
[C---:B------:R-:W-:Y:S02]  /*1c40*/  LOP3.LUT R25, R10.reuse, 0x300030, RZ, 0xc0, !PT ;  /* 0x003000300a197812 */ /* 0x040fe400078ec0ff */
[----:B------:R-:W-:Y:S02]  /*1c50*/  LOP3.LUT R33, R10, 0xc000c0, RZ, 0xc0, !PT ;  /* 0x00c000c00a217812 */ /* 0x000fe400078ec0ff */
[----:B-----5:R-:W-:-:S02]  /*1c60*/  SHF.R.U32.HI R22, RZ, 0x8, R10 ;  /* 0x00000008ff167819 */ /* 0x020fc4000001160a */
[----:B------:R-:W-:Y:S02]  /*1c70*/  SHF.R.U32.HI R19, RZ, 0x8, R9 ;  /* 0x00000008ff137819 */ /* 0x000fe40000011609 */
[----:B------:R-:W-:Y:S02]  /*1c80*/  LOP3.LUT R7, R8, 0xc000c, RZ, 0xc0, !PT ;  /* 0x000c000c08077812 */ /* 0x000fe400078ec0ff */
[----:B---3--:R-:W-:-:S04]  /*1c90*/  @!P1 PRMT R61, R12, 0x7610, R61 ;  /* 0x000076100c3d9816 */ /* 0x008fc8000000003d */
[----:B------:R-:W-:Y:S02]  /*1ca0*/  @!P1 PRMT R61, R61, 0x7610, R12 ;  /* 0x000076103d3d9816 */ /* 0x000fe4000000000c */
[----:B------:R-:W-:Y:S01]  /*1cb0*/  LOP3.LUT R12, R10, 0xc000c, RZ, 0xc0, !PT ;  /* 0x000c000c0a0c7812 */ /* 0x000fe200078ec0ff */
[----:B----4-:R-:W-:Y:S01]  /*1cc0*/  @!P1 IMAD.IADD R52, R16, 0x1, R57 ;  /* 0x0000000110349824 */ /* 0x010fe200078e0239 */
[----:B------:R-:W-:Y:S02]  /*1cd0*/  LOP3.LUT R10, R11, 0xc000c, RZ, 0xc0, !PT ;  /* 0x000c000c0b0a7812 */ /* 0x000fe400078ec0ff */
[C---:B------:R-:W-:Y:S02]  /*1ce0*/  LOP3.LUT R16, R8.reuse, 0x30003, RZ, 0xc0, !PT ;  /* 0x0003000308107812 */ /* 0x040fe400078ec0ff */
[C---:B------:R-:W-:Y:S02]  /*1cf0*/  LOP3.LUT R24, R8.reuse, 0x300030, RZ, 0xc0, !PT ;  /* 0x0030003008187812 */ /* 0x040fe400078ec0ff */
[----:B------:R-:W-:-:S02]  /*1d00*/  LOP3.LUT R32, R8, 0xc000c0, RZ, 0xc0, !PT ;  /* 0x00c000c008207812 */ /* 0x000fc400078ec0ff */
[----:B------:R-:W-:Y:S02]  /*1d10*/  SHF.R.U32.HI R17, RZ, 0x8, R8 ;  /* 0x00000008ff117819 */ /* 0x000fe40000011608 */
[----:B------:R-:W-:Y:S02]  /*1d20*/  LOP3.LUT R8, R9, 0xc000c, RZ, 0xc0, !PT ;  /* 0x000c000c09087812 */ /* 0x000fe400078ec0ff */
[----:B------:R-:W-:Y:S02]  /*1d30*/  @!P1 PRMT R64, R13, 0x7610, R64 ;  /* 0x000076100d409816 */ /* 0x000fe40000000040 */
[----:B------:R-:W-:Y:S02]  /*1d40*/  LOP3.LUT R35, R10, 0x64006400, RZ, 0xfc, !PT ;  /* 0x640064000a237812 */ /* 0x000fe400078efcff */
[----:B------:R-:W-:Y:S02]  /*1d50*/  LOP3.LUT R27, R12, 0x64006400, RZ, 0xfc, !PT ;  /* 0x640064000c1b7812 */ /* 0x000fe400078efcff */
[----:B------:R-:W-:-:S02]  /*1d60*/  LOP3.LUT R10, R19, 0xc000c, RZ, 0xc0, !PT ;  /* 0x000c000c130a7812 */ /* 0x000fc400078ec0ff */
[C---:B------:R-:W-:Y:S02]  /*1d70*/  LOP3.LUT R18, R9.reuse, 0x30003, RZ, 0xc0, !PT ;  /* 0x0003000309127812 */ /* 0x040fe400078ec0ff */
[C---:B------:R-:W-:Y:S02]  /*1d80*/  LOP3.LUT R15, R9.reuse, 0x300030, RZ, 0xc0, !PT ;  /* 0x00300030090f7812 */ /* 0x040fe400078ec0ff */
[----:B------:R-:W-:Y:S02]  /*1d90*/  LOP3.LUT R31, R9, 0xc000c0, RZ, 0xc0, !PT ;  /* 0x00c000c0091f7812 */ /* 0x000fe400078ec0ff */
[----:B------:R-:W-:Y:S02]  /*1da0*/  LOP3.LUT R12, R22, 0xc000c, RZ, 0xc0, !PT ;  /* 0x000c000c160c7812 */ /* 0x000fe400078ec0ff */
[----:B------:R-:W-:Y:S02]  /*1db0*/  LOP3.LUT R9, R8, 0x64006400, RZ, 0xfc, !PT ;  /* 0x6400640008097812 */ /* 0x000fe400078efcff */
[----:B------:R-:W-:-:S02]  /*1dc0*/  @!P1 PRMT R64, R64, 0x7610, R13 ;  /* 0x0000761040409816 */ /* 0x000fc4000000000d */
[----:B------:R-:W-:Y:S02]  /*1dd0*/  LOP3.LUT R26, R11, 0x300030, RZ, 0xc0, !PT ;  /* 0x003000300b1a7812 */ /* 0x000fe400078ec0ff */
[----:B------:R-:W-:Y:S02]  /*1de0*/  SHF.R.U32.HI R23, RZ, 0x8, R11 ;  /* 0x00000008ff177819 */ /* 0x000fe4000001160b */
[----:B------:R-:W-:Y:S02]  /*1df0*/  LOP3.LUT R8, R17, 0xc000c, RZ, 0xc0, !PT ;  /* 0x000c000c11087812 */ /* 0x000fe400078ec0ff */
[----:B------:R-:W-:Y:S01]  /*1e00*/  LOP3.LUT R13, R10, 0x64006400, RZ, 0xfc, !PT ;  /* 0x640064000a0d7812 */ /* 0x000fe200078efcff */
[----:B------:R-:W-:Y:S01]  /*1e10*/  HFMA2 R10, R35, R14.H0_H0, -258, -258 ;  /* 0xdc08dc08230a7431 */ /* 0x000fe2000004000e */
[----:B------:R-:W-:Y:S02]  /*1e20*/  LOP3.LUT R29, R12, 0x64006400, RZ, 0xfc, !PT ;  /* 0x640064000c1d7812 */ /* 0x000fe400078efcff */
[----:B------:R-:W-:-:S02]  /*1e30*/  LOP3.LUT R21, R11, 0x30003, RZ, 0xc0, !PT ;  /* 0x000300030b157812 */ /* 0x000fc400078ec0ff */
[----:B------:R-:W-:Y:S02]  /*1e40*/  LOP3.LUT R34, R11, 0xc000c0, RZ, 0xc0, !PT ;  /* 0x00c000c00b227812 */ /* 0x000fe400078ec0ff */
[----:B------:R-:W-:Y:S02]  /*1e50*/  LOP3.LUT R35, R15, 0x64006400, RZ, 0xfc, !PT ;  /* 0x640064000f237812 */ /* 0x000fe400078efcff */
[----:B------:R-:W-:Y:S02]  /*1e60*/  LOP3.LUT R28, R23, 0xc000c, RZ, 0xc0, !PT ;  /* 0x000c000c171c7812 */ /* 0x000fe400078ec0ff */
[----:B------:R-:W-:Y:S01]  /*1e70*/  LOP3.LUT R11, R8, 0x64006400, RZ, 0xfc, !PT ;  /* 0x64006400080b7812 */ /* 0x000fe200078efcff */
[-C--:B------:R-:W-:Y:S01]  /*1e80*/  HFMA2 R8, R9, R14.reuse.H0_H0, -258, -258 ;  /* 0xdc08dc0809087431 */ /* 0x080fe2000004000e */
        /* <DEDUP_REMOVED lines=11> */
[----:B------:R-:W-:Y:S01]  /*1f40*/  LOP3.LUT R24, R19, 0x300030, RZ, 0xc0, !PT ;  /* 0x0030003013187812 */ /* 0x000fe200078ec0ff */
[-C--:B------:R-:W-:Y:S01]  /*1f50*/  HFMA2 R7, R7, R14.reuse.H0_H0, -258, -258 ;  /* 0xdc08dc0807077431 */ /* 0x080fe2000004000e */
[----:B------:R-:W-:Y:S01]  /*1f60*/  LOP3.LUT R28, R23, 0x300030, RZ, 0xc0, !PT ;  /* 0x00300030171c7812 */ /* 0x000fe200078ec0ff */
[----:B------:R-:W-:Y:S01]  /*1f70*/  HFMA2 R11, R11, R14.H0_H0, -258, -258 ;  /* 0xdc08dc080b0b7431 */ /* 0x000fe2000004000e */
[----:B------:R-:W-:Y:S01]  /*1f80*/  ISETP.NE.AND P1, PT, R58, RZ, PT ;  /* 0x000000ff3a00720c */ /* 0x000fe20003f25270 */
[----:B------:R-:W-:Y:S01]  /*1f90*/  HFMA2 R15, R27, R30.H0_H0, -66, -66 ;  /* 0xd420d4201b0f7431 */ /* 0x000fe2000004001e */
[----:B------:R-:W-:Y:S01]  /*1fa0*/  LOP3.LUT R25, R25, 0x64006400, RZ, 0xfc, !PT ;  /* 0x6400640019197812 */ /* 0x000fe200078efcff */
[----:B------:R-:W-:Y:S01]  /*1fb0*/  HFMA2 R14, R37, R14.H0_H0, -258, -258 ;  /* 0xdc08dc08250e7431 */ /* 0x000fe2000004000e */
        /* <DEDUP_REMOVED lines=10> */
[C---:B------:R-:W-:Y:S02]  /*2060*/  LOP3.LUT R34, R22.reuse, 0xc000c0, RZ, 0xc0, !PT ;  /* 0x00c000c016227812 */ /* 0x040fe400078ec0ff */
[----:B------:R-:W-:Y:S01]  /*2070*/  LOP3.LUT R36, R23, 0xc000c0, RZ, 0xc0, !PT ;  /* 0x00c000c017247812 */ /* 0x000fe200078ec0ff */
[-C--:B------:R-:W-:Y:S01]  /*2080*/  HFMA2 R25, R25, R30.reuse.H0_H0, -66, -66 ;  /* 0xd420d42019197431 */ /* 0x080fe2000004001e */
[----:B------:R-:W-:Y:S01]  /*2090*/  LOP3.LUT R17, R17, 0x30003, RZ, 0xc0, !PT ;  /* 0x0003000311117812 */ /* 0x000fe200078ec0ff */
[-C--:B------:R-:W-:Y:S01]  /*20a0*/  HFMA2 R26, R41, R30.reuse.H0_H0, -66, -66 ;  /* 0xd420d420291a7431 */ /* 0x080fe2000004001e */
[----:B------:R-:W-:Y:S01]  /*20b0*/  LOP3.LUT R19, R19, 0x30003, RZ, 0xc0, !PT ;  /* 0x0003000313137812 */ /* 0x000fe200078ec0ff */
[----:B------:R-:W-:Y:S01]  /*20c0*/  HFMA2 R28, R37, R30.H0_H0, -66, -66 ;  /* 0xd420d420251c7431 */ /* 0x000fe2000004001e */
[----:B------:R-:W-:-:S02]  /*20d0*/  LOP3.LUT R22, R22, 0x30003, RZ, 0xc0, !PT ;  /* 0x0003000316167812 */ /* 0x000fc400078ec0ff */
[----:B------:R-:W-:Y:S01]  /*20e0*/  LOP3.LUT R23, R23, 0x30003, RZ, 0xc0, !PT ;  /* 0x0003000317177812 */ /* 0x000fe200078ec0ff */
        /* <DEDUP_REMOVED lines=21> */
[----:B------:R-:W-:Y:S02]  /*2240*/  HFMA2 R38, R59, R38.H0_H0, -18, -18 ;  /* 0xcc80cc803b267431 */ /* 0x000fe40000040026 */
        /* <DEDUP_REMOVED lines=12> */
[----:B------:R-:W-:Y:S02]  /*2310*/  HFMA2 R60, R39, R16, RZ ;  /* 0x00000010273c7231 */ /* 0x000fe400000000ff */
[-C--:B------:R-:W-:Y:S02]  /*2320*/  HFMA2 R59, R7, R17.reuse, R59 ;  /* 0x00000011073b7231 */ /* 0x080fe4000000003b */
[----:B------:R-:W-:-:S02]  /*2330*/  HFMA2 R60, R8, R17, R60 ;  /* 0x00000011083c7231 */ /* 0x000fc4000000003c */
[-C--:B------:R-:W-:Y:S02]  /*2340*/  HFMA2 R59, R15, R18.reuse, R59 ;  /* 0x000000120f3b7231 */ /* 0x080fe4000000003b */
[----:B------:R-:W-:Y:S02]  /*2350*/  HFMA2 R60, R24, R18, R60 ;  /* 0x00000012183c7231 */ /* 0x000fe4000000003c */
[-C--:B------:R-:W-:Y:S02]  /*2360*/  HFMA2 R59, R31, R19.reuse, R59 ;  /* 0x000000131f3b7231 */ /* 0x080fe4000000003b */
[----:B------:R-:W-:Y:S02]  /*2370*/  HFMA2 R60, R32, R19, R60 ;  /* 0x00000013203c7231 */ /* 0x000fe4000000003c */
[-C--:B-1----:R-:W-:Y:S02]  /*2380*/  HFMA2 R59, R42, R20.reuse, R59 ;  /* 0x000000142a3b7231 */ /* 0x082fe4000000003b */
[----:B------:R-:W-:-:S02]  /*2390*/  HFMA2 R60, R43, R20, R60 ;  /* 0x000000142b3c7231 */ /* 0x000fc4000000003c */
[-C--:B------:R-:W-:Y:S02]  /*23a0*/  HFMA2 R59, R11, R21.reuse, R59 ;  /* 0x000000150b3b7231 */ /* 0x080fe4000000003b */
[----:B------:R-:W-:Y:S02]  /*23b0*/  HFMA2 R60, R12, R21, R60 ;  /* 0x000000150c3c7231 */ /* 0x000fe4000000003c */
[-C--:B------:R-:W-:Y:S02]  /*23c0*/  HFMA2 R59, R27, R22.reuse, R59 ;  /* 0x000000161b3b7231 */ /* 0x080fe4000000003b */
[----:B------:R-:W-:Y:S02]  /*23d0*/  HFMA2 R60, R28, R22, R60 ;  /* 0x000000161c3c7231 */ /* 0x000fe4000000003c */
[-C--:B------:R-:W-:Y:S02]  /*23e0*/  HFMA2 R59, R35, R23.reuse, R59 ;  /* 0x00000017233b7231 */ /* 0x080fe4000000003b */
[----:B------:R-:W-:-:S02]  /*23f0*/  HFMA2 R60, R36, R23, R60 ;  /* 0x00000017243c7231 */ /* 0x000fc4000000003c */
[----:B------:R-:W-:Y:S02]  /*2400*/  HADD2 R59, R59.H0_H0, R59.H1_H1 ;  /* 0x3000003b3b3b7230 */ /* 0x000fe40000000800 */
        /* <DEDUP_REMOVED lines=23> */
.L_x_676:
[----:B------:R-:W0:Y:S01]  /*2580*/  S2R R60, SR_CTAID.Y ;  /* 0x00000000003c7919 */ /* 0x000e220000002600 */
[----:B------:R-:W0:Y:S02]  /*2590*/  LDC R59, c[0x0][0x3a8] ;  /* 0x0000ea00ff3b7b82 */ /* 0x000e240000000800 */
[----:B0-----:R-:W-:-:S05]  /*25a0*/  IMAD R17, R60, -0x4, R59 ;  /* 0xfffffffc3c117824 */ /* 0x001fca00078e023b */
[----:B------:R-:W-:-:S13]  /*25b0*/  ISETP.NE.AND P1, PT, R17, 0x1, PT ;  /* 0x000000011100780c */ /* 0x000fda0003f25270 */
        /* <DEDUP_REMOVED lines=47> */
.L_x_678:
        /* <DEDUP_REMOVED lines=46> */
.L_x_679:
        /* <DEDUP_REMOVED lines=43> */
.L_x_677:
[----:B------:R-:W0:Y:S01]  /*2e40*/  LDC R7, c[0x0][0x3ac] ;  /* 0x0000eb00ff077b82 */ /* 0x000e220000000800 */
[----:B------:R-:W-:Y:S01]  /*2e50*/  VIADD R57, R57, 0x10 ;  /* 0x0000001039397836 */ /* 0x000fe20000000000 */
[----:B------:R-:W-:Y:S01]  /*2e60*/  IADD3 R50, P2, PT, R50, 0x40, RZ ;  /* 0x0000004032327810 */ /* 0x000fe20007f5e0ff */
[----:B------:R-:W-:-:S03]  /*2e70*/  UIADD3 UR4, UPT, UPT, UR4, 0x20, URZ ;  /* 0x0000002004047890 */ /* 0x000fc6000fffe0ff */
[----:B------:R-:W-:Y:S01]  /*2e80*/  ISETP.GE.AND P1, PT, R57, R53, PT ;  /* 0x000000353900720c */ /* 0x000fe20003f26270 */
[----:B------:R-:W-:Y:S02]  /*2e90*/  IMAD.X R49, RZ, RZ, R49, P2 ;  /* 0x000000ffff317224 */ /* 0x000fe400010e0631 */
[----:B0-----:R-:W-:-:S10]  /*2ea0*/  IMAD.WIDE R62, R7, 0x4, R62 ;  /* 0x00000004073e7825 */ /* 0x001fd400078e023e */
[----:B------:R-:W-:Y:S05]  /*2eb0*/  @!P1 BRA `(.L_x_680) ;  /* 0xffffffec00309947 */ /* 0x000fea000383ffff */
.L_x_675:
[----:B------:R-:W0:Y:S01]  /*2ec0*/  S2R R8, SR_CTAID.X ;  /* 0x0000000000087919 */ /* 0x000e220000002500 */
[----:B------:R-:W1:Y:S01]  /*2ed0*/  LDC.64 R10, c[0x0][0x3a0] ;  /* 0x0000e800ff0a7b82 */ /* 0x000e620000000a00 */
[----:B------:R-:W-:Y:S02]  /*2ee0*/  IMAD.SHL.U32 R60, R60, 0x4, RZ ;  /* 0x000000043c3c7824 */ /* 0x000fe400078e00ff */
[----:B------:R-:W-:Y:S01]  /*2ef0*/  HMUL2 R47, R47, R58.H0_H0 ;  /* 0x2000003a2f2f7232 */ /* 0x000fe20000000000 */
[----:B------:R-:W0:Y:S02]  /*2f00*/  S2R R9, SR_TID.X ;  /* 0x0000000000097919 */ /* 0x000e240000002100 */
[----:B0-----:R-:W-:-:S05]  /*2f10*/  LEA R8, R8, R9, 0x6 ;  /* 0x0000000908087211 */ /* 0x001fca00078e30ff */
[----:B------:R-:W-:-:S04]  /*2f20*/  IMAD.SHL.U32 R8, R8, 0x4, RZ ;  /* 0x0000000408087824 */ /* 0x000fc800078e00ff */
[----:B------:R-:W-:-:S04]  /*2f30*/  IMAD R9, R60, R7, R8 ;  /* 0x000000073c097224 */ /* 0x000fc800078e0208 */
[----:B-1----:R-:W-:-:S05]  /*2f40*/  IMAD.WIDE R10, R9, 0x2, R10 ;  /* 0x00000002090a7825 */ /* 0x002fca00078e020a */
[----:B------:R0:W-:Y:S01]  /*2f50*/  ATOM.E.ADD.F16x2.RN.STRONG.GPU P1, RZ, desc[UR8][R10.64], R47 ;  /* 0x8000002f0aff79a2 */ /* 0x0001e2000c12e108 */
[----:B------:R-:W-:Y:S01]  /*2f60*/  IMAD.IADD R59, R59, 0x1, -R60 ;  /* 0x000000013b3b7824 */ /* 0x000fe200078e0a3c */
[----:B------:R-:W-:Y:S01]  /*2f70*/  BSSY.RECONVERGENT B0, `(.L_x_681) ;  /* 0x0000010000007945 */ /* 0x000fe20003800200 */
[----:B------:R-:W-:-:S03]  /*2f80*/  HMUL2 R13, R46, R58.H0_H0 ;  /* 0x2000003a2e0d7232 */ /* 0x000fc60000000000 */
[----:B------:R-:W-:Y:S01]  /*2f90*/  ISETP.NE.AND P0, PT, R59, 0x1, PT ;  /* 0x000000013b00780c */ /* 0x000fe20003f05270 */
[----:B0-----:R-:W-:-:S12]  /*2fa0*/  @P1 BRA `(.L_x_682) ;  /* 0x0000000000301947 */ /* 0x001fd80003800000 */
[----:B------:R-:W0:Y:S02]  /*2fb0*/  QSPC.E.S P1, RZ, [R10] ;  /* 0x000000000aff73aa */ /* 0x000e240000020500 */
[----:B0-----:R-:W-:Y:S05]  /*2fc0*/  @!P1 BRA `(.L_x_683) ;  /* 0x00000000001c9947 */ /* 0x001fea0003800000 */
[----:B------:R-:W-:-:S04]  /*2fd0*/  MOV R8, R10 ;  /* 0x0000000a00087202 */ /* 0x000fc80000000f00 */
[----:B------:R-:W-:-:S07]  /*2fe0*/  MOV R12, R8 ;  /* 0x00000008000c7202 */ /* 0x000fce0000000f00 */
.L_x_684:
[----:B------:R-:W0:Y:S02]  /*2ff0*/  LDS R8, [R12] ;  /* 0x000000000c087984 */ /* 0x000e240000000800 */
[----:B0-----:R-:W-:-:S05]  /*3000*/  HFMA2 R9, R8, 1, 1, R47 ;  /* 0x3c003c0008097831 */ /* 0x001fca000000002f */
[----:B------:R-:W0:Y:S02]  /*3010*/  ATOMS.CAST.SPIN P1, [R12], R8, R9 ;  /* 0x000000080c00758d */ /* 0x000e240001820009 */
[----:B0-----:R-:W-:Y:S05]  /*3020*/  @!P1 BRA `(.L_x_684) ;  /* 0xfffffffc00f09947 */ /* 0x001fea000383ffff */
[----:B------:R-:W-:Y:S05]  /*3030*/  BRA `(.L_x_682) ;  /* 0x00000000000c7947 */ /* 0x000fea0003800000 */
.L_x_683:
[----:B------:R-:W2:Y:S02]  /*3040*/  LD.E R8, desc[UR8][R10.64] ;  /* 0x000000080a087980 */ /* 0x000ea4000c101900 */
[----:B--2---:R-:W-:-:S05]  /*3050*/  IMAD.IADD R9, R47, 0x1, R8 ;  /* 0x000000012f097824 */ /* 0x004fca00078e0208 */
[----:B------:R0:W-:Y:S02]  /*3060*/  ST.E desc[UR8][R10.64], R9 ;  /* 0x000000090a007985 */ /* 0x0001e4000c101908 */
.L_x_682:
[----:B------:R-:W-:Y:S05]  /*3070*/  BSYNC.RECONVERGENT B0 ;  /* 0x0000000000007941 */ /* 0x000fea0003800200 */
.L_x_681:
[----:B------:R1:W-:Y:S01]  /*3080*/  ATOM.E.ADD.F16x2.RN.STRONG.GPU P1, RZ, desc[UR8][R10.64+0x4], R13 ;  /* 0x8000040d0aff79a2 */ /* 0x0003e2000c12e108 */
[----:B------:R-:W-:Y:S04]  /*3090*/  BSSY.RECONVERGENT B0, `(.L_x_685) ;  /* 0x000000e000007945 */ /* 0x000fe80003800200 */
[----:B-1----:R-:W-:Y:S05]  /*30a0*/  @P1 BRA `(.L_x_686) ;  /* 0x0000000000301947 */ /* 0x002fea0003800000 */
[----:B------:R-:W1:Y:S02]  /*30b0*/  QSPC.E.S P1, RZ, [R10+0x4] ;  /* 0x000004000aff73aa */ /* 0x000e640000020500 */
[----:B-1----:R-:W-:Y:S05]  /*30c0*/  @!P1 BRA `(.L_x_687) ;  /* 0x00000000001c9947 */ /* 0x002fea0003800000 */
[----:B------:R-:W-:-:S05]  /*30d0*/  IMAD.MOV.U32 R8, RZ, RZ, R10 ;  /* 0x000000ffff087224 */ /* 0x000fca00078e000a */
[----:B------:R-:W-:-:S07]  /*30e0*/  MOV R12, R8 ;  /* 0x00000008000c7202 */ /* 0x000fce0000000f00 */
.L_x_688:
[----:B------:R-:W0:Y:S02]  /*30f0*/  LDS R8, [R12+0x4] ;  /* 0x000004000c087984 */ /* 0x000e240000000800 */
[----:B0-----:R-:W-:-:S05]  /*3100*/  HADD2 R9, R8, R13 ;  /* 0x0000000d08097230 */ /* 0x001fca0000000000 */
[----:B------:R-:W0:Y:S02]  /*3110*/  ATOMS.CAST.SPIN P1, [R12+0x4], R8, R9 ;  /* 0x000004080c00758d */ /* 0x000e240001820009 */
[----:B0-----:R-:W-:Y:S05]  /*3120*/  @!P1 BRA `(.L_x_688) ;  /* 0xfffffffc00f09947 */ /* 0x001fea000383ffff */
[----:B------:R-:W-:Y:S05]  /*3130*/  BRA `(.L_x_686) ;  /* 0x00000000000c7947 */ /* 0x000fea0003800000 */
.L_x_687:
[----:B------:R-:W0:Y:S02]  /*3140*/  LD.E R8, desc[UR8][R10.64+0x4] ;  /* 0x000004080a087980 */ /* 0x000e24000c101900 */
[----:B0-----:R-:W-:-:S05]  /*3150*/  IMAD.IADD R9, R13, 0x1, R8 ;  /* 0x000000010d097824 */ /* 0x001fca00078e0208 */
[----:B------:R1:W-:Y:S02]  /*3160*/  ST.E desc[UR8][R10.64+0x4], R9 ;  /* 0x000004090a007985 */ /* 0x0003e4000c101908 */
.L_x_686:
[----:B------:R-:W-:Y:S05]  /*3170*/  BSYNC.RECONVERGENT B0 ;  /* 0x0000000000007941 */ /* 0x000fea0003800200 */
.L_x_685:
        /* <DEDUP_REMOVED lines=11> */
.L_x_692:
[----:B------:R-:W0:Y:S02]  /*3230*/  LDS R8, [R0] ;  /* 0x0000000000087984 */ /* 0x000e240000000800 */
[----:B0-----:R-:W-:-:S05]  /*3240*/  HFMA2 R9, R8, 1, 1, R13 ;  /* 0x3c003c0008097831 */ /* 0x001fca000000000d */
[----:B------:R-:W0:Y:S02]  /*3250*/  ATOMS.CAST.SPIN P0, [R0], R8, R9 ;  /* 0x000000080000758d */ /* 0x000e240001800009 */
[----:B0-----:R-:W-:Y:S05]  /*3260*/  @!P0 BRA `(.L_x_692) ;  /* 0xfffffffc00f08947 */ /* 0x001fea000383ffff */
[----:B------:R-:W-:Y:S05]  /*3270*/  BRA `(.L_x_690) ;  /* 0x00000000000c7947 */ /* 0x000fea0003800000 */
.L_x_691:
[----:B------:R-:W2:Y:S02]  /*3280*/  LD.E R0, desc[UR8][R10.64] ;  /* 0x000000080a007980 */ /* 0x000ea4000c101900 */
[----:B--2---:R-:W-:-:S05]  /*3290*/  IMAD.IADD R9, R13, 0x1, R0 ;  /* 0x000000010d097824 */ /* 0x004fca00078e0200 */
[----:B------:R0:W-:Y:S02]  /*32a0*/  ST.E desc[UR8][R10.64], R9 ;  /* 0x000000090a007985 */ /* 0x0001e4000c101908 */
.L_x_690:
[----:B------:R-:W-:Y:S05]  /*32b0*/  BSYNC.RECONVERGENT B0 ;  /* 0x0000000000007941 */ /* 0x000fea0003800200 */
.L_x_689:
[----:B------:R1:W-:Y:S01]  /*32c0*/  ATOM.E.ADD.F16x2.RN.STRONG.GPU P0, RZ, desc[UR8][R10.64+0x4], R55 ;  /* 0x800004370aff79a2 */ /* 0x0003e2000c10e108 */
[----:B------:R-:W-:Y:S04]  /*32d0*/  BSSY.RECONVERGENT B0, `(.L_x_693) ;  /* 0x000000e000007945 */ /* 0x000fe80003800200 */
[----:B-1----:R-:W-:Y:S05]  /*32e0*/  @P0 BRA `(.L_x_694) ;  /* 0x0000000000300947 */ /* 0x002fea0003800000 */
[----:B------:R-:W1:Y:S02]  /*32f0*/  QSPC.E.S P0, RZ, [R10+0x4] ;  /* 0x000004000aff73aa */ /* 0x000e640000000500 */
[----:B-1----:R-:W-:Y:S05]  /*3300*/  @!P0 BRA `(.L_x_695) ;  /* 0x00000000001c8947 */ /* 0x002fea0003800000 */
[----:B------:R-:W-:-:S05]  /*3310*/  IMAD.MOV.U32 R8, RZ, RZ, R10 ;  /* 0x000000ffff087224 */ /* 0x000fca00078e000a */
[----:B------:R-:W-:-:S07]  /*3320*/  MOV R0, R8 ;  /* 0x0000000800007202 */ /* 0x000fce0000000f00 */
.L_x_696:
[----:B------:R-:W0:Y:S02]  /*3330*/  LDS R8, [R0+0x4] ;  /* 0x0000040000087984 */ /* 0x000e240000000800 */
[----:B0-----:R-:W-:-:S05]  /*3340*/  HADD2 R9, R8, R55 ;  /* 0x0000003708097230 */ /* 0x001fca0000000000 */
[----:B------:R-:W0:Y:S02]  /*3350*/  ATOMS.CAST.SPIN P0, [R0+0x4], R8, R9 ;  /* 0x000004080000758d */ /* 0x000e240001800009 */
[----:B0-----:R-:W-:Y:S05]  /*3360*/  @!P0 BRA `(.L_x_696) ;  /* 0xfffffffc00f08947 */ /* 0x001fea000383ffff */
[----:B------:R-:W-:Y:S05]  /*3370*/  BRA `(.L_x_694) ;  /* 0x00000000000c7947 */ /* 0x000fea0003800000 */
.L_x_695:
[----:B------:R-:W0:Y:S02]  /*3380*/  LD.E R0, desc[UR8][R10.64+0x4] ;  /* 0x000004080a007980 */ /* 0x000e24000c101900 */
[----:B0-----:R-:W-:-:S05]  /*3390*/  IMAD.IADD R9, R55, 0x1, R0 ;  /* 0x0000000137097824 */ /* 0x001fca00078e0200 */
[----:B------:R1:W-:Y:S02]  /*33a0*/  ST.E desc[UR8][R10.64+0x4], R9 ;  /* 0x000004090a007985 */ /* 0x0003e4000c101908 */
.L_x_694:
[----:B------:R-:W-:Y:S05]  /*33b0*/  BSYNC.RECONVERGENT B0 ;  /* 0x0000000000007941 */ /* 0x000fea0003800200 */
.L_x_693:
        /* <DEDUP_REMOVED lines=12> */
.L_x_700:
[----:B------:R-:W0:Y:S02]  /*3480*/  LDS R2, [R0] ;  /* 0x0000000000027984 */ /* 0x000e240000000800 */
[----:B0-----:R-:W-:-:S05]  /*3490*/  HFMA2 R3, R2, 1, 1, R9 ;  /* 0x3c003c0002037831 */ /* 0x001fca0000000009 */
[----:B------:R-:W0:Y:S02]  /*34a0*/  ATOMS.CAST.SPIN P0, [R0], R2, R3 ;  /* 0x000000020000758d */ /* 0x000e240001800003 */
[----:B0-----:R-:W-:Y:S05]  /*34b0*/  @!P0 BRA `(.L_x_700) ;  /* 0xfffffffc00f08947 */ /* 0x001fea000383ffff */
[----:B------:R-:W-:Y:S05]  /*34c0*/  BRA `(.L_x_698) ;  /* 0x00000000000c7947 */ /* 0x000fea0003800000 */
.L_x_699:
[----:B------:R-:W2:Y:S02]  /*34d0*/  LD.E R0, desc[UR8][R10.64] ;  /* 0x000000080a007980 */ /* 0x000ea4000c101900 */
[----:B--2---:R-:W-:-:S05]  /*34e0*/  IMAD.IADD R3, R9, 0x1, R0 ;  /* 0x0000000109037824 */ /* 0x004fca00078e0200 */
[----:B------:R0:W-:Y:S02]  /*34f0*/  ST.E desc[UR8][R10.64], R3 ;  /* 0x000000030a007985 */ /* 0x0001e4000c101908 */
.L_x_698:
[----:B------:R-:W-:Y:S05]  /*3500*/  BSYNC.RECONVERGENT B0 ;  /* 0x0000000000007941 */ /* 0x000fea0003800200 */
.L_x_697:
[----:B------:R1:W-:Y:S01]  /*3510*/  ATOM.E.ADD.F16x2.RN.STRONG.GPU P0, RZ, desc[UR8][R10.64+0x4], R13 ;  /* 0x8000040d0aff79a2 */ /* 0x0003e2000c10e108 */
[----:B------:R-:W-:Y:S04]  /*3520*/  BSSY.RECONVERGENT B0, `(.L_x_701) ;  /* 0x000000e000007945 */ /* 0x000fe80003800200 */
[----:B-1----:R-:W-:Y:S05]  /*3530*/  @P0 BRA `(.L_x_702) ;  /* 0x0000000000300947 */ /* 0x002fea0003800000 */
[----:B------:R-:W1:Y:S02]  /*3540*/  QSPC.E.S P0, RZ, [R10+0x4] ;  /* 0x000004000aff73aa */ /* 0x000e640000000500 */
[----:B-1----:R-:W-:Y:S05]  /*3550*/  @!P0 BRA `(.L_x_703) ;  /* 0x00000000001c8947 */ /* 0x002fea0003800000 */
[----:B------:R-:W-:-:S05]  /*3560*/  IMAD.MOV.U32 R2, RZ, RZ, R10 ;  /* 0x000000ffff027224 */ /* 0x000fca00078e000a */
[----:B------:R-:W-:-:S07]  /*3570*/  MOV R0, R2 ;  /* 0x0000000200007202 */ /* 0x000fce0000000f00 */
.L_x_704:
[----:B------:R-:W0:Y:S02]  /*3580*/  LDS R2, [R0+0x4] ;  /* 0x0000040000027984 */ /* 0x000e240000000800 */
[----:B0-----:R-:W-:-:S05]  /*3590*/  HADD2 R3, R2, R13 ;  /* 0x0000000d02037230 */ /* 0x001fca0000000000 */
[----:B------:R-:W0:Y:S02]  /*35a0*/  ATOMS.CAST.SPIN P0, [R0+0x4], R2, R3 ;  /* 0x000004020000758d */ /* 0x000e240001800003 */
[----:B0-----:R-:W-:Y:S05]  /*35b0*/  @!P0 BRA `(.L_x_704) ;  /* 0xfffffffc00f08947 */ /* 0x001fea000383ffff */
[----:B------:R-:W-:Y:S05]  /*35c0*/  BRA `(.L_x_702) ;  /* 0x00000000000c7947 */ /* 0x000fea0003800000 */
.L_x_703:
[----:B------:R-:W0:Y:S02]  /*35d0*/  LD.E R0, desc[UR8][R10.64+0x4] ;  /* 0x000004080a007980 */ /* 0x000e24000c101900 */
[----:B0-----:R-:W-:-:S05]  /*35e0*/  IADD3 R3, PT, PT, R13, R0, RZ ;  /* 0x000000000d037210 */ /* 0x001fca0007ffe0ff */
[----:B------:R1:W-:Y:S02]  /*35f0*/  ST.E desc[UR8][R10.64+0x4], R3 ;  /* 0x000004030a007985 */ /* 0x0003e4000c101908 */
.L_x_702:
[----:B------:R-:W-:Y:S05]  /*3600*/  BSYNC.RECONVERGENT B0 ;  /* 0x0000000000007941 */ /* 0x000fea0003800200 */
.L_x_701:
        /* <DEDUP_REMOVED lines=12> */
.L_x_708:
[----:B------:R-:W0:Y:S02]  /*36d0*/  LDS R2, [R0] ;  /* 0x0000000000027984 */ /* 0x000e240000000800 */
[----:B0-----:R-:W-:-:S05]  /*36e0*/  HFMA2 R3, R2, 1, 1, R5 ;  /* 0x3c003c0002037831 */ /* 0x001fca0000000005 */
[----:B------:R-:W0:Y:S02]  /*36f0*/  ATOMS.CAST.SPIN P0, [R0], R2, R3 ;  /* 0x000000020000758d */ /* 0x000e240001800003 */
[----:B0-----:R-:W-:Y:S05]  /*3700*/  @!P0 BRA `(.L_x_708) ;  /* 0xfffffffc00f08947 */ /* 0x001fea000383ffff */
[----:B------:R-:W-:Y:S05]  /*3710*/  BRA `(.L_x_706) ;  /* 0x00000000000c7947 */ /* 0x000fea0003800000 */
.L_x_707:
[----:B------:R-:W2:Y:S02]  /*3720*/  LD.E R0, desc[UR8][R10.64] ;  /* 0x000000080a007980 */ /* 0x000ea4000c101900 */
[----:B--2---:R-:W-:-:S05]  /*3730*/  IMAD.IADD R3, R5, 0x1, R0 ;  /* 0x0000000105037824 */ /* 0x004fca00078e0200 */
[----:B------:R0:W-:Y:S02]  /*3740*/  ST.E desc[UR8][R10.64], R3 ;  /* 0x000000030a007985 */ /* 0x0001e4000c101908 */
.L_x_706:
[----:B------:R-:W-:Y:S05]  /*3750*/  BSYNC.RECONVERGENT B0 ;  /* 0x0000000000007941 */ /* 0x000fea0003800200 */
.L_x_705:
[----:B------:R1:W-:Y:S02]  /*3760*/  ATOM.E.ADD.F16x2.RN.STRONG.GPU P0, RZ, desc[UR8][R10.64+0x4], R7 ;  /* 0x800004070aff79a2 */ /* 0x0003e4000c10e108 */
[----:B-1----:R-:W-:Y:S05]  /*3770*/  @P0 EXIT ;  /* 0x000000000000094d */ /* 0x002fea0003800000 */
[----:B------:R-:W1:Y:S02]  /*3780*/  QSPC.E.S P0, RZ, [R10+0x4] ;  /* 0x000004000aff73aa */ /* 0x000e640000000500 */
[----:B-1----:R-:W-:Y:S05]  /*3790*/  @!P0 BRA `(.L_x_709) ;  /* 0x00000000001c8947 */ /* 0x002fea0003800000 */
[----:B------:R-:W-:-:S04]  /*37a0*/  MOV R2, R10 ;  /* 0x0000000a00027202 */ /* 0x000fc80000000f00 */
[----:B------:R-:W-:-:S07]  /*37b0*/  MOV R0, R2 ;  /* 0x0000000200007202 */ /* 0x000fce0000000f00 */
.L_x_710:
[----:B------:R-:W0:Y:S02]  /*37c0*/  LDS R2, [R0+0x4] ;  /* 0x0000040000027984 */ /* 0x000e240000000800 */
[----:B0-----:R-:W-:-:S05]  /*37d0*/  HADD2 R3, R2, R7 ;  /* 0x0000000702037230 */ /* 0x001fca0000000000 */
[----:B------:R-:W0:Y:S02]  /*37e0*/  ATOMS.CAST.SPIN P0, [R0+0x4], R2, R3 ;  /* 0x000004020000758d */ /* 0x000e240001800003 */
[----:B0-----:R-:W-:Y:S05]  /*37f0*/  @!P0 BRA `(.L_x_710) ;  /* 0xfffffffc00f08947 */ /* 0x001fea000383ffff */
[----:B------:R-:W-:Y:S05]  /*3800*/  EXIT ;  /* 0x000000000000794d */ /* 0x000fea0003800000 */
.L_x_709:
[----:B------:R-:W0:Y:S02]  /*3810*/  LD.E R0, desc[UR8][R10.64+0x4] ;  /* 0x000004080a007980 */ /* 0x000e24000c101900 */
[----:B0-----:R-:W-:-:S05]  /*3820*/  IMAD.IADD R3, R7, 0x1, R0 ;  /* 0x0000000107037824 */ /* 0x001fca00078e0200 */
[----:B------:R-:W-:Y:S01]  /*3830*/  ST.E desc[UR8][R10.64+0x4], R3 ;  /* 0x000004030a007985 */ /* 0x000fe2000c101908 */
[----:B------:R-:W-:Y:S05]  /*3840*/  EXIT ;  /* 0x000000000000794d */ /* 0x000fea0003800000 */
.L_x_711:
        /* <DEDUP_REMOVED lines=11> */
.L_x_3923:


//--------------------- .text._Z23gemm_half_q_half_kernelILi4ELi32ELb1ELb1ELi32EEvPK6__halfPKjS4_S2_PS0_iiiiPKtS7_iiiiiibS2_i --------------------------
	.section	.text._Z23gemm_half_q_half_kernelILi4ELi32ELb1ELb1ELi32EEvPK6__halfPKjS4_S2_PS0_iiiiPKtS7_iiiiiibS2_i,"ax",@progbits
	.align	128
        .global         _Z23gemm_half_q_half_kernelILi4ELi32ELb1ELb1ELi32EEvPK6__halfPKjS4_S2_PS0_iiiiPKtS7_iiiiiibS2_i
        .type           _Z23gemm_half_q_half_kernelILi4ELi32ELb1ELb1ELi32EEvPK6__halfPKjS4_S2_PS0_iiiiPKtS7_iiiiiibS2_i,@function
        .size           _Z23gemm_half_q_half_kernelILi4ELi32ELb1ELb1ELi32EEvPK6__halfPKjS4_S2_PS0_iiiiPKtS7_iiiiiibS2_i,(.L_x_3924 - _Z23gemm_half_q_half_kernelILi4ELi32ELb1ELb1ELi32EEvPK6__halfPKjS4_S2_PS0_iiiiPKtS7_iiiiiibS2_i)
        .other          _Z23gemm_half_q_half_kernelILi4ELi32ELb1ELb1ELi32EEvPK6__halfPKjS4_S2_PS0_iiiiPKtS7_iiiiiibS2_i,@"STO_CUDA_ENTRY STV_DEFAULT"
_Z23gemm_half_q_half_kernelILi4ELi32ELb1ELb1ELi32EEvPK6__halfPKjS4_S2_PS0_iiiiPKtS7_iiiiiibS2_i:
.text._Z23gemm_half_q_half_kernelILi4ELi32ELb1ELb1ELi32EEvPK6__halfPKjS4_S2_PS0_iiiiPKtS7_iiiiiibS2_i:
[----:B------:R-:W-:Y:S01]  /*0000*/  LDC R1, c[0x0][0x37c] ;  /* 0x0000df00ff017b82 */ /* 0x000fe20000000800 */
[----:B------:R-:W0:Y:S07]  /*0010*/  S2R R55, SR_CTAID.Y ;  /* 0x0000000000377919 */ /* 0x000e2e0000002600 */
[----:B------:R-:W0:Y:S02]  /*0020*/  LDC R54, c[0x0][0x3a8] ;  /* 0x0000ea00ff367b82 */ /* 0x000e240000000800 */
        /* <DEDUP_REMOVED lines=12> */
[----:B------:R-:W-:Y:S01]  /*00f0*/  PRMT R57, RZ, 0x7610, R57 ;  /* 0x00007610ff397816 */ /* 0x000fe20000000039 */
[----:B------:R-:W4:Y:S01]  /*0100*/  S2R R56, SR_CTAID.X ;  /* 0x0000000000387919 */ /* 0x000f220000002500 */
[----:B---3--:R-:W-:-:S05]  /*0110*/  PRMT R3, R60, 0x7610, R3 ;  /* 0x000076103c037816 */ /* 0x008fca0000000003 */
[----:B012-4-:R-:W-:Y:S05]  /*0120*/  @!P1 BRA `(.L_x_712) ;  /* 0x00000000003c9947 */ /* 0x017fea0003800000 */
        /* <DEDUP_REMOVED lines=15> */
.L_x_712:
[----:B------:R-:W-:Y:S01]  /*0220*/  PRMT R3, R3, 0x9910, RZ ;  /* 0x0000991003037816 */ /* 0x000fe200000000ff */
[----:B------:R-:W-:-:S03]  /*0230*/  IMAD.SHL.U32 R5, R2, 0x20, RZ ;  /* 0x0000002002057824 */ /* 0x000fc600078e00ff */
[----:B------:R-:W-:Y:S02]  /*0240*/  ISETP.NE.AND P0, PT, R3, RZ, PT ;  /* 0x000000ff0300720c */ /* 0x000fe40003f05270 */
[----:B------:R-:W-:-:S11]  /*0250*/  VIADDMNMX R7, R5, 0x20, R6, PT ;  /* 0x0000002005077846 */ /* 0x000fd60003800106 */
[----:B------:R-:W-:Y:S05]  /*0260*/  @!P0 EXIT ;  /* 0x000000000000894d */ /* 0x000fea0003800000 */
[----:B------:R-:W-:Y:S01]  /*0270*/  IMAD.IADD R10, R5, 0x1, R0 ;  /* 0x00000001050a7824 */ /* 0x000fe200078e0200 */
[----:B------:R-:W-:Y:S01]  /*0280*/  SHF.L.U32 R3, R56, 0x7, RZ ;  /* 0x0000000738037819 */ /* 0x000fe200000006ff */
[----:B------:R-:W-:Y:S01]  /*0290*/  BSSY.RECONVERGENT B0, `(.L_x_713) ;  /* 0x00000b6000007945 */ /* 0x000fe20003800200 */
[----:B------:R-:W-:Y:S02]  /*02a0*/  VIMNMX.U32 R4, PT, PT, R61, 0x4, PT ;  /* 0x000000043d047848 */ /* 0x000fe40003fe0000 */
[----:B------:R-:W-:Y:S01]  /*02b0*/  ISETP.GE.AND P0, PT, R10, R7, PT ;  /* 0x000000070a00720c */ /* 0x000fe20003f06270 */
[----:B------:R-:W-:-:S12]  /*02c0*/  IMAD R8, R0, 0x4, R3 ;  /* 0x0000000400087824 */ /* 0x000fd800078e0203 */
        /* <DEDUP_REMOVED lines=30> */
.L_x_718:
        /* <DEDUP_REMOVED lines=23> */
[----:B------:R-:W-:-:S04]  /*0620*/  IADD3 R20, PT, PT, R20, 0x4, RZ ;  /* 0x0000000414147810 */ /* 0x000fc80007ffe0ff */
[----:B------:R-:W-:Y:S01]  /*0630*/  ISETP.GE.AND P2, PT, R20, -0x3, PT ;  /* 0xfffffffd1400780c */ /* 0x000fe20003f46270 */
[----:B------:R-:W-:Y:S01]  /*0640*/  IMAD.IADD R11, R21, 0x1, R6 ;  /* 0x00000001150b7824 */ /* 0x000fe200078e0206 */
[----:B--2---:R-:W-:Y:S04]  /*0650*/  STS.U16 [R9], R12 ;  /* 0x0000000c09007388 */ /* 0x004fe80000000400 */
[----:B---3--:R-:W-:Y:S04]  /*0660*/  STS.U16 [R9+0x40], R14 ;  /* 0x0000400e09007388 */ /* 0x008fe80000000400 */
[----:B----4-:R-:W-:Y:S04]  /*0670*/  STS.U16 [R9+0x80], R16 ;  /* 0x0000801009007388 */ /* 0x010fe80000000400 */
[----:B-----5:R0:W-:Y:S02]  /*0680*/  STS.U16 [R9+0xc0], R18 ;  /* 0x0000c01209007388 */ /* 0x0201e40000000400 */
[----:B0-----:R-:W-:Y:S01]  /*0690*/  VIADD R9, R9, 0x100 ;  /* 0x0000010009097836 */ /* 0x001fe20000000000 */
[----:B------:R-:W-:Y:S06]  /*06a0*/  @!P2 BRA `(.L_x_718) ;  /* 0xfffffffc0080a947 */ /* 0x000fec000383ffff */
.L_x_717:
        /* <DEDUP_REMOVED lines=20> */
.L_x_719:
[----:B------:R-:W-:-:S13]  /*07f0*/  ISETP.EQ.AND P2, PT, R20, RZ, PT ;  /* 0x000000ff1400720c */ /* 0x000fda0003f42270 */
[----:B------:R-:W-:Y:S05]  /*0800*/  @!P0 BRA P2, `(.L_x_714) ;  /* 0x0000000400788947 */ /* 0x000fea0001000000 */
.L_x_716:
[----:B------:R-:W-:-:S04]  /*0810*/  IADD3 R13, P0, PT, R10, R11, RZ ;  /* 0x0000000b0a0d7210 */ /* 0x000fc80007f1e0ff */
[----:B------:R-:W-:Y:S02]  /*0820*/  LEA.HI.X.SX32 R14, R11, RZ, 0x1, P0 ;  /* 0x000000ff0b0e7211 */ /* 0x000fe400000f0eff */
[----:B------:R-:W-:-:S04]  /*0830*/  LEA R12, P0, R13, UR4, 0x1 ;  /* 0x000000040d0c7c11 */ /* 0x000fc8000f8008ff */
[----:B------:R-:W-:-:S05]  /*0840*/  LEA.HI.X R13, R13, UR5, R14, 0x1, P0 ;  /* 0x000000050d0d7c11 */ /* 0x000fca00080f0c0e */
        /* <DEDUP_REMOVED lines=8> */
.L_x_715:
[----:B------:R-:W-:-:S04]  /*08d0*/  LEA R12, P0, R10, UR8, 0x1 ;  /* 0x000000080a0c7c11 */ /* 0x000fc8000f8008ff */
[----:B------:R-:W-:Y:S01]  /*08e0*/  LEA.HI.X R13, R10, UR9, RZ, 0x1, P0 ;  /* 0x000000090a0d7c11 */ /* 0x000fe200080f0cff */
[----:B------:R-:W-:Y:S01]  /*08f0*/  IMAD.MOV R19, RZ, RZ, -R4 ;  /* 0x000000ffff137224 */ /* 0x000fe200078e0a04 */
[----:B------:R-:W0:Y:S03]  /*0900*/  LDCU.64 UR8, c[0x0][0x380] ;  /* 0x00007000ff0877ac */ /* 0x000e260008000a00 */
[----:B------:R1:W5:Y:S01]  /*0910*/  LDG.E.U16.CONSTANT R18, desc[UR6][R12.64] ;  /* 0x000000060c127981 */ /* 0x000362000c1e9500 */
[----:B------:R-:W-:Y:S01]  /*0920*/  ISETP.GE.AND P0, PT, R19, RZ, PT ;  /* 0x000000ff1300720c */ /* 0x000fe20003f06270 */
[----:B------:R-:W-:-:S05]  /*0930*/  IMAD R21, R55, R6, RZ ;  /* 0x0000000637157224 */ /* 0x000fca00078e02ff */
[----:B------:R-:W-:-:S07]  /*0940*/  SHF.L.U32 R21, R21, 0x2, RZ ;  /* 0x0000000215157819 */ /* 0x000fce00000006ff */
[----:B-1----:R-:W-:Y:S05]  /*0950*/  @P0 BRA `(.L_x_720) ;  /* 0x0000000000f80947 */ /* 0x002fea0003800000 */
[----:B------:R-:W-:Y:S01]  /*0960*/  IMAD.MOV R10, RZ, RZ, -R19 ;  /* 0x000000ffff0a7224 */ /* 0x000fe200078e0a13 */
[----:B------:R-:W-:-:S04]  /*0970*/  PLOP3.LUT P0, PT, PT, PT, PT, 0x80, 0x8 ;  /* 0x000000000008781c */ /* 0x000fc80003f0f070 */
[----:B------:R-:W-:-:S13]  /*0980*/  ISETP.GT.AND P2, PT, R10, 0x3, PT ;  /* 0x000000030a00780c */ /* 0x000fda0003f44270 */
[----:B------:R-:W-:Y:S05]  /*0990*/  @!P2 BRA `(.L_x_721) ;  /* 0x00000000008ca947 */ /* 0x000fea0003800000 */
[----:B------:R-:W-:Y:S01]  /*09a0*/  PLOP3.LUT P0, PT, PT, PT, PT, 0x8, 0x80 ;  /* 0x000000000080781c */ /* 0x000fe20003f0e170 */
[----:B------:R-:W1:Y:S01]  /*09b0*/  LDCU.64 UR4, c[0x0][0x380] ;  /* 0x00007000ff0477ac */ /* 0x000e620008000a00 */
[----:B------:R-:W-:-:S11]  /*09c0*/  NOP ;  /* 0x0000000000007918 */ /* 0x000fd60000000000 */
.L_x_722:
        /* <DEDUP_REMOVED lines=18> */
[C---:B------:R-:W-:Y:S02]  /*0af0*/  LEA R16, P2, R17.reuse, UR4, 0x1 ;  /* 0x0000000411107c11 */ /* 0x040fe4000f8408ff */
[----:B------:R-:W-:Y:S02]  /*0b00*/  LEA.HI.X R15, R22, UR5, R15, 0x1, P3 ;  /* 0x00000005160f7c11 */ /* 0x000fe400098f0c0f */
[----:B------:R-:W-:-:S03]  /*0b10*/  LEA.HI.X R17, R17, UR5, R20, 0x1, P2 ;  /* 0x0000000511117c11 */ /* 0x000fc600090f0c14 */
[----:B------:R-:W4:Y:S04]  /*0b20*/  LDG.E.U16.CONSTANT R14, desc[UR6][R14.64] ;  /* 0x000000060e0e7981 */ /* 0x000f28000c1e9500 */
[----:B------:R-:W4:Y:S01]  /*0b30*/  LDG.E.U16.CONSTANT R16, desc[UR6][R16.64] ;  /* 0x0000000610107981 */ /* 0x000f22000c1e9500 */
[----:B------:R-:W-:-:S05]  /*0b40*/  VIADD R19, R19, 0x4 ;  /* 0x0000000413137836 */ /* 0x000fca0000000000 */
[----:B------:R-:W-:Y:S02]  /*0b50*/  ISETP.GE.AND P2, PT, R19, -0x3, PT ;  /* 0xfffffffd1300780c */ /* 0x000fe40003f46270 */
[----:B------:R-:W-:Y:S01]  /*0b60*/  IADD3 R21, PT, PT, R21, R6, RZ ;  /* 0x0000000615157210 */ /* 0x000fe20007ffe0ff */
[----:B--2---:R-:W-:Y:S04]  /*0b70*/  STS.U16 [R9], R10 ;  /* 0x0000000a09007388 */ /* 0x004fe80000000400 */
[----:B---3--:R-:W-:Y:S04]  /*0b80*/  STS.U16 [R9+0x40], R12 ;  /* 0x0000400c09007388 */ /* 0x008fe80000000400 */
[----:B----4-:R-:W-:Y:S04]  /*0b90*/  STS.U16 [R9+0x80], R14 ;  /* 0x0000800e09007388 */ /* 0x010fe80000000400 */
[----:B------:R1:W-:Y:S02]  /*0ba0*/  STS.U16 [R9+0xc0], R16 ;  /* 0x0000c01009007388 */ /* 0x0003e40000000400 */
[----:B-1----:R-:W-:Y:S01]  /*0bb0*/  VIADD R9, R9, 0x100 ;  /* 0x0000010009097836 */ /* 0x002fe20000000000 */
[----:B------:R-:W-:Y:S06]  /*0bc0*/  @!P2 BRA `(.L_x_722) ;  /* 0xfffffffc0080a947 */ /* 0x000fec000383ffff */
.L_x_721:
        /* <DEDUP_REMOVED lines=20> */
[----:B-1----:R-:W-:-:S07]  /*0d10*/  IADD3 R9, PT, PT, R9, 0x80, RZ ;  /* 0x0000008009097810 */ /* 0x002fce0007ffe0ff */
.L_x_723:
[----:B------:R-:W-:-:S13]  /*0d20*/  ISETP.NE.OR P0, PT, R19, RZ, P0 ;  /* 0x000000ff1300720c */ /* 0x000fda0000705670 */
[----:B------:R-:W-:Y:S05]  /*0d30*/  @!P0 BRA `(.L_x_714) ;  /* 0x00000000002c8947 */ /* 0x000fea0003800000 */
.L_x_720:
[----:B-----5:R-:W-:-:S04]  /*0d40*/  IADD3 R11, P0, PT, R18, R21, RZ ;  /* 0x00000015120b7210 */ /* 0x020fc80007f1e0ff */
[----:B------:R-:W-:Y:S02]  /*0d50*/  LEA.HI.X.SX32 R12, R21, RZ, 0x1, P0 ;  /* 0x000000ff150c7211 */ /* 0x000fe400000f0eff */
[----:B0-----:R-:W-:-:S04]  /*0d60*/  LEA R10, P0, R11, UR8, 0x1 ;  /* 0x000000080b0a7c11 */ /* 0x001fc8000f8008ff */
        /* <DEDUP_REMOVED lines=8> */
.L_x_714:
[----:B0-----:R-:W-:Y:S05]  /*0df0*/  BSYNC.RECONVERGENT B0 ;  /* 0x0000000000007941 */ /* 0x001fea0003800200 */
.L_x_713:
[----:B------:R-:W0:Y:S02]  /*0e00*/  LDC R53, c[0x0][0x3ac] ;  /* 0x0000eb00ff357b82 */ /* 0x000e240000000800 */
[----:B0-----:R-:W-:-:S13]  /*0e10*/  ISETP.GE.AND P0, PT, R8, R53, PT ;  /* 0x000000350800720c */ /* 0x001fda0003f06270 */
[----:B------:R-:W-:Y:S05]  /*0e20*/  @P0 EXIT ;  /* 0x000000000000094d */ /* 0x000fea0003800000 */
[----:B------:R-:W0:Y:S02]  /*0e30*/  LDCU.U8 UR4, c[0x0][0x3e0] ;  /* 0x00007c00ff0477ac */ /* 0x000e240008000000 */
[----:B0-----:R-:W-:-:S06]  /*0e40*/  UPRMT UR4, UR4, 0x8880, URZ ;  /* 0x0000888004047896 */ /* 0x001fcc00080000ff */
[----:B------:R-:W-:-:S04]  /*0e50*/  ISETP.NE.AND P0, PT, RZ, UR4, PT ;  /* 0x00000004ff007c0c */ /* 0x000fc8000bf05270 */
[----:B------:R-:W-:-:S13]  /*0e60*/  ISETP.NE.OR P0, PT, R2, RZ, !P0 ;  /* 0x000000ff0200720c */ /* 0x000fda0004705670 */
[----:B------:R-:W-:Y:S05]  /*0e70*/  @P0 BRA `(.L_x_724) ;  /* 0x0000000000c00947 */ /* 0x000fea0003800000 */
[----:B-1----:R-:W-:Y:S02]  /*0e80*/  IMAD.MOV R9, RZ, RZ, -R4 ;  /* 0x000000ffff097224 */ /* 0x002fe400078e0a04 */
[----:B------:R-:W-:-:S03]  /*0e90*/  IMAD R4, R55, R53, RZ ;  /* 0x0000003537047224 */ /* 0x000fc600078e02ff */
[----:B------:R-:W-:Y:S01]  /*0ea0*/  ISETP.GE.AND P0, PT, R9, RZ, PT ;  /* 0x000000ff0900720c */ /* 0x000fe20003f06270 */
[----:B------:R-:W-:-:S05]  /*0eb0*/  IMAD R3, R4, 0x4, R3 ;  /* 0x0000000404037824 */ /* 0x000fca00078e0203 */
[----:B------:R-:W-:-:S07]  /*0ec0*/  LEA R3, R0, R3, 0x2 ;  /* 0x0000000300037211 */ /* 0x000fce00078e10ff */
[----:B------:R-:W-:Y:S05]  /*0ed0*/  @P0 BRA `(.L_x_725) ;  /* 0x00000000008c0947 */ /* 0x000fea0003800000 */
[----:B------:R-:W-:Y:S01]  /*0ee0*/  IMAD.MOV R4, RZ, RZ, -R9 ;  /* 0x000000ffff047224 */ /* 0x000fe200078e0a09 */
[----:B------:R-:W-:-:S04]  /*0ef0*/  PLOP3.LUT P0, PT, PT, PT, PT, 0x80, 0x8 ;  /* 0x000000000008781c */ /* 0x000fc80003f0f070 */
[----:B------:R-:W-:-:S13]  /*0f00*/  ISETP.GT.AND P2, PT, R4, 0x3, PT ;  /* 0x000000030400780c */ /* 0x000fda0003f44270 */
[----:B------:R-:W-:Y:S05]  /*0f10*/  @!P2 BRA `(.L_x_726) ;  /* 0x000000000044a947 */ /* 0x000fea0003800000 */
[----:B-----5:R-:W0:Y:S01]  /*0f20*/  LDC.64 R18, c[0x0][0x3a0] ;  /* 0x0000e800ff127b82 */ /* 0x020e220000000a00 */
[----:B------:R-:W-:-:S13]  /*0f30*/  PLOP3.LUT P0, PT, PT, PT, PT, 0x8, 0x80 ;  /* 0x000000000080781c */ /* 0x000fda0003f0e170 */
.L_x_727:
[C---:B------:R-:W-:Y:S02]  /*0f40*/  IMAD.IADD R12, R3.reuse, 0x1, R53 ;  /* 0x00000001030c7824 */ /* 0x040fe400078e0235 */
[----:B0-----:R-:W-:-:S03]  /*0f50*/  IMAD.WIDE R10, R3, 0x2, R18 ;  /* 0x00000002030a7825 */ /* 0x001fc600078e0212 */
[C---:B------:R-:W-:Y:S01]  /*0f60*/  IADD3 R14, PT, PT, R12.reuse, R53, RZ ;  /* 0x000000350c0e7210 */ /* 0x040fe20007ffe0ff */
[----:B------:R-:W-:Y:S01]  /*0f70*/  IMAD.WIDE R12, R12, 0x2, R18 ;  /* 0x000000020c0c7825 */ /* 0x000fe200078e0212 */
[----:B------:R1:W-:Y:S03]  /*0f80*/  STG.E.64 desc[UR6][R10.64], RZ ;  /* 0x000000ff0a007986 */ /* 0x0003e6000c101b06 */
[C---:B------:R-:W-:Y:S01]  /*0f90*/  IMAD.IADD R4, R14.reuse, 0x1, R53 ;  /* 0x000000010e047824 */ /* 0x040fe200078e0235 */
[----:B------:R1:W-:Y:S01]  /*0fa0*/  STG.E.64 desc[UR6][R12.64], RZ ;  /* 0x000000ff0c007986 */ /* 0x0003e2000c101b06 */
[----:B------:R-:W-:-:S03]  /*0fb0*/  IMAD.WIDE R14, R14, 0x2, R18 ;  /* 0x000000020e0e7825 */ /* 0x000fc600078e0212 */
[C---:B------:R-:W-:Y:S01]  /*0fc0*/  IADD3 R3, PT, PT, R4.reuse, R53, RZ ;  /* 0x0000003504037210 */ /* 0x040fe20007ffe0ff */
[----:B------:R-:W-:Y:S01]  /*0fd0*/  IMAD.WIDE R16, R4, 0x2, R18 ;  /* 0x0000000204107825 */ /* 0x000fe200078e0212 */
[----:B------:R1:W-:Y:S03]  /*0fe0*/  STG.E.64 desc[UR6][R14.64], RZ ;  /* 0x000000ff0e007986 */ /* 0x0003e6000c101b06 */
[----:B------:R-:W-:Y:S01]  /*0ff0*/  VIADD R9, R9, 0x4 ;  /* 0x0000000409097836 */ /* 0x000fe20000000000 */
[----:B------:R1:W-:Y:S04]  /*1000*/  STG.E.64 desc[UR6][R16.64], RZ ;  /* 0x000000ff10007986 */ /* 0x0003e8000c101b06 */
[----:B------:R-:W-:-:S13]  /*1010*/  ISETP.GE.AND P2, PT, R9, -0x3, PT ;  /* 0xfffffffd0900780c */ /* 0x000fda0003f46270 */
[----:B-1----:R-:W-:Y:S05]  /*1020*/  @!P2 BRA `(.L_x_727) ;  /* 0xfffffffc00c4a947 */ /* 0x002fea000383ffff */
.L_x_726:
[----:B------:R-:W-:-:S05]  /*1030*/  IMAD.MOV R4, RZ, RZ, -R9 ;  /* 0x000000ffff047224 */ /* 0x000fca00078e0a09 */
[----:B------:R-:W-:-:S13]  /*1040*/  ISETP.GT.AND P2, PT, R4, 0x1, PT ;  /* 0x000000010400780c */ /* 0x000fda0003f44270 */
[----:B------:R-:W-:Y:S05]  /*1050*/  @!P2 BRA `(.L_x_728) ;  /* 0x000000000024a947 */ /* 0x000fea0003800000 */
[----:B------:R-:W0:Y:S01]  /*1060*/  LDC.64 R12, c[0x0][0x3a0] ;  /* 0x0000e800ff0c7b82 */ /* 0x000e220000000a00 */
        /* <DEDUP_REMOVED lines=8> */
.L_x_728:
[----:B------:R-:W-:-:S13]  /*10f0*/  ISETP.NE.OR P0, PT, R9, RZ, P0 ;  /* 0x000000ff0900720c */ /* 0x000fda0000705670 */
[----:B------:R-:W-:Y:S05]  /*1100*/  @!P0 BRA `(.L_x_724) ;  /* 0x00000000001c8947 */ /* 0x000fea0003800000 */
.L_x_725:
[----:B0-----:R-:W0:Y:S02]  /*1110*/  LDC.64 R10, c[0x0][0x3a0] ;  /* 0x0000e800ff0a7b82 */ /* 0x001e240000000a00 */
.L_x_729:
[C---:B0-----:R-:W-:Y:S01]  /*1120*/  IMAD.WIDE R12, R3.reuse, 0x2, R10 ;  /* 0x00000002030c7825 */ /* 0x041fe200078e020a */
[----:B------:R-:W-:-:S03]  /*1130*/  IADD3 R3, PT, PT, R3, R53, RZ ;  /* 0x0000003503037210 */ /* 0x000fc60007ffe0ff */
[----:B------:R-:W-:Y:S01]  /*1140*/  VIADD R9, R9, 0x1 ;  /* 0x0000000109097836 */ /* 0x000fe20000000000 */
[----:B------:R2:W-:Y:S04]  /*1150*/  STG.E.64 desc[UR6][R12.64], RZ ;  /* 0x000000ff0c007986 */ /* 0x0005e8000c101b06 */
[----:B------:R-:W-:-:S13]  /*1160*/  ISETP.NE.AND P0, PT, R9, RZ, PT ;  /* 0x000000ff0900720c */ /* 0x000fda0003f05270 */
[----:B--2---:R-:W-:Y:S05]  /*1170*/  @P0 BRA `(.L_x_729) ;  /* 0xfffffffc00e80947 */ /* 0x004fea000383ffff */
.L_x_724:
[----:B------:R-:W1:Y:S01]  /*1180*/  LDCU UR5, c[0x0][0x3c8] ;  /* 0x00007900ff0577ac */ /* 0x000e620008000800 */
[----:B------:R-:W-:Y:S01]  /*1190*/  BAR.SYNC.DEFER_BLOCKING 0x0 ;  /* 0x0000000000007b1d */ /* 0x000fe20000010000 */
[----:B------:R-:W-:-:S05]  /*11a0*/  ISETP.GE.AND P0, PT, R5, R6, PT ;  /* 0x000000060500720c */ /* 0x000fca0003f06270 */
[----:B------:R-:W2:Y:S01]  /*11b0*/  LDCU UR8, c[0x0][0x3cc] ;  /* 0x00007980ff0877ac */ /* 0x000ea20008000800 */
[----:B------:R-:W3:Y:S01]  /*11c0*/  LDCU UR9, c[0x0][0x3d0] ;  /* 0x00007a00ff0977ac */ /* 0x000ee20008000800 */
[----:B------:R-:W4:Y:S01]  /*11d0*/  LDCU UR10, c[0x0][0x3d4] ;  /* 0x00007a80ff0a77ac */ /* 0x000f220008000800 */
[----:B-1----:R-:W-:Y:S01]  /*11e0*/  VIMNMX R9, PT, PT, R5, UR5, PT ;  /* 0x0000000505097c48 */ /* 0x002fe2000bfe0100 */
[----:B------:R-:W1:Y:S04]  /*11f0*/  LDCU UR11, c[0x0][0x3d8] ;  /* 0x00007b00ff0b77ac */ /* 0x000e680008000800 */
[----:B------:R-:W-:Y:S05]  /*1200*/  @P0 BRA `(.L_x_730) ;  /* 0x0000000000d40947 */ /* 0x000fea0003800000 */
[----:B0-----:R-:W0:Y:S01]  /*1210*/  LDC.64 R10, c[0x0][0x3b8] ;  /* 0x0000ee00ff0a7b82 */ /* 0x001e220000000a00 */
[----:B------:R-:W-:-:S04]  /*1220*/  IMAD.SHL.U32 R3, R2, 0x40, RZ ;  /* 0x0000004002037824 */ /* 0x000fc800078e00ff */
[----:B0-----:R-:W-:-:S05]  /*1230*/  IMAD.WIDE.U32 R2, R3, 0x2, R10 ;  /* 0x0000000203027825 */ /* 0x001fca00078e000a */
[----:B------:R0:W5:Y:S01]  /*1240*/  LDG.E.U16.CONSTANT R16, desc[UR6][R2.64] ;  /* 0x0000000602107981 */ /* 0x000162000c1e9500 */
[----:B------:R-:W-:Y:S01]  /*1250*/  SHF.R.S32.HI R13, RZ, 0x1f, R8 ;  /* 0x0000001fff0d7819 */ /* 0x000fe20000011408 */
[----:B------:R-:W-:Y:S01]  /*1260*/  IMAD.SHL.U32 R0, R0, 0x10, RZ ;  /* 0x0000001000007824 */ /* 0x000fe200078e00ff */
[----:B------:R-:W-:Y:S01]  /*1270*/  MOV R20, R5 ;  /* 0x0000000500147202 */ /* 0x000fe20000000f00 */
[----:B------:R-:W-:Y:S01]  /*1280*/  UMOV UR4, URZ ;  /* 0x000000ff00047c82 */ /* 0x000fe20008000000 */
[----:B------:R-:W-:Y:S02]  /*1290*/  LEA.HI R13, R13, R8, RZ, 0x3 ;  /* 0x000000080d0d7211 */ /* 0x000fe400078f18ff */
[----:B------:R-:W-:Y:S02]  /*12a0*/  LOP3.LUT R17, R0, 0x10, RZ, 0xc0, !PT ;  /* 0x0000001000117812 */ /* 0x000fe400078ec0ff */
[----:B-----5:R-:W-:-:S07]  /*12b0*/  SHF.R.S32.HI R18, RZ, 0x3, R13 ;  /* 0x00000003ff127819 */ /* 0x020fce000001140d */
.L_x_731:
[----:B0-----:R-:W0:Y:S01]  /*12c0*/  LDC.64 R2, c[0x0][0x390] ;  /* 0x0000e400ff027b82 */ /* 0x001e220000000a00 */
[----:B------:R-:W-:-:S04]  /*12d0*/  VIADD R0, R16, UR4 ;  /* 0x0000000410007c36 */ /* 0x000fc80008000000 */
[----:B------:R-:W-:-:S05]  /*12e0*/  IMAD R4, R0, R53, RZ ;  /* 0x0000003500047224 */ /* 0x000fca00078e02ff */
[----:B------:R-:W-:-:S04]  /*12f0*/  SHF.R.S32.HI R13, RZ, 0x1f, R4 ;  /* 0x0000001fff0d7819 */ /* 0x000fc80000011404 */
[----:B------:R-:W-:-:S04]  /*1300*/  LEA.HI R13, R13, R4, RZ, 0x3 ;  /* 0x000000040d0d7211 */ /* 0x000fc800078f18ff */
[----:B------:R-:W-:-:S05]  /*1310*/  LEA.HI.SX32 R13, R13, R18, 0x1d ;  /* 0x000000120d0d7211 */ /* 0x000fca00078feaff */
[----:B0-----:R-:W-:Y:S02]  /*1320*/  IMAD.WIDE R2, R13, 0x4, R2 ;  /* 0x000000040d027825 */ /* 0x001fe400078e0202 */
[----:B------:R-:W0:Y:S04]  /*1330*/  LDC.64 R12, c[0x0][0x398] ;  /* 0x0000e600ff0c7b82 */ /* 0x000e280000000a00 */
[----:B------:R-:W5:Y:S01]  /*1340*/  LDG.E.CONSTANT R2, desc[UR6][R2.64] ;  /* 0x0000000602027981 */ /* 0x000f62000c1e9900 */
[----:B------:R-:W-:-:S04]  /*1350*/  IMAD.SHL.U32 R15, R20, 0x2, RZ ;  /* 0x00000002140f7824 */ /* 0x000fc800078e00ff */
[----:B------:R-:W-:-:S05]  /*1360*/  IMAD.WIDE.U32 R14, R15, 0x2, R10 ;  /* 0x000000020f0e7825 */ /* 0x000fca00078e000a */
[----:B------:R-:W2:Y:S01]  /*1370*/  LDG.E.U16.CONSTANT R23, desc[UR6][R14.64+0x2] ;  /* 0x000002060e177981 */ /* 0x000ea2000c1e9500 */
[----:B0-----:R-:W-:-:S06]  /*1380*/  IMAD.WIDE.U32 R12, R0, 0x2, R12 ;  /* 0x00000002000c7825 */ /* 0x001fcc00078e000c */
[----:B------:R0:W3:Y:S01]  /*1390*/  LDG.E.U16.CONSTANT R12, desc[UR6][R12.64] ;  /* 0x000000060c0c7981 */ /* 0x0000e2000c1e9500 */
[----:B------:R-:W-:Y:S01]  /*13a0*/  UIADD3 UR4, UPT, UPT, UR4, 0x1, URZ ;  /* 0x0000000104047890 */ /* 0x000fe2000fffe0ff */
[----:B-----5:R-:W-:-:S04]  /*13b0*/  SHF.R.U32.HI R0, RZ, R17, R2 ;  /* 0x00000011ff007219 */ /* 0x020fc80000011602 */
[--C-:B------:R-:W-:Y:S02]  /*13c0*/  SHF.R.U32.HI R2, RZ, 0x8, R0.reuse ;  /* 0x00000008ff027819 */ /* 0x100fe40000011600 */
[----:B------:R-:W-:Y:S02]  /*13d0*/  LOP3.LUT R4, R0, 0xf, RZ, 0xc0, !PT ;  /* 0x0000000f00047812 */ /* 0x000fe400078ec0ff */
[----:B------:R-:W-:Y:S02]  /*13e0*/  SHF.R.U32.HI R19, RZ, 0x4, R0 ;  /* 0x00000004ff137819 */ /* 0x000fe40000011600 */
[----:B------:R-:W-:Y:S01]  /*13f0*/  LOP3.LUT R2, R2, 0xf, RZ, 0xc0, !PT ;  /* 0x0000000f02027812 */ /* 0x000fe200078ec0ff */
[----:B------:R-:W-:Y:S01]  /*1400*/  IMAD R21, R4, R4, R4 ;  /* 0x0000000404157224 */ /* 0x000fe200078e0204 */
[----:B------:R-:W-:Y:S02]  /*1410*/  SHF.R.U32.HI R0, RZ, 0xc, R0 ;  /* 0x0000000cff007819 */ /* 0x000fe40000011600 */
[----:B------:R-:W-:Y:S01]  /*1420*/  LOP3.LUT R19, R19, 0xf, RZ, 0xc0, !PT ;  /* 0x0000000f13137812 */ /* 0x000fe200078ec0ff */
[----:B------:R-:W-:Y:S01]  /*1430*/  IMAD R3, R2, R2, R2 ;  /* 0x0000000202037224 */ /* 0x000fe200078e0202 */
[----:B------:R-:W-:-:S02]  /*1440*/  LOP3.LUT R0, R0, 0xf, RZ, 0xc0, !PT ;  /* 0x0000000f00007812 */ /* 0x000fc400078ec0ff */
[----:B------:R-:W-:Y:S01]  /*1450*/  IADD3 R21, PT, PT, R4, 0x1, R21 ;  /* 0x0000000104157810 */ /* 0x000fe20007ffe015 */
[----:B------:R-:W-:Y:S01]  /*1460*/  IMAD R4, R19, R19, R19 ;  /* 0x0000001313047224 */ /* 0x000fe200078e0213 */
[----:B0-----:R-:W-:Y:S01]  /*1470*/  IADD3 R13, PT, PT, R2, 0x1, R3 ;  /* 0x00000001020d7810 */ /* 0x001fe20007ffe003 */
[C---:B------:R-:W-:Y:S01]  /*1480*/  IMAD R3, R0.reuse, R0, R0 ;  /* 0x0000000000037224 */ /* 0x040fe200078e0200 */
[----:B--2---:R-:W-:Y:S02]  /*1490*/  IADD3 R20, PT, PT, R23, R20, RZ ;  /* 0x0000001417147210 */ /* 0x004fe40007ffe0ff */
[----:B------:R-:W-:Y:S01]  /*14a0*/  IADD3 R19, PT, PT, R19, 0x1, R4 ;  /* 0x0000000113137810 */ /* 0x000fe20007ffe004 */
[----:B------:R-:W3:Y:S01]  /*14b0*/  I2F.F16 R21, R21 ;  /* 0x0000001500157306 */ /* 0x000ee20000200c00 */
[----:B------:R-:W-:Y:S02]  /*14c0*/  IADD3 R14, PT, PT, R0, 0x1, R3 ;  /* 0x00000001000e7810 */ /* 0x000fe40007ffe003 */
[----:B------:R-:W-:-:S05]  /*14d0*/  ISETP.GE.AND P0, PT, R20, R7, PT ;  /* 0x000000071400720c */ /* 0x000fca0003f06270 */
[----:B------:R-:W0:Y:S01]  /*14e0*/  I2F.F16 R19, R19 ;  /* 0x0000001300137306 */ /* 0x000e220000200c00 */
[----:B---3--:R-:W-:-:S07]  /*14f0*/  HMUL2 R4, R21.H0_H0, R12.H0_H0 ;  /* 0x2000000c15047232 */ /* 0x008fce0000000800 */
[----:B------:R-:W2:Y:S01]  /*1500*/  I2F.F16 R13, R13 ;  /* 0x0000000d000d7306 */ /* 0x000ea20000200c00 */
[----:B0-----:R-:W-:-:S07]  /*1510*/  HMUL2 R3, R19.H0_H0, R12.H0_H0 ;  /* 0x2000000c13037232 */ /* 0x001fce0000000800 */
[----:B------:R-:W0:Y:S01]  /*1520*/  I2F.F16 R15, R14 ;  /* 0x0000000e000f7306 */ /* 0x000e220000200c00 */
[-C--:B--2---:R-:W-:Y:S02]  /*1530*/  HMUL2 R2, R13.H0_H0, R12.reuse.H0_H0 ;  /* 0x2000000c0d027232 */ /* 0x084fe40000000800 */
[----:B0-----:R-:W-:Y:S01]  /*1540*/  HMUL2 R0, R15.H0_H0, R12.H0_H0 ;  /* 0x2000000c0f007232 */ /* 0x001fe20000000800 */
[----:B------:R-:W-:Y:S06]  /*1550*/  @!P0 BRA `(.L_x_731) ;  /* 0xfffffffc00588947 */ /* 0x000fec000383ffff */
.L_x_730:
[C---:B------:R-:W-:Y:S01]  /*1560*/  ISETP.GT.AND P0, PT, R5.reuse, UR5, PT ;  /* 0x0000000505007c0c */ /* 0x040fe2000bf04270 */
[----:B------:R-:W-:Y:S01]  /*1570*/  HFMA2 R7, -RZ, RZ, 0, 0 ;  /* 0x00000000ff077431 */ /* 0x000fe200000001ff */
[----:B0-----:R-:W-:Y:S02]  /*1580*/  SHF.R.S32.HI R10, RZ, 0x1f, R9 ;  /* 0x0000001fff0a7819 */ /* 0x001fe40000011409 */
[----:B------:R-:W-:Y:S02]  /*1590*/  CS2R R12, SRZ ;  /* 0x00000000000c7805 */ /* 0x000fe4000001ff00 */
[C---:B--2---:R-:W-:Y:S01]  /*15a0*/  ISETP.GT.AND P2, PT, R5.reuse, UR8, PT ;  /* 0x0000000805007c0c */ /* 0x044fe2000bf44270 */
[----:B------:R-:W-:Y:S01]  /*15b0*/  IMAD.MOV.U32 R14, RZ, RZ, RZ ;  /* 0x000000ffff0e7224 */ /* 0x000fe200078e00ff */
[----:B------:R-:W-:Y:S01]  /*15c0*/  LEA.HI R10, R10, R9, RZ, 0x5 ;  /* 0x000000090a0a7211 */ /* 0x000fe200078f28ff */
[----:B------:R-:W-:Y:S01]  /*15d0*/  IMAD.MOV.U32 R9, RZ, RZ, RZ ;  /* 0x000000ffff097224 */ /* 0x000fe200078e00ff */
[----:B---3--:R-:W-:-:S02]  /*15e0*/  ISETP.GT.AND P3, PT, R5, UR9, PT ;  /* 0x0000000905007c0c */ /* 0x008fc4000bf64270 */
[C---:B----4-:R-:W-:Y:S02]  /*15f0*/  ISETP.GT.AND P4, PT, R5.reuse, UR10, PT ;  /* 0x0000000a05007c0c */ /* 0x050fe4000bf84270 */
[----:B-1----:R-:W-:Y:S02]  /*1600*/  ISETP.GT.AND P5, PT, R5, UR11, PT ;  /* 0x0000000b05007c0c */ /* 0x002fe4000bfa4270 */
[----:B------:R-:W-:Y:S01]  /*1610*/  SHF.R.S32.HI R16, RZ, 0x5, R10 ;  /* 0x00000005ff107819 */ /* 0x000fe2000001140a */
[----:B------:R-:W-:Y:S10]  /*1620*/  @!P0 BRA `(.L_x_732) ;  /* 0x00000000001c8947 */ /* 0x000ff40003800000 */
[----:B------:R-:W0:Y:S02]  /*1630*/  LDC R10, c[0x0][0x3cc] ;  /* 0x0000f300ff0a7b82 */ /* 0x000e240000000800 */
[----:B0-----:R-:W-:-:S05]  /*1640*/  VIMNMX R7, PT, PT, R5, R10, PT ;  /* 0x0000000a05077248 */ /* 0x001fca0003fe0100 */
[----:B------:R-:W-:-:S05]  /*1650*/  VIADD R7, R7, -UR5 ;  /* 0x8000000507077c36 */ /* 0x000fca0008000000 */
[----:B------:R-:W-:-:S04]  /*1660*/  SHF.R.S32.HI R10, RZ, 0x1f, R7 ;  /* 0x0000001fff0a7819 */ /* 0x000fc80000011407 */
[----:B------:R-:W-:-:S04]  /*1670*/  LEA.HI R10, R10, R7, RZ, 0x5 ;  /* 0x000000070a0a7211 */ /* 0x000fc800078f28ff */
[----:B------:R-:W-:-:S05]  /*1680*/  SHF.R.S32.HI R10, RZ, 0x5, R10 ;  /* 0x00000005ff0a7819 */ /* 0x000fca000001140a */
[----:B------:R-:W-:-:S07]  /*1690*/  IMAD R7, R10, 0x6, RZ ;  /* 0x000000060a077824 */ /* 0x000fce00078e02ff */
.L_x_732:
        /* <DEDUP_REMOVED lines=8> */
.L_x_733:
        /* <DEDUP_REMOVED lines=8> */
.L_x_734:
        /* <DEDUP_REMOVED lines=8> */
.L_x_735:
        /* <DEDUP_REMOVED lines=8> */
.L_x_736:
[----:B------:R-:W-:Y:S01]  /*18a0*/  IMAD R7, R16, 0x8, R7 ;  /* 0x0000000810077824 */ /* 0x000fe200078e0207 */
[----:B------:R-:W0:Y:S01]  /*18b0*/  LDCU.64 UR4, c[0x0][0x388] ;  /* 0x00007100ff0477ac */ /* 0x000e220008000a00 */
[----:B------:R-:W-:Y:S02]  /*18c0*/  SHF.R.S32.HI R10, RZ, 0x1f, R8 ;  /* 0x0000001fff0a7819 */ /* 0x000fe40000011408 */
[----:B------:R-:W-:Y:S02]  /*18d0*/  PRMT R52, RZ, 0x5410, RZ ;  /* 0x00005410ff347816 */ /* 0x000fe400000000ff */
        /* <DEDUP_REMOVED lines=8> */
[----:B------:R-:W-:Y:S02]  /*1960*/  IADD3 R9, P0, PT, R8, R7, RZ ;  /* 0x0000000708097210 */ /* 0x000fe40007f1e0ff */
[----:B------:R-:W-:-:S02]  /*1970*/  VIMNMX R8, PT, PT, R6, UR8, PT ;  /* 0x0000000806087c48 */ /* 0x000fc4000bfe0100 */
[----:B------:R-:W-:Y:S02]  /*1980*/  LEA.HI.X.SX32 R10, R7, R10, 0x1, P0 ;  /* 0x0000000a070a7211 */ /* 0x000fe400000f0eff */
[----:B------:R-:W-:Y:S02]  /*1990*/  ISETP.GT.AND P0, PT, R8, R5, PT ;  /* 0x000000050800720c */ /* 0x000fe40003f04270 */
[C---:B0-----:R-:W-:Y:S02]  /*19a0*/  LEA R6, P2, R9.reuse, UR4, 0x2 ;  /* 0x0000000409067c11 */ /* 0x041fe4000f8410ff */
[----:B------:R-:W-:Y:S02]  /*19b0*/  PRMT R46, RZ, 0x5410, RZ ;  /* 0x00005410ff2e7816 */ /* 0x000fe400000000ff */
[----:B------:R-:W-:Y:S02]  /*19c0*/  LEA.HI.X R7, R9, UR5, R10, 0x2, P2 ;  /* 0x0000000509077c11 */ /* 0x000fe400090f140a */
[----:B------:R-:W-:-:S05]  /*19d0*/  PRMT R5, RZ, 0x5410, RZ ;  /* 0x00005410ff057816 */ /* 0x000fca00000000ff */
[----:B------:R-:W-:Y:S05]  /*19e0*/  @!P0 BRA `(.L_x_737) ;  /* 0x0000002800f08947 */ /* 0x000fea0003800000 */
[C---:B------:R-:W-:Y:S01]  /*19f0*/  IMAD.WIDE R16, R53.reuse, 0x4, R6 ;  /* 0x0000000435107825 */ /* 0x040fe200078e0206 */
[----:B------:R-:W2:Y:S03]  /*1a00*/  LDG.E.128.CONSTANT R8, desc[UR6][R6.64] ;  /* 0x0000000606087981 */ /* 0x000ea6000c1e9d00 */
[----:B------:R-:W-:Y:S02]  /*1a10*/  IMAD.WIDE R62, R53, 0x4, R16 ;  /* 0x00000004353e7825 */ /* 0x000fe400078e0210 */
[----:B-----5:R-:W3:Y:S04]  /*1a20*/  LDG.E.128.CONSTANT R16, desc[UR6][R16.64] ;  /* 0x0000000610107981 */ /* 0x020ee8000c1e9d00 */
[----:B------:R-:W4:Y:S01]  /*1a30*/  LDG.E.128.CONSTANT R12, desc[UR6][R62.64] ;  /* 0x000000063e0c7981 */ /* 0x000f22000c1e9d00 */
[----:B------:R-:W-:-:S02]  /*1a40*/  ISETP.NE.AND P2, PT, R60, RZ, PT ;  /* 0x000000ff3c00720c */ /* 0x000fc40003f45270 */
[----:B------:R-:W-:Y:S02]  /*1a50*/  PRMT R46, RZ, 0x5410, RZ ;  /* 0x00005410ff2e7816 */ /* 0x000fe400000000ff */
[----:B------:R-:W-:Y:S02]  /*1a60*/  PRMT R52, RZ, 0x5410, RZ ;  /* 0x00005410ff347816 */ /* 0x000fe400000000ff */
[----:B--2---:R-:W-:Y:S02]  /*1a70*/  LOP3.LUT R30, R8, 0x3f003f, RZ, 0xc0, !PT ;  /* 0x003f003f081e7812 */ /* 0x004fe400078ec0ff */
[--C-:B------:R-:W-:Y:S02]  /*1a80*/  SHF.R.U32.HI R27, RZ, 0x6, R8.reuse ;  /* 0x00000006ff1b7819 */ /* 0x100fe40000011608 */
[----:B------:R-:W-:Y:S02]  /*1a90*/  SHF.R.U32.HI R8, RZ, 0xc, R8 ;  /* 0x0000000cff087819 */ /* 0x000fe40000011608 */
[----:B------:R-:W-:-:S02]  /*1aa0*/  LOP3.LUT R28, R9, 0x3f003f, RZ, 0xc0, !PT ;  /* 0x003f003f091c7812 */ /* 0x000fc400078ec0ff */
[--C-:B------:R-:W-:Y:S02]  /*1ab0*/  SHF.R.U32.HI R26, RZ, 0x6, R9.reuse ;  /* 0x00000006ff1a7819 */ /* 0x100fe40000011609 */
[--C-:B------:R-:W-:Y:S02]  /*1ac0*/  SHF.R.U32.HI R37, RZ, 0xc, R10.reuse ;  /* 0x0000000cff257819 */ /* 0x100fe4000001160a */
[----:B------:R-:W-:Y:S02]  /*1ad0*/  SHF.R.U32.HI R9, RZ, 0xc, R9 ;  /* 0x0000000cff097819 */ /* 0x000fe40000011609 */
[----:B------:R-:W-:Y:S02]  /*1ae0*/  SHF.R.U32.HI R39, RZ, 0xc, R11 ;  /* 0x0000000cff277819 */ /* 0x000fe4000001160b */
[----:B------:R-:W-:Y:S02]  /*1af0*/  LOP3.LUT R32, R10, 0x3f003f, RZ, 0xc0, !PT ;  /* 0x003f003f0a207812 */ /* 0x000fe400078ec0ff */
[----:B------:R-:W-:-:S02]  /*1b00*/  SHF.R.U32.HI R31, RZ, 0x6, R10 ;  /* 0x00000006ff1f7819 */ /* 0x000fc4000001160a */
[--C-:B----4-:R-:W-:Y:S02]  /*1b10*/  SHF.R.U32.HI R35, RZ, 0x8, R13.reuse ;  /* 0x00000008ff237819 */ /* 0x110fe4000001160d */
[----:B------:R-:W-:Y:S02]  /*1b20*/  LOP3.LUT R23, R13, 0x3f003f, RZ, 0xc0, !PT ;  /* 0x003f003f0d177812 */ /* 0x000fe400078ec0ff */
[--C-:B------:R-:W-:Y:S02]  /*1b30*/  SHF.R.U32.HI R20, RZ, 0x6, R13.reuse ;  /* 0x00000006ff147819 */ /* 0x100fe4000001160d */
[----:B------:R-:W-:Y:S02]  /*1b40*/  SHF.R.U32.HI R10, RZ, 0xa, R13 ;  /* 0x0000000aff0a7819 */ /* 0x000fe4000001160d */
[----:B------:R-:W-:Y:S02]  /*1b50*/  SHF.R.U32.HI R6, RZ, 0x8, R12 ;  /* 0x00000008ff067819 */ /* 0x000fe4000001160c */
        /* <DEDUP_REMOVED lines=8> */
[----:B------:R-:W-:Y:S02]  /*1be0*/  LOP3.LUT R34, R11, 0x3f003f, RZ, 0xc0, !PT ;  /* 0x003f003f0b227812 */ /* 0x000fe400078ec0ff */
[----:B------:R-:W-:Y:S02]  /*1bf0*/  SHF.R.U32.HI R33, RZ, 0x6, R11 ;  /* 0x00000006ff217819 */ /* 0x000fe4000001160b */
[----:B------:R-:W-:Y:S02]  /*1c00*/  LOP3.LUT R24, R14, 0x3f003f, RZ, 0xc0, !PT ;  /* 0x003f003f0e187812 */ /* 0x000fe400078ec0ff */
[--C-:B------:R-:W-:Y:S02]  /*1c10*/  SHF.R.U32.HI R25, RZ, 0x6, R14.reuse ;  /* 0x00000006ff197819 */ /* 0x100fe4000001160e */
[----:B------:R-:W-:-:S02]  /*1c20*/  SHF.R.U32.HI R5, RZ, 0xa, R14 ;  /* 0x0000000aff057819 */ /* 0x000fc4000001160e */
[----:B------:R-:W-:Y:S02]  /*1c30*/  LOP3.LUT R7, R36, 0x300030, R35, 0xf8, !PT ;  /* 0x0030003024077812 */ /* 0x000fe400078ef823 */
[----:B------:R-:W-:Y:S02]  /*1c40*/  LOP3.LUT R6, R39, 0x300030, R40, 0xf8, !PT ;  /* 0x0030003027067812 */ /* 0x000fe400078ef828 */
[----:B---3--:R-:W-:Y:S02]  /*1c50*/  SHF.R.U32.HI R13, RZ, 0xc, R16 ;  /* 0x0000000cff0d7819 */ /* 0x008fe40000011610 */
[----:B------:R-:W-:Y:S02]  /*1c60*/  SHF.R.U32.HI R38, RZ, 0xc, R17 ;  /* 0x0000000cff267819 */ /* 0x000fe40000011611 */
[----:B------:R-:W-:Y:S02]  /*1c70*/  LOP3.LUT R29, R15, 0x3f003f, RZ, 0xc0, !PT ;  /* 0x003f003f0f1d7812 */ /* 0x000fe400078ec0ff */
[----:B------:R-:W-:-:S02]  /*1c80*/  SHF.R.U32.HI R14, RZ, 0x6, R15 ;  /* 0x00000006ff0e7819 */ /* 0x000fc4000001160f */
[----:B------:R-:W-:Y:S02]  /*1c90*/  SHF.R.U32.HI R11, RZ, 0xa, R15 ;  /* 0x0000000aff0b7819 */ /* 0x000fe4000001160f */
[----:B------:R-:W-:Y:S02]  /*1ca0*/  LOP3.LUT R43, R16, 0x3f003f, RZ, 0xc0, !PT ;  /* 0x003f003f102b7812 */ /* 0x000fe400078ec0ff */
[----:B------:R-:W-:Y:S02]  /*1cb0*/  SHF.R.U32.HI R36, RZ, 0x6, R16 ;  /* 0x00000006ff247819 */ /* 0x000fe40000011610 */
[----:B------:R-:W-:Y:S02]  /*1cc0*/  SHF.R.U32.HI R39, RZ, 0xc, R18 ;  /* 0x0000000cff277819 */ /* 0x000fe40000011612 */
[----:B------:R-:W-:Y:S02]  /*1cd0*/  LOP3.LUT R37, R17, 0x3f003f, RZ, 0xc0, !PT ;  /* 0x003f003f11257812 */ /* 0x000fe400078ec0ff */
[----:B------:R-:W-:-:S02]  /*1ce0*/  SHF.R.U32.HI R15, RZ, 0x6, R17 ;  /* 0x00000006ff0f7819 */ /* 0x000fc40000011611 */
[----:B------:R-:W-:Y:S02]  /*1cf0*/  LOP3.LUT R35, R18, 0x3f003f, RZ, 0xc0, !PT ;  /* 0x003f003f12237812 */ /* 0x000fe400078ec0ff */
[----:B------:R-:W-:Y:S02]  /*1d00*/  SHF.R.U32.HI R16, RZ, 0x6, R18 ;  /* 0x00000006ff107819 */ /* 0x000fe40000011612 */
[----:B------:R-:W-:Y:S02]  /*1d10*/  LOP3.LUT R22, R12, 0x3f003f, RZ, 0xc0, !PT ;  /* 0x003f003f0c167812 */ /* 0x000fe400078ec0ff */
[----:B------:R-:W-:Y:S02]  /*1d20*/  SHF.R.U32.HI R21, RZ, 0x6, R12 ;  /* 0x00000006ff157819 */ /* 0x000fe4000001160c */
[----:B------:R-:W-:Y:S02]  /*1d30*/  LOP3.LUT R18, R19, 0x3f003f, RZ, 0xc0, !PT ;  /* 0x003f003f13127812 */ /* 0x000fe400078ec0ff */
[----:B------:R-:W-:-:S02]  /*1d40*/  SHF.R.U32.HI R17, RZ, 0x6, R19 ;  /* 0x00000006ff117819 */ /* 0x000fc40000011613 */
[----:B------:R-:W-:Y:S02]  /*1d50*/  SHF.R.U32.HI R40, RZ, 0xc, R19 ;  /* 0x0000000cff287819 */ /* 0x000fe40000011613 */
[----:B------:R-:W-:Y:S02]  /*1d60*/  SHF.R.U32.HI R12, RZ, 0xa, R12 ;  /* 0x0000000aff0c7819 */ /* 0x000fe4000001160c */
[----:B------:R-:W-:Y:S02]  /*1d70*/  LOP3.LUT R13, R13, 0xf000f, RZ, 0xc0, !PT ;  /* 0x000f000f0d0d7812 */ /* 0x000fe400078ec0ff */
[----:B------:R-:W-:Y:S02]  /*1d80*/  LOP3.LUT R19, R38, 0xf000f, RZ, 0xc0, !PT ;  /* 0x000f000f26137812 */ /* 0x000fe400078ec0ff */
[----:B------:R-:W-:Y:S02]  /*1d90*/  LOP3.LUT R38, R39, 0xf000f, RZ, 0xc0, !PT ;  /* 0x000f000f27267812 */ /* 0x000fe400078ec0ff */
[----:B------:R-:W-:-:S02]  /*1da0*/  LOP3.LUT R13, R13, 0x300030, R12, 0xf8, !PT ;  /* 0x003000300d0d7812 */ /* 0x000fc400078ef80c */
[----:B------:R-:W-:Y:S02]  /*1db0*/  LOP3.LUT R45, R30, 0x64006400, RZ, 0xfc, !PT ;  /* 0x640064001e2d7812 */ /* 0x000fe400078efcff */
[----:B------:R-:W-:Y:S02]  /*1dc0*/  LOP3.LUT R12, R38, 0x300030, R5, 0xf8, !PT ;  /* 0x00300030260c7812 */ /* 0x000fe400078ef805 */
[----:B------:R-:W-:Y:S02]  /*1dd0*/  LOP3.LUT R26, R26, 0x3f003f, RZ, 0xc0, !PT ;  /* 0x003f003f1a1a7812 */ /* 0x000fe400078ec0ff */
[----:B------:R-:W-:Y:S02]  /*1de0*/  LOP3.LUT R30, R31, 0x3f003f, RZ, 0xc0, !PT ;  /* 0x003f003f1f1e7812 */ /* 0x000fe400078ec0ff */
[----:B------:R-:W-:Y:S02]  /*1df0*/  LOP3.LUT R34, R34, 0x64006400, RZ, 0xfc, !PT ;  /* 0x6400640022227812 */ /* 0x000fe400078efcff */
[----:B------:R-:W-:-:S02]  /*1e00*/  LOP3.LUT R10, R19, 0x300030, R10, 0xf8, !PT ;  /* 0x00300030130a7812 */ /* 0x000fc400078ef80a */
[----:B------:R-:W-:Y:S02]  /*1e10*/  LOP3.LUT R27, R27, 0x3f003f, RZ, 0xc0, !PT ;  /* 0x003f003f1b1b7812 */ /* 0x000fe400078ec0ff */
[----:B------:R-:W-:Y:S02]  /*1e20*/  LOP3.LUT R38, R32, 0x64006400, RZ, 0xfc, !PT ;  /* 0x6400640020267812 */ /* 0x000fe400078efcff */
[----:B------:R-:W-:Y:S02]  /*1e30*/  LOP3.LUT R19, R33, 0x3f003f, RZ, 0xc0, !PT ;  /* 0x003f003f21137812 */ /* 0x000fe400078ec0ff */
[----:B------:R-:W-:Y:S02]  /*1e40*/  LOP3.LUT R40, R40, 0xf000f, RZ, 0xc0, !PT ;  /* 0x000f000f28287812 */ /* 0x000fe400078ec0ff */
        /* <DEDUP_REMOVED lines=10> */
[----:B------:R-:W-:Y:S02]  /*1ef0*/  LOP3.LUT R11, R40, 0x300030, R11, 0xf8, !PT ;  /* 0x00300030280b7812 */ /* 0x000fe400078ef80b */
        /* <DEDUP_REMOVED lines=34> */
[----:B------:R-:W-:Y:S01]  /*2120*/  PRMT R5, RZ, 0x5410, RZ ;  /* 0x00005410ff057816 */ /* 0x000fe200000000ff */
        /* <DEDUP_REMOVED lines=24> */
[----:B------:R-:W-:Y:S01]  /*22b0*/  HADD2 R38, R47, -1056, -1056 ;  /* 0xe420e4202f267430 */ /* 0x000fe20000000000 */
[----:B------:R-:W-:Y:S06]  /*22c0*/  @!P2 BRA `(.L_x_738) ;  /* 0x0000000000bca947 */ /* 0x000fec0003800000 */
[----:B------:R-:W0:Y:S01]  /*22d0*/  S2UR UR5, SR_CgaCtaId ;  /* 0x00000000000579c3 */ /* 0x000e220000008800 */
[----:B------:R-:W-:Y:S01]  /*22e0*/  UMOV UR4, 0x400 ;  /* 0x0000040000047882 */ /* 0x000fe20000000000 */
[----:B------:R-:W-:Y:S02]  /*22f0*/  PRMT R4, R4, 0x5410, R3 ;  /* 0x0000541004047816 */ /* 0x000fe40000000003 */
[----:B------:R-:W-:Y:S01]  /*2300*/  PRMT R2, R2, 0x5410, R0 ;  /* 0x0000541002027816 */ /* 0x000fe20000000000 */
[----:B0-----:R-:W-:-:S09]  /*2310*/  ULEA UR4, UR5, UR4, 0x18 ;  /* 0x0000000405047291 */ /* 0x001fd2000f8ec0ff */
        /* <DEDUP_REMOVED lines=40> */
[----:B------:R-:W-:Y:S02]  /*25a0*/  HFMA2 R5, R5, R4, RZ ;  /* 0x0000000405057231 */ /* 0x000fe400000000ff */
[----:B------:R-:W-:-:S07]  /*25b0*/  HFMA2 R46, R47, R2, RZ.H0_H0 ;  /* 0x000000022f2e7231 */ /* 0x000fce00000400ff */
.L_x_738:
[----:B------:R-:W-:Y:S01]  /*25c0*/  PRMT R51, RZ, 0x5410, RZ ;  /* 0x00005410ff337816 */ /* 0x000fe200000000ff */
[----:B------:R-:W-:Y:S01]  /*25d0*/  IMAD.WIDE R62, R53, 0x4, R62 ;  /* 0x00000004353e7825 */ /* 0x000fe200078e023e */
[----:B------:R-:W-:Y:S02]  /*25e0*/  PRMT R50, RZ, 0x5410, RZ ;  /* 0x00005410ff327816 */ /* 0x000fe400000000ff */
[----:B------:R-:W-:Y:S02]  /*25f0*/  PRMT R49, RZ, 0x5410, RZ ;  /* 0x00005410ff317816 */ /* 0x000fe400000000ff */
[----:B------:R-:W-:Y:S02]  /*2600*/  PRMT R48, RZ, 0x5410, RZ ;  /* 0x00005410ff307816 */ /* 0x000fe400000000ff */
[----:B------:R-:W-:Y:S01]  /*2610*/  PRMT R47, RZ, 0x5410, RZ ;  /* 0x00005410ff2f7816 */ /* 0x000fe200000000ff */
[----:B------:R-:W-:Y:S06]  /*2620*/  @!P1 BRA `(.L_x_739) ;  /* 0x0000000800949947 */ /* 0x000fec0003800000 */
[----:B------:R-:W-:Y:S02]  /*2630*/  PRMT R12, R57, 0x9910, RZ ;  /* 0x00009910390c7816 */ /* 0x000fe400000000ff */
[----:B------:R-:W-:Y:S02]  /*2640*/  ISETP.NE.AND P3, PT, R61, 0x2, PT ;  /* 0x000000023d00780c */ /* 0x000fe40003f65270 */
[----:B------:R-:W-:Y:S02]  /*2650*/  ISETP.NE.AND P0, PT, R12, RZ, PT ;  /* 0x000000ff0c00720c */ /* 0x000fe40003f05270 */
[----:B------:R-:W-:Y:S02]  /*2660*/  PRMT R48, RZ, 0x5410, RZ ;  /* 0x00005410ff307816 */ /* 0x000fe400000000ff */
[----:B------:R-:W-:-:S09]  /*2670*/  PRMT R47, RZ, 0x5410, RZ ;  /* 0x00005410ff2f7816 */ /* 0x000fd200000000ff */
[----:B------:R-:W-:Y:S05]  /*2680*/  @!P0 BRA `(.L_x_740) ;  /* 0x0000000000bc8947 */ /* 0x000fea0003800000 */
[----:B------:R-:W0:Y:S01]  /*2690*/  S2UR UR5, SR_CgaCtaId ;  /* 0x00000000000579c3 */ /* 0x000e220000008800 */
[----:B------:R-:W-:Y:S01]  /*26a0*/  UMOV UR4, 0x400 ;  /* 0x0000040000047882 */ /* 0x000fe20000000000 */
[----:B------:R-:W-:Y:S02]  /*26b0*/  PRMT R4, R4, 0x5410, R3 ;  /* 0x0000541004047816 */ /* 0x000fe40000000003 */
[----:B------:R-:W-:Y:S01]  /*26c0*/  PRMT R2, R2, 0x5410, R0 ;  /* 0x0000541002027816 */ /* 0x000fe20000000000 */
[----:B0-----:R-:W-:-:S09]  /*26d0*/  ULEA UR4, UR5, UR4, 0x18 ;  /* 0x0000000405047291 */ /* 0x001fd2000f8ec0ff */
        /* <DEDUP_REMOVED lines=42> */
.L_x_740:
[----:B------:R-:W-:Y:S02]  /*2980*/  PRMT R52, RZ, 0x5410, RZ ;  /* 0x00005410ff347816 */ /* 0x000fe400000000ff */
[----:B------:R-:W-:Y:S02]  /*2990*/  PRMT R51, RZ, 0x5410, RZ ;  /* 0x00005410ff337816 */ /* 0x000fe400000000ff */
[----:B------:R-:W-:Y:S02]  /*29a0*/  PRMT R50, RZ, 0x5410, RZ ;  /* 0x00005410ff327816 */ /* 0x000fe400000000ff */
[----:B------:R-:W-:Y:S01]  /*29b0*/  PRMT R49, RZ, 0x5410, RZ ;  /* 0x00005410ff317816 */ /* 0x000fe200000000ff */
[----:B------:R-:W-:Y:S06]  /*29c0*/  @!P3 BRA `(.L_x_739) ;  /* 0x0000000400acb947 */ /* 0x000fec0003800000 */
[----:B------:R-:W-:Y:S02]  /*29d0*/  PRMT R12, R58, 0x9910, RZ ;  /* 0x000099103a0c7816 */ /* 0x000fe400000000ff */
[----:B------:R-:W-:Y:S02]  /*29e0*/  PRMT R13, R59, 0x9910, RZ ;  /* 0x000099103b0d7816 */ /* 0x000fe400000000ff */
[----:B------:R-:W-:Y:S02]  /*29f0*/  ISETP.NE.AND P3, PT, R12, RZ, PT ;  /* 0x000000ff0c00720c */ /* 0x000fe40003f65270 */
[----:B------:R-:W-:Y:S02]  /*2a00*/  ISETP.NE.AND P0, PT, R13, RZ, PT ;  /* 0x000000ff0d00720c */ /* 0x000fe40003f05270 */
[----:B------:R-:W-:Y:S02]  /*2a10*/  PRMT R50, RZ, 0x5410, RZ ;  /* 0x00005410ff327816 */ /* 0x000fe400000000ff */
[----:B------:R-:W-:-:S02]  /*2a20*/  ISETP.EQ.OR P0, PT, R61, 0x3, !P0 ;  /* 0x000000033d00780c */ /* 0x000fc40004702670 */
[----:B------:R-:W-:-:S05]  /*2a30*/  PRMT R49, RZ, 0x5410, RZ ;  /* 0x00005410ff317816 */ /* 0x000fca00000000ff */
[----:B------:R-:W-:Y:S06]  /*2a40*/  @!P3 BRA `(.L_x_741) ;  /* 0x0000000000bcb947 */ /* 0x000fec0003800000 */
        /* <DEDUP_REMOVED lines=47> */
.L_x_741:
[----:B------:R-:W-:Y:S02]  /*2d40*/  PRMT R52, RZ, 0x5410, RZ ;  /* 0x00005410ff347816 */ /* 0x000fe400000000ff */
[----:B------:R-:W-:Y:S01]  /*2d50*/  PRMT R51, RZ, 0x5410, RZ ;  /* 0x00005410ff337816 */ /* 0x000fe200000000ff */
[----:B------:R-:W-:Y:S06]  /*2d60*/  @P0 BRA `(.L_x_739) ;  /* 0x0000000000c40947 */ /* 0x000fec0003800000 */
[----:B------:R-:W0:Y:S01]  /*2d70*/  S2UR UR5, SR_CgaCtaId ;  /* 0x00000000000579c3 */ /* 0x000e220000008800 */
[----:B------:R-:W-:Y:S01]  /*2d80*/  UMOV UR4, 0x400 ;  /* 0x0000040000047882 */ /* 0x000fe20000000000 */
[----:B------:R-:W-:Y:S01]  /*2d90*/  MOV R51, R27 ;  /* 0x0000001b00337202 */ /* 0x000fe20000000f00 */
[----:B------:R-:W-:Y:S01]  /*2da0*/  IMAD.MOV.U32 R65, RZ, RZ, R26 ;  /* 0x000000ffff417224 */ /* 0x000fe200078e001a */
        /* <DEDUP_REMOVED lines=45> */
.L_x_739:
[C---:B------:R-:W-:Y:S01]  /*3080*/  IMAD.WIDE R16, R53.reuse, 0x4, R62 ;  /* 0x0000000435107825 */ /* 0x040fe200078e023e */
[----:B------:R-:W2:Y:S03]  /*3090*/  LDG.E.128.CONSTANT R8, desc[UR6][R62.64] ;  /* 0x000000063e087981 */ /* 0x000ea6000c1e9d00 */
[----:B------:R-:W-:Y:S02]  /*30a0*/  IMAD.WIDE R12, R53, 0x4, R16 ;  /* 0x00000004350c7825 */ /* 0x000fe400078e0210 */
[----:B------:R-:W3:Y:S04]  /*30b0*/  LDG.E.128.CONSTANT R16, desc[UR6][R16.64] ;  /* 0x0000000610107981 */ /* 0x000ee8000c1e9d00 */
[----:B------:R-:W4:Y:S01]  /*30c0*/  LDG.E.128.CONSTANT R12, desc[UR6][R12.64] ;  /* 0x000000060c0c7981 */ /* 0x000f22000c1e9d00 */
[----:B--2---:R-:W-:-:S02]  /*30d0*/  LOP3.LUT R36, R8, 0x3f003f, RZ, 0xc0, !PT ;  /* 0x003f003f08247812 */ /* 0x004fc400078ec0ff */
[--C-:B------:R-:W-:Y:S02]  /*30e0*/  SHF.R.U32.HI R6, RZ, 0x6, R8.reuse ;  /* 0x00000006ff067819 */ /* 0x100fe40000011608 */
[----:B------:R-:W-:Y:S02]  /*30f0*/  SHF.R.U32.HI R8, RZ, 0xc, R8 ;  /* 0x0000000cff087819 */ /* 0x000fe40000011608 */
[----:B------:R-:W-:Y:S02]  /*3100*/  LOP3.LUT R35, R9, 0x3f003f, RZ, 0xc0, !PT ;  /* 0x003f003f09237812 */ /* 0x000fe400078ec0ff */
[--C-:B------:R-:W-:Y:S02]  /*3110*/  SHF.R.U32.HI R7, RZ, 0x6, R9.reuse ;  /* 0x00000006ff077819 */ /* 0x100fe40000011609 */
[----:B------:R-:W-:Y:S02]  /*3120*/  SHF.R.U32.HI R9, RZ, 0xc, R9 ;  /* 0x0000000cff097819 */ /* 0x000fe40000011609 */
[----:B------:R-:W-:-:S02]  /*3130*/  SHF.R.U32.HI R23, RZ, 0xc, R10 ;  /* 0x0000000cff177819 */ /* 0x000fc4000001160a */
[----:B------:R-:W-:Y:S02]  /*3140*/  SHF.R.U32.HI R25, RZ, 0xc, R11 ;  /* 0x0000000cff197819 */ /* 0x000fe4000001160b */
[----:B----4-:R-:W-:Y:S02]  /*3150*/  SHF.R.U32.HI R21, RZ, 0x8, R12 ;  /* 0x00000008ff157819 */ /* 0x010fe4000001160c */
[----:B------:R-:W-:Y:S02]  /*3160*/  LOP3.LUT R8, R8, 0xf000f, RZ, 0xc0, !PT ;  /* 0x000f000f08087812 */ /* 0x000fe400078ec0ff */
        /* <DEDUP_REMOVED lines=8> */
[----:B------:R-:W-:-:S02]  /*31f0*/  LOP3.LUT R23, R23, 0xf000f, RZ, 0xc0, !PT ;  /* 0x000f000f17177812 */ /* 0x000fc400078ec0ff */
[----:B------:R-:W-:Y:S02]  /*3200*/  LOP3.LUT R25, R25, 0xf000f, RZ, 0xc0, !PT ;  /* 0x000f000f19197812 */ /* 0x000fe400078ec0ff */
[----:B------:R-:W-:Y:S02]  /*3210*/  LOP3.LUT R28, R14, 0x3f003f, RZ, 0xc0, !PT ;  /* 0x003f003f0e1c7812 */ /* 0x000fe400078ec0ff */
[--C-:B------:R-:W-:Y:S02]  /*3220*/  SHF.R.U32.HI R11, RZ, 0x6, R14.reuse ;  /* 0x00000006ff0b7819 */ /* 0x100fe4000001160e */
[----:B------:R-:W-:Y:S02]  /*3230*/  SHF.R.U32.HI R44, RZ, 0xa, R14 ;  /* 0x0000000aff2c7819 */ /* 0x000fe4000001160e */
[----:B------:R-:W-:Y:S02]  /*3240*/  LOP3.LUT R29, R15, 0x3f003f, RZ, 0xc0, !PT ;  /* 0x003f003f0f1d7812 */ /* 0x000fe400078ec0ff */
[----:B------:R-:W-:-:S02]  /*3250*/  SHF.R.U32.HI R10, RZ, 0x6, R15 ;  /* 0x00000006ff0a7819 */ /* 0x000fc4000001160f */
[----:B------:R-:W-:Y:S02]  /*3260*/  SHF.R.U32.HI R45, RZ, 0xa, R15 ;  /* 0x0000000aff2d7819 */ /* 0x000fe4000001160f */
[----:B------:R-:W-:Y:S02]  /*3270*/  LOP3.LUT R21, R8, 0x300030, R21, 0xf8, !PT ;  /* 0x0030003008157812 */ /* 0x000fe400078ef815 */
[----:B---3--:R-:W-:Y:S02]  /*3280*/  LOP3.LUT R14, R16, 0x3f003f, RZ, 0xc0, !PT ;  /* 0x003f003f100e7812 */ /* 0x008fe400078ec0ff */
[----:B------:R-:W-:Y:S02]  /*3290*/  SHF.R.U32.HI R15, RZ, 0x6, R16 ;  /* 0x00000006ff0f7819 */ /* 0x000fe40000011610 */
[----:B------:R-:W-:Y:S02]  /*32a0*/  LOP3.LUT R20, R9, 0x300030, R20, 0xf8, !PT ;  /* 0x0030003009147812 */ /* 0x000fe400078ef814 */
[----:B------:R-:W-:-:S02]  /*32b0*/  SHF.R.U32.HI R16, RZ, 0xc, R16 ;  /* 0x0000000cff107819 */ /* 0x000fc40000011610 */
[----:B------:R-:W-:Y:S02]  /*32c0*/  LOP3.LUT R34, R17, 0x3f003f, RZ, 0xc0, !PT ;  /* 0x003f003f11227812 */ /* 0x000fe400078ec0ff */
[--C-:B------:R-:W-:Y:S02]  /*32d0*/  SHF.R.U32.HI R8, RZ, 0x6, R17.reuse ;  /* 0x00000006ff087819 */ /* 0x100fe40000011611 */
[----:B------:R-:W-:Y:S02]  /*32e0*/  LOP3.LUT R38, R23, 0x300030, R38, 0xf8, !PT ;  /* 0x0030003017267812 */ /* 0x000fe400078ef826 */
[----:B------:R-:W-:Y:S02]  /*32f0*/  LOP3.LUT R40, R25, 0x300030, R40, 0xf8, !PT ;  /* 0x0030003019287812 */ /* 0x000fe400078ef828 */
[----:B------:R-:W-:Y:S02]  /*3300*/  SHF.R.U32.HI R17, RZ, 0xc, R17 ;  /* 0x0000000cff117819 */ /* 0x000fe40000011611 */
[----:B------:R-:W-:-:S02]  /*3310*/  LOP3.LUT R30, R18, 0x3f003f, RZ, 0xc0, !PT ;  /* 0x003f003f121e7812 */ /* 0x000fc400078ec0ff */
[----:B------:R-:W-:Y:S02]  /*3320*/  SHF.R.U32.HI R9, RZ, 0x6, R18 ;  /* 0x00000006ff097819 */ /* 0x000fe40000011612 */
[----:B------:R-:W-:Y:S02]  /*3330*/  LOP3.LUT R26, R12, 0x3f003f, RZ, 0xc0, !PT ;  /* 0x003f003f0c1a7812 */ /* 0x000fe400078ec0ff */
[--C-:B------:R-:W-:Y:S02]  /*3340*/  SHF.R.U32.HI R22, RZ, 0x6, R12.reuse ;  /* 0x00000006ff167819 */ /* 0x100fe4000001160c */
[----:B------:R-:W-:Y:S02]  /*3350*/  SHF.R.U32.HI R42, RZ, 0xa, R12 ;  /* 0x0000000aff2a7819 */ /* 0x000fe4000001160c */
        /* <DEDUP_REMOVED lines=16> */
[----:B------:R-:W-:Y:S01]  /*3460*/  LOP3.LUT R32, R9, 0x3f003f, RZ, 0xc0, !PT ;  /* 0x003f003f09207812 */ /* 0x000fe200078ec0ff */
[----:B------:R-:W-:Y:S01]  /*3470*/  HADD2 R9, R37, -1056, -1056 ;  /* 0xe420e42025097430 */ /* 0x000fe20000000000 */
[----:B------:R-:W-:Y:S02]  /*3480*/  LOP3.LUT R43, R16, 0x300030, R43, 0xf8, !PT ;  /* 0x00300030102b7812 */ /* 0x000fe400078ef82b */
[----:B------:R-:W-:Y:S02]  /*3490*/  LOP3.LUT R13, R31, 0x3f003f, RZ, 0xc0, !PT ;  /* 0x003f003f1f0d7812 */ /* 0x000fe400078ec0ff */
[----:B------:R-:W-:-:S02]  /*34a0*/  LOP3.LUT R44, R17, 0x300030, R44, 0xf8, !PT ;  /* 0x00300030112c7812 */ /* 0x000fc400078ef82c */
[----:B------:R-:W-:Y:S02]  /*34b0*/  LOP3.LUT R45, R18, 0x300030, R45, 0xf8, !PT ;  /* 0x00300030122d7812 */ /* 0x000fe400078ef82d */
        /* <DEDUP_REMOVED lines=117> */
.L_x_742:
[----:B------:R-:W-:Y:S05]  /*3c10*/  @!P1 BRA `(.L_x_737) ;  /* 0x0000000800649947 */ /* 0x000fea0003800000 */
[----:B------:R-:W-:Y:S02]  /*3c20*/  PRMT R16, R57, 0x9910, RZ ;  /* 0x0000991039107816 */ /* 0x000fe400000000ff */
[----:B------:R-:W-:Y:S02]  /*3c30*/  ISETP.NE.AND P1, PT, R61, 0x2, PT ;  /* 0x000000023d00780c */ /* 0x000fe40003f25270 */
[----:B------:R-:W-:-:S13]  /*3c40*/  ISETP.NE.AND P0, PT, R16, RZ, PT ;  /* 0x000000ff1000720c */ /* 0x000fda0003f05270 */
        /* <DEDUP_REMOVED lines=48> */
.L_x_743:
[----:B------:R-:W-:Y:S05]  /*3f50*/  @!P1 BRA `(.L_x_737) ;  /* 0x0000000400949947 */ /* 0x000fea0003800000 */
[----:B------:R-:W-:Y:S02]  /*3f60*/  PRMT R16, R58, 0x9910, RZ ;  /* 0x000099103a107816 */ /* 0x000fe400000000ff */
[----:B------:R-:W-:Y:S02]  /*3f70*/  PRMT R17, R59, 0x9910, RZ ;  /* 0x000099103b117816 */ /* 0x000fe400000000ff */
[----:B------:R-:W-:Y:S02]  /*3f80*/  ISETP.NE.AND P1, PT, R16, RZ, PT ;  /* 0x000000ff1000720c */ /* 0x000fe40003f25270 */
[----:B------:R-:W-:-:S04]  /*3f90*/  ISETP.NE.AND P0, PT, R17, RZ, PT ;  /* 0x000000ff1100720c */ /* 0x000fc80003f05270 */
[----:B------:R-:W-:-:S07]  /*3fa0*/  ISETP.EQ.OR P0, PT, R61, 0x3, !P0 ;  /* 0x000000033d00780c */ /* 0x000fce0004702670 */
        /* <DEDUP_REMOVED lines=48> */
.L_x_744:
[----:B------:R-:W-:Y:S05]  /*42b0*/  @P0 BRA `(.L_x_737) ;  /* 0x0000000000bc0947 */ /* 0x000fea0003800000 */
        /* <DEDUP_REMOVED lines=47> */
.L_x_737:
[----:B------:R-:W0:Y:S01]  /*45b0*/  S2R R7, SR_TID.X ;  /* 0x0000000000077919 */ /* 0x000e220000002100 */
[----:B------:R-:W1:Y:S01]  /*45c0*/  LDC.64 R2, c[0x0][0x3a0] ;  /* 0x0000e800ff027b82 */ /* 0x000e620000000a00 */
[----:B------:R-:W-:Y:S01]  /*45d0*/  SHF.L.U32 R55, R55, 0x2, RZ ;  /* 0x0000000237377819 */ /* 0x000fe200000006ff */
[----:B------:R-:W-:Y:S02]  /*45e0*/  HMUL2 R9, R5, R60.H0_H0 ;  /* 0x2000003c05097232 */ /* 0x000fe40000000000 */
[----:B0-----:R-:W-:-:S04]  /*45f0*/  IMAD R0, R56, 0x20, R7 ;  /* 0x0000002038007824 */ /* 0x001fc800078e0207 */
        /* <DEDUP_REMOVED lines=13> */
.L_x_748:
[----:B------:R-:W0:Y:S02]  /*46d0*/  LDS R6, [R4] ;  /* 0x0000000004067984 */ /* 0x000e240000000800 */
[----:B0-----:R-:W-:-:S05]  /*46e0*/  HADD2 R7, R6, R9 ;  /* 0x0000000906077230 */ /* 0x001fca0000000000 */
[----:B------:R-:W0:Y:S02]  /*46f0*/  ATOMS.CAST.SPIN P1, [R4], R6, R7 ;  /* 0x000000060400758d */ /* 0x000e240001820007 */
[----:B0-----:R-:W-:Y:S05]  /*4700*/  @!P1 BRA `(.L_x_748) ;  /* 0xfffffffc00f09947 */ /* 0x001fea000383ffff */
[----:B------:R-:W-:Y:S05]  /*4710*/  BRA `(.L_x_746) ;  /* 0x00000000000c7947 */ /* 0x000fea0003800000 */
.L_x_747:
[----:B------:R-:W2:Y:S02]  /*4720*/  LD.E R0, desc[UR6][R2.64] ;  /* 0x0000000602007980 */ /* 0x000ea4000c101900 */
[----:B--2---:R-:W-:-:S05]  /*4730*/  IMAD.IADD R5, R9, 0x1, R0 ;  /* 0x0000000109057824 */ /* 0x004fca00078e0200 */
[----:B------:R0:W-:Y:S02]  /*4740*/  ST.E desc[UR6][R2.64], R5 ;  /* 0x0000000502007985 */ /* 0x0001e4000c101906 */
.L_x_746:
[----:B------:R-:W-:Y:S05]  /*4750*/  BSYNC.RECONVERGENT B0 ;  /* 0x0000000000007941 */ /* 0x000fea0003800200 */
.L_x_745:
[----:B------:R1:W-:Y:S01]  /*4760*/  ATOM.E.ADD.F16x2.RN.STRONG.GPU P1, RZ, desc[UR6][R2.64+0x4], R11 ;  /* 0x8000040b02ff79a2 */ /* 0x0003e2000c12e106 */
[----:B------:R-:W-:Y:S04]  /*4770*/  BSSY.RECONVERGENT B0, `(.L_x_749) ;  /* 0x000000e000007945 */ /* 0x000fe80003800200 */
[----:B-1----:R-:W-:Y:S05]  /*4780*/  @P1 BRA `(.L_x_750) ;  /* 0x0000000000301947 */ /* 0x002fea0003800000 */
[----:B------:R-:W1:Y:S02]  /*4790*/  QSPC.E.S P1, RZ, [R2+0x4] ;  /* 0x0000040002ff73aa */ /* 0x000e640000020500 */
[----:B-1----:R-:W-:Y:S05]  /*47a0*/  @!P1 BRA `(.L_x_751) ;  /* 0x00000000001c9947 */ /* 0x002fea0003800000 */
[----:B------:R-:W-:-:S05]  /*47b0*/  IMAD.MOV.U32 R4, RZ, RZ, R2 ;  /* 0x000000ffff047224 */ /* 0x000fca00078e0002 */
[----:B------:R-:W-:-:S07]  /*47c0*/  MOV R4, R4 ;  /* 0x0000000400047202 */ /* 0x000fce0000000f00 */
.L_x_752:
[----:B------:R-:W1:Y:S02]  /*47d0*/  LDS R6, [R4+0x4] ;  /* 0x0000040004067984 */ /* 0x000e640000000800 */
[----:B-1----:R-:W-:-:S05]  /*47e0*/  HFMA2 R7, R6, 1, 1, R11 ;  /* 0x3c003c0006077831 */ /* 0x002fca000000000b */
[----:B------:R-:W1:Y:S02]  /*47f0*/  ATOMS.CAST.SPIN P1, [R4+0x4], R6, R7 ;  /* 0x000004060400758d */ /* 0x000e640001820007 */
[----:B-1----:R-:W-:Y:S05]  /*4800*/  @!P1 BRA `(.L_x_752) ;  /* 0xfffffffc00f09947 */ /* 0x002fea000383ffff */
[----:B------:R-:W-:Y:S05]  /*4810*/  BRA `(.L_x_750) ;  /* 0x00000000000c7947 */ /* 0x000fea0003800000 */
.L_x_751:
[----:B------:R-:W0:Y:S02]  /*4820*/  LD.E R0, desc[UR6][R2.64+0x4] ;  /* 0x0000040602007980 */ /* 0x000e24000c101900 */
[----:B0-----:R-:W-:-:S05]  /*4830*/  IADD3 R5, PT, PT, R11, R0, RZ ;  /* 0x000000000b057210 */ /* 0x001fca0007ffe0ff */
[----:B------:R1:W-:Y:S02]  /*4840*/  ST.E desc[UR6][R2.64+0x4], R5 ;  /* 0x0000040502007985 */ /* 0x0003e4000c101906 */
.L_x_750:
[----:B------:R-:W-:Y:S05]  /*4850*/  BSYNC.RECONVERGENT B0 ;  /* 0x0000000000007941 */ /* 0x000fea0003800200 */
.L_x_749:
        /* <DEDUP_REMOVED lines=11> */
.L_x_756:
[----:B------:R-:W0:Y:S02]  /*4910*/  LDS R6, [R4] ;  /* 0x0000000004067984 */ /* 0x000e240000000800 */
[----:B0-----:R-:W-:-:S05]  /*4920*/  HADD2 R7, R6, R47 ;  /* 0x0000002f06077230 */ /* 0x001fca0000000000 */
[----:B------:R-:W0:Y:S02]  /*4930*/  ATOMS.CAST.SPIN P0, [R4], R6, R7 ;  /* 0x000000060400758d */ /* 0x000e240001800007 */
[----:B0-----:R-:W-:Y:S05]  /*4940*/  @!P0 BRA `(.L_x_756) ;  /* 0xfffffffc00f08947 */ /* 0x001fea000383ffff */
[----:B------:R-:W-:Y:S05]  /*4950*/  BRA `(.L_x_754) ;  /* 0x00000000000c7947 */ /* 0x000fea0003800000 */
.L_x_755:
[----:B------:R-:W2:Y:S02]  /*4960*/  LD.E R0, desc[UR6][R2.64] ;  /* 0x0000000602007980 */ /* 0x000ea4000c101900 */
[----:B--2---:R-:W-:-:S05]  /*4970*/  IMAD.IADD R5, R47, 0x1, R0 ;  /* 0x000000012f057824 */ /* 0x004fca00078e0200 */
[----:B------:R0:W-:Y:S02]  /*4980*/  ST.E desc[UR6][R2.64], R5 ;  /* 0x0000000502007985 */ /* 0x0001e4000c101906 */
.L_x_754:
[----:B------:R-:W-:Y:S05]  /*4990*/  BSYNC.RECONVERGENT B0 ;  /* 0x0000000000007941 */ /* 0x000fea0003800200 */
.L_x_753:
[----:B------:R1:W-:Y:S01]  /*49a0*/  ATOM.E.ADD.F16x2.RN.STRONG.GPU P0, RZ, desc[UR6][R2.64+0x4], R57 ;  /* 0x8000043902ff79a2 */ /* 0x0003e2000c10e106 */
[----:B------:R-:W-:Y:S04]  /*49b0*/  BSSY.RECONVERGENT B0, `(.L_x_757) ;  /* 0x000000e000007945 */ /* 0x000fe80003800200 */
[----:B-1----:R-:W-:Y:S05]  /*49c0*/  @P0 BRA `(.L_x_758) ;  /* 0x0000000000300947 */ /* 0x002fea0003800000 */
[----:B------:R-:W1:Y:S02]  /*49d0*/  QSPC.E.S P0, RZ, [R2+0x4] ;  /* 0x0000040002ff73aa */ /* 0x000e640000000500 */
[----:B-1----:R-:W-:Y:S05]  /*49e0*/  @!P0 BRA `(.L_x_759) ;  /* 0x00000000001c8947 */ /* 0x002fea0003800000 */
[----:B------:R-:W-:-:S04]  /*49f0*/  MOV R4, R2 ;  /* 0x0000000200047202 */ /* 0x000fc80000000f00 */
[----:B------:R-:W-:-:S07]  /*4a00*/  MOV R4, R4 ;  /* 0x0000000400047202 */ /* 0x000fce0000000f00 */
.L_x_760:
[----:B------:R-:W1:Y:S02]  /*4a10*/  LDS R6, [R4+0x4] ;  /* 0x0000040004067984 */ /* 0x000e640000000800 */
[----:B-1----:R-:W-:-:S05]  /*4a20*/  HFMA2 R7, R6, 1, 1, R57 ;  /* 0x3c003c0006077831 */ /* 0x002fca0000000039 */
[----:B------:R-:W1:Y:S02]  /*4a30*/  ATOMS.CAST.SPIN P0, [R4+0x4], R6, R7 ;  /* 0x000004060400758d */ /* 0x000e640001800007 */
[----:B-1----:R-:W-:Y:S05]  /*4a40*/  @!P0 BRA `(.L_x_760) ;  /* 0xfffffffc00f08947 */ /* 0x002fea000383ffff */
[----:B------:R-:W-:Y:S05]  /*4a50*/  BRA `(.L_x_758) ;  /* 0x00000000000c7947 */ /* 0x000fea0003800000 */
.L_x_759:
[----:B------:R-:W0:Y:S02]  /*4a60*/  LD.E R0, desc[UR6][R2.64+0x4] ;  /* 0x0000040602007980 */ /* 0x000e24000c101900 */
[----:B0-----:R-:W-:-:S05]  /*4a70*/  IMAD.IADD R5, R57, 0x1, R0 ;  /* 0x0000000139057824 */ /* 0x001fca00078e0200 */
[----:B------:R1:W-:Y:S02]  /*4a80*/  ST.E desc[UR6][R2.64+0x4], R5 ;  /* 0x0000040502007985 */ /* 0x0003e4000c101906 */
.L_x_758:
[----:B------:R-:W-:Y:S05]  /*4a90*/  BSYNC.RECONVERGENT B0 ;  /* 0x0000000000007941 */ /* 0x000fea0003800200 */
.L_x_757:
        /* <DEDUP_REMOVED lines=12> */
.L_x_764:
[----:B------:R-:W0:Y:S02]  /*4b60*/  LDS R6, [R4] ;  /* 0x0000000004067984 */ /* 0x000e240000000800 */
[----:B0-----:R-:W-:-:S05]  /*4b70*/  HADD2 R7, R6, R49 ;  /* 0x0000003106077230 */ /* 0x001fca0000000000 */
[----:B------:R-:W0:Y:S02]  /*4b80*/  ATOMS.CAST.SPIN P0, [R4], R6, R7 ;  /* 0x000000060400758d */ /* 0x000e240001800007 */
[----:B0-----:R-:W-:Y:S05]  /*4b90*/  @!P0 BRA `(.L_x_764) ;  /* 0xfffffffc00f08947 */ /* 0x001fea000383ffff */
[----:B------:R-:W-:Y:S05]  /*4ba0*/  BRA `(.L_x_762) ;  /* 0x00000000000c7947 */ /* 0x000fea0003800000 */
.L_x_763:
[----:B------:R-:W2:Y:S02]  /*4bb0*/  LD.E R0, desc[UR6][R2.64] ;  /* 0x0000000602007980 */ /* 0x000ea4000c101900 */
[----:B--2---:R-:W-:-:S05]  /*4bc0*/  IADD3 R5, PT, PT, R49, R0, RZ ;  /* 0x0000000031057210 */ /* 0x004fca0007ffe0ff */
[----:B------:R0:W-:Y:S02]  /*4bd0*/  ST.E desc[UR6][R2.64], R5 ;  /* 0x0000000502007985 */ /* 0x0001e4000c101906 */
.L_x_762:
[----:B------:R-:W-:Y:S05]  /*4be0*/  BSYNC.RECONVERGENT B0 ;  /* 0x0000000000007941 */ /* 0x000fea0003800200 */
.L_x_761:
[----:B------:R1:W-:Y:S01]  /*4bf0*/  ATOM.E.ADD.F16x2.RN.STRONG.GPU P0, RZ, desc[UR6][R2.64+0x4], R9 ;  /* 0x8000040902ff79a2 */ /* 0x0003e2000c10e106 */
[----:B------:R-:W-:Y:S04]  /*4c00*/  BSSY.RECONVERGENT B0, `(.L_x_765) ;  /* 0x000000e000007945 */ /* 0x000fe80003800200 */
[----:B-1----:R-:W-:Y:S05]  /*4c10*/  @P0 BRA `(.L_x_766) ;  /* 0x0000000000300947 */ /* 0x002fea0003800000 */
[----:B------:R-:W1:Y:S02]  /*4c20*/  QSPC.E.S P0, RZ, [R2+0x4] ;  /* 0x0000040002ff73aa */ /* 0x000e640000000500 */
[----:B-1----:R-:W-:Y:S05]  /*4c30*/  @!P0 BRA `(.L_x_767) ;  /* 0x00000000001c8947 */ /* 0x002fea0003800000 */
[----:B------:R-:W-:-:S05]  /*4c40*/  IMAD.MOV.U32 R4, RZ, RZ, R2 ;  /* 0x000000ffff047224 */ /* 0x000fca00078e0002 */
[----:B------:R-:W-:-:S07]  /*4c50*/  MOV R4, R4 ;  /* 0x0000000400047202 */ /* 0x000fce0000000f00 */
.L_x_768:
[----:B------:R-:W1:Y:S02]  /*4c60*/  LDS R6, [R4+0x4] ;  /* 0x0000040004067984 */ /* 0x000e640000000800 */
[----:B-1----:R-:W-:-:S05]  /*4c70*/  HFMA2 R7, R6, 1, 1, R9 ;  /* 0x3c003c0006077831 */ /* 0x002fca0000000009 */
[----:B------:R-:W1:Y:S02]  /*4c80*/  ATOMS.CAST.SPIN P0, [R4+0x4], R6, R7 ;  /* 0x000004060400758d */ /* 0x000e640001800007 */
[----:B-1----:R-:W-:Y:S05]  /*4c90*/  @!P0 BRA `(.L_x_768) ;  /* 0xfffffffc00f08947 */ /* 0x002fea000383ffff */
[----:B------:R-:W-:Y:S05]  /*4ca0*/  BRA `(.L_x_766) ;  /* 0x00000000000c7947 */ /* 0x000fea0003800000 */
.L_x_767:
[----:B------:R-:W0:Y:S02]  /*4cb0*/  LD.E R0, desc[UR6][R2.64+0x4] ;  /* 0x0000040602007980 */ /* 0x000e24000c101900 */
[----:B0-----:R-:W-:-:S05]  /*4cc0*/  IMAD.IADD R5, R9, 0x1, R0 ;  /* 0x0000000109057824 */ /* 0x001fca00078e0200 */
[----:B------:R1:W-:Y:S02]  /*4cd0*/  ST.E desc[UR6][R2.64+0x4], R5 ;  /* 0x0000040502007985 */ /* 0x0003e4000c101906 */
.L_x_766:
[----:B------:R-:W-:Y:S05]  /*4ce0*/  BSYNC.RECONVERGENT B0 ;  /* 0x0000000000007941 */ /* 0x000fea0003800200 */
.L_x_765:
        /* <DEDUP_REMOVED lines=12> */
.L_x_772:
[----:B------:R-:W0:Y:S02]  /*4db0*/  LDS R6, [R4] ;  /* 0x0000000004067984 */ /* 0x000e240000000800 */
[----:B0-----:R-:W-:-:S05]  /*4dc0*/  HADD2 R7, R6, R51 ;  /* 0x0000003306077230 */ /* 0x001fca0000000000 */
[----:B------:R-:W0:Y:S02]  /*4dd0*/  ATOMS.CAST.SPIN P0, [R4], R6, R7 ;  /* 0x000000060400758d */ /* 0x000e240001800007 */
[----:B0-----:R-:W-:Y:S05]  /*4de0*/  @!P0 BRA `(.L_x_772) ;  /* 0xfffffffc00f08947 */ /* 0x001fea000383ffff */
[----:B------:R-:W-:Y:S05]  /*4df0*/  BRA `(.L_x_770) ;  /* 0x00000000000c7947 */ /* 0x000fea0003800000 */
.L_x_771:
[----:B------:R-:W2:Y:S02]  /*4e00*/  LD.E R0, desc[UR6][R2.64] ;  /* 0x0000000602007980 */ /* 0x000ea4000c101900 */
[----:B--2---:R-:W-:-:S05]  /*4e10*/  IMAD.IADD R5, R51, 0x1, R0 ;  /* 0x0000000133057824 */ /* 0x004fca00078e0200 */
[----:B------:R0:W-:Y:S02]  /*4e20*/  ST.E desc[UR6][R2.64], R5 ;  /* 0x0000000502007985 */ /* 0x0001e4000c101906 */
.L_x_770:
[----:B------:R-:W-:Y:S05]  /*4e30*/  BSYNC.RECONVERGENT B0 ;  /* 0x0000000000007941 */ /* 0x000fea0003800200 */
.L_x_769:
[----:B------:R1:W-:Y:S02]  /*4e40*/  ATOM.E.ADD.F16x2.RN.STRONG.GPU P0, RZ, desc[UR6][R2.64+0x4], R59 ;  /* 0x8000043b02ff79a2 */ /* 0x0003e4000c10e106 */
[----:B-1----:R-:W-:Y:S05]  /*4e50*/  @P0 EXIT ;  /* 0x000000000000094d */ /* 0x002fea0003800000 */
[----:B------:R-:W1:Y:S02]  /*4e60*/  QSPC.E.S P0, RZ, [R2+0x4] ;  /* 0x0000040002ff73aa */ /* 0x000e640000000500 */
[----:B-1----:R-:W-:Y:S05]  /*4e70*/  @!P0 BRA `(.L_x_773) ;  /* 0x0000000000188947 */ /* 0x002fea0003800000 */
[----:B0-----:R-:W-:-:S07]  /*4e80*/  MOV R2, R2 ;  /* 0x0000000200027202 */ /* 0x001fce0000000f00 */
.L_x_774:
[----:B------:R-:W0:Y:S02]  /*4e90*/  LDS R4, [R2+0x4] ;  /* 0x0000040002047984 */ /* 0x000e240000000800 */
[----:B0-----:R-:W-:-:S05]  /*4ea0*/  HFMA2 R5, R4, 1, 1, R59 ;  /* 0x3c003c0004057831 */ /* 0x001fca000000003b */
[----:B------:R-:W0:Y:S02]  /*4eb0*/  ATOMS.CAST.SPIN P0, [R2+0x4], R4, R5 ;  /* 0x000004040200758d */ /* 0x000e240001800005 */
[----:B0-----:R-:W-:Y:S05]  /*4ec0*/  @!P0 BRA `(.L_x_774) ;  /* 0xfffffffc00f08947 */ /* 0x001fea000383ffff */
[----:B------:R-:W-:Y:S05]  /*4ed0*/  EXIT ;  /* 0x000000000000794d */ /* 0x000fea0003800000 */
.L_x_773:
[----:B------:R-:W0:Y:S02]  /*4ee0*/  LD.E R0, desc[UR6][R2.64+0x4] ;  /* 0x0000040602007980 */ /* 0x000e24000c101900 */
[----:B0-----:R-:W-:-:S05]  /*4ef0*/  IADD3 R5, PT, PT, R59, R0, RZ ;  /* 0x000000003b057210 */ /* 0x001fca0007ffe0ff */
[----:B------:R-:W-:Y:S01]  /*4f00*/  ST.E desc[UR6][R2.64+0x4], R5 ;  /* 0x0000040502007985 */ /* 0x000fe2000c101906 */
[----:B------:R-:W-:Y:S05]  /*4f10*/  EXIT ;  /* 0x000000000000794d */ /* 0x000fea0003800000 */
.L_x_775:
        /* <DEDUP_REMOVED lines=14> */
.L_x_3924:


//--------------------- .text._Z23gemm_half_q_half_kernelILi4ELi48ELb1ELb1ELi32EEvPK6__halfPKjS4_S2_PS0_iiiiPKtS7_iiiiiibS2_i --------------------------
	.section	.text._Z23gemm_half_q_half_kernelILi4ELi48ELb1ELb1ELi32EEvPK6__halfPKjS4_S2_PS0_iiiiPKtS7_iiiiiibS2_i,"ax",@progbits
	.align	128
        .global         _Z23gemm_half_q_half_kernelILi4ELi48ELb1ELb1ELi32EEvPK6__halfPKjS4_S2_PS0_iiiiPKtS7_iiiiiibS2_i
        .type           _Z23gemm_half_q_half_kernelILi4ELi48ELb1ELb1ELi32EEvPK6__halfPKjS4_S2_PS0_iiiiPKtS7_iiiiiibS2_i,@function
        .size           _Z23gemm_half_q_half_kernelILi4ELi48ELb1ELb1ELi32EEvPK6__halfPKjS4_S2_PS0_iiiiPKtS7_iiiiiibS2_i,(.L_x_3925 - _Z23gemm_half_q_half_kernelILi4ELi48ELb1ELb1ELi32EEvPK6__halfPKjS4_S2_PS0_iiiiPKtS7_iiiiiibS2_i)
        .other          _Z23gemm_half_q_half_kernelILi4ELi48ELb1ELb1ELi32EEvPK6__halfPKjS4_S2_PS0_iiiiPKtS7_iiiiiibS2_i,@"STO_CUDA_ENTRY STV_DEFAULT"
_Z23gemm_half_q_half_kernelILi4ELi48ELb1ELb1ELi32EEvPK6__halfPKjS4_S2_PS0_iiiiPKtS7_iiiiiibS2_i:
.text._Z23gemm_half_q_half_kernelILi4ELi48ELb1ELb1ELi32EEvPK6__halfPKjS4_S2_PS0_iiiiPKtS7_iiiiiibS2_i:
[----:B------:R-:W-:Y:S08]  /*0000*/  LDC R1, c[0x0][0x37c] ;  /* 0x0000df00ff017b82 */ /* 0x000ff00000000800 */
[----:B------:R-:W0:Y:S08]  /*0010*/  S2UR UR4, SR_CTAID.Y ;  /* 0x00000000000479c3 */ /* 0x000e300000002600 */
[----:B------:R-:W1:Y:S01]  /*0020*/  LDC R90, c[0x0][0x3a8] ;  /* 0x0000ea00ff5a7b82 */ /* 0x000e620000000800 */
[----:B0-----:R-:W-:-:S05]  /*0030*/  MOV R91, UR4 ;  /* 0x00000004005b7c02 */ /* 0x001fca0008000f00 */
[----:B-1----:R-:W-:-:S05]  /*0040*/  IMAD R39, R91, -0x4, R90 ;  /* 0xfffffffc5b277824 */ /* 0x002fca00078e025a */
[----:B------:R-:W-:-:S13]  /*0050*/  ISETP.GE.AND P0, PT, R39, 0x1, PT ;  /* 0x000000012700780c */ /* 0x000fda0003f06270 */
[----:B------:R-:W-:Y:S05]  /*0060*/  @!P0 EXIT ;  /* 0x000000000000894d */ /* 0x000fea0003800000 */
[----:B------:R-:W0:Y:S01]  /*0070*/  LDC.64 R4, c[0x0][0x3e8] ;  /* 0x0000fa00ff047b82 */ /* 0x000e220000000a00 */
[----:B------:R-:W0:Y:S01]  /*0080*/  LDCU.64 UR10, c[0x0][0x358] ;  /* 0x00006b00ff0a77ac */ /* 0x000e220008000a00 */
[----:B------:R-:W1:Y:S01]  /*0090*/  S2R R6, SR_TID.X ;  /* 0x0000000000067919 */ /* 0x000e620000002100 */
[----:B------:R-:W2:Y:S01]  /*00a0*/  LDCU UR7, c[0x0][0x3b0] ;  /* 0x00007600ff0777ac */ /* 0x000ea20008000800 */
[----:B0-----:R-:W3:Y:S01]  /*00b0*/  LDG.E.U16 R97, desc[UR10][R4.64] ;  /* 0x0000000a04617981 */ /* 0x001ee2000c1e1500 */
[----:B------:R-:W-:Y:S02]  /*00c0*/  ISETP.NE.AND P1, PT, R39, 0x1, PT ;  /* 0x000000012700780c */ /* 0x000fe40003f25270 */
[----:B------:R-:W-:Y:S01]  /*00d0*/  PRMT R95, RZ, 0x7610, R95 ;  /* 0x00007610ff5f7816 */ /* 0x000fe2000000005f */
[----:B------:R-:W0:Y:S01]  /*00e0*/  S2R R3, SR_CTAID.Z ;  /* 0x0000000000037919 */ /* 0x000e220000002700 */
[----:B------:R-:W-:Y:S02]  /*00f0*/  PRMT R94, RZ, 0x7610, R94 ;  /* 0x00007610ff5e7816 */ /* 0x000fe4000000005e */
[----:B------:R-:W-:-:S02]  /*0100*/  PRMT R93, RZ, 0x7610, R93 ;  /* 0x00007610ff5d7816 */ /* 0x000fc4000000005d */
        /* <DEDUP_REMOVED lines=17> */
.L_x_776:
[----:B------:R-:W-:Y:S01]  /*0220*/  PRMT R0, R0, 0x9910, RZ ;  /* 0x0000991000007816 */ /* 0x000fe200000000ff */
[----:B------:R-:W0:Y:S01]  /*0230*/  S2UR UR4, SR_CTAID.X ;  /* 0x00000000000479c3 */ /* 0x000e220000002500 */
[----:B------:R-:W-:Y:S02]  /*0240*/  SHF.L.U32 R99, R3, 0x5, RZ ;  /* 0x0000000503637819 */ /* 0x000fe400000006ff */
[----:B------:R-:W-:Y:S02]  /*0250*/  ISETP.NE.AND P0, PT, R0, RZ, PT ;  /* 0x000000ff0000720c */ /* 0x000fe40003f05270 */
[----:B------:R-:W-:-:S04]  /*0260*/  IADD3 R0, PT, PT, R99, 0x20, RZ ;  /* 0x0000002063007810 */ /* 0x000fc80007ffe0ff */
[----:B------:R-:W-:-:S07]  /*0270*/  VIMNMX R92, PT, PT, R0, UR7, PT ;  /* 0x00000007005c7c48 */ /* 0x000fce000bfe0100 */
        /* <DEDUP_REMOVED lines=29> */
[----:B------:R-:W-:Y:S02]  /*0450*/  IADD3 R15, PT, PT, R7, 0x40, RZ ;  /* 0x00000040070f7810 */ /* 0x000fe40007ffe0ff */
[----:B0-----:R-:W-:-:S09]  /*0460*/  IADD3 R7, PT, PT, R8, UR7, RZ ;  /* 0x0000000708077c10 */ /* 0x001fd2000fffe0ff */
[----:B------:R-:W-:Y:S05]  /*0470*/  @P0 BRA `(.L_x_780) ;  /* 0x0000000000ec0947 */ /* 0x000fea0003800000 */
[----:B------:R-:W-:Y:S02]  /*0480*/  IADD3 R4, PT, PT, RZ, -R14, RZ ;  /* 0x8000000eff047210 */ /* 0x000fe40007ffe0ff */
[----:B------:R-:W-:Y:S02]  /*0490*/  PLOP3.LUT P0, PT, PT, PT, PT, 0x80, 0x8 ;  /* 0x000000000008781c */ /* 0x000fe40003f0f070 */
[----:B------:R-:W-:-:S13]  /*04a0*/  ISETP.GT.AND P2, PT, R4, 0x3, PT ;  /* 0x000000030400780c */ /* 0x000fda0003f44270 */
[----:B------:R-:W-:Y:S05]  /*04b0*/  @!P2 BRA `(.L_x_781) ;  /* 0x000000000084a947 */ /* 0x000fea0003800000 */
[----:B------:R-:W-:-:S13]  /*04c0*/  PLOP3.LUT P0, PT, PT, PT, PT, 0x8, 0x80 ;  /* 0x000000000080781c */ /* 0x000fda0003f0e170 */
.L_x_782:
[----:B------:R-:W-:Y:S02]  /*04d0*/  IADD3 R5, P2, PT, R17, R7, RZ ;  /* 0x0000000711057210 */ /* 0x000fe40007f5e0ff */
[C---:B------:R-:W-:Y:S02]  /*04e0*/  IADD3 R8, PT, PT, R7.reuse, UR7, RZ ;  /* 0x0000000707087c10 */ /* 0x040fe4000fffe0ff */
[----:B------:R-:W-:Y:S02]  /*04f0*/  LEA.HI.X.SX32 R10, R7, RZ, 0x1, P2 ;  /* 0x000000ff070a7211 */ /* 0x000fe400010f0eff */
[----:B------:R-:W-:Y:S02]  /*0500*/  IADD3 R7, PT, PT, R8, UR7, RZ ;  /* 0x0000000708077c10 */ /* 0x000fe4000fffe0ff */
[----:B------:R-:W-:Y:S02]  /*0510*/  LEA R4, P2, R5, UR8, 0x1 ;  /* 0x0000000805047c11 */ /* 0x000fe4000f8408ff */
[----:B------:R-:W-:-:S02]  /*0520*/  IADD3 R9, P3, PT, R17, R8, RZ ;  /* 0x0000000811097210 */ /* 0x000fc40007f7e0ff */
[----:B------:R-:W-:Y:S02]  /*0530*/  IADD3 R16, PT, PT, R7, UR7, RZ ;  /* 0x0000000707107c10 */ /* 0x000fe4000fffe0ff */
        /* <DEDUP_REMOVED lines=18> */
[----:B------:R-:W-:Y:S01]  /*0660*/  IADD3 R7, PT, PT, R16, UR7, RZ ;  /* 0x0000000710077c10 */ /* 0x000fe2000fffe0ff */
[----:B--2---:R-:W-:Y:S04]  /*0670*/  STS.U16 [R15], R4 ;  /* 0x000000040f007388 */ /* 0x004fe80000000400 */
[----:B---3--:R-:W-:Y:S04]  /*0680*/  STS.U16 [R15+0x40], R8 ;  /* 0x000040080f007388 */ /* 0x008fe80000000400 */
[----:B----4-:R-:W-:Y:S04]  /*0690*/  STS.U16 [R15+0x80], R10 ;  /* 0x0000800a0f007388 */ /* 0x010fe80000000400 */
[----:B-----5:R0:W-:Y:S02]  /*06a0*/  STS.U16 [R15+0xc0], R12 ;  /* 0x0000c00c0f007388 */ /* 0x0201e40000000400 */
[----:B0-----:R-:W-:Y:S01]  /*06b0*/  IADD3 R15, PT, PT, R15, 0x100, RZ ;  /* 0x000001000f0f7810 */ /* 0x001fe20007ffe0ff */
[----:B------:R-:W-:Y:S06]  /*06c0*/  @!P2 BRA `(.L_x_782) ;  /* 0xfffffffc0080a947 */ /* 0x000fec000383ffff */
.L_x_781:
[----:B------:R-:W-:-:S04]  /*06d0*/  IADD3 R4, PT, PT, RZ, -R14, RZ ;  /* 0x8000000eff047210 */ /* 0x000fc80007ffe0ff */
[----:B------:R-:W-:-:S13]  /*06e0*/  ISETP.GT.AND P2, PT, R4, 0x1, PT ;  /* 0x000000010400780c */ /* 0x000fda0003f44270 */
[----:B------:R-:W-:Y:S05]  /*06f0*/  @!P2 BRA `(.L_x_783) ;  /* 0x000000000044a947 */ /* 0x000fea0003800000 */
[----:B------:R-:W-:Y:S02]  /*0700*/  IADD3 R10, PT, PT, R7, UR7, RZ ;  /* 0x00000007070a7c10 */ /* 0x000fe4000fffe0ff */
        /* <DEDUP_REMOVED lines=12> */
[----:B------:R-:W-:Y:S01]  /*07d0*/  IADD3 R7, PT, PT, R10, UR7, RZ ;  /* 0x000000070a077c10 */ /* 0x000fe2000fffe0ff */
[----:B--2---:R-:W-:Y:S04]  /*07e0*/  STS.U16 [R15], R4 ;  /* 0x000000040f007388 */ /* 0x004fe80000000400 */
[----:B---3--:R0:W-:Y:S02]  /*07f0*/  STS.U16 [R15+0x40], R8 ;  /* 0x000040080f007388 */ /* 0x0081e40000000400 */
[----:B0-----:R-:W-:-:S07]  /*0800*/  IADD3 R15, PT, PT, R15, 0x80, RZ ;  /* 0x000000800f0f7810 */ /* 0x001fce0007ffe0ff */
.L_x_783:
[----:B------:R-:W-:-:S13]  /*0810*/  ISETP.EQ.AND P2, PT, R14, RZ, PT ;  /* 0x000000ff0e00720c */ /* 0x000fda0003f42270 */
[----:B------:R-:W-:Y:S05]  /*0820*/  @!P0 BRA P2, `(.L_x_778) ;  /* 0x0000000400788947 */ /* 0x000fea0001000000 */
.L_x_780:
[----:B------:R-:W-:-:S04]  /*0830*/  IADD3 R5, P0, PT, R17, R7, RZ ;  /* 0x0000000711057210 */ /* 0x000fc80007f1e0ff */
[----:B------:R-:W-:Y:S02]  /*0840*/  LEA.HI.X.SX32 R8, R7, RZ, 0x1, P0 ;  /* 0x000000ff07087211 */ /* 0x000fe400000f0eff */
[----:B------:R-:W-:-:S04]  /*0850*/  LEA R4, P0, R5, UR8, 0x1 ;  /* 0x0000000805047c11 */ /* 0x000fc8000f8008ff */
[----:B------:R-:W-:-:S05]  /*0860*/  LEA.HI.X R5, R5, UR9, R8, 0x1, P0 ;  /* 0x0000000905057c11 */ /* 0x000fca00080f0c08 */
[----:B------:R-:W2:Y:S01]  /*0870*/  LDG.E.U16.CONSTANT R4, desc[UR10][R4.64] ;  /* 0x0000000a04047981 */ /* 0x000ea2000c1e9500 */
[----:B------:R-:W-:Y:S02]  /*0880*/  IADD3 R14, PT, PT, R14, 0x1, RZ ;  /* 0x000000010e0e7810 */ /* 0x000fe40007ffe0ff */
[----:B------:R-:W-:Y:S02]  /*0890*/  IADD3 R7, PT, PT, R7, UR7, RZ ;  /* 0x0000000707077c10 */ /* 0x000fe4000fffe0ff */
[----:B------:R-:W-:Y:S01]  /*08a0*/  ISETP.NE.AND P0, PT, R14, RZ, PT ;  /* 0x000000ff0e00720c */ /* 0x000fe20003f05270 */
[----:B--2---:R0:W-:Y:S02]  /*08b0*/  STS.U16 [R15], R4 ;  /* 0x000000040f007388 */ /* 0x0041e40000000400 */
[----:B0-----:R-:W-:-:S10]  /*08c0*/  IADD3 R15, PT, PT, R15, 0x40, RZ ;  /* 0x000000400f0f7810 */ /* 0x001fd40007ffe0ff */
[----:B------:R-:W-:Y:S05]  /*08d0*/  @P0 BRA `(.L_x_780) ;  /* 0xfffffffc00d40947 */ /* 0x000fea000383ffff */
[----:B------:R-:W-:Y:S05]  /*08e0*/  BRA `(.L_x_778) ;  /* 0x0000000400487947 */ /* 0x000fea0003800000 */
.L_x_779:
        /* <DEDUP_REMOVED lines=16> */
.L_x_786:
[C---:B------:R-:W-:Y:S02]  /*09f0*/  IADD3 R8, PT, PT, R15.reuse, UR7, RZ ;  /* 0x000000070f087c10 */ /* 0x040fe4000fffe0ff */
[----:B-----5:R-:W-:Y:S02]  /*0a00*/  IADD3 R5, P2, PT, R20, R15, RZ ;  /* 0x0000000f14057210 */ /* 0x020fe40007f5e0ff */
[----:B------:R-:W-:Y:S02]  /*0a10*/  IADD3 R9, PT, PT, R8, UR7, RZ ;  /* 0x0000000708097c10 */ /* 0x000fe4000fffe0ff */
[----:B------:R-:W-:Y:S02]  /*0a20*/  LEA.HI.X.SX32 R10, R15, RZ, 0x1, P2 ;  /* 0x000000ff0f0a7211 */ /* 0x000fe400010f0eff */
[----:B0-----:R-:W-:Y:S02]  /*0a30*/  LEA R4, P2, R5, UR8, 0x1 ;  /* 0x0000000805047c11 */ /* 0x001fe4000f8408ff */
[----:B------:R-:W-:-:S02]  /*0a40*/  IADD3 R12, P3, PT, R20, R8, RZ ;  /* 0x00000008140c7210 */ /* 0x000fc40007f7e0ff */
[----:B------:R-:W-:Y:S02]  /*0a50*/  IADD3 R15, PT, PT, R9, UR7, RZ ;  /* 0x00000007090f7c10 */ /* 0x000fe4000fffe0ff */
[----:B------:R-:W-:Y:S02]  /*0a60*/  LEA.HI.X R5, R5, UR9, R10, 0x1, P2 ;  /* 0x0000000905057c11 */ /* 0x000fe400090f0c0a */
[----:B------:R-:W-:Y:S02]  /*0a70*/  IADD3 R11, P4, PT, R20, R9, RZ ;  /* 0x00000009140b7210 */ /* 0x000fe40007f9e0ff */
[----:B------:R-:W-:Y:S01]  /*0a80*/  LEA.HI.X.SX32 R17, R8, RZ, 0x1, P3 ;  /* 0x000000ff08117211 */ /* 0x000fe200018f0eff */
[----:B------:R-:W2:Y:S01]  /*0a90*/  LDG.E.U16.CONSTANT R4, desc[UR10][R4.64] ;  /* 0x0000000a04047981 */ /* 0x000ea2000c1e9500 */
        /* <DEDUP_REMOVED lines=12> */
[----:B------:R-:W-:-:S04]  /*0b60*/  IADD3 R14, PT, PT, R14, 0x4, RZ ;  /* 0x000000040e0e7810 */ /* 0x000fc80007ffe0ff */
[----:B------:R-:W-:Y:S02]  /*0b70*/  ISETP.GE.AND P2, PT, R14, -0x3, PT ;  /* 0xfffffffd0e00780c */ /* 0x000fe40003f46270 */
[----:B------:R-:W-:Y:S01]  /*0b80*/  IADD3 R15, PT, PT, R15, UR7, RZ ;  /* 0x000000070f0f7c10 */ /* 0x000fe2000fffe0ff */
[----:B--2---:R-:W-:Y:S04]  /*0b90*/  STS.U16 [R7], R4 ;  /* 0x0000000407007388 */ /* 0x004fe80000000400 */
[----:B---3--:R-:W-:Y:S04]  /*0ba0*/  STS.U16 [R7+0x40], R8 ;  /* 0x0000400807007388 */ /* 0x008fe80000000400 */
[----:B----4-:R-:W-:Y:S04]  /*0bb0*/  STS.U16 [R7+0x80], R10 ;  /* 0x0000800a07007388 */ /* 0x010fe80000000400 */
[----:B------:R0:W-:Y:S02]  /*0bc0*/  STS.U16 [R7+0xc0], R12 ;  /* 0x0000c00c07007388 */ /* 0x0001e40000000400 */
[----:B0-----:R-:W-:Y:S01]  /*0bd0*/  IADD3 R7, PT, PT, R7, 0x100, RZ ;  /* 0x0000010007077810 */ /* 0x001fe20007ffe0ff */
[----:B------:R-:W-:Y:S06]  /*0be0*/  @!P2 BRA `(.L_x_786) ;  /* 0xfffffffc0080a947 */ /* 0x000fec000383ffff */
.L_x_785:
[----:B------:R-:W-:-:S04]  /*0bf0*/  IADD3 R4, PT, PT, RZ, -R14, RZ ;  /* 0x8000000eff047210 */ /* 0x000fc80007ffe0ff */
[----:B------:R-:W-:-:S13]  /*0c00*/  ISETP.GT.AND P2, PT, R4, 0x1, PT ;  /* 0x000000010400780c */ /* 0x000fda0003f44270 */
[----:B------:R-:W-:Y:S05]  /*0c10*/  @!P2 BRA `(.L_x_787) ;  /* 0x000000000048a947 */ /* 0x000fea0003800000 */
[----:B------:R-:W0:Y:S01]  /*0c20*/  LDCU.64 UR8, c[0x0][0x380] ;  /* 0x00007000ff0877ac */ /* 0x000e220008000a00 */
[C---:B------:R-:W-:Y:S02]  /*0c30*/  IADD3 R10, PT, PT, R15.reuse, UR7, RZ ;  /* 0x000000070f0a7c10 */ /* 0x040fe4000fffe0ff */
        /* <DEDUP_REMOVED lines=16> */
.L_x_787:
[----:B------:R-:W-:-:S13]  /*0d40*/  ISETP.NE.OR P0, PT, R14, RZ, P0 ;  /* 0x000000ff0e00720c */ /* 0x000fda0000705670 */
[----:B------:R-:W-:Y:S05]  /*0d50*/  @!P0 BRA `(.L_x_778) ;  /* 0x00000000002c8947 */ /* 0x000fea0003800000 */
.L_x_784:
[----:B-----5:R-:W-:-:S04]  /*0d60*/  IADD3 R5, P0, PT, R20, R15, RZ ;  /* 0x0000000f14057210 */ /* 0x020fc80007f1e0ff */
        /* <DEDUP_REMOVED lines=10> */
.L_x_778:
[----:B------:R-:W-:Y:S05]  /*0e10*/  BSYNC.RECONVERGENT B0 ;  /* 0x0000000000007941 */ /* 0x000fea0003800200 */
.L_x_777:
        /* <DEDUP_REMOVED lines=10> */
[----:B------:R-:W-:-:S03]  /*0ec0*/  IMAD R4, R91, R89, RZ ;  /* 0x000000595b047224 */ /* 0x000fc600078e02ff */
        /* <DEDUP_REMOVED lines=10> */
.L_x_791:
        /* <DEDUP_REMOVED lines=15> */
.L_x_790:
        /* <DEDUP_REMOVED lines=12> */
.L_x_792:
[----:B------:R-:W-:-:S13]  /*1120*/  ISETP.NE.OR P0, PT, R7, RZ, P0 ;  /* 0x000000ff0700720c */ /* 0x000fda0000705670 */
[----:B------:R-:W-:Y:S05]  /*1130*/  @!P0 BRA `(.L_x_788) ;  /* 0x00000000001c8947 */ /* 0x000fea0003800000 */
.L_x_789:
[----:B0-----:R-:W0:Y:S02]  /*1140*/  LDC.64 R4, c[0x0][0x3a0] ;  /* 0x0000e800ff047b82 */ /* 0x001e240000000a00 */
.L_x_793:
[C---:B0-----:R-:W-:Y:S01]  /*1150*/  IMAD.WIDE R8, R16.reuse, 0x2, R4 ;  /* 0x0000000210087825 */ /* 0x041fe200078e0204 */
[----:B------:R-:W-:Y:S02]  /*1160*/  IADD3 R7, PT, PT, R7, 0x1, RZ ;  /* 0x0000000107077810 */ /* 0x000fe40007ffe0ff */
[----:B------:R-:W-:Y:S02]  /*1170*/  IADD3 R16, PT, PT, R16, R89, RZ ;  /* 0x0000005910107210 */ /* 0x000fe40007ffe0ff */
[----:B------:R1:W-:Y:S01]  /*1180*/  STG.E.64 desc[UR10][R8.64], RZ ;  /* 0x000000ff08007986 */ /* 0x0003e2000c101b0a */
[----:B------:R-:W-:-:S13]  /*1190*/  ISETP.NE.AND P0, PT, R7, RZ, PT ;  /* 0x000000ff0700720c */ /* 0x000fda0003f05270 */
[----:B-1----:R-:W-:Y:S05]  /*11a0*/  @P0 BRA `(.L_x_793) ;  /* 0xfffffffc00e80947 */ /* 0x002fea000383ffff */
.L_x_788:
[----:B------:R-:W1:Y:S01]  /*11b0*/  LDCU UR6, c[0x0][0x3c8] ;  /* 0x00007900ff0677ac */ /* 0x000e620008000800 */
[----:B------:R-:W-:Y:S01]  /*11c0*/  BAR.SYNC.DEFER_BLOCKING 0x0 ;  /* 0x0000000000007b1d */ /* 0x000fe20000010000 */
[----:B------:R-:W-:-:S05]  /*11d0*/  ISETP.GE.AND P0, PT, R99, UR7, PT ;  /* 0x0000000763007c0c */ /* 0x000fca000bf06270 */
[----:B------:R-:W2:Y:S01]  /*11e0*/  LDCU UR5, c[0x0][0x3cc] ;  /* 0x00007980ff0577ac */ /* 0x000ea20008000800 */
[----:B------:R-:W3:Y:S01]  /*11f0*/  LDCU UR9, c[0x0][0x3d0] ;  /* 0x00007a00ff0977ac */ /* 0x000ee20008000800 */
[----:B------:R-:W4:Y:S01]  /*1200*/  LDCU UR8, c[0x0][0x3d4] ;  /* 0x00007a80ff0877ac */ /* 0x000f220008000800 */
[----:B-1----:R-:W-:Y:S01]  /*1210*/  VIMNMX R18, PT, PT, R99, UR6, PT ;  /* 0x0000000663127c48 */ /* 0x002fe2000bfe0100 */
[----:B------:R-:W1:Y:S04]  /*1220*/  LDCU UR12, c[0x0][0x3d8] ;  /* 0x00007b00ff0c77ac */ /* 0x000e680008000800 */
[----:B------:R-:W-:Y:S05]  /*1230*/  @P0 BRA `(.L_x_794) ;  /* 0x0000000000d40947 */ /* 0x000fea0003800000 */
[----:B0-----:R-:W0:Y:S01]  /*1240*/  LDC.64 R4, c[0x0][0x3b8] ;  /* 0x0000ee00ff047b82 */ /* 0x001e220000000a00 */
[----:B------:R-:W-:-:S05]  /*1250*/  SHF.L.U32 R9, R3, 0x6, RZ ;  /* 0x0000000603097819 */ /* 0x000fca00000006ff */
[----:B0-----:R-:W-:-:S05]  /*1260*/  IMAD.WIDE.U32 R8, R9, 0x2, R4 ;  /* 0x0000000209087825 */ /* 0x001fca00078e0004 */
[----:B------:R0:W5:Y:S01]  /*1270*/  LDG.E.U16.CONSTANT R3, desc[UR10][R8.64] ;  /* 0x0000000a08037981 */ /* 0x000162000c1e9500 */
[----:B------:R-:W-:Y:S01]  /*1280*/  SHF.R.S32.HI R7, RZ, 0x1f, R2 ;  /* 0x0000001fff077819 */ /* 0x000fe20000011402 */
[----:B------:R-:W-:Y:S01]  /*1290*/  UMOV UR4, URZ ;  /* 0x000000ff00047c82 */ /* 0x000fe20008000000 */
[----:B------:R-:W-:Y:S02]  /*12a0*/  SHF.L.U32 R6, R6, 0x4, RZ ;  /* 0x0000000406067819 */ /* 0x000fe400000006ff */
[----:B------:R-:W-:Y:S02]  /*12b0*/  LEA.HI R7, R7, R2, RZ, 0x3 ;  /* 0x0000000207077211 */ /* 0x000fe400078f18ff */
[----:B------:R-:W-:Y:S02]  /*12c0*/  MOV R15, R99 ;  /* 0x00000063000f7202 */ /* 0x000fe40000000f00 */
[----:B------:R-:W-:Y:S02]  /*12d0*/  LOP3.LUT R12, R6, 0x10, RZ, 0xc0, !PT ;  /* 0x00000010060c7812 */ /* 0x000fe400078ec0ff */
[----:B0-----:R-:W-:-:S07]  /*12e0*/  SHF.R.S32.HI R13, RZ, 0x3, R7 ;  /* 0x00000003ff0d7819 */ /* 0x001fce0000011407 */
.L_x_795:
[----:B------:R-:W0:Y:S01]  /*12f0*/  LDC.64 R6, c[0x0][0x390] ;  /* 0x0000e400ff067b82 */ /* 0x000e220000000a00 */
[----:B-----5:R-:W-:-:S05]  /*1300*/  IADD3 R14, PT, PT, R3, UR4, RZ ;  /* 0x00000004030e7c10 */ /* 0x020fca000fffe0ff */
[----:B------:R-:W-:-:S05]  /*1310*/  IMAD R8, R14, R89, RZ ;  /* 0x000000590e087224 */ /* 0x000fca00078e02ff */
[----:B------:R-:W-:-:S04]  /*1320*/  SHF.R.S32.HI R9, RZ, 0x1f, R8 ;  /* 0x0000001fff097819 */ /* 0x000fc80000011408 */
[----:B------:R-:W-:-:S04]  /*1330*/  LEA.HI R8, R9, R8, RZ, 0x3 ;  /* 0x0000000809087211 */ /* 0x000fc800078f18ff */
[----:B------:R-:W-:-:S05]  /*1340*/  LEA.HI.SX32 R9, R8, R13, 0x1d ;  /* 0x0000000d08097211 */ /* 0x000fca00078feaff */
[----:B0-----:R-:W-:Y:S01]  /*1350*/  IMAD.WIDE R6, R9, 0x4, R6 ;  /* 0x0000000409067825 */ /* 0x001fe200078e0206 */
[----:B------:R-:W-:Y:S01]  /*1360*/  SHF.L.U32 R11, R15, 0x1, RZ ;  /* 0x000000010f0b7819 */ /* 0x000fe200000006ff */
[----:B------:R-:W0:Y:S04]  /*1370*/  LDC.64 R8, c[0x0][0x398] ;  /* 0x0000e600ff087b82 */ /* 0x000e280000000a00 */
[----:B------:R-:W2:Y:S01]  /*1380*/  LDG.E.CONSTANT R7, desc[UR10][R6.64] ;  /* 0x0000000a06077981 */ /* 0x000ea2000c1e9900 */
[----:B------:R-:W-:-:S06]  /*1390*/  IMAD.WIDE.U32 R10, R11, 0x2, R4 ;  /* 0x000000020b0a7825 */ /* 0x000fcc00078e0004 */
[----:B------:R-:W3:Y:S01]  /*13a0*/  LDG.E.U16.CONSTANT R10, desc[UR10][R10.64+0x2] ;  /* 0x0000020a0a0a7981 */ /* 0x000ee2000c1e9500 */
[----:B0-----:R-:W-:-:S06]  /*13b0*/  IMAD.WIDE.U32 R8, R14, 0x2, R8 ;  /* 0x000000020e087825 */ /* 0x001fcc00078e0008 */
[----:B------:R0:W4:Y:S01]  /*13c0*/  LDG.E.U16.CONSTANT R8, desc[UR10][R8.64] ;  /* 0x0000000a08087981 */ /* 0x000122000c1e9500 */
[----:B------:R-:W-:Y:S01]  /*13d0*/  UIADD3 UR4, UPT, UPT, UR4, 0x1, URZ ;  /* 0x0000000104047890 */ /* 0x000fe2000fffe0ff */
        /* <DEDUP_REMOVED lines=10> */
[----:B------:R-:W-:Y:S02]  /*1480*/  IADD3 R6, PT, PT, R6, 0x1, R7 ;  /* 0x0000000106067810 */ /* 0x000fe40007ffe007 */
[----:B------:R-:W-:Y:S01]  /*1490*/  IADD3 R19, PT, PT, R16, 0x1, R19 ;  /* 0x0000000110137810 */ /* 0x000fe20007ffe013 */
[----:B------:R-:W-:Y:S01]  /*14a0*/  IMAD R7, R14, R14, R14 ;  /* 0x0000000e0e077224 */ /* 0x000fe200078e020e */
[----:B---3--:R-:W-:Y:S01]  /*14b0*/  IADD3 R15, PT, PT, R10, R15, RZ ;  /* 0x0000000f0a0f7210 */ /* 0x008fe20007ffe0ff */
[----:B------:R-:W-:Y:S01]  /*14c0*/  IMAD R16, R17, R17, R17 ;  /* 0x0000001111107224 */ /* 0x000fe200078e0211 */
[----:B------:R-:W4:Y:S02]  /*14d0*/  I2F.F16 R23, R19 ;  /* 0x0000001300177306 */ /* 0x000f240000200c00 */
[----:B------:R-:W-:-:S02]  /*14e0*/  IADD3 R7, PT, PT, R14, 0x1, R7 ;  /* 0x000000010e077810 */ /* 0x000fc40007ffe007 */
[----:B------:R-:W-:Y:S02]  /*14f0*/  IADD3 R16, PT, PT, R17, 0x1, R16 ;  /* 0x0000000111107810 */ /* 0x000fe40007ffe010 */
[----:B------:R-:W-:Y:S02]  /*1500*/  ISETP.GE.AND P0, PT, R15, R92, PT ;  /* 0x0000005c0f00720c */ /* 0x000fe40003f06270 */
[----:B0-----:R-:W0:Y:S01]  /*1510*/  I2F.F16 R9, R16 ;  /* 0x0000001000097306 */ /* 0x001e220000200c00 */
[----:B----4-:R-:W-:-:S07]  /*1520*/  HMUL2 R23, R23.H0_H0, R8.H0_H0 ;  /* 0x2000000817177232 */ /* 0x010fce0000000800 */
[----:B------:R-:W2:Y:S01]  /*1530*/  I2F.F16 R21, R6 ;  /* 0x0000000600157306 */ /* 0x000ea20000200c00 */
[----:B0-----:R-:W-:-:S07]  /*1540*/  HMUL2 R22, R9.H0_H0, R8.H0_H0 ;  /* 0x2000000809167232 */ /* 0x001fce0000000800 */
[----:B------:R-:W0:Y:S01]  /*1550*/  I2F.F16 R7, R7 ;  /* 0x0000000700077306 */ /* 0x000e220000200c00 */
[-C--:B--2---:R-:W-:Y:S02]  /*1560*/  HMUL2 R21, R21.H0_H0, R8.reuse.H0_H0 ;  /* 0x2000000815157232 */ /* 0x084fe40000000800 */
[----:B0-----:R-:W-:Y:S01]  /*1570*/  HMUL2 R20, R7.H0_H0, R8.H0_H0 ;  /* 0x2000000807147232 */ /* 0x001fe20000000800 */
[----:B------:R-:W-:Y:S06]  /*1580*/  @!P0 BRA `(.L_x_795) ;  /* 0xfffffffc00588947 */ /* 0x000fec000383ffff */
.L_x_794:
[C---:B------:R-:W-:Y:S01]  /*1590*/  ISETP.GT.AND P0, PT, R99.reuse, UR6, PT ;  /* 0x0000000663007c0c */ /* 0x040fe2000bf04270 */
[----:B0-----:R-:W-:Y:S01]  /*15a0*/  HFMA2 R5, -RZ, RZ, 0, 0 ;  /* 0x00000000ff057431 */ /* 0x001fe200000001ff */
[----:B------:R-:W-:Y:S02]  /*15b0*/  SHF.R.S32.HI R3, RZ, 0x1f, R18 ;  /* 0x0000001fff037819 */ /* 0x000fe40000011412 */
[----:B------:R-:W-:Y:S02]  /*15c0*/  CS2R R8, SRZ ;  /* 0x0000000000087805 */ /* 0x000fe4000001ff00 */
[----:B--2---:R-:W-:Y:S02]  /*15d0*/  ISETP.GT.AND P2, PT, R99, UR5, PT ;  /* 0x0000000563007c0c */ /* 0x004fe4000bf44270 */
[----:B------:R-:W-:Y:S02]  /*15e0*/  LEA.HI R3, R3, R18, RZ, 0x5 ;  /* 0x0000001203037211 */ /* 0x000fe400078f28ff */
[----:B---3--:R-:W-:-:S02]  /*15f0*/  ISETP.GT.AND P3, PT, R99, UR9, PT ;  /* 0x0000000963007c0c */ /* 0x008fc4000bf64270 */
[C---:B----4-:R-:W-:Y:S02]  /*1600*/  ISETP.GT.AND P4, PT, R99.reuse, UR8, PT ;  /* 0x0000000863007c0c */ /* 0x050fe4000bf84270 */
[----:B-1----:R-:W-:Y:S02]  /*1610*/  ISETP.GT.AND P5, PT, R99, UR12, PT ;  /* 0x0000000c63007c0c */ /* 0x002fe4000bfa4270 */
[----:B------:R-:W-:Y:S01]  /*1620*/  SHF.R.S32.HI R10, RZ, 0x5, R3 ;  /* 0x00000005ff0a7819 */ /* 0x000fe20000011403 */
[----:B------:R-:W-:Y:S01]  /*1630*/  HFMA2 R3, -RZ, RZ, 0, 0 ;  /* 0x00000000ff037431 */ /* 0x000fe200000001ff */
[----:B------:R-:W-:Y:S01]  /*1640*/  MOV R6, RZ ;  /* 0x000000ff00067202 */ /* 0x000fe20000000f00 */
[----:B------:R-:W-:Y:S08]  /*1650*/  @!P0 BRA `(.L_x_796) ;  /* 0x00000000001c8947 */ /* 0x000ff00003800000 */
[----:B------:R-:W0:Y:S02]  /*1660*/  LDC R4, c[0x0][0x3cc] ;  /* 0x0000f300ff047b82 */ /* 0x000e240000000800 */
[----:B0-----:R-:W-:-:S04]  /*1670*/  VIMNMX R3, PT, PT, R99, R4, PT ;  /* 0x0000000463037248 */ /* 0x001fc80003fe0100 */
[----:B------:R-:W-:-:S04]  /*1680*/  IADD3 R3, PT, PT, R3, -UR6, RZ ;  /* 0x8000000603037c10 */ /* 0x000fc8000fffe0ff */
[----:B------:R-:W-:-:S04]  /*1690*/  SHF.R.S32.HI R4, RZ, 0x1f, R3 ;  /* 0x0000001fff047819 */ /* 0x000fc80000011403 */
[----:B------:R-:W-:-:S04]  /*16a0*/  LEA.HI R4, R4, R3, RZ, 0x5 ;  /* 0x0000000304047211 */ /* 0x000fc800078f28ff */
[----:B------:R-:W-:-:S05]  /*16b0*/  SHF.R.S32.HI R4, RZ, 0x5, R4 ;  /* 0x00000005ff047819 */ /* 0x000fca0000011404 */
[----:B------:R-:W-:-:S07]  /*16c0*/  IMAD R3, R4, 0x6, RZ ;  /* 0x0000000604037824 */ /* 0x000fce00078e02ff */
.L_x_796:
        /* <DEDUP_REMOVED lines=8> */
.L_x_797:
        /* <DEDUP_REMOVED lines=8> */
.L_x_798:
        /* <DEDUP_REMOVED lines=8> */
.L_x_799:
        /* <DEDUP_REMOVED lines=8> */
.L_x_800:
[----:B------:R-:W-:Y:S01]  /*18d0*/  LEA R3, R10, R3, 0x3 ;  /* 0x000000030a037211 */ /* 0x000fe200078e18ff */
[----:B------:R-:W0:Y:S01]  /*18e0*/  LDCU.64 UR12, c[0x0][0x388] ;  /* 0x00007100ff0c77ac */ /* 0x000e220008000a00 */
[----:B------:R-:W1:Y:S01]  /*18f0*/  S2UR UR8, SR_CgaCtaId ;  /* 0x00000000000879c3 */ /* 0x000e620000008800 */
[----:B------:R-:W-:Y:S02]  /*1900*/  SHF.R.S32.HI R4, RZ, 0x1f, R2 ;  /* 0x0000001fff047819 */ /* 0x000fe40000011402 */
[----:B------:R-:W-:Y:S01]  /*1910*/  IADD3 R3, PT, PT, R6, R3, R5 ;  /* 0x0000000306037210 */ /* 0x000fe20007ffe005 */
[----:B------:R-:W-:Y:S01]  /*1920*/  UISETP.LT.AND UP0, UPT, UR7, UR5, UPT ;  /* 0x000000050700728c */ /* 0x000fe2000bf01270 */
[----:B------:R-:W-:Y:S01]  /*1930*/  PRMT R19, RZ, 0x5410, RZ ;  /* 0x00005410ff137816 */ /* 0x000fe200000000ff */
[----:B------:R-:W-:Y:S01]  /*1940*/  UMOV UR6, 0x400 ;  /* 0x0000040000067882 */ /* 0x000fe20000000000 */
[----:B------:R-:W-:Y:S01]  /*1950*/  IADD3 R8, PT, PT, R9, R3, R8 ;  /* 0x0000000309087210 */ /* 0x000fe20007ffe008 */
[----:B------:R-:W-:Y:S01]  /*1960*/  USEL UR4, UR7, UR5, UP0 ;  /* 0x0000000507047287 */ /* 0x000fe20008000000 */
[----:B------:R-:W-:-:S02]  /*1970*/  PRMT R18, RZ, 0x5410, RZ ;  /* 0x00005410ff127816 */ /* 0x000fc400000000ff */
[----:B------:R-:W-:Y:S01]  /*1980*/  PRMT R17, RZ, 0x5410, RZ ;  /* 0x00005410ff117816 */ /* 0x000fe200000000ff */
[----:B------:R-:W-:Y:S01]  /*1990*/  IMAD R3, R8, R89, RZ ;  /* 0x0000005908037224 */ /* 0x000fe200078e02ff */
[----:B------:R-:W-:Y:S02]  /*19a0*/  PRMT R16, RZ, 0x5410, RZ ;  /* 0x00005410ff107816 */ /* 0x000fe400000000ff */
[----:B------:R-:W-:Y:S02]  /*19b0*/  PRMT R15, RZ, 0x5410, RZ ;  /* 0x00005410ff0f7816 */ /* 0x000fe400000000ff */
[----:B------:R-:W-:Y:S02]  /*19c0*/  IADD3 R2, P0, PT, R2, R3, RZ ;  /* 0x0000000302027210 */ /* 0x000fe40007f1e0ff */
[----:B------:R-:W-:Y:S02]  /*19d0*/  PRMT R14, RZ, 0x5410, RZ ;  /* 0x00005410ff0e7816 */ /* 0x000fe400000000ff */
[----:B------:R-:W-:-:S02]  /*19e0*/  LEA.HI.X.SX32 R3, R3, R4, 0x1, P0 ;  /* 0x0000000403037211 */ /* 0x000fc400000f0eff */
[C---:B0-----:R-:W-:Y:S01]  /*19f0*/  LEA R36, P0, R2.reuse, UR12, 0x2 ;  /* 0x0000000c02247c11 */ /* 0x041fe2000f8010ff */
[----:B-1----:R-:W-:Y:S01]  /*1a00*/  ULEA UR6, UR8, UR6, 0x18 ;  /* 0x0000000608067291 */ /* 0x002fe2000f8ec0ff */
[----:B------:R-:W-:Y:S02]  /*1a10*/  PRMT R13, RZ, 0x5410, RZ ;  /* 0x00005410ff0d7816 */ /* 0x000fe400000000ff */
[----:B------:R-:W-:Y:S02]  /*1a20*/  LEA.HI.X R37, R2, UR13, R3, 0x2, P0 ;  /* 0x0000000d02257c11 */ /* 0x000fe400080f1403 */
[----:B------:R-:W-:Y:S02]  /*1a30*/  ISETP.LT.AND P0, PT, R99, UR4, PT ;  /* 0x0000000463007c0c */ /* 0x000fe4000bf01270 */
[----:B------:R-:W-:Y:S01]  /*1a40*/  UMOV UR4, UR6 ;  /* 0x0000000600047c82 */ /* 0x000fe20008000000 */
[----:B------:R-:W-:-:S10]  /*1a50*/  PRMT R12, RZ, 0x5410, RZ ;  /* 0x00005410ff0c7816 */ /* 0x000fd400000000ff */
[----:B------:R-:W-:Y:S05]  /*1a60*/  @!P0 BRA `(.L_x_801) ;  /* 0x0000002800a08947 */ /* 0x000fea0003800000 */
[C---:B------:R-:W-:Y:S01]  /*1a70*/  IMAD.WIDE R4, R89.reuse, 0x4, R36 ;  /* 0x0000000459047825 */ /* 0x040fe200078e0224 */
[----:B------:R-:W2:Y:S03]  /*1a80*/  LDG.E.128.CONSTANT R12, desc[UR10][R36.64] ;  /* 0x0000000a240c7981 */ /* 0x000ea6000c1e9d00 */
[----:B------:R-:W-:Y:S02]  /*1a90*/  IMAD.WIDE R2, R89, 0x4, R4 ;  /* 0x0000000459027825 */ /* 0x000fe400078e0204 */
[----:B------:R-:W3:Y:S04]  /*1aa0*/  LDG.E.128.CONSTANT R4, desc[UR10][R4.64] ;  /* 0x0000000a04047981 */ /* 0x000ee8000c1e9d00 */
[----:B------:R-:W4:Y:S01]  /*1ab0*/  LDG.E.128.CONSTANT R8, desc[UR10][R2.64] ;  /* 0x0000000a02087981 */ /* 0x000f22000c1e9d00 */
[----:B------:R-:W-:-:S02]  /*1ac0*/  ISETP.NE.AND P2, PT, R97, RZ, PT ;  /* 0x000000ff6100720c */ /* 0x000fc40003f45270 */
[----:B------:R-:W-:Y:S02]  /*1ad0*/  PRMT R19, RZ, 0x7610, R19 ;  /* 0x00007610ff137816 */ /* 0x000fe40000000013 */
[--C-:B--2---:R-:W-:Y:S02]  /*1ae0*/  SHF.R.U32.HI R16, RZ, 0xc, R13.reuse ;  /* 0x0000000cff107819 */ /* 0x104fe4000001160d */
[----:B------:R-:W-:Y:S02]  /*1af0*/  LOP3.LUT R26, R13, 0x3f003f, RZ, 0xc0, !PT ;  /* 0x003f003f0d1a7812 */ /* 0x000fe400078ec0ff */
[----:B------:R-:W-:Y:S02]  /*1b00*/  SHF.R.U32.HI R27, RZ, 0x6, R13 ;  /* 0x00000006ff1b7819 */ /* 0x000fe4000001160d */
[----:B------:R-:W-:Y:S02]  /*1b10*/  LOP3.LUT R28, R14, 0x3f003f, RZ, 0xc0, !PT ;  /* 0x003f003f0e1c7812 */ /* 0x000fe400078ec0ff */
[----:B------:R-:W-:-:S02]  /*1b20*/  SHF.R.U32.HI R34, RZ, 0x6, R14 ;  /* 0x00000006ff227819 */ /* 0x000fc4000001160e */
[----:B------:R-:W-:Y:S02]  /*1b30*/  SHF.R.U32.HI R17, RZ, 0xc, R14 ;  /* 0x0000000cff117819 */ /* 0x000fe4000001160e */
[----:B------:R-:W-:Y:S02]  /*1b40*/  LOP3.LUT R41, R15, 0x3f003f, RZ, 0xc0, !PT ;  /* 0x003f003f0f297812 */ /* 0x000fe400078ec0ff */
[--C-:B------:R-:W-:Y:S02]  /*1b50*/  SHF.R.U32.HI R44, RZ, 0x6, R15.reuse ;  /* 0x00000006ff2c7819 */ /* 0x100fe4000001160f */
[----:B------:R-:W-:Y:S02]  /*1b60*/  SHF.R.U32.HI R35, RZ, 0xc, R15 ;  /* 0x0000000cff237819 */ /* 0x000fe4000001160f */
[----:B----4-:R-:W-:Y:S02]  /*1b70*/  SHF.R.U32.HI R13, RZ, 0x8, R8 ;  /* 0x00000008ff0d7819 */ /* 0x010fe40000011608 */
[----:B------:R-:W-:-:S02]  /*1b80*/  LOP3.LUT R29, R8, 0x3f003f, RZ, 0xc0, !PT ;  /* 0x003f003f081d7812 */ /* 0x000fc400078ec0ff */
[--C-:B------:R-:W-:Y:S02]  /*1b90*/  SHF.R.U32.HI R30, RZ, 0x6, R8.reuse ;  /* 0x00000006ff1e7819 */ /* 0x100fe40000011608 */
[----:B------:R-:W-:Y:S02]  /*1ba0*/  SHF.R.U32.HI R14, RZ, 0xa, R8 ;  /* 0x0000000aff0e7819 */ /* 0x000fe40000011608 */
[----:B------:R-:W-:Y:S02]  /*1bb0*/  LOP3.LUT R24, R12, 0x3f003f, RZ, 0xc0, !PT ;  /* 0x003f003f0c187812 */ /* 0x000fe400078ec0ff */
[----:B------:R-:W-:Y:S02]  /*1bc0*/  SHF.R.U32.HI R25, RZ, 0x6, R12 ;  /* 0x00000006ff197819 */ /* 0x000fe4000001160c */
[----:B------:R-:W-:Y:S02]  /*1bd0*/  SHF.R.U32.HI R8, RZ, 0x8, R9 ;  /* 0x00000008ff087819 */ /* 0x000fe40000011609 */
[----:B------:R-:W-:-:S02]  /*1be0*/  LOP3.LUT R32, R9, 0x3f003f, RZ, 0xc0, !PT ;  /* 0x003f003f09207812 */ /* 0x000fc400078ec0ff */
[--C-:B------:R-:W-:Y:S02]  /*1bf0*/  SHF.R.U32.HI R33, RZ, 0x6, R9.reuse ;  /* 0x00000006ff217819 */ /* 0x100fe40000011609 */
[----:B------:R-:W-:Y:S02]  /*1c00*/  SHF.R.U32.HI R15, RZ, 0xa, R9 ;  /* 0x0000000aff0f7819 */ /* 0x000fe40000011609 */
[----:B------:R-:W-:Y:S02]  /*1c10*/  SHF.R.U32.HI R12, RZ, 0xc, R12 ;  /* 0x0000000cff0c7819 */ /* 0x000fe4000001160c */
[----:B------:R-:W-:Y:S02]  /*1c20*/  LOP3.LUT R9, R16, 0xf000f, RZ, 0xc0, !PT ;  /* 0x000f000f10097812 */ /* 0x000fe400078ec0ff */
[----:B------:R-:W-:Y:S02]  /*1c30*/  SHF.R.U32.HI R31, RZ, 0x8, R10 ;  /* 0x00000008ff1f7819 */ /* 0x000fe4000001160a */
[----:B------:R-:W-:-:S02]  /*1c40*/  SHF.R.U32.HI R36, RZ, 0x8, R11 ;  /* 0x00000008ff247819 */ /* 0x000fc4000001160b */
[----:B------:R-:W-:Y:S02]  /*1c50*/  LOP3.LUT R12, R12, 0xf000f, RZ, 0xc0, !PT ;  /* 0x000f000f0c0c7812 */ /* 0x000fe400078ec0ff */
[----:B------:R-:W-:Y:S02]  /*1c60*/  LOP3.LUT R16, R17, 0xf000f, RZ, 0xc0, !PT ;  /* 0x000f000f11107812 */ /* 0x000fe400078ec0ff */
[----:B------:R-:W-:Y:S02]  /*1c70*/  LOP3.LUT R35, R35, 0xf000f, RZ, 0xc0, !PT ;  /* 0x000f000f23237812 */ /* 0x000fe400078ec0ff */
[----:B------:R-:W-:Y:S02]  /*1c80*/  LOP3.LUT R38, R9, 0x300030, R8, 0xf8, !PT ;  /* 0x0030003009267812 */ /* 0x000fe400078ef808 */
[----:B---3--:R-:W-:Y:S02]  /*1c90*/  LOP3.LUT R8, R4, 0x3f003f, RZ, 0xc0, !PT ;  /* 0x003f003f04087812 */ /* 0x008fe400078ec0ff */
[----:B------:R-:W-:-:S02]  /*1ca0*/  SHF.R.U32.HI R9, RZ, 0x6, R4 ;  /* 0x00000006ff097819 */ /* 0x000fc40000011604 */
[----:B------:R-:W-:Y:S02]  /*1cb0*/  SHF.R.U32.HI R4, RZ, 0xc, R4 ;  /* 0x0000000cff047819 */ /* 0x000fe40000011604 */
[----:B------:R-:W-:Y:S02]  /*1cc0*/  LOP3.LUT R45, R7, 0x3f003f, RZ, 0xc0, !PT ;  /* 0x003f003f072d7812 */ /* 0x000fe400078ec0ff */
[----:B------:R-:W-:Y:S02]  /*1cd0*/  SHF.R.U32.HI R50, RZ, 0x6, R7 ;  /* 0x00000006ff327819 */ /* 0x000fe40000011607 */
[----:B------:R-:W-:Y:S02]  /*1ce0*/  LOP3.LUT R42, R10, 0x3f003f, RZ, 0xc0, !PT ;  /* 0x003f003f0a2a7812 */ /* 0x000fe400078ec0ff */
[--C-:B------:R-:W-:Y:S02]  /*1cf0*/  SHF.R.U32.HI R43, RZ, 0x6, R10.reuse ;  /* 0x00000006ff2b7819 */ /* 0x100fe4000001160a */
[----:B------:R-:W-:-:S02]  /*1d00*/  SHF.R.U32.HI R37, RZ, 0xa, R10 ;  /* 0x0000000aff257819 */ /* 0x000fc4000001160a */
[----:B------:R-:W-:Y:S02]  /*1d10*/  SHF.R.U32.HI R7, RZ, 0xc, R7 ;  /* 0x0000000cff077819 */ /* 0x000fe40000011607 */
[----:B------:R-:W-:Y:S02]  /*1d20*/  LOP3.LUT R51, R11, 0x3f003f, RZ, 0xc0, !PT ;  /* 0x003f003f0b337812 */ /* 0x000fe400078ec0ff */
[--C-:B------:R-:W-:Y:S02]  /*1d30*/  SHF.R.U32.HI R53, RZ, 0x6, R11.reuse ;  /* 0x00000006ff357819 */ /* 0x100fe4000001160b */
[----:B------:R-:W-:Y:S02]  /*1d40*/  SHF.R.U32.HI R47, RZ, 0xa, R11 ;  /* 0x0000000aff2f7819 */ /* 0x000fe4000001160b */
[----:B------:R-:W-:Y:S02]  /*1d50*/  LOP3.LUT R10, R12, 0x300030, R13, 0xf8, !PT ;  /* 0x003000300c0a7812 */ /* 0x000fe400078ef80d */
[----:B------:R-:W-:-:S02]  /*1d60*/  LOP3.LUT R46, R16, 0x300030, R31, 0xf8, !PT ;  /* 0x00300030102e7812 */ /* 0x000fc400078ef81f */
[----:B------:R-:W-:Y:S02]  /*1d70*/  LOP3.LUT R54, R35, 0x300030, R36, 0xf8, !PT ;  /* 0x0030003023367812 */ /* 0x000fe400078ef824 */
[----:B------:R-:W-:Y:S02]  /*1d80*/  LOP3.LUT R11, R5, 0x3f003f, RZ, 0xc0, !PT ;  /* 0x003f003f050b7812 */ /* 0x000fe400078ec0ff */
[--C-:B------:R-:W-:Y:S02]  /*1d90*/  SHF.R.U32.HI R31, RZ, 0x6, R5.reuse ;  /* 0x00000006ff1f7819 */ /* 0x100fe40000011605 */
[----:B------:R-:W-:Y:S02]  /*1da0*/  SHF.R.U32.HI R12, RZ, 0xc, R5 ;  /* 0x0000000cff0c7819 */ /* 0x000fe40000011605 */
[----:B------:R-:W-:Y:S02]  /*1db0*/  LOP3.LUT R35, R6, 0x3f003f, RZ, 0xc0, !PT ;  /* 0x003f003f06237812 */ /* 0x000fe400078ec0ff */
[----:B------:R-:W-:-:S02]  /*1dc0*/  SHF.R.U32.HI R36, RZ, 0x6, R6 ;  /* 0x00000006ff247819 */ /* 0x000fc40000011606 */
[----:B------:R-:W-:Y:S02]  /*1dd0*/  SHF.R.U32.HI R6, RZ, 0xc, R6 ;  /* 0x0000000cff067819 */ /* 0x000fe40000011606 */
[----:B------:R-:W-:Y:S02]  /*1de0*/  LOP3.LUT R5, R4, 0xf000f, RZ, 0xc0, !PT ;  /* 0x000f000f04057812 */ /* 0x000fe400078ec0ff */
        /* <DEDUP_REMOVED lines=24> */
[----:B------:R-:W-:Y:S02]  /*1f70*/  LOP3.LUT R5, R5, 0x300030, R14, 0xf8, !PT ;  /* 0x0030003005057812 */ /* 0x000fe400078ef80e */
[----:B------:R-:W-:Y:S02]  /*1f80*/  LOP3.LUT R40, R12, 0x300030, R15, 0xf8, !PT ;  /* 0x003000300c287812 */ /* 0x000fe400078ef80f */
[----:B------:R-:W-:-:S02]  /*1f90*/  LOP3.LUT R9, R9, 0x3f003f, RZ, 0xc0, !PT ;  /* 0x003f003f09097812 */ /* 0x000fc400078ec0ff */
        /* <DEDUP_REMOVED lines=33> */
[----:B------:R-:W-:Y:S01]  /*21b0*/  HADD2 R40, R52, -1056, -1056 ;  /* 0xe420e42034287430 */ /* 0x000fe20000000000 */
[----:B------:R-:W-:Y:S01]  /*21c0*/  PRMT R17, RZ, 0x5410, RZ ;  /* 0x00005410ff117816 */ /* 0x000fe200000000ff */
        /* <DEDUP_REMOVED lines=9> */
[----:B------:R-:W-:Y:S01]  /*2260*/  PRMT R12, RZ, 0x7610, R12 ;  /* 0x00007610ff0c7816 */ /* 0x000fe2000000000c */
        /* <DEDUP_REMOVED lines=18> */
[----:B------:R-:W0:Y:S01]  /*2390*/  LDS.128 R4, [UR6] ;  /* 0x00000006ff047984 */ /* 0x000e220008000c00 */
[----:B------:R-:W-:Y:S02]  /*23a0*/  PRMT R23, R23, 0x5410, R22 ;  /* 0x0000541017177816 */ /* 0x000fe40000000016 */
[----:B-----5:R-:W-:Y:S01]  /*23b0*/  PRMT R21, R21, 0x5410, R20 ;  /* 0x0000541015157816 */ /* 0x020fe20000000014 */
        /* <DEDUP_REMOVED lines=39> */
[----:B------:R-:W-:Y:S02]  /*2630*/  HFMA2 R19, R5, R23, RZ ;  /* 0x0000001705137231 */ /* 0x000fe400000000ff */
[----:B------:R-:W-:-:S07]  /*2640*/  HFMA2 R18, R57, R21, RZ.H0_H0 ;  /* 0x0000001539127231 */ /* 0x000fce00000400ff */
.L_x_802:
[----:B------:R-:W-:Y:S01]  /*2650*/  PRMT R12, R12, 0x5410, RZ ;  /* 0x000054100c0c7816 */ /* 0x000fe200000000ff */
[----:B------:R-:W-:Y:S01]  /*2660*/  IMAD.WIDE R2, R89, 0x4, R2 ;  /* 0x0000000459027825 */ /* 0x000fe200078e0202 */
[----:B------:R-:W-:Y:S06]  /*2670*/  @!P1 BRA `(.L_x_803) ;  /* 0x0000000800609947 */ /* 0x000fec0003800000 */
[----:B------:R-:W-:Y:S02]  /*2680*/  PRMT R4, R94, 0x9910, RZ ;  /* 0x000099105e047816 */ /* 0x000fe400000000ff */
[----:B------:R-:W-:Y:S02]  /*2690*/  ISETP.NE.AND P3, PT, R39, 0x2, PT ;  /* 0x000000022700780c */ /* 0x000fe40003f65270 */
[----:B------:R-:W-:Y:S02]  /*26a0*/  ISETP.NE.AND P0, PT, R4, RZ, PT ;  /* 0x000000ff0400720c */ /* 0x000fe40003f05270 */
[----:B------:R-:W-:Y:S02]  /*26b0*/  PRMT R15, RZ, 0x5410, RZ ;  /* 0x00005410ff0f7816 */ /* 0x000fe400000000ff */
[----:B------:R-:W-:Y:S02]  /*26c0*/  PRMT R14, RZ, 0x5410, RZ ;  /* 0x00005410ff0e7816 */ /* 0x000fe400000000ff */
[----:B------:R-:W-:-:S02]  /*26d0*/  PRMT R13, RZ, 0x5410, RZ ;  /* 0x00005410ff0d7816 */ /* 0x000fc400000000ff */
[----:B------:R-:W-:-:S05]  /*26e0*/  PRMT R17, RZ, 0x7610, R17 ;  /* 0x00007610ff117816 */ /* 0x000fca0000000011 */
[----:B------:R-:W-:Y:S05]  /*26f0*/  @!P0 BRA `(.L_x_804) ;  /* 0x0000000000b08947 */ /* 0x000fea0003800000 */
[----:B------:R-:W0:Y:S01]  /*2700*/  LDS.128 R4, [UR6+0x40] ;  /* 0x00004006ff047984 */ /* 0x000e220008000c00 */
        /* <DEDUP_REMOVED lines=43> */
.L_x_804:
        /* <DEDUP_REMOVED lines=8> */
[----:B------:R-:W-:-:S05]  /*2a40*/  PRMT R15, RZ, 0x7610, R15 ;  /* 0x00007610ff0f7816 */ /* 0x000fca000000000f */
[----:B------:R-:W-:Y:S06]  /*2a50*/  @!P3 BRA `(.L_x_805) ;  /* 0x0000000000b0b947 */ /* 0x000fec0003800000 */
        /* <DEDUP_REMOVED lines=44> */
.L_x_805:
[----:B------:R-:W-:Y:S01]  /*2d20*/  PRMT R12, RZ, 0x5410, RZ ;  /* 0x00005410ff0c7816 */ /* 0x000fe200000000ff */
[----:B------:R-:W-:Y:S06]  /*2d30*/  @P0 BRA `(.L_x_803) ;  /* 0x0000000000b00947 */ /* 0x000fec0003800000 */
        /* <DEDUP_REMOVED lines=44> */
.L_x_803:
[C---:B------:R-:W-:Y:S01]  /*3000*/  IMAD.WIDE R8, R89.reuse, 0x4, R2 ;  /* 0x0000000459087825 */ /* 0x040fe200078e0202 */
[----:B------:R-:W2:Y:S03]  /*3010*/  LDG.E.128.CONSTANT R4, desc[UR10][R2.64] ;  /* 0x0000000a02047981 */ /* 0x000ea6000c1e9d00 */
[----:B------:R-:W-:Y:S02]  /*3020*/  IMAD.WIDE R36, R89, 0x4, R8 ;  /* 0x0000000459247825 */ /* 0x000fe400078e0208 */
[----:B------:R-:W3:Y:S04]  /*3030*/  LDG.E.128.CONSTANT R8, desc[UR10][R8.64] ;  /* 0x0000000a08087981 */ /* 0x000ee8000c1e9d00 */
[----:B------:R-:W4:Y:S01]  /*3040*/  LDG.E.128.CONSTANT R24, desc[UR10][R36.64] ;  /* 0x0000000a24187981 */ /* 0x000f22000c1e9d00 */
[----:B------:R-:W-:Y:S01]  /*3050*/  UIADD3 UR4, UPT, UPT, UR6, 0x40, URZ ;  /* 0x0000004006047890 */ /* 0x000fe2000fffe0ff */
[----:B--2---:R-:W-:-:S02]  /*3060*/  LOP3.LUT R28, R4, 0x3f003f, RZ, 0xc0, !PT ;  /* 0x003f003f041c7812 */ /* 0x004fc400078ec0ff */
[--C-:B------:R-:W-:Y:S02]  /*3070*/  SHF.R.U32.HI R29, RZ, 0x6, R4.reuse ;  /* 0x00000006ff1d7819 */ /* 0x100fe40000011604 */
[----:B------:R-:W-:Y:S02]  /*3080*/  SHF.R.U32.HI R4, RZ, 0xc, R4 ;  /* 0x0000000cff047819 */ /* 0x000fe40000011604 */
[----:B------:R-:W-:Y:S02]  /*3090*/  LOP3.LUT R47, R7, 0x3f003f, RZ, 0xc0, !PT ;  /* 0x003f003f072f7812 */ /* 0x000fe400078ec0ff */
[----:B------:R-:W-:Y:S02]  /*30a0*/  SHF.R.U32.HI R48, RZ, 0x6, R7 ;  /* 0x00000006ff307819 */ /* 0x000fe40000011607 */
[----:B------:R-:W-:Y:S02]  /*30b0*/  SHF.R.U32.HI R32, RZ, 0xc, R5 ;  /* 0x0000000cff207819 */ /* 0x000fe40000011605 */
[----:B------:R-:W-:-:S02]  /*30c0*/  SHF.R.U32.HI R38, RZ, 0xc, R6 ;  /* 0x0000000cff267819 */ /* 0x000fc40000011606 */
[----:B------:R-:W-:Y:S02]  /*30d0*/  SHF.R.U32.HI R7, RZ, 0xc, R7 ;  /* 0x0000000cff077819 */ /* 0x000fe40000011607 */
[--C-:B----4-:R-:W-:Y:S02]  /*30e0*/  SHF.R.U32.HI R35, RZ, 0x8, R25.reuse ;  /* 0x00000008ff237819 */ /* 0x110fe40000011619 */
[----:B------:R-:W-:Y:S02]  /*30f0*/  LOP3.LUT R33, R25, 0x3f003f, RZ, 0xc0, !PT ;  /* 0x003f003f19217812 */ /* 0x000fe400078ec0ff */
[--C-:B------:R-:W-:Y:S02]  /*3100*/  SHF.R.U32.HI R34, RZ, 0x6, R25.reuse ;  /* 0x00000006ff227819 */ /* 0x100fe40000011619 */
[----:B------:R-:W-:Y:S02]  /*3110*/  SHF.R.U32.HI R40, RZ, 0xa, R25 ;  /* 0x0000000aff287819 */ /* 0x000fe40000011619 */
[----:B------:R-:W-:-:S02]  /*3120*/  LOP3.LUT R3, R4, 0xf000f, RZ, 0xc0, !PT ;  /* 0x000f000f04037812 */ /* 0x000fc400078ec0ff */
[----:B------:R-:W-:Y:S02]  /*3130*/  SHF.R.U32.HI R2, RZ, 0x8, R24 ;  /* 0x00000008ff027819 */ /* 0x000fe40000011618 */
[----:B------:R-:W-:Y:S02]  /*3140*/  SHF.R.U32.HI R25, RZ, 0x8, R26 ;  /* 0x00000008ff197819 */ /* 0x000fe4000001161a */
[----:B------:R-:W-:Y:S02]  /*3150*/  SHF.R.U32.HI R43, RZ, 0x8, R27 ;  /* 0x00000008ff2b7819 */ /* 0x000fe4000001161b */
[----:B------:R-:W-:Y:S02]  /*3160*/  LOP3.LUT R32, R32, 0xf000f, RZ, 0xc0, !PT ;  /* 0x000f000f20207812 */ /* 0x000fe400078ec0ff */
[----:B------:R-:W-:Y:S02]  /*3170*/  LOP3.LUT R4, R38, 0xf000f, RZ, 0xc0, !PT ;  /* 0x000f000f26047812 */ /* 0x000fe400078ec0ff */
[----:B------:R-:W-:-:S02]  /*3180*/  LOP3.LUT R50, R7, 0xf000f, RZ, 0xc0, !PT ;  /* 0x000f000f07327812 */ /* 0x000fc400078ec0ff */
[----:B------:R-:W-:Y:S02]  /*3190*/  LOP3.LUT R7, R3, 0x300030, R2, 0xf8, !PT ;  /* 0x0030003003077812 */ /* 0x000fe400078ef802 */
[----:B------:R-:W-:Y:S02]  /*31a0*/  LOP3.LUT R38, R32, 0x300030, R35, 0xf8, !PT ;  /* 0x0030003020267812 */ /* 0x000fe400078ef823 */
[----:B------:R-:W-:Y:S02]  /*31b0*/  LOP3.LUT R46, R4, 0x300030, R25, 0xf8, !PT ;  /* 0x00300030042e7812 */ /* 0x000fe400078ef819 */
[----:B------:R-:W-:Y:S02]  /*31c0*/  LOP3.LUT R54, R50, 0x300030, R43, 0xf8, !PT ;  /* 0x0030003032367812 */ /* 0x000fe400078ef82b */
[----:B---3--:R-:W-:Y:S02]  /*31d0*/  LOP3.LUT R3, R8, 0x3f003f, RZ, 0xc0, !PT ;  /* 0x003f003f08037812 */ /* 0x008fe400078ec0ff */
[----:B------:R-:W-:-:S02]  /*31e0*/  SHF.R.U32.HI R4, RZ, 0x6, R8 ;  /* 0x00000006ff047819 */ /* 0x000fc40000011608 */
[----:B------:R-:W-:Y:S02]  /*31f0*/  SHF.R.U32.HI R2, RZ, 0xc, R9 ;  /* 0x0000000cff027819 */ /* 0x000fe40000011609 */
[----:B------:R-:W-:Y:S02]  /*3200*/  LOP3.LUT R35, R10, 0x3f003f, RZ, 0xc0, !PT ;  /* 0x003f003f0a237812 */ /* 0x000fe400078ec0ff */
        /* <DEDUP_REMOVED lines=17> */
[----:B------:R-:W-:Y:S02]  /*3320*/  LOP3.LUT R25, R9, 0x3f003f, RZ, 0xc0, !PT ;  /* 0x003f003f09197812 */ /* 0x000fe400078ec0ff */
[----:B------:R-:W-:Y:S02]  /*3330*/  SHF.R.U32.HI R32, RZ, 0x6, R9 ;  /* 0x00000006ff207819 */ /* 0x000fe40000011609 */
[----:B------:R-:W-:Y:S02]  /*3340*/  LOP3.LUT R11, R2, 0xf000f, RZ, 0xc0, !PT ;  /* 0x000f000f020b7812 */ /* 0x000fe400078ec0ff */
        /* <DEDUP_REMOVED lines=10> */
[----:B------:R-:W-:Y:S02]  /*33f0*/  LOP3.LUT R11, R11, 0x300030, R40, 0xf8, !PT ;  /* 0x003000300b0b7812 */ /* 0x000fe400078ef828 */
[----:B------:R-:W-:Y:S02]  /*3400*/  LOP3.LUT R42, R42, 0x3f003f, RZ, 0xc0, !PT ;  /* 0x003f003f2a2a7812 */ /* 0x000fe400078ec0ff */
[----:B------:R-:W-:Y:S02]  /*3410*/  LOP3.LUT R48, R48, 0x3f003f, RZ, 0xc0, !PT ;  /* 0x003f003f30307812 */ /* 0x000fe400078ec0ff */
[----:B------:R-:W-:-:S02]  /*3420*/  LOP3.LUT R50, R50, 0x3f003f, RZ, 0xc0, !PT ;  /* 0x003f003f32327812 */ /* 0x000fc400078ec0ff */
[----:B------:R-:W-:Y:S02]  /*3430*/  LOP3.LUT R53, R53, 0x3f003f, RZ, 0xc0, !PT ;  /* 0x003f003f35357812 */ /* 0x000fe400078ec0ff */
[----:B------:R-:W-:Y:S02]  /*3440*/  LOP3.LUT R9, R9, 0x300030, R24, 0xf8, !PT ;  /* 0x0030003009097812 */ /* 0x000fe400078ef818 */
[----:B------:R-:W-:Y:S02]  /*3450*/  LOP3.LUT R40, R27, 0x300030, R26, 0xf8, !PT ;  /* 0x003000301b287812 */ /* 0x000fe400078ef81a */
[----:B------:R-:W-:Y:S02]  /*3460*/  LOP3.LUT R56, R2, 0x300030, R55, 0xf8, !PT ;  /* 0x0030003002387812 */ /* 0x000fe400078ef837 */
        /* <DEDUP_REMOVED lines=112> */
.L_x_806:
[----:B------:R-:W-:Y:S01]  /*3b70*/  MOV R99, R0 ;  /* 0x0000000000637202 */ /* 0x000fe20000000f00 */
[----:B------:R-:W-:Y:S01]  /*3b80*/  IMAD.WIDE R36, R89, 0x4, R36 ;  /* 0x0000000459247825 */ /* 0x000fe200078e0224 */
[----:B------:R-:W-:Y:S06]  /*3b90*/  @!P1 BRA `(.L_x_801) ;  /* 0x0000000800549947 */ /* 0x000fec0003800000 */
[----:B------:R-:W-:Y:S02]  /*3ba0*/  PRMT R4, R94, 0x9910, RZ ;  /* 0x000099105e047816 */ /* 0x000fe400000000ff */
[----:B------:R-:W-:Y:S02]  /*3bb0*/  ISETP.NE.AND P1, PT, R39, 0x2, PT ;  /* 0x000000022700780c */ /* 0x000fe40003f25270 */
[----:B------:R-:W-:-:S13]  /*3bc0*/  ISETP.NE.AND P0, PT, R4, RZ, PT ;  /* 0x000000ff0400720c */ /* 0x000fda0003f05270 */
        /* <DEDUP_REMOVED lines=45> */
.L_x_807:
[----:B------:R-:W-:Y:S01]  /*3ea0*/  MOV R99, R0 ;  /* 0x0000000000637202 */ /* 0x000fe20000000f00 */
[----:B------:R-:W-:Y:S06]  /*3eb0*/  @!P1 BRA `(.L_x_801) ;  /* 0x00000004008c9947 */ /* 0x000fec0003800000 */
[----:B------:R-:W-:Y:S02]  /*3ec0*/  PRMT R4, R93, 0x9910, RZ ;  /* 0x000099105d047816 */ /* 0x000fe400000000ff */
[----:B------:R-:W-:Y:S02]  /*3ed0*/  PRMT R5, R95, 0x9910, RZ ;  /* 0x000099105f057816 */ /* 0x000fe400000000ff */
[----:B------:R-:W-:Y:S02]  /*3ee0*/  ISETP.NE.AND P1, PT, R4, RZ, PT ;  /* 0x000000ff0400720c */ /* 0x000fe40003f25270 */
[----:B------:R-:W-:-:S04]  /*3ef0*/  ISETP.NE.AND P0, PT, R5, RZ, PT ;  /* 0x000000ff0500720c */ /* 0x000fc80003f05270 */
[----:B------:R-:W-:-:S07]  /*3f00*/  ISETP.EQ.OR P0, PT, R39, 0x3, !P0 ;  /* 0x000000032700780c */ /* 0x000fce0004702670 */
        /* <DEDUP_REMOVED lines=45> */
.L_x_808:
[----:B------:R-:W-:Y:S01]  /*41e0*/  MOV R99, R0 ;  /* 0x0000000000637202 */ /* 0x000fe20000000f00 */
[----:B------:R-:W-:Y:S06]  /*41f0*/  @P0 BRA `(.L_x_801) ;  /* 0x0000000000bc0947 */ /* 0x000fec0003800000 */
[----:B------:R-:W0:Y:S01]  /*4200*/  LDS.128 R4, [UR6+0xe0] ;  /* 0x0000e006ff047984 */ /* 0x000e220008000c00 */
[----:B------:R-:W-:Y:S02]  /*4210*/  MOV R57, R24 ;  /* 0x0000001800397202 */ /* 0x000fe40000000f00 */
[----:B------:R-:W-:Y:S01]  /*4220*/  MOV R59, R25 ;  /* 0x00000019003b7202 */ /* 0x000fe20000000f00 */
[----:B------:R-:W1:Y:S01]  /*4230*/  LDS.128 R8, [UR6+0xf0] ;  /* 0x0000f006ff087984 */ /* 0x000e620008000c00 */
[----:B------:R-:W-:Y:S02]  /*4240*/  PRMT R23, R23, 0x5410, R22 ;  /* 0x0000541017177816 */ /* 0x000fe40000000016 */
[----:B-----5:R-:W-:Y:S02]  /*4250*/  PRMT R21, R21, 0x5410, R20 ;  /* 0x0000541015157816 */ /* 0x020fe40000000014 */
[----:B------:R-:W-:Y:S01]  /*4260*/  MOV R99, R0 ;  /* 0x0000000000637202 */ /* 0x000fe20000000f00 */
[----:B0-----:R-:W-:-:S02]  /*4270*/  HFMA2 R2, R2, R4, RZ ;  /* 0x0000000402027231 */ /* 0x001fc400000000ff */
[-C--:B------:R-:W-:Y:S02]  /*4280*/  HFMA2 R24, R3, R4.reuse, RZ.H0_H0 ;  /* 0x0000000403187231 */ /* 0x080fe400000400ff */
[-C--:B------:R-:W-:Y:S02]  /*4290*/  HFMA2 R25, R57, R4.reuse, RZ ;  /* 0x0000000439197231 */ /* 0x080fe400000000ff */
[----:B------:R-:W-:Y:S02]  /*42a0*/  HFMA2 R4, R59, R4, RZ.H0_H0 ;  /* 0x000000043b047231 */ /* 0x000fe400000400ff */
[-C--:B------:R-:W-:Y:S02]  /*42b0*/  HFMA2 R24, R27, R5.reuse, R24 ;  /* 0x000000051b187231 */ /* 0x080fe40000000018 */
[-C--:B------:R-:W-:Y:S02]  /*42c0*/  HFMA2 R4, R29, R5.reuse, R4 ;  /* 0x000000051d047231 */ /* 0x080fe40000000004 */
[----:B------:R-:W-:-:S02]  /*42d0*/  HFMA2 R3, R26, R5, R2 ;  /* 0x000000051a037231 */ /* 0x000fc40000000002 */
[-C--:B------:R-:W-:Y:S02]  /*42e0*/  HFMA2 R24, R31, R6.reuse, R24 ;  /* 0x000000061f187231 */ /* 0x080fe40000000018 */
[----:B------:R-:W-:Y:S02]  /*42f0*/  HFMA2 R25, R28, R5, R25 ;  /* 0x000000051c197231 */ /* 0x000fe40000000019 */
[----:B------:R-:W-:Y:S02]  /*4300*/  HFMA2 R24, R42, R7, R24 ;  /* 0x000000072a187231 */ /* 0x000fe40000000018 */
[----:B------:R-:W-:Y:S02]  /*4310*/  HFMA2 R3, R30, R6, R3 ;  /* 0x000000061e037231 */ /* 0x000fe40000000003 */
[----:B-1----:R-:W-:Y:S02]  /*4320*/  HFMA2 R24, R35, R8, R24 ;  /* 0x0000000823187231 */ /* 0x002fe40000000018 */
[----:B------:R-:W-:-:S02]  /*4330*/  HFMA2 R25, R32, R6, R25 ;  /* 0x0000000620197231 */ /* 0x000fc40000000019 */
[----:B------:R-:W-:Y:S02]  /*4340*/  HFMA2 R6, R33, R6, R4 ;  /* 0x0000000621067231 */ /* 0x000fe40000000004 */
[----:B------:R-:W-:Y:S02]  /*4350*/  HFMA2 R24, R48, R9, R24 ;  /* 0x0000000930187231 */ /* 0x000fe40000000018 */
[-C--:B------:R-:W-:Y:S02]  /*4360*/  HFMA2 R6, R44, R7.reuse, R6 ;  /* 0x000000072c067231 */ /* 0x080fe40000000006 */
[-C--:B------:R-:W-:Y:S02]  /*4370*/  HFMA2 R4, R41, R7.reuse, R3 ;  /* 0x0000000729047231 */ /* 0x080fe40000000003 */
[----:B------:R-:W-:Y:S02]  /*4380*/  HFMA2 R24, R47, R10, R24 ;  /* 0x0000000a2f187231 */ /* 0x000fe40000000018 */
[----:B------:R-:W-:-:S02]  /*4390*/  HFMA2 R25, R43, R7, R25 ;  /* 0x000000072b197231 */ /* 0x000fc40000000019 */
[-C--:B------:R-:W-:Y:S02]  /*43a0*/  HFMA2 R6, R40, R8.reuse, R6 ;  /* 0x0000000828067231 */ /* 0x080fe40000000006 */
[----:B------:R-:W-:Y:S02]  /*43b0*/  HFMA2 R24, R54, R11, R24 ;  /* 0x0000000b36187231 */ /* 0x000fe40000000018 */
[----:B------:R-:W-:Y:S02]  /*43c0*/  HFMA2 R6, R52, R9, R6 ;  /* 0x0000000934067231 */ /* 0x000fe40000000006 */
[-C--:B------:R-:W-:Y:S02]  /*43d0*/  HFMA2 R4, R34, R8.reuse, R4 ;  /* 0x0000000822047231 */ /* 0x080fe40000000004 */
[----:B------:R-:W-:Y:S02]  /*43e0*/  HADD2 R24, R24.H0_H0, R24.H1_H1 ;  /* 0x3000001818187230 */ /* 0x000fe40000000800 */
[----:B------:R-:W-:-:S02]  /*43f0*/  HFMA2 R25, R38, R8, R25 ;  /* 0x0000000826197231 */ /* 0x000fc40000000019 */
        /* <DEDUP_REMOVED lines=15> */
.L_x_801:
[----:B------:R-:W-:-:S04]  /*44f0*/  VIMNMX R0, PT, PT, R92, UR9, PT ;  /* 0x000000095c007c48 */ /* 0x000fc8000bfe0100 */
[----:B------:R-:W-:-:S13]  /*4500*/  ISETP.GT.AND P0, PT, R0, R99, PT ;  /* 0x000000630000720c */ /* 0x000fda0003f04270 */
[----:B------:R-:W-:Y:S05]  /*4510*/  @!P0 BRA `(.L_x_809) ;  /* 0x0000002400548947 */ /* 0x000fea0003800000 */
[----:B------:R-:W-:Y:S01]  /*4520*/  PRMT R0, R95, 0x9910, RZ ;  /* 0x000099105f007816 */ /* 0x000fe200000000ff */
[----:B------:R-:W-:Y:S01]  /*4530*/  UIADD3 UR4, UPT, UPT, UR4, 0x80, URZ ;  /* 0x0000008004047890 */ /* 0x000fe2000fffe0ff */
[----:B------:R-:W-:Y:S02]  /*4540*/  VIMNMX.U32 R92, PT, PT, R92, UR9, PT ;  /* 0x000000095c5c7c48 */ /* 0x000fe4000bfe0000 */
[----:B------:R-:W-:-:S04]  /*4550*/  ISETP.NE.AND P0, PT, R0, RZ, PT ;  /* 0x000000ff0000720c */ /* 0x000fc80003f05270 */
[----:B------:R-:W-:-:S13]  /*4560*/  ISETP.EQ.OR P0, PT, R39, 0x3, !P0 ;  /* 0x000000032700780c */ /* 0x000fda0004702670 */
.L_x_814:
[----:B------:R-:W0:Y:S01]  /*4570*/  LDC R89, c[0x0][0x3ac] ;  /* 0x0000eb00ff597b82 */ /* 0x000e220000000800 */
[----:B------:R-:W2:Y:S01]  /*4580*/  LDG.E.128.CONSTANT R32, desc[UR10][R36.64] ;  /* 0x0000000a24207981 */ /* 0x000ea2000c1e9d00 */
[----:B------:R-:W-:Y:S01]  /*4590*/  HFMA2 R0, -RZ, RZ, 0, 0.03125 ;  /* 0x00002800ff007431 */ /* 0x000fe200000001ff */
[----:B------:R-:W1:Y:S05]  /*45a0*/  S2R R91, SR_CTAID.Y ;  /* 0x00000000005b7919 */ /* 0x000e6a0000002600 */
[----:B------:R-:W1:Y:S01]  /*45b0*/  LDC R90, c[0x0][0x3a8] ;  /* 0x0000ea00ff5a7b82 */ /* 0x000e620000000800 */
[----:B0-----:R-:W-:-:S05]  /*45c0*/  IMAD.WIDE R2, R89, 0x4, R36 ;  /* 0x0000000459027825 */ /* 0x001fca00078e0224 */
[----:B------:R-:W3:Y:S01]  /*45d0*/  LDG.E.128.CONSTANT R28, desc[UR10][R2.64] ;  /* 0x0000000a021c7981 */ /* 0x000ee2000c1e9d00 */
[----:B------:R-:W-:-:S05]  /*45e0*/  IMAD.WIDE R40, R89, 0x4, R2 ;  /* 0x0000000459287825 */ /* 0x000fca00078e0202 */
[----:B------:R0:W4:Y:S01]  /*45f0*/  LDG.E.128.CONSTANT R24, desc[UR10][R40.64] ;  /* 0x0000000a28187981 */ /* 0x000122000c1e9d00 */
[----:B------:R-:W-:-:S05]  /*4600*/  IMAD.WIDE R44, R89, 0x4, R40 ;  /* 0x00000004592c7825 */ /* 0x000fca00078e0228 */
[----:B------:R4:W4:Y:S01]  /*4610*/  LDG.E.128.CONSTANT R8, desc[UR10][R44.64] ;  /* 0x0000000a2c087981 */ /* 0x000922000c1e9d00 */
[----:B------:R-:W-:-:S05]  /*4620*/  IMAD.WIDE R100, R89, 0x4, R44 ;  /* 0x0000000459647825 */ /* 0x000fca00078e022c */
[----:B------:R-:W4:Y:S01]  /*4630*/  LDG.E.128.CONSTANT R4, desc[UR10][R100.64] ;  /* 0x0000000a64047981 */ /* 0x000f22000c1e9d00 */
[----:B------:R-:W-:Y:S01]  /*4640*/  ISETP.NE.AND P2, PT, R97, RZ, PT ;  /* 0x000000ff6100720c */ /* 0x000fe20003f45270 */
[----:B-1----:R-:W-:-:S05]  /*4650*/  IMAD R96, R91, -0x4, R90 ;  /* 0xfffffffc5b607824 */ /* 0x002fca00078e025a */
[----:B------:R-:W-:Y:S02]  /*4660*/  ISETP.NE.AND P1, PT, R96, 0x1, PT ;  /* 0x000000016000780c */ /* 0x000fe40003f25270 */
[----:B--2---:R-:W-:Y:S02]  /*4670*/  SHF.R.U32.HI R36, RZ, 0xf, R33 ;  /* 0x0000000fff247819 */ /* 0x004fe40000011621 */
[----:B------:R-:W-:Y:S02]  /*4680*/  SHF.R.U32.HI R37, RZ, 0xf, R35 ;  /* 0x0000000fff257819 */ /* 0x000fe40000011623 */
[C---:B------:R-:W-:Y:S02]  /*4690*/  LOP3.LUT R39, R32.reuse, 0x1f001f, RZ, 0xc0, !PT ;  /* 0x001f001f20277812 */ /* 0x040fe400078ec0ff */
[----:B------:R-:W-:Y:S02]  /*46a0*/  SHF.R.U32.HI R43, RZ, 0xa, R32 ;  /* 0x0000000aff2b7819 */ /* 0x000fe40000011620 */
        /* <DEDUP_REMOVED lines=10> */
[C---:B---3--:R-:W-:Y:S02]  /*4750*/  LOP3.LUT R50, R29.reuse, 0x1f001f, RZ, 0xc0, !PT ;  /* 0x001f001f1d327812 */ /* 0x048fe400078ec0ff */
[----:B------:R-:W-:Y:S02]  /*4760*/  SHF.R.U32.HI R51, RZ, 0xa, R29 ;  /* 0x0000000aff337819 */ /* 0x000fe4000001161d */
[----:B------:R-:W-:-:S02]  /*4770*/  LOP3.LUT R60, R29, 0x3e003e0, RZ, 0xc0, !PT ;  /* 0x03e003e01d3c7812 */ /* 0x000fc400078ec0ff */
[C---:B------:R-:W-:Y:S02]  /*4780*/  LOP3.LUT R53, R30.reuse, 0x1f001f, RZ, 0xc0, !PT ;  /* 0x001f001f1e357812 */ /* 0x040fe400078ec0ff */
[--C-:B------:R-:W-:Y:S02]  /*4790*/  SHF.R.U32.HI R59, RZ, 0xa, R30.reuse ;  /* 0x0000000aff3b7819 */ /* 0x100fe4000001161e */
[----:B------:R-:W-:Y:S02]  /*47a0*/  LOP3.LUT R3, R30, 0x3e003e0, RZ, 0xc0, !PT ;  /* 0x03e003e01e037812 */ /* 0x000fe400078ec0ff */
[----:B------:R-:W-:Y:S02]  /*47b0*/  SHF.R.U32.HI R35, RZ, 0xe, R30 ;  /* 0x0000000eff237819 */ /* 0x000fe4000001161e */
[----:B------:R-:W-:Y:S02]  /*47c0*/  SHF.R.U32.HI R29, RZ, 0xe, R29 ;  /* 0x0000000eff1d7819 */ /* 0x000fe4000001161d */
[----:B------:R-:W-:-:S02]  /*47d0*/  SHF.R.U32.HI R30, RZ, 0xe, R31 ;  /* 0x0000000eff1e7819 */ /* 0x000fc4000001161f */
[----:B------:R-:W-:Y:S02]  /*47e0*/  LOP3.LUT R37, R37, 0x10001, RZ, 0xc0, !PT ;  /* 0x0001000125257812 */ /* 0x000fe400078ec0ff */
[C---:B------:R-:W-:Y:S02]  /*47f0*/  LOP3.LUT R48, R33.reuse, 0x1f001f, RZ, 0xc0, !PT ;  /* 0x001f001f21307812 */ /* 0x040fe400078ec0ff */
[----:B------:R-:W-:Y:S02]  /*4800*/  SHF.R.U32.HI R47, RZ, 0xa, R33 ;  /* 0x0000000aff2f7819 */ /* 0x000fe40000011621 */
[----:B------:R-:W-:Y:S02]  /*4810*/  LOP3.LUT R62, R33, 0x3e003e0, RZ, 0xc0, !PT ;  /* 0x03e003e0213e7812 */ /* 0x000fe400078ec0ff */
[----:B------:R-:W-:Y:S02]  /*4820*/  SHF.R.U32.HI R33, RZ, 0xe, R28 ;  /* 0x0000000eff217819 */ /* 0x000fe4000001161c */
[----:B------:R-:W-:-:S02]  /*4830*/  LOP3.LUT R32, R32, 0x10001, RZ, 0xc0, !PT ;  /* 0x0001000120207812 */ /* 0x000fc400078ec0ff */
[C---:B0-----:R-:W-:Y:S02]  /*4840*/  LOP3.LUT R41, R28.reuse, 0x1f001f, RZ, 0xc0, !PT ;  /* 0x001f001f1c297812 */ /* 0x041fe400078ec0ff */
[----:B------:R-:W-:Y:S02]  /*4850*/  SHF.R.U32.HI R38, RZ, 0xa, R28 ;  /* 0x0000000aff267819 */ /* 0x000fe4000001161c */
[----:B------:R-:W-:Y:S02]  /*4860*/  LOP3.LUT R2, R28, 0x3e003e0, RZ, 0xc0, !PT ;  /* 0x03e003e01c027812 */ /* 0x000fe400078ec0ff */
[----:B------:R-:W-:Y:S02]  /*4870*/  LOP3.LUT R34, R34, 0x10001, RZ, 0xc0, !PT ;  /* 0x0001000122227812 */ /* 0x000fe400078ec0ff */
[----:B------:R-:W-:Y:S02]  /*4880*/  LOP3.LUT R28, R36, 0x20002, R29, 0xf8, !PT ;  /* 0x00020002241c7812 */ /* 0x000fe400078ef81d */
[----:B------:R-:W-:-:S02]  /*4890*/  LOP3.LUT R30, R37, 0x20002, R30, 0xf8, !PT ;  /* 0x00020002251e7812 */ /* 0x000fc400078ef81e */
[C---:B----4-:R-:W-:Y:S02]  /*48a0*/  LOP3.LUT R36, R24.reuse, 0x1f001f, RZ, 0xc0, !PT ;  /* 0x001f001f18247812 */ /* 0x050fe400078ec0ff */
[----:B------:R-:W-:Y:S02]  /*48b0*/  SHF.R.U32.HI R37, RZ, 0xa, R24 ;  /* 0x0000000aff257819 */ /* 0x000fe40000011618 */
[----:B------:R-:W-:Y:S02]  /*48c0*/  LOP3.LUT R74, R24, 0x3e003e0, RZ, 0xc0, !PT ;  /* 0x03e003e0184a7812 */ /* 0x000fe400078ec0ff */
[C---:B------:R-:W-:Y:S02]  /*48d0*/  LOP3.LUT R44, R25.reuse, 0x1f001f, RZ, 0xc0, !PT ;  /* 0x001f001f192c7812 */ /* 0x040fe400078ec0ff */
[----:B------:R-:W-:Y:S02]  /*48e0*/  SHF.R.U32.HI R45, RZ, 0xa, R25 ;  /* 0x0000000aff2d7819 */ /* 0x000fe40000011619 */
[----:B------:R-:W-:-:S02]  /*48f0*/  LOP3.LUT R75, R25, 0x3e003e0, RZ, 0xc0, !PT ;  /* 0x03e003e0194b7812 */ /* 0x000fc400078ec0ff */
[----:B------:R-:W-:Y:S02]  /*4900*/  LOP3.LUT R33, R32, 0x20002, R33, 0xf8, !PT ;  /* 0x0002000220217812 */ /* 0x000fe400078ef821 */
[----:B------:R-:W-:Y:S02]  /*4910*/  SHF.R.U32.HI R24, RZ, 0xd, R24 ;  /* 0x0000000dff187819 */ /* 0x000fe40000011618 */
[----:B------:R-:W-:Y:S02]  /*4920*/  SHF.R.U32.HI R25, RZ, 0xd, R25 ;  /* 0x0000000dff197819 */ /* 0x000fe40000011619 */
[C---:B------:R-:W-:Y:S02]  /*4930*/  LOP3.LUT R57, R26.reuse, 0x1f001f, RZ, 0xc0, !PT ;  /* 0x001f001f1a397812 */ /* 0x040fe400078ec0ff */
[----:B------:R-:W-:Y:S02]  /*4940*/  SHF.R.U32.HI R54, RZ, 0xa, R26 ;  /* 0x0000000aff367819 */ /* 0x000fe4000001161a */
[----:B------:R-:W-:-:S02]  /*4950*/  LOP3.LUT R76, R26, 0x3e003e0, RZ, 0xc0, !PT ;  /* 0x03e003e01a4c7812 */ /* 0x000fc400078ec0ff */
[C---:B------:R-:W-:Y:S02]  /*4960*/  LOP3.LUT R68, R27.reuse, 0x1f001f, RZ, 0xc0, !PT ;  /* 0x001f001f1b447812 */ /* 0x040fe400078ec0ff */
[----:B------:R-:W-:Y:S02]  /*4970*/  SHF.R.U32.HI R66, RZ, 0xa, R27 ;  /* 0x0000000aff427819 */ /* 0x000fe4000001161b */
[----:B------:R-:W-:Y:S02]  /*4980*/  LOP3.LUT R79, R27, 0x3e003e0, RZ, 0xc0, !PT ;  /* 0x03e003e01b4f7812 */ /* 0x000fe400078ec0ff */
[----:B------:R-:W-:Y:S02]  /*4990*/  LOP3.LUT R35, R34, 0x20002, R35, 0xf8, !PT ;  /* 0x0002000222237812 */ /* 0x000fe400078ef823 */
[----:B------:R-:W-:Y:S02]  /*49a0*/  SHF.R.U32.HI R26, RZ, 0xd, R26 ;  /* 0x0000000dff1a7819 */ /* 0x000fe4000001161a */
[----:B------:R-:W-:-:S02]  /*49b0*/  SHF.R.U32.HI R27, RZ, 0xd, R27 ;  /* 0x0000000dff1b7819 */ /* 0x000fc4000001161b */
[----:B------:R-:W-:Y:S02]  /*49c0*/  LOP3.LUT R33, R33, 0x40004, R24, 0xf8, !PT ;  /* 0x0004000421217812 */ /* 0x000fe400078ef818 */
[----:B------:R-:W-:Y:S02]  /*49d0*/  LOP3.LUT R28, R28, 0x40004, R25, 0xf8, !PT ;  /* 0x000400041c1c7812 */ /* 0x000fe400078ef819 */
[----:B------:R-:W-:Y:S02]  /*49e0*/  LOP3.LUT R35, R35, 0x40004, R26, 0xf8, !PT ;  /* 0x0004000423237812 */ /* 0x000fe400078ef81a */
[----:B------:R-:W-:Y:S02]  /*49f0*/  LOP3.LUT R30, R30, 0x40004, R27, 0xf8, !PT ;  /* 0x000400041e1e7812 */ /* 0x000fe400078ef81b */
[----:B------:R-:W-:Y:S02]  /*4a00*/  SHF.R.U32.HI R24, RZ, 0xc, R8 ;  /* 0x0000000cff187819 */ /* 0x000fe40000011608 */
[----:B------:R-:W-:-:S02]  /*4a10*/  SHF.R.U32.HI R25, RZ, 0xc, R9 ;  /* 0x0000000cff197819 */ /* 0x000fc40000011609 */
[----:B------:R-:W-:Y:S02]  /*4a20*/  SHF.R.U32.HI R26, RZ, 0xc, R10 ;  /* 0x0000000cff1a7819 */ /* 0x000fe4000001160a */
        /* <DEDUP_REMOVED lines=36> */
[----:B------:R-:W-:Y:S02]  /*4c70*/  LOP3.LUT R30, R31, 0x100010, R30, 0xf8, !PT ;  /* 0x001000101f1e7812 */ /* 0x000fe400078ef81e */
[----:B------:R-:W-:Y:S02]  /*4c80*/  LOP3.LUT R31, R78, 0x100010, R7, 0xf8, !PT ;  /* 0x001000104e1f7812 */ /* 0x000fe400078ef807 */
[----:B------:R-:W-:Y:S02]  /*4c90*/  LOP3.LUT R7, R64, 0x64006400, RZ, 0xfc, !PT ;  /* 0x6400640040077812 */ /* 0x000fe400078efcff */
[----:B------:R-:W-:Y:S02]  /*4ca0*/  LOP3.LUT R63, R63, 0x64006400, RZ, 0xfc, !PT ;  /* 0x640064003f3f7812 */ /* 0x000fe400078efcff */
[----:B------:R-:W-:Y:S01]  /*4cb0*/  LOP3.LUT R39, R39, 0x64006400, RZ, 0xfc, !PT ;  /* 0x6400640027277812 */ /* 0x000fe200078efcff */
[-C--:B------:R-:W-:Y:S01]  /*4cc0*/  HFMA2 R78, R7, R0.reuse.H0_H0, -48, -48 ;  /* 0xd200d200074e7431 */ /* 0x080fe20000040000 */
[----:B------:R-:W-:Y:S01]  /*4cd0*/  LOP3.LUT R43, R43, 0x1f001f, RZ, 0xc0, !PT ;  /* 0x001f001f2b2b7812 */ /* 0x000fe200078ec0ff */
[----:B------:R-:W-:Y:S01]  /*4ce0*/  HFMA2 R87, R63, R0.H0_H0, -48, -48 ;  /* 0xd200d2003f577431 */ /* 0x000fe20000040000 */
[----:B------:R-:W-:Y:S01]  /*4cf0*/  LOP3.LUT R7, R2, 0x64006400, RZ, 0xfc, !PT ;  /* 0x6400640002077812 */ /* 0x000fe200078efcff */
[----:B------:R-:W-:Y:S01]  /*4d00*/  HADD2 R88, R39, -1040, -1040 ;  /* 0xe410e41027587430 */ /* 0x000fe20000000000 */
[----:B------:R-:W-:-:S02]  /*4d10*/  LOP3.LUT R28, R11, 0x100010, R28, 0xf8, !PT ;  /* 0x001000100b1c7812 */ /* 0x000fc400078ef81c */
[----:B------:R-:W-:Y:S02]  /*4d20*/  LOP3.LUT R43, R43, 0x64006400, RZ, 0xfc, !PT ;  /* 0x640064002b2b7812 */ /* 0x000fe400078efcff */
[----:B------:R-:W-:Y:S01]  /*4d30*/  LOP3.LUT R11, R60, 0x64006400, RZ, 0xfc, !PT ;  /* 0x640064003c0b7812 */ /* 0x000fe200078efcff */
[----:B------:R-:W-:Y:S01]  /*4d40*/  HFMA2 R60, R7, R0.H0_H0, -48, -48 ;  /* 0xd200d200073c7431 */ /* 0x000fe20000040000 */
[----:B------:R-:W-:Y:S01]  /*4d50*/  LOP3.LUT R63, R3, 0x64006400, RZ, 0xfc, !PT ;  /* 0x64006400033f7812 */ /* 0x000fe200078efcff */
[----:B------:R-:W-:Y:S01]  /*4d60*/  HADD2 R86, R43, -1040, -1040 ;  /* 0xe410e4102b567430 */ /* 0x000fe20000000000 */
        /* <DEDUP_REMOVED lines=15> */
[----:B------:R-:W-:Y:S01]  /*4e60*/  HADD2 R66, R39, -1040, -1040 ;  /* 0xe410e41027427430 */ /* 0x000fe20000000000 */
[----:B------:R-:W-:Y:S01]  /*4e70*/  LOP3.LUT R3, R74, 0x64006400, RZ, 0xfc, !PT ;  /* 0x640064004a037812 */ /* 0x000fe200078efcff */
[----:B------:R-:W-:Y:S01]  /*4e80*/  HFMA2 R83, R83, R0.H0_H0, -48, -48 ;  /* 0xd200d20053537431 */ /* 0x000fe20000040000 */
[----:B------:R-:W-:-:S02]  /*4e90*/  LOP3.LUT R103, R79, 0x64006400, RZ, 0xfc, !PT ;  /* 0x640064004f677812 */ /* 0x000fc400078efcff */
        /* <DEDUP_REMOVED lines=10> */
[----:B------:R-:W-:Y:S01]  /*4f40*/  HADD2 R71, R36, -1040, -1040 ;  /* 0xe410e41024477430 */ /* 0x000fe20000000000 */
        /* <DEDUP_REMOVED lines=22> */
[----:B------:R-:W-:Y:S01]  /*50b0*/  LOP3.LUT R29, R10, 0x100010, R29, 0xf8, !PT ;  /* 0x001000100a1d7812 */ /* 0x000fe200078ef81d */
[----:B------:R-:W-:Y:S01]  /*50c0*/  HFMA2 R10, R73, R0.H0_H0, -48, -48 ;  /* 0xd200d200490a7431 */ /* 0x000fe20000040000 */
        /* <DEDUP_REMOVED lines=83> */
[----:B------:R-:W0:Y:S01]  /*5600*/  LDS.128 R36, [UR4+-0x80] ;  /* 0xffff8004ff247984 */ /* 0x000e220008000c00 */
[----:B------:R-:W-:Y:S02]  /*5610*/  PRMT R23, R23, 0x5410, R22 ;  /* 0x0000541017177816 */ /* 0x000fe40000000016 */
[----:B-----5:R-:W-:Y:S01]  /*5620*/  PRMT R21, R21, 0x5410, R20 ;  /* 0x0000541015157816 */ /* 0x020fe20000000014 */
        /* <DEDUP_REMOVED lines=75> */
.L_x_810:
[----:B------:R-:W-:Y:S05]  /*5ae0*/  @!P1 BRA `(.L_x_811) ;  /* 0x0000000c00cc9947 */ /* 0x000fea0003800000 */
[----:B------:R-:W-:Y:S02]  /*5af0*/  PRMT R28, R94, 0x9910, RZ ;  /* 0x000099105e1c7816 */ /* 0x000fe400000000ff */
[----:B------:R-:W-:Y:S02]  /*5b00*/  ISETP.NE.AND P1, PT, R96, 0x2, PT ;  /* 0x000000026000780c */ /* 0x000fe40003f25270 */
[----:B------:R-:W-:-:S13]  /*5b10*/  ISETP.NE.AND P2, PT, R28, RZ, PT ;  /* 0x000000ff1c00720c */ /* 0x000fda0003f45270 */
[----:B------:R-:W-:Y:S05]  /*5b20*/  @!P2 BRA `(.L_x_812) ;  /* 0x000000040038a947 */ /* 0x000fea0003800000 */
        /* <DEDUP_REMOVED lines=78> */
.L_x_812:
[----:B------:R-:W-:Y:S05]  /*6010*/  @!P1 BRA `(.L_x_811) ;  /* 0x0000000800809947 */ /* 0x000fea0003800000 */
[----:B------:R-:W-:-:S04]  /*6020*/  PRMT R28, R93, 0x9910, RZ ;  /* 0x000099105d1c7816 */ /* 0x000fc800000000ff */
[----:B------:R-:W-:-:S13]  /*6030*/  ISETP.NE.AND P1, PT, R28, RZ, PT ;  /* 0x000000ff1c00720c */ /* 0x000fda0003f25270 */
[----:B------:R-:W-:Y:S05]  /*6040*/  @!P1 BRA `(.L_x_813) ;  /* 0x0000000400389947 */ /* 0x000fea0003800000 */
        /* <DEDUP_REMOVED lines=78> */
.L_x_813:
[----:B------:R-:W-:Y:S05]  /*6530*/  @P0 BRA `(.L_x_811) ;  /* 0x0000000400380947 */ /* 0x000fea0003800000 */
        /* <DEDUP_REMOVED lines=78> */
.L_x_811:
[----:B------:R-:W-:Y:S01]  /*6a20*/  IADD3 R99, PT, PT, R99, 0x20, RZ ;  /* 0x0000002063637810 */ /* 0x000fe20007ffe0ff */
[----:B------:R-:W-:Y:S01]  /*6a30*/  UIADD3 UR4, UPT, UPT, UR4, 0x40, URZ ;  /* 0x0000004004047890 */ /* 0x000fe2000fffe0ff */
[----:B------:R-:W-:Y:S02]  /*6a40*/  IMAD.WIDE R36, R89, 0x4, R100 ;  /* 0x0000000459247825 */ /* 0x000fe400078e0264 */
[----:B------:R-:W-:-:S13]  /*6a50*/  ISETP.GE.AND P1, PT, R99, R92, PT ;  /* 0x0000005c6300720c */ /* 0x000fda0003f26270 */
[----:B------:R-:W-:Y:S05]  /*6a60*/  @!P1 BRA `(.L_x_814) ;  /* 0xffffffd800c09947 */ /* 0x000fea000383ffff */
.L_x_809:
[----:B------:R-:W0:Y:S01]  /*6a70*/  S2R R0, SR_CTAID.X ;  /* 0x0000000000007919 */ /* 0x000e220000002500 */
[----:B------:R-:W1:Y:S01]  /*6a80*/  LDC.64 R4, c[0x0][0x3a0] ;  /* 0x0000e800ff047b82 */ /* 0x000e620000000a00 */
[----:B------:R-:W-:Y:S01]  /*6a90*/  SHF.L.U32 R91, R91, 0x2, RZ ;  /* 0x000000025b5b7819 */ /* 0x000fe200000006ff */
[----:B------:R-:W-:Y:S01]  /*6aa0*/  HMUL2 R19, R19, R97.H0_H0 ;  /* 0x2000006113137232 */ /* 0x000fe20000000000 */
[----:B------:R-:W0:Y:S02]  /*6ab0*/  S2R R3, SR_TID.X ;  /* 0x0000000000037919 */ /* 0x000e240000002100 */
[----:B0-----:R-:W-:-:S04]  /*6ac0*/  LEA R0, R0, R3, 0x5 ;  /* 0x0000000300007211 */ /* 0x001fc800078e28ff */
[----:B------:R-:W-:-:S05]  /*6ad0*/  SHF.L.U32 R0, R0, 0x2, RZ ;  /* 0x0000000200007819 */ /* 0x000fca00000006ff */
        /* <DEDUP_REMOVED lines=12> */
.L_x_818:
[----:B------:R-:W0:Y:S02]  /*6ba0*/  LDS R2, [R0] ;  /* 0x0000000000027984 */ /* 0x000e240000000800 */
[----:B0-----:R-:W-:-:S05]  /*6bb0*/  HADD2 R3, R2, R19 ;  /* 0x0000001302037230 */ /* 0x001fca0000000000 */
[----:B------:R-:W0:Y:S02]  /*6bc0*/  ATOMS.CAST.SPIN P1, [R0], R2, R3 ;  /* 0x000000020000758d */ /* 0x000e240001820003 */
[----:B0-----:R-:W-:Y:S05]  /*6bd0*/  @!P1 BRA `(.L_x_818) ;  /* 0xfffffffc00f09947 */ /* 0x001fea000383ffff */
[----:B------:R-:W-:Y:S05]  /*6be0*/  BRA `(.L_x_816) ;  /* 0x00000000000c7947 */ /* 0x000fea0003800000 */
.L_x_817:
[----:B------:R-:W2:Y:S02]  /*6bf0*/  LD.E R0, desc[UR10][R4.64] ;  /* 0x0000000a04007980 */ /* 0x000ea4000c101900 */
[----:B--2---:R-:W-:-:S05]  /*6c00*/  IADD3 R3, PT, PT, R19, R0, RZ ;  /* 0x0000000013037210 */ /* 0x004fca0007ffe0ff */
[----:B------:R0:W-:Y:S02]  /*6c10*/  ST.E desc[UR10][R4.64], R3 ;  /* 0x0000000304007985 */ /* 0x0001e4000c10190a */
.L_x_816:
[----:B------:R-:W-:Y:S05]  /*6c20*/  BSYNC.RECONVERGENT B0 ;  /* 0x0000000000007941 */ /* 0x000fea0003800200 */
.L_x_815:
[----:B------:R1:W-:Y:S01]  /*6c30*/  ATOM.E.ADD.F16x2.RN.STRONG.GPU P1, RZ, desc[UR10][R4.64+0x4], R97 ;  /* 0x8000046104ff79a2 */ /* 0x0003e2000c12e10a */
[----:B------:R-:W-:Y:S04]  /*6c40*/  BSSY.RECONVERGENT B0, `(.L_x_819) ;  /* 0x000000e000007945 */ /* 0x000fe80003800200 */
[----:B-1----:R-:W-:Y:S05]  /*6c50*/  @P1 BRA `(.L_x_820) ;  /* 0x0000000000301947 */ /* 0x002fea0003800000 */
[----:B------:R-:W1:Y:S02]  /*6c60*/  QSPC.E.S P1, RZ, [R4+0x4] ;  /* 0x0000040004ff73aa */ /* 0x000e640000020500 */
[----:B-1----:R-:W-:Y:S05]  /*6c70*/  @!P1 BRA `(.L_x_821) ;  /* 0x00000000001c9947 */ /* 0x002fea0003800000 */
[----:B------:R-:W-:-:S04]  /*6c80*/  MOV R2, R4 ;  /* 0x0000000400027202 */ /* 0x000fc80000000f00 */
[----:B------:R-:W-:-:S07]  /*6c90*/  MOV R0, R2 ;  /* 0x0000000200007202 */ /* 0x000fce0000000f00 */
.L_x_822:
[----:B------:R-:W0:Y:S02]  /*6ca0*/  LDS R2, [R0+0x4] ;  /* 0x0000040000027984 */ /* 0x000e240000000800 */
[----:B0-----:R-:W-:-:S05]  /*6cb0*/  HFMA2 R3, R2, 1, 1, R97 ;  /* 0x3c003c0002037831 */ /* 0x001fca0000000061 */
[----:B------:R-:W0:Y:S02]  /*6cc0*/  ATOMS.CAST.SPIN P1, [R0+0x4], R2, R3 ;  /* 0x000004020000758d */ /* 0x000e240001820003 */
[----:B0-----:R-:W-:Y:S05]  /*6cd0*/  @!P1 BRA `(.L_x_822) ;  /* 0xfffffffc00f09947 */ /* 0x001fea000383ffff */
[----:B------:R-:W-:Y:S05]  /*6ce0*/  BRA `(.L_x_820) ;  /* 0x00000000000c7947 */ /* 0x000fea0003800000 */
.L_x_821:
[----:B------:R-:W0:Y:S02]  /*6cf0*/  LD.E R0, desc[UR10][R4.64+0x4] ;  /* 0x0000040a04007980 */ /* 0x000e24000c101900 */
[----:B0-----:R-:W-:-:S05]  /*6d00*/  IADD3 R3, PT, PT, R97, R0, RZ ;  /* 0x0000000061037210 */ /* 0x001fca0007ffe0ff */
[----:B------:R1:W-:Y:S02]  /*6d10*/  ST.E desc[UR10][R4.64+0x4], R3 ;  /* 0x0000040304007985 */ /* 0x0003e4000c10190a */
.L_x_820:
[----:B------:R-:W-:Y:S05]  /*6d20*/  BSYNC.RECONVERGENT B0 ;  /* 0x0000000000007941 */ /* 0x000fea0003800200 */
.L_x_819:
        /* <DEDUP_REMOVED lines=11> */
.L_x_826:
[----:B------:R-:W0:Y:S02]  /*6de0*/  LDS R2, [R0] ;  /* 0x0000000000027984 */ /* 0x000e240000000800 */
[----:B0-----:R-:W-:-:S05]  /*6df0*/  HADD2 R3, R2, R17 ;  /* 0x0000001102037230 */ /* 0x001fca0000000000 */
[----:B------:R-:W0:Y:S02]  /*6e00*/  ATOMS.CAST.SPIN P0, [R0], R2, R3 ;  /* 0x000000020000758d */ /* 0x000e240001800003 */
[----:B0-----:R-:W-:Y:S05]  /*6e10*/  @!P0 BRA `(.L_x_826) ;  /* 0xfffffffc00f08947 */ /* 0x001fea000383ffff */
[----:B------:R-:W-:Y:S05]  /*6e20*/  BRA `(.L_x_824) ;  /* 0x00000000000c7947 */ /* 0x000fea0003800000 */
.L_x_825:
[----:B------:R-:W2:Y:S02]  /*6e30*/  LD.E R0, desc[UR10][R4.64] ;  /* 0x0000000a04007980 */ /* 0x000ea4000c101900 */
[----:B--2---:R-:W-:-:S05]  /*6e40*/  IADD3 R3, PT, PT, R17, R0, RZ ;  /* 0x0000000011037210 */ /* 0x004fca0007ffe0ff */
[----:B------:R0:W-:Y:S02]  /*6e50*/  ST.E desc[UR10][R4.64], R3 ;  /* 0x0000000304007985 */ /* 0x0001e4000c10190a */
.L_x_824:
[----:B------:R-:W-:Y:S05]  /*6e60*/  BSYNC.RECONVERGENT B0 ;  /* 0x0000000000007941 */ /* 0x000fea0003800200 */
.L_x_823:
[----:B------:R1:W-:Y:S01]  /*6e70*/  ATOM.E.ADD.F16x2.RN.STRONG.GPU P0, RZ, desc[UR10][R4.64+0x4], R7 ;  /* 0x8000040704ff79a2 */ /* 0x0003e2000c10e10a */
[----:B------:R-:W-:Y:S04]  /*6e80*/  BSSY.RECONVERGENT B0, `(.L_x_827) ;  /* 0x000000e000007945 */ /* 0x000fe80003800200 */
[----:B-1----:R-:W-:Y:S05]  /*6e90*/  @P0 BRA `(.L_x_828) ;  /* 0x0000000000300947 */ /* 0x002fea0003800000 */
[----:B------:R-:W1:Y:S02]  /*6ea0*/  QSPC.E.S P0, RZ, [R4+0x4] ;  /* 0x0000040004ff73aa */ /* 0x000e640000000500 */
[----:B-1----:R-:W-:Y:S05]  /*6eb0*/  @!P0 BRA `(.L_x_829) ;  /* 0x00000000001c8947 */ /* 0x002fea0003800000 */
[----:B------:R-:W-:-:S04]  /*6ec0*/  MOV R2, R4 ;  /* 0x0000000400027202 */ /* 0x000fc80000000f00 */
[----:B------:R-:W-:-:S07]  /*6ed0*/  MOV R0, R2 ;  /* 0x0000000200007202 */ /* 0x000fce0000000f00 */
.L_x_830:
[----:B------:R-:W0:Y:S02]  /*6ee0*/  LDS R2, [R0+0x4] ;  /* 0x0000040000027984 */ /* 0x000e240000000800 */
[----:B0-----:R-:W-:-:S05]  /*6ef0*/  HFMA2 R3, R2, 1, 1, R7 ;  /* 0x3c003c0002037831 */ /* 0x001fca0000000007 */
[----:B------:R-:W0:Y:S02]  /*6f00*/  ATOMS.CAST.SPIN P0, [R0+0x4], R2, R3 ;  /* 0x000004020000758d */ /* 0x000e240001800003 */
[----:B0-----:R-:W-:Y:S05]  /*6f10*/  @!P0 BRA `(.L_x_830) ;  /* 0xfffffffc00f08947 */ /* 0x001fea000383ffff */
[----:B------:R-:W-:Y:S05]  /*6f20*/  BRA `(.L_x_828) ;  /* 0x00000000000c7947 */ /* 0x000fea0003800000 */
.L_x_829:
[----:B------:R-:W0:Y:S02]  /*6f30*/  LD.E R0, desc[UR10][R4.64+0x4] ;  /* 0x0000040a04007980 */ /* 0x000e24000c101900 */
[----:B0-----:R-:W-:-:S05]  /*6f40*/  IADD3 R3, PT, PT, R7, R0, RZ ;  /* 0x0000000007037210 */ /* 0x001fca0007ffe0ff */
[----:B------:R1:W-:Y:S02]  /*6f50*/  ST.E desc[UR10][R4.64+0x4], R3 ;  /* 0x0000040304007985 */ /* 0x0003e4000c10190a */
.L_x_828:
[----:B------:R-:W-:Y:S05]  /*6f60*/  BSYNC.RECONVERGENT B0 ;  /* 0x0000000000007941 */ /* 0x000fea0003800200 */
.L_x_827:
        /* <DEDUP_REMOVED lines=12> */
.L_x_834:
[----:B------:R-:W0:Y:S02]  /*7030*/  LDS R2, [R0] ;  /* 0x0000000000027984 */ /* 0x000e240000000800 */
[----:B0-----:R-:W-:-:S05]  /*7040*/  HADD2 R3, R2, R15 ;  /* 0x0000000f02037230 */ /* 0x001fca0000000000 */
[----:B------:R-:W0:Y:S02]  /*7050*/  ATOMS.CAST.SPIN P0, [R0], R2, R3 ;  /* 0x000000020000758d */ /* 0x000e240001800003 */
[----:B0-----:R-:W-:Y:S05]  /*7060*/  @!P0 BRA `(.L_x_834) ;  /* 0xfffffffc00f08947 */ /* 0x001fea000383ffff */
[----:B------:R-:W-:Y:S05]  /*7070*/  BRA `(.L_x_832) ;  /* 0x00000000000c7947 */ /* 0x000fea0003800000 */
.L_x_833:
[----:B------:R-:W2:Y:S02]  /*7080*/  LD.E R0, desc[UR10][R4.64] ;  /* 0x0000000a04007980 */ /* 0x000ea4000c101900 */
[----:B--2---:R-:W-:-:S05]  /*7090*/  IADD3 R3, PT, PT, R15, R0, RZ ;  /* 0x000000000f037210 */ /* 0x004fca0007ffe0ff */
[----:B------:R0:W-:Y:S02]  /*70a0*/  ST.E desc[UR10][R4.64], R3 ;  /* 0x0000000304007985 */ /* 0x0001e4000c10190a */
.L_x_832:
[----:B------:R-:W-:Y:S05]  /*70b0*/  BSYNC.RECONVERGENT B0 ;  /* 0x0000000000007941 */ /* 0x000fea0003800200 */
.L_x_831:
[----:B------:R1:W-:Y:S01]  /*70c0*/  ATOM.E.ADD.F16x2.RN.STRONG.GPU P0, RZ, desc[UR10][R4.64+0x4], R93 ;  /* 0x8000045d04ff79a2 */ /* 0x0003e2000c10e10a */
[----:B------:R-:W-:Y:S04]  /*70d0*/  BSSY.RECONVERGENT B0, `(.L_x_835) ;  /* 0x000000e000007945 */ /* 0x000fe80003800200 */
[----:B-1----:R-:W-:Y:S05]  /*70e0*/  @P0 BRA `(.L_x_836) ;  /* 0x0000000000300947 */ /* 0x002fea0003800000 */
[----:B------:R-:W1:Y:S02]  /*70f0*/  QSPC.E.S P0, RZ, [R4+0x4] ;  /* 0x0000040004ff73aa */ /* 0x000e640000000500 */
[----:B-1----:R-:W-:Y:S05]  /*7100*/  @!P0 BRA `(.L_x_837) ;  /* 0x00000000001c8947 */ /* 0x002fea0003800000 */
[----:B------:R-:W-:-:S04]  /*7110*/  MOV R2, R4 ;  /* 0x0000000400027202 */ /* 0x000fc80000000f00 */
[----:B------:R-:W-:-:S07]  /*7120*/  MOV R0, R2 ;  /* 0x0000000200007202 */ /* 0x000fce0000000f00 */
.L_x_838:
[----:B------:R-:W0:Y:S02]  /*7130*/  LDS R2, [R0+0x4] ;  /* 0x0000040000027984 */ /* 0x000e240000000800 */
[----:B0-----:R-:W-:-:S05]  /*7140*/  HFMA2 R3, R2, 1, 1, R93 ;  /* 0x3c003c0002037831 */ /* 0x001fca000000005d */
[----:B------:R-:W0:Y:S02]  /*7150*/  ATOMS.CAST.SPIN P0, [R0+0x4], R2, R3 ;  /* 0x000004020000758d */ /* 0x000e240001800003 */
[----:B0-----:R-:W-:Y:S05]  /*7160*/  @!P0 BRA `(.L_x_838) ;  /* 0xfffffffc00f08947 */ /* 0x001fea000383ffff */
[----:B------:R-:W-:Y:S05]  /*7170*/  BRA `(.L_x_836) ;  /* 0x00000000000c7947 */ /* 0x000fea0003800000 */
.L_x_837:
[----:B------:R-:W0:Y:S02]  /*7180*/  LD.E R0, desc[UR10][R4.64+0x4] ;  /* 0x0000040a04007980 */ /* 0x000e24000c101900 */
[----:B0-----:R-:W-:-:S05]  /*7190*/  IADD3 R3, PT, PT, R93, R0, RZ ;  /* 0x000000005d037210 */ /* 0x001fca0007ffe0ff */
[----:B------:R1:W-:Y:S02]  /*71a0*/  ST.E desc[UR10][R4.64+0x4], R3 ;  /* 0x0000040304007985 */ /* 0x0003e4000c10190a */
.L_x_836:
[----:B------:R-:W-:Y:S05]  /*71b0*/  BSYNC.RECONVERGENT B0 ;  /* 0x0000000000007941 */ /* 0x000fea0003800200 */
.L_x_835:
        /* <DEDUP_REMOVED lines=12> */
.L_x_842:
[----:B------:R-:W0:Y:S02]  /*7280*/  LDS R2, [R0] ;  /* 0x0000000000027984 */ /* 0x000e240000000800 */
[----:B0-----:R-:W-:-:S05]  /*7290*/  HADD2 R3, R2, R13 ;  /* 0x0000000d02037230 */ /* 0x001fca0000000000 */
[----:B------:R-:W0:Y:S02]  /*72a0*/  ATOMS.CAST.SPIN P0, [R0], R2, R3 ;  /* 0x000000020000758d */ /* 0x000e240001800003 */
[----:B0-----:R-:W-:Y:S05]  /*72b0*/  @!P0 BRA `(.L_x_842) ;  /* 0xfffffffc00f08947 */ /* 0x001fea000383ffff */
[----:B------:R-:W-:Y:S05]  /*72c0*/  BRA `(.L_x_840) ;  /* 0x00000000000c7947 */ /* 0x000fea0003800000 */
.L_x_841:
[----:B------:R-:W2:Y:S02]  /*72d0*/  LD.E R0, desc[UR10][R4.64] ;  /* 0x0000000a04007980 */ /* 0x000ea4000c101900 */
[----:B--2---:R-:W-:-:S05]  /*72e0*/  IADD3 R3, PT, PT, R13, R0, RZ ;  /* 0x000000000d037210 */ /* 0x004fca0007ffe0ff */
[----:B------:R0:W-:Y:S02]  /*72f0*/  ST.E desc[UR10][R4.64], R3 ;  /* 0x0000000304007985 */ /* 0x0001e4000c10190a */
.L_x_840:
[----:B------:R-:W-:Y:S05]  /*7300*/  BSYNC.RECONVERGENT B0 ;  /* 0x0000000000007941 */ /* 0x000fea0003800200 */
.L_x_839:
[----:B------:R1:W-:Y:S02]  /*7310*/  ATOM.E.ADD.F16x2.RN.STRONG.GPU P0, RZ, desc[UR10][R4.64+0x4], R95 ;  /* 0x8000045f04ff79a2 */ /* 0x0003e4000c10e10a */
[----:B-1----:R-:W-:Y:S05]  /*7320*/  @P0 EXIT ;  /* 0x000000000000094d */ /* 0x002fea0003800000 */
[----:B------:R-:W1:Y:S02]  /*7330*/  QSPC.E.S P0, RZ, [R4+0x4] ;  /* 0x0000040004ff73aa */ /* 0x000e640000000500 */
[----:B-1----:R-:W-:Y:S05]  /*7340*/  @!P0 BRA `(.L_x_843) ;  /* 0x00000000001c8947 */ /* 0x002fea0003800000 */
[----:B------:R-:W-:-:S04]  /*7350*/  MOV R2, R4 ;  /* 0x0000000400027202 */ /* 0x000fc80000000f00 */
[----:B------:R-:W-:-:S07]  /*7360*/  MOV R0, R2 ;  /* 0x0000000200007202 */ /* 0x000fce0000000f00 */
.L_x_844:
[----:B------:R-:W0:Y:S02]  /*7370*/  LDS R2, [R0+0x4] ;  /* 0x0000040000027984 */ /* 0x000e240000000800 */
[----:B0-----:R-:W-:-:S05]  /*7380*/  HFMA2 R3, R2, 1, 1, R95 ;  /* 0x3c003c0002037831 */ /* 0x001fca000000005f */
[----:B------:R-:W0:Y:S02]  /*7390*/  ATOMS.CAST.SPIN P0, [R0+0x4], R2, R3 ;  /* 0x000004020000758d */ /* 0x000e240001800003 */
[----:B0-----:R-:W-:Y:S05]  /*73a0*/  @!P0 BRA `(.L_x_844) ;  /* 0xfffffffc00f08947 */ /* 0x001fea000383ffff */
[----:B------:R-:W-:Y:S05]  /*73b0*/  EXIT ;  /* 0x000000000000794d */ /* 0x000fea0003800000 */
.L_x_843:
[----:B------:R-:W0:Y:S02]  /*73c0*/  LD.E R0, desc[UR10][R4.64+0x4] ;  /* 0x0000040a04007980 */ /* 0x000e24000c101900 */
[----:B0-----:R-:W-:-:S05]  /*73d0*/  IADD3 R3, PT, PT, R95, R0, RZ ;  /* 0x000000005f037210 */ /* 0x001fca0007ffe0ff */
[----:B------:R-:W-:Y:S01]  /*73e0*/  ST.E desc[UR10][R4.64+0x4], R3 ;  /* 0x0000040304007985 */ /* 0x000fe2000c10190a */
[----:B------:R-:W-:Y:S05]  /*73f0*/  EXIT ;  /* 0x000000000000794d */ /* 0x000fea0003800000 */
.L_x_845:
        /* <DEDUP_REMOVED lines=16> */
.L_x_3925:


//--------------------- .text._Z23gemm_half_q_half_kernelILi4ELi16ELb1ELb1ELi32EEvPK6__halfPKjS4_S2_PS0_iiiiPKtS7_iiiiiibS2_i --------------------------
	.section	.text._Z23gemm_half_q_half_kernelILi4ELi16ELb1ELb1ELi32EEvPK6__halfPKjS4_S2_PS0_iiiiPKtS7_iiiiiibS2_i,"ax",@progbits
	.align	128
        .global         _Z23gemm_half_q_half_kernelILi4ELi16ELb1ELb1ELi32EEvPK6__halfPKjS4_S2_PS0_iiiiPKtS7_iiiiiibS2_i
        .type           _Z23gemm_half_q_half_kernelILi4ELi16ELb1ELb1ELi32EEvPK6__halfPKjS4_S2_PS0_iiiiPKtS7_iiiiiibS2_i,@function
        .size           _Z23gemm_half_q_half_kernelILi4ELi16ELb1ELb1ELi32EEvPK6__halfPKjS4_S2_PS0_iiiiPKtS7_iiiiiibS2_i,(.L_x_3926 - _Z23gemm_half_q_half_kernelILi4ELi16ELb1ELb1ELi32EEvPK6__halfPKjS4_S2_PS0_iiiiPKtS7_iiiiiibS2_i)
        .other          _Z23gemm_half_q_half_kernelILi4ELi16ELb1ELb1ELi32EEvPK6__halfPKjS4_S2_PS0_iiiiPKtS7_iiiiiibS2_i,@"STO_CUDA_ENTRY STV_DEFAULT"
_Z23gemm_half_q_half_kernelILi4ELi16ELb1ELb1ELi32EEvPK6__halfPKjS4_S2_PS0_iiiiPKtS7_iiiiiibS2_i:
.text._Z23gemm_half_q_half_kernelILi4ELi16ELb1ELb1ELi32EEvPK6__halfPKjS4_S2_PS0_iiiiPKtS7_iiiiiibS2_i:
[----:B------:R-:W-:Y:S08]  /*0000*/  LDC R1, c[0x0][0x37c] ;  /* 0x0000df00ff017b82 */ /* 0x000ff00000000800 */
[----:B------:R-:W0:Y:S01]  /*0010*/  S2UR UR8, SR_CTAID.Y ;  /* 0x00000000000879c3 */ /* 0x000e220000002600 */
[----:B------:R-:W0:Y:S02]  /*0020*/  LDCU UR9, c[0x0][0x3a8] ;  /* 0x00007500ff0977ac */ /* 0x000e240008000800 */
[----:B0-----:R-:W-:-:S04]  /*0030*/  UIMAD UR12, UR8, -0x4, UR9 ;  /* 0xfffffffc080c78a4 */ /* 0x001fc8000f8e0209 */
[----:B------:R-:W-:-:S06]  /*0040*/  UISETP.GE.AND UP0, UPT, UR12, 0x1, UPT ;  /* 0x000000010c00788c */ /* 0x000fcc000bf06270 */
[----:B------:R-:W-:-:S13]  /*0050*/  PLOP3.LUT P0, PT, PT, PT, UP0, 0x80, 0x8 ;  /* 0x000000000008781c */ /* 0x000fda0003f0f008 */
[----:B------:R-:W-:Y:S05]  /*0060*/  @!P0 EXIT ;  /* 0x000000000000894d */ /* 0x000fea0003800000 */
[----:B------:R-:W0:Y:S01]  /*0070*/  LDC.64 R2, c[0x0][0x3e8] ;  /* 0x0000fa00ff027b82 */ /* 0x000e220000000a00 */
[----:B------:R-:W0:Y:S01]  /*0080*/  LDCU.64 UR10, c[0x0][0x358] ;  /* 0x00006b00ff0a77ac */ /* 0x000e220008000a00 */
[----:B------:R-:W1:Y:S06]  /*0090*/  S2R R8, SR_TID.X ;  /* 0x0000000000087919 */ /* 0x000e6c0000002100 */
[----:B------:R-:W2:Y:S01]  /*00a0*/  LDC R0, c[0x0][0x3b0] ;  /* 0x0000ec00ff007b82 */ /* 0x000ea20000000800 */
[----:B0-----:R-:W3:Y:S07]  /*00b0*/  LDG.E.U16 R2, desc[UR10][R2.64] ;  /* 0x0000000a02027981 */ /* 0x001eee000c1e1500 */
[----:B------:R-:W0:Y:S01]  /*00c0*/  S2UR UR14, SR_CTAID.X ;  /* 0x00000000000e79c3 */ /* 0x000e220000002500 */
[----:B------:R-:W-:Y:S01]  /*00d0*/  UISETP.NE.AND UP1, UPT, UR12, 0x1, UPT ;  /* 0x000000010c00788c */ /* 0x000fe2000bf25270 */
[----:B------:R-:W-:Y:S01]  /*00e0*/  PRMT R94, RZ, 0x7610, R94 ;  /* 0x00007610ff5e7816 */ /* 0x000fe2000000005e */
[----:B------:R-:W4:Y:S01]  /*00f0*/  S2R R5, SR_CTAID.Z ;  /* 0x0000000000057919 */ /* 0x000f220000002700 */
[----:B------:R-:W-:-:S02]  /*0100*/  PRMT R90, RZ, 0x7610, R90 ;  /* 0x00007610ff5a7816 */ /* 0x000fc4000000005a */
[----:B------:R-:W-:Y:S02]  /*0110*/  PRMT R89, RZ, 0x7610, R89 ;  /* 0x00007610ff597816 */ /* 0x000fe40000000059 */
[----:B---3--:R-:W-:-:S13]  /*0120*/  R2UR UR13, R2 ;  /* 0x00000000020d72ca */ /* 0x008fda00000e0000 */
[----:B------:R-:W-:Y:S01]  /*0130*/  MOV R4, UR13 ;  /* 0x0000000d00047c02 */ /* 0x000fe20008000f00 */
[----:B012-4-:R-:W-:Y:S06]  /*0140*/  BRA.U !UP1, `(.L_x_846) ;  /* 0x0000000109407547 */ /* 0x017fec000b800000 */
        /* <DEDUP_REMOVED lines=16> */
.L_x_846:
[----:B------:R-:W-:Y:S01]  /*0250*/  PRMT R2, R4, 0x9910, RZ ;  /* 0x0000991004027816 */ /* 0x000fe200000000ff */
[----:B------:R-:W-:Y:S01]  /*0260*/  IMAD.SHL.U32 R3, R5, 0x20, RZ ;  /* 0x0000002005037824 */ /* 0x000fe200078e00ff */
[----:B------:R-:W-:Y:S02]  /*0270*/  UISETP.LT.U32.AND UP0, UPT, UR12, 0x4, UPT ;  /* 0x000000040c00788c */ /* 0x000fe4000bf01070 */
[----:B------:R-:W-:Y:S02]  /*0280*/  ISETP.NE.AND P0, PT, R2, RZ, PT ;  /* 0x000000ff0200720c */ /* 0x000fe40003f05270 */
[----:B------:R-:W-:-:S11]  /*0290*/  VIADDMNMX R2, R3, 0x20, R0, PT ;  /* 0x0000002003027846 */ /* 0x000fd60003800100 */
[----:B------:R-:W-:Y:S05]  /*02a0*/  @!P0 EXIT ;  /* 0x000000000000894d */ /* 0x000fea0003800000 */
[----:B------:R-:W-:Y:S01]  /*02b0*/  IADD3 R9, PT, PT, R3, R8, RZ ;  /* 0x0000000803097210 */ /* 0x000fe20007ffe0ff */
[----:B------:R-:W-:Y:S01]  /*02c0*/  USHF.L.U32 UR4, UR14, 0x7, URZ ;  /* 0x000000070e047899 */ /* 0x000fe200080006ff */
[----:B------:R-:W-:Y:S01]  /*02d0*/  BSSY.RECONVERGENT B0, `(.L_x_847) ;  /* 0x00000b5000007945 */ /* 0x000fe20003800200 */
[----:B------:R-:W-:Y:S01]  /*02e0*/  USEL UR5, UR12, 0x4, UP0 ;  /* 0x000000040c057887 */ /* 0x000fe20008000000 */
[----:B------:R-:W-:-:S03]  /*02f0*/  ISETP.GE.AND P0, PT, R9, R2, PT ;  /* 0x000000020900720c */ /* 0x000fc60003f06270 */
        /* <DEDUP_REMOVED lines=11> */
[----:B------:R-:W-:-:S04]  /*03b0*/  IMAD R6, R0, UR8, RZ ;  /* 0x0000000800067c24 */ /* 0x000fc8000f8e02ff */
[----:B------:R-:W-:-:S05]  /*03c0*/  IMAD.SHL.U32 R10, R6, 0x4, RZ ;  /* 0x00000004060a7824 */ /* 0x000fca00078e00ff */
[----:B------:R-:W-:-:S04]  /*03d0*/  IADD3 R7, P0, PT, R9, R10, RZ ;  /* 0x0000000a09077210 */ /* 0x000fc80007f1e0ff */
[----:B------:R-:W-:Y:S02]  /*03e0*/  LEA.HI.X.SX32 R12, R10, RZ, 0x1, P0 ;  /* 0x000000ff0a0c7211 */ /* 0x000fe400000f0eff */
[----:B0-----:R-:W-:-:S04]  /*03f0*/  LEA R6, P0, R7, UR16, 0x1 ;  /* 0x0000001007067c11 */ /* 0x001fc8000f8008ff */
[----:B------:R-:W-:-:S06]  /*0400*/  LEA.HI.X R7, R7, UR17, R12, 0x1, P0 ;  /* 0x0000001107077c11 */ /* 0x000fcc00080f0c0c */
[----:B------:R-:W2:Y:S01]  /*0410*/  LDG.E.U16.CONSTANT R7, desc[UR10][R6.64] ;  /* 0x0000000a06077981 */ /* 0x000ea2000c1e9500 */
[----:B------:R-:W-:-:S04]  /*0420*/  UIADD3 UR6, UPT, UPT, -UR5, 0x1, URZ ;  /* 0x0000000105067890 */ /* 0x000fc8000fffe1ff */
[----:B------:R-:W-:Y:S01]  /*0430*/  UISETP.NE.AND UP0, UPT, UR6, URZ, UPT ;  /* 0x000000ff0600728c */ /* 0x000fe2000bf05270 */
[----:B--2---:R0:W-:Y:S08]  /*0440*/  STS.U16 [R16], R7 ;  /* 0x0000000710007388 */ /* 0x0041f00000000400 */
[----:B------:R-:W-:Y:S05]  /*0450*/  BRA.U !UP0, `(.L_x_848) ;  /* 0x0000000908707547 */ /* 0x000fea000b800000 */
[----:B------:R-:W-:Y:S01]  /*0460*/  UISETP.GE.AND UP0, UPT, UR6, URZ, UPT ;  /* 0x000000ff0600728c */ /* 0x000fe2000bf06270 */
[----:B------:R-:W-:Y:S01]  /*0470*/  IADD3 R17, PT, PT, R16, 0x40, RZ ;  /* 0x0000004010117810 */ /* 0x000fe20007ffe0ff */
[----:B0-----:R-:W-:-:S07]  /*0480*/  IMAD.IADD R16, R10, 0x1, R0 ;  /* 0x000000010a107824 */ /* 0x001fce00078e0200 */
[----:B------:R-:W-:Y:S05]  /*0490*/  BRA.U UP0, `(.L_x_850) ;  /* 0x0000000100ec7547 */ /* 0x000fea000b800000 */
[----:B------:R-:W-:Y:S01]  /*04a0*/  UIADD3 UR7, UPT, UPT, URZ, -UR6, URZ ;  /* 0x80000006ff077290 */ /* 0x000fe2000fffe0ff */
[----:B------:R-:W-:-:S03]  /*04b0*/  PLOP3.LUT P0, PT, PT, PT, PT, 0x80, 0x8 ;  /* 0x000000000008781c */ /* 0x000fc60003f0f070 */
[----:B------:R-:W-:-:S09]  /*04c0*/  UISETP.GT.AND UP0, UPT, UR7, 0x3, UPT ;  /* 0x000000030700788c */ /* 0x000fd2000bf04270 */
[----:B------:R-:W-:Y:S05]  /*04d0*/  BRA.U !UP0, `(.L_x_851) ;  /* 0x0000000108847547 */ /* 0x000fea000b800000 */
[----:B------:R-:W-:-:S13]  /*04e0*/  PLOP3.LUT P0, PT, PT, PT, PT, 0x8, 0x80 ;  /* 0x000000000080781c */ /* 0x000fda0003f0e170 */
.L_x_852:
        /* <DEDUP_REMOVED lines=8> */
[C---:B------:R-:W-:Y:S01]  /*0570*/  IADD3 R13, P3, PT, R9.reuse, R11, RZ ;  /* 0x0000000b090d7210 */ /* 0x040fe20007f7e0ff */
[----:B------:R-:W2:Y:S01]  /*0580*/  LDG.E.U16.CONSTANT R6, desc[UR10][R6.64] ;  /* 0x0000000a06067981 */ /* 0x000ea2000c1e9500 */
[----:B------:R-:W-:Y:S02]  /*0590*/  LEA.HI.X.SX32 R19, R10, RZ, 0x1, P2 ;  /* 0x000000ff0a137211 */ /* 0x000fe400010f0eff */
[----:B------:R-:W-:Y:S02]  /*05a0*/  LEA R10, P1, R14, UR16, 0x1 ;  /* 0x000000100e0a7c11 */ /* 0x000fe4000f8208ff */
[----:B------:R-:W-:Y:S02]  /*05b0*/  IADD3 R15, P4, PT, R9, R16, RZ ;  /* 0x00000010090f7210 */ /* 0x000fe40007f9e0ff */
[----:B------:R-:W-:-:S02]  /*05c0*/  LEA.HI.X.SX32 R20, R11, RZ, 0x1, P3 ;  /* 0x000000ff0b147211 */ /* 0x000fc400018f0eff */
[----:B------:R-:W-:Y:S02]  /*05d0*/  LEA.HI.X R11, R14, UR17, R19, 0x1, P1 ;  /* 0x000000110e0b7c11 */ /* 0x000fe400088f0c13 */
[----:B------:R-:W-:Y:S02]  /*05e0*/  LEA R12, P2, R13, UR16, 0x1 ;  /* 0x000000100d0c7c11 */ /* 0x000fe4000f8408ff */
[----:B------:R-:W-:Y:S01]  /*05f0*/  LEA.HI.X.SX32 R18, R16, RZ, 0x1, P4 ;  /* 0x000000ff10127211 */ /* 0x000fe200020f0eff */
[----:B------:R-:W3:Y:S01]  /*0600*/  LDG.E.U16.CONSTANT R10, desc[UR10][R10.64] ;  /* 0x0000000a0a0a7981 */ /* 0x000ee2000c1e9500 */
[----:B------:R-:W-:Y:S02]  /*0610*/  LEA R14, P1, R15, UR16, 0x1 ;  /* 0x000000100f0e7c11 */ /* 0x000fe4000f8208ff */
[----:B------:R-:W-:Y:S02]  /*0620*/  LEA.HI.X R13, R13, UR17, R20, 0x1, P2 ;  /* 0x000000110d0d7c11 */ /* 0x000fe400090f0c14 */
[----:B------:R-:W-:-:S03]  /*0630*/  LEA.HI.X R15, R15, UR17, R18, 0x1, P1 ;  /* 0x000000110f0f7c11 */ /* 0x000fc600088f0c12 */
[----:B------:R-:W4:Y:S04]  /*0640*/  LDG.E.U16.CONSTANT R12, desc[UR10][R12.64] ;  /* 0x0000000a0c0c7981 */ /* 0x000f28000c1e9500 */
[----:B------:R-:W5:Y:S01]  /*0650*/  LDG.E.U16.CONSTANT R14, desc[UR10][R14.64] ;  /* 0x0000000a0e0e7981 */ /* 0x000f62000c1e9500 */
[----:B------:R-:W-:-:S04]  /*0660*/  UIADD3 UR6, UPT, UPT, UR6, 0x4, URZ ;  /* 0x0000000406067890 */ /* 0x000fc8000fffe0ff */
[----:B------:R-:W-:Y:S01]  /*0670*/  UISETP.GE.AND UP0, UPT, UR6, -0x3, UPT ;  /* 0xfffffffd0600788c */ /* 0x000fe2000bf06270 */
[----:B------:R-:W-:Y:S01]  /*0680*/  IMAD.IADD R16, R16, 0x1, R0 ;  /* 0x0000000110107824 */ /* 0x000fe200078e0200 */
[----:B--2---:R-:W-:Y:S04]  /*0690*/  STS.U16 [R17], R6 ;  /* 0x0000000611007388 */ /* 0x004fe80000000400 */
[----:B---3--:R-:W-:Y:S04]  /*06a0*/  STS.U16 [R17+0x40], R10 ;  /* 0x0000400a11007388 */ /* 0x008fe80000000400 */
[----:B----4-:R-:W-:Y:S04]  /*06b0*/  STS.U16 [R17+0x80], R12 ;  /* 0x0000800c11007388 */ /* 0x010fe80000000400 */
[----:B-----5:R0:W-:Y:S02]  /*06c0*/  STS.U16 [R17+0xc0], R14 ;  /* 0x0000c00e11007388 */ /* 0x0201e40000000400 */
[----:B0-----:R-:W-:Y:S01]  /*06d0*/  IADD3 R17, PT, PT, R17, 0x100, RZ ;  /* 0x0000010011117810 */ /* 0x001fe20007ffe0ff */
[----:B------:R-:W-:Y:S06]  /*06e0*/  BRA.U !UP0, `(.L_x_852) ;  /* 0xfffffffd08807547 */ /* 0x000fec000b83ffff */
.L_x_851:
[----:B------:R-:W-:-:S04]  /*06f0*/  UIADD3 UR7, UPT, UPT, URZ, -UR6, URZ ;  /* 0x80000006ff077290 */ /* 0x000fc8000fffe0ff */
[----:B------:R-:W-:-:S09]  /*0700*/  UISETP.GT.AND UP0, UPT, UR7, 0x1, UPT ;  /* 0x000000010700788c */ /* 0x000fd2000bf04270 */
[----:B------:R-:W-:Y:S05]  /*0710*/  BRA.U !UP0, `(.L_x_853) ;  /* 0x0000000108447547 */ /* 0x000fea000b800000 */
        /* <DEDUP_REMOVED lines=16> */
[----:B0-----:R-:W-:-:S07]  /*0820*/  VIADD R17, R17, 0x80 ;  /* 0x0000008011117836 */ /* 0x001fce0000000000 */
.L_x_853:
[----:B------:R-:W-:-:S13]  /*0830*/  ISETP.EQ.AND P1, PT, RZ, UR6, PT ;  /* 0x00000006ff007c0c */ /* 0x000fda000bf22270 */
[----:B------:R-:W-:Y:S05]  /*0840*/  @!P0 BRA P1, `(.L_x_848) ;  /* 0x0000000400748947 */ /* 0x000fea0000800000 */
.L_x_850:
        /* <DEDUP_REMOVED lines=9> */
[----:B0-----:R-:W-:-:S06]  /*08e0*/  VIADD R17, R17, 0x40 ;  /* 0x0000004011117836 */ /* 0x001fcc0000000000 */
[----:B------:R-:W-:Y:S05]  /*08f0*/  BRA.U UP0, `(.L_x_850) ;  /* 0xfffffffd00d47547 */ /* 0x000fea000b83ffff */
[----:B------:R-:W-:Y:S05]  /*0900*/  BRA `(.L_x_848) ;  /* 0x0000000400447947 */ /* 0x000fea0003800000 */
.L_x_849:
        /* <DEDUP_REMOVED lines=15> */
.L_x_856:
[----:B------:R-:W-:Y:S01]  /*0a00*/  IMAD.IADD R10, R17, 0x1, R0 ;  /* 0x00000001110a7824 */ /* 0x000fe200078e0200 */
[----:B-----5:R-:W-:-:S04]  /*0a10*/  IADD3 R7, P0, PT, R9, R17, RZ ;  /* 0x0000001109077210 */ /* 0x020fc80007f1e0ff */
[----:B------:R-:W-:Y:S02]  /*0a20*/  IADD3 R11, PT, PT, R10, R0, RZ ;  /* 0x000000000a0b7210 */ /* 0x000fe40007ffe0ff */
[----:B------:R-:W-:Y:S02]  /*0a30*/  LEA.HI.X.SX32 R12, R17, RZ, 0x1, P0 ;  /* 0x000000ff110c7211 */ /* 0x000fe400000f0eff */
[----:B0-----:R-:W-:Y:S01]  /*0a40*/  LEA R6, P0, R7, UR16, 0x1 ;  /* 0x0000001007067c11 */ /* 0x001fe2000f8008ff */
[----:B------:R-:W-:Y:S01]  /*0a50*/  IMAD.IADD R17, R11, 0x1, R0 ;  /* 0x000000010b117824 */ /* 0x000fe200078e0200 */
[----:B------:R-:W-:Y:S02]  /*0a60*/  IADD3 R14, P1, PT, R9, R10, RZ ;  /* 0x0000000a090e7210 */ /* 0x000fe40007f3e0ff */
[----:B------:R-:W-:Y:S02]  /*0a70*/  LEA.HI.X R7, R7, UR17, R12, 0x1, P0 ;  /* 0x0000001107077c11 */ /* 0x000fe400080f0c0c */
[----:B------:R-:W-:-:S02]  /*0a80*/  IADD3 R13, P2, PT, R9, R11, RZ ;  /* 0x0000000b090d7210 */ /* 0x000fc40007f5e0ff */
[----:B------:R-:W-:Y:S02]  /*0a90*/  LEA.HI.X.SX32 R19, R10, RZ, 0x1, P1 ;  /* 0x000000ff0a137211 */ /* 0x000fe400008f0eff */
[C---:B------:R-:W-:Y:S01]  /*0aa0*/  LEA R10, P0, R14.reuse, UR16, 0x1 ;  /* 0x000000100e0a7c11 */ /* 0x040fe2000f8008ff */
        /* <DEDUP_REMOVED lines=19> */
[----:B0-----:R-:W-:Y:S01]  /*0be0*/  VIADD R16, R16, 0x100 ;  /* 0x0000010010107836 */ /* 0x001fe20000000000 */
[----:B------:R-:W-:Y:S06]  /*0bf0*/  BRA.U !UP2, `(.L_x_856) ;  /* 0xfffffffd0a807547 */ /* 0x000fec000b83ffff */
.L_x_855:
        /* <DEDUP_REMOVED lines=15> */
[----:B------:R-:W-:Y:S01]  /*0cf0*/  IMAD.IADD R17, R12, 0x1, R0 ;  /* 0x000000010c117824 */ /* 0x000fe200078e0200 */
[----:B------:R-:W-:Y:S02]  /*0d00*/  UIADD3 UR6, UPT, UPT, UR6, 0x2, URZ ;  /* 0x0000000206067890 */ /* 0x000fe4000fffe0ff */
[----:B------:R-:W-:Y:S01]  /*0d10*/  UPLOP3.LUT UP0, UPT, UPT, UPT, UPT, 0x40, 0x4 ;  /* 0x000000000004789c */ /* 0x000fe20003f0e870 */
[----:B--2---:R-:W-:Y:S04]  /*0d20*/  STS.U16 [R16], R7 ;  /* 0x0000000710007388 */ /* 0x004fe80000000400 */
[----:B---3--:R0:W-:Y:S02]  /*0d30*/  STS.U16 [R16+0x40], R11 ;  /* 0x0000400b10007388 */ /* 0x0081e40000000400 */
[----:B0-----:R-:W-:-:S07]  /*0d40*/  IADD3 R16, PT, PT, R16, 0x80, RZ ;  /* 0x0000008010107810 */ /* 0x001fce0007ffe0ff */
.L_x_857:
[----:B------:R-:W-:-:S09]  /*0d50*/  UISETP.NE.OR UP0, UPT, UR6, URZ, UP0 ;  /* 0x000000ff0600728c */ /* 0x000fd20008705670 */
[----:B------:R-:W-:Y:S05]  /*0d60*/  BRA.U !UP0, `(.L_x_848) ;  /* 0x00000001082c7547 */ /* 0x000fea000b800000 */
.L_x_854:
[----:B-----5:R-:W-:-:S04]  /*0d70*/  IADD3 R7, P0, PT, R9, R17, RZ ;  /* 0x0000001109077210 */ /* 0x020fc80007f1e0ff */
[----:B------:R-:W-:Y:S02]  /*0d80*/  LEA.HI.X.SX32 R10, R17, RZ, 0x1, P0 ;  /* 0x000000ff110a7211 */ /* 0x000fe400000f0eff */
[----:B------:R-:W-:-:S04]  /*0d90*/  LEA R6, P0, R7, UR18, 0x1 ;  /* 0x0000001207067c11 */ /* 0x000fc8000f8008ff */
[----:B------:R-:W-:-:S06]  /*0da0*/  LEA.HI.X R7, R7, UR19, R10, 0x1, P0 ;  /* 0x0000001307077c11 */ /* 0x000fcc00080f0c0a */
[----:B------:R-:W2:Y:S01]  /*0db0*/  LDG.E.U16.CONSTANT R7, desc[UR10][R6.64] ;  /* 0x0000000a06077981 */ /* 0x000ea2000c1e9500 */
[----:B------:R-:W-:Y:S01]  /*0dc0*/  UIADD3 UR6, UPT, UPT, UR6, 0x1, URZ ;  /* 0x0000000106067890 */ /* 0x000fe2000fffe0ff */
[----:B------:R-:W-:-:S03]  /*0dd0*/  IMAD.IADD R17, R17, 0x1, R0 ;  /* 0x0000000111117824 */ /* 0x000fc600078e0200 */
[----:B------:R-:W-:Y:S01]  /*0de0*/  UISETP.NE.AND UP0, UPT, UR6, URZ, UPT ;  /* 0x000000ff0600728c */ /* 0x000fe2000bf05270 */
[----:B--2---:R0:W-:Y:S02]  /*0df0*/  STS.U16 [R16], R7 ;  /* 0x0000000710007388 */ /* 0x0041e40000000400 */
[----:B0-----:R-:W-:-:S06]  /*0e00*/  IADD3 R16, PT, PT, R16, 0x40, RZ ;  /* 0x0000004010107810 */ /* 0x001fcc0007ffe0ff */
[----:B------:R-:W-:Y:S05]  /*0e10*/  BRA.U UP0, `(.L_x_854) ;  /* 0xfffffffd00d47547 */ /* 0x000fea000b83ffff */
.L_x_848:
[----:B------:R-:W-:Y:S05]  /*0e20*/  BSYNC.RECONVERGENT B0 ;  /* 0x0000000000007941 */ /* 0x000fea0003800200 */
.L_x_847:
[----:B------:R-:W1:Y:S02]  /*0e30*/  LDCU UR7, c[0x0][0x3ac] ;  /* 0x00007580ff0777ac */ /* 0x000e640008000800 */
[----:B-1----:R-:W-:-:S13]  /*0e40*/  ISETP.GE.AND P0, PT, R4, UR7, PT ;  /* 0x0000000704007c0c */ /* 0x002fda000bf06270 */
[----:B------:R-:W-:Y:S05]  /*0e50*/  @P0 EXIT ;  /* 0x000000000000094d */ /* 0x000fea0003800000 */
[----:B------:R-:W1:Y:S02]  /*0e60*/  LDCU.U8 UR6, c[0x0][0x3e0] ;  /* 0x00007c00ff0677ac */ /* 0x000e640008000000 */
[----:B-1----:R-:W-:-:S06]  /*0e70*/  UPRMT UR6, UR6, 0x8880, URZ ;  /* 0x0000888006067896 */ /* 0x002fcc00080000ff */
[----:B------:R-:W-:-:S04]  /*0e80*/  ISETP.NE.AND P0, PT, RZ, UR6, PT ;  /* 0x00000006ff007c0c */ /* 0x000fc8000bf05270 */
[----:B------:R-:W-:-:S13]  /*0e90*/  ISETP.NE.OR P0, PT, R5, RZ, !P0 ;  /* 0x000000ff0500720c */ /* 0x000fda0004705670 */
[----:B------:R-:W-:Y:S05]  /*0ea0*/  @P0 BRA `(.L_x_858) ;  /* 0x0000000000c00947 */ /* 0x000fea0003800000 */
[----:B------:R-:W-:Y:S02]  /*0eb0*/  UIADD3 UR5, UPT, UPT, URZ, -UR5, URZ ;  /* 0x80000005ff057290 */ /* 0x000fe4000fffe0ff */
[----:B------:R-:W-:Y:S02]  /*0ec0*/  UIMAD UR6, UR8, UR7, URZ ;  /* 0x00000007080672a4 */ /* 0x000fe4000f8e02ff */
[----:B------:R-:W-:Y:S02]  /*0ed0*/  UISETP.GE.AND UP0, UPT, UR5, URZ, UPT ;  /* 0x000000ff0500728c */ /* 0x000fe4000bf06270 */
[----:B------:R-:W-:-:S06]  /*0ee0*/  ULEA UR6, UR6, UR4, 0x2 ;  /* 0x0000000406067291 */ /* 0x000fcc000f8e10ff */
[----:B-----5:R-:W-:Y:S01]  /*0ef0*/  LEA R9, R8, UR6, 0x2 ;  /* 0x0000000608097c11 */ /* 0x020fe2000f8e10ff */
[----:B------:R-:W-:Y:S06]  /*0f00*/  BRA.U UP0, `(.L_x_859) ;  /* 0x00000001008c7547 */ /* 0x000fec000b800000 */
[----:B------:R-:W-:Y:S02]  /*0f10*/  UIADD3 UR4, UPT, UPT, URZ, -UR5, URZ ;  /* 0x80000005ff047290 */ /* 0x000fe4000fffe0ff */
[----:B------:R-:W-:Y:S02]  /*0f20*/  UPLOP3.LUT UP0, UPT, UPT, UPT, UPT, 0x80, 0x8 ;  /* 0x000000000008789c */ /* 0x000fe40003f0f070 */
[----:B------:R-:W-:-:S09]  /*0f30*/  UISETP.GT.AND UP2, UPT, UR4, 0x3, UPT ;  /* 0x000000030400788c */ /* 0x000fd2000bf44270 */
[----:B------:R-:W-:Y:S05]  /*0f40*/  BRA.U !UP2, `(.L_x_860) ;  /* 0x000000010a447547 */ /* 0x000fea000b800000 */
[----:B0-----:R-:W0:Y:S01]  /*0f50*/  LDC.64 R16, c[0x0][0x3a0] ;  /* 0x0000e800ff107b82 */ /* 0x001e220000000a00 */
[----:B------:R-:W-:-:S11]  /*0f60*/  UPLOP3.LUT UP0, UPT, UPT, UPT, UPT, 0x40, 0x4 ;  /* 0x000000000004789c */ /* 0x000fd60003f0e870 */
.L_x_861:
[C---:B-1----:R-:W-:Y:S01]  /*0f70*/  VIADD R11, R9.reuse, UR7 ;  /* 0x00000007090b7c36 */ /* 0x042fe20008000000 */
[----:B------:R-:W-:Y:S01]  /*0f80*/  UIADD3 UR5, UPT, UPT, UR5, 0x4, URZ ;  /* 0x0000000405057890 */ /* 0x000fe2000fffe0ff */
[----:B0-----:R-:W-:-:S03]  /*0f90*/  IMAD.WIDE R6, R9, 0x2, R16 ;  /* 0x0000000209067825 */ /* 0x001fc600078e0210 */
[C---:B------:R-:W-:Y:S01]  /*0fa0*/  IADD3 R13, PT, PT, R11.reuse, UR7, RZ ;  /* 0x000000070b0d7c10 */ /* 0x040fe2000fffe0ff */
[--C-:B------:R-:W-:Y:S01]  /*0fb0*/  IMAD.WIDE R10, R11, 0x2, R16.reuse ;  /* 0x000000020b0a7825 */ /* 0x100fe200078e0210 */
[----:B------:R1:W-:Y:S01]  /*0fc0*/  STG.E.64 desc[UR10][R6.64], RZ ;  /* 0x000000ff06007986 */ /* 0x0003e2000c101b0a */
[----:B------:R-:W-:Y:S02]  /*0fd0*/  UISETP.GE.AND UP2, UPT, UR5, -0x3, UPT ;  /* 0xfffffffd0500788c */ /* 0x000fe4000bf46270 */
[C---:B------:R-:W-:Y:S01]  /*0fe0*/  VIADD R19, R13.reuse, UR7 ;  /* 0x000000070d137c36 */ /* 0x040fe20008000000 */
[----:B------:R1:W-:Y:S01]  /*0ff0*/  STG.E.64 desc[UR10][R10.64], RZ ;  /* 0x000000ff0a007986 */ /* 0x0003e2000c101b0a */
[----:B------:R-:W-:-:S03]  /*1000*/  IMAD.WIDE R12, R13, 0x2, R16 ;  /* 0x000000020d0c7825 */ /* 0x000fc600078e0210 */
[C---:B------:R-:W-:Y:S01]  /*1010*/  IADD3 R9, PT, PT, R19.reuse, UR7, RZ ;  /* 0x0000000713097c10 */ /* 0x040fe2000fffe0ff */
[----:B------:R-:W-:Y:S01]  /*1020*/  IMAD.WIDE R14, R19, 0x2, R16 ;  /* 0x00000002130e7825 */ /* 0x000fe200078e0210 */
[----:B------:R1:W-:Y:S04]  /*1030*/  STG.E.64 desc[UR10][R12.64], RZ ;  /* 0x000000ff0c007986 */ /* 0x0003e8000c101b0a */
[----:B------:R1:W-:Y:S01]  /*1040*/  STG.E.64 desc[UR10][R14.64], RZ ;  /* 0x000000ff0e007986 */ /* 0x0003e2000c101b0a */
[----:B------:R-:W-:Y:S05]  /*1050*/  BRA.U !UP2, `(.L_x_861) ;  /* 0xfffffffd0ac47547 */ /* 0x000fea000b83ffff */
.L_x_860:
[----:B------:R-:W-:-:S04]  /*1060*/  UIADD3 UR4, UPT, UPT, URZ, -UR5, URZ ;  /* 0x80000005ff047290 */ /* 0x000fc8000fffe0ff */
[----:B------:R-:W-:-:S09]  /*1070*/  UISETP.GT.AND UP2, UPT, UR4, 0x1, UPT ;  /* 0x000000010400788c */ /* 0x000fd2000bf44270 */
[----:B------:R-:W-:Y:S05]  /*1080*/  BRA.U !UP2, `(.L_x_862) ;  /* 0x000000010a247547 */ /* 0x000fea000b800000 */
[----:B-1----:R-:W0:Y:S01]  /*1090*/  LDC.64 R10, c[0x0][0x3a0] ;  /* 0x0000e800ff0a7b82 */ /* 0x002e220000000a00 */
[C---:B------:R-:W-:Y:S01]  /*10a0*/  VIADD R13, R9.reuse, UR7 ;  /* 0x00000007090d7c36 */ /* 0x040fe20008000000 */
[----:B------:R-:W-:Y:S02]  /*10b0*/  UIADD3 UR5, UPT, UPT, UR5, 0x2, URZ ;  /* 0x0000000205057890 */ /* 0x000fe4000fffe0ff */
[----:B------:R-:W-:Y:S01]  /*10c0*/  UPLOP3.LUT UP0, UPT, UPT, UPT, UPT, 0x40, 0x4 ;  /* 0x000000000004789c */ /* 0x000fe20003f0e870 */
[----:B0-----:R-:W-:Y:S01]  /*10d0*/  IMAD.WIDE R6, R9, 0x2, R10 ;  /* 0x0000000209067825 */ /* 0x001fe200078e020a */
[----:B------:R-:W-:-:S03]  /*10e0*/  IADD3 R9, PT, PT, R13, UR7, RZ ;  /* 0x000000070d097c10 */ /* 0x000fc6000fffe0ff */
[----:B------:R-:W-:Y:S01]  /*10f0*/  IMAD.WIDE R10, R13, 0x2, R10 ;  /* 0x000000020d0a7825 */ /* 0x000fe200078e020a */
[----:B------:R2:W-:Y:S04]  /*1100*/  STG.E.64 desc[UR10][R6.64], RZ ;  /* 0x000000ff06007986 */ /* 0x0005e8000c101b0a */
[----:B------:R2:W-:Y:S02]  /*1110*/  STG.E.64 desc[UR10][R10.64], RZ ;  /* 0x000000ff0a007986 */ /* 0x0005e4000c101b0a */
.L_x_862:
[----:B------:R-:W-:-:S09]  /*1120*/  UISETP.NE.OR UP0, UPT, UR5, URZ, UP0 ;  /* 0x000000ff0500728c */ /* 0x000fd20008705670 */
[----:B------:R-:W-:Y:S05]  /*1130*/  BRA.U !UP0, `(.L_x_858) ;  /* 0x00000001081c7547 */ /* 0x000fea000b800000 */
.L_x_859:
[----:B012---:R-:W0:Y:S02]  /*1140*/  LDC.64 R6, c[0x0][0x3a0] ;  /* 0x0000e800ff067b82 */ /* 0x007e240000000a00 */
.L_x_863:
[----:B0-----:R-:W-:Y:S01]  /*1150*/  IMAD.WIDE R10, R9, 0x2, R6 ;  /* 0x00000002090a7825 */ /* 0x001fe200078e0206 */
[----:B------:R-:W-:-:S03]  /*1160*/  UIADD3 UR5, UPT, UPT, UR5, 0x1, URZ ;  /* 0x0000000105057890 */ /* 0x000fc6000fffe0ff */
[----:B------:R-:W-:Y:S01]  /*1170*/  VIADD R9, R9, UR7 ;  /* 0x0000000709097c36 */ /* 0x000fe20008000000 */
[----:B------:R3:W-:Y:S01]  /*1180*/  STG.E.64 desc[UR10][R10.64], RZ ;  /* 0x000000ff0a007986 */ /* 0x0007e2000c101b0a */
[----:B------:R-:W-:-:S09]  /*1190*/  UISETP.NE.AND UP0, UPT, UR5, URZ, UPT ;  /* 0x000000ff0500728c */ /* 0x000fd2000bf05270 */
[----:B---3--:R-:W-:Y:S05]  /*11a0*/  BRA.U UP0, `(.L_x_863) ;  /* 0xfffffffd00e87547 */ /* 0x008fea000b83ffff */
.L_x_858:
[----:B------:R-:W3:Y:S01]  /*11b0*/  LDCU UR5, c[0x0][0x3c8] ;  /* 0x00007900ff0577ac */ /* 0x000ee20008000800 */
[----:B------:R-:W-:Y:S01]  /*11c0*/  BAR.SYNC.DEFER_BLOCKING 0x0 ;  /* 0x0000000000007b1d */ /* 0x000fe20000010000 */
[----:B------:R-:W-:-:S05]  /*11d0*/  ISETP.GE.AND P0, PT, R3, R0, PT ;  /* 0x000000000300720c */ /* 0x000fca0003f06270 */
[----:B------:R-:W4:Y:S01]  /*11e0*/  LDCU UR6, c[0x0][0x3cc] ;  /* 0x00007980ff0677ac */ /* 0x000f220008000800 */
[----:B------:R-:W0:Y:S01]  /*11f0*/  LDCU UR15, c[0x0][0x3d0] ;  /* 0x00007a00ff0f77ac */ /* 0x000e220008000800 */
[----:B------:R-:W0:Y:S01]  /*1200*/  LDCU UR16, c[0x0][0x3d4] ;  /* 0x00007a80ff1077ac */ /* 0x000e220008000800 */
[----:B---3--:R-:W-:Y:S01]  /*1210*/  VIMNMX R20, PT, PT, R3, UR5, PT ;  /* 0x0000000503147c48 */ /* 0x008fe2000bfe0100 */
[----:B------:R-:W3:Y:S04]  /*1220*/  LDCU UR17, c[0x0][0x3d8] ;  /* 0x00007b00ff1177ac */ /* 0x000ee80008000800 */
[----:B------:R-:W-:Y:S05]  /*1230*/  @P0 BRA `(.L_x_864) ;  /* 0x0000000000d40947 */ /* 0x000fea0003800000 */
[----:B012---:R-:W0:Y:S01]  /*1240*/  LDC.64 R6, c[0x0][0x3b8] ;  /* 0x0000ee00ff067b82 */ /* 0x007e220000000a00 */
[----:B------:R-:W-:-:S05]  /*1250*/  SHF.L.U32 R11, R5, 0x6, RZ ;  /* 0x00000006050b7819 */ /* 0x000fca00000006ff */
[----:B0-----:R-:W-:-:S05]  /*1260*/  IMAD.WIDE.U32 R10, R11, 0x2, R6 ;  /* 0x000000020b0a7825 */ /* 0x001fca00078e0006 */
[----:B------:R0:W5:Y:S02]  /*1270*/  LDG.E.U16.CONSTANT R5, desc[UR10][R10.64] ;  /* 0x0000000a0a057981 */ /* 0x000164000c1e9500 */
[----:B-----5:R-:W-:Y:S01]  /*1280*/  SHF.R.S32.HI R9, RZ, 0x1f, R4 ;  /* 0x0000001fff097819 */ /* 0x020fe20000011404 */
[----:B------:R-:W-:Y:S01]  /*1290*/  IMAD.SHL.U32 R8, R8, 0x10, RZ ;  /* 0x0000001008087824 */ /* 0x000fe200078e00ff */
[----:B------:R-:W-:Y:S01]  /*12a0*/  MOV R17, R3 ;  /* 0x0000000300117202 */ /* 0x000fe20000000f00 */
[----:B------:R-:W-:Y:S01]  /*12b0*/  UMOV UR4, URZ ;  /* 0x000000ff00047c82 */ /* 0x000fe20008000000 */
[----:B------:R-:W-:Y:S02]  /*12c0*/  LEA.HI R9, R9, R4, RZ, 0x3 ;  /* 0x0000000409097211 */ /* 0x000fe400078f18ff */
[----:B------:R-:W-:Y:S02]  /*12d0*/  LOP3.LUT R14, R8, 0x10, RZ, 0xc0, !PT ;  /* 0x00000010080e7812 */ /* 0x000fe400078ec0ff */
[----:B------:R-:W-:-:S07]  /*12e0*/  SHF.R.S32.HI R15, RZ, 0x3, R9 ;  /* 0x00000003ff0f7819 */ /* 0x000fce0000011409 */
.L_x_865:
[----:B------:R-:W1:Y:S01]  /*12f0*/  LDC.64 R8, c[0x0][0x390] ;  /* 0x0000e400ff087b82 */ /* 0x000e620000000a00 */
[----:B------:R-:W-:-:S04]  /*1300*/  VIADD R19, R5, UR4 ;  /* 0x0000000405137c36 */ /* 0x000fc80008000000 */
[----:B0-----:R-:W-:-:S05]  /*1310*/  IMAD R10, R19, UR7, RZ ;  /* 0x00000007130a7c24 */ /* 0x001fca000f8e02ff */
[----:B------:R-:W-:-:S04]  /*1320*/  SHF.R.S32.HI R11, RZ, 0x1f, R10 ;  /* 0x0000001fff0b7819 */ /* 0x000fc8000001140a */
[----:B------:R-:W-:-:S04]  /*1330*/  LEA.HI R10, R11, R10, RZ, 0x3 ;  /* 0x0000000a0b0a7211 */ /* 0x000fc800078f18ff */
[----:B------:R-:W-:-:S05]  /*1340*/  LEA.HI.SX32 R11, R10, R15, 0x1d ;  /* 0x0000000f0a0b7211 */ /* 0x000fca00078feaff */
[----:B-1----:R-:W-:Y:S01]  /*1350*/  IMAD.WIDE R8, R11, 0x4, R8 ;  /* 0x000000040b087825 */ /* 0x002fe200078e0208 */
[----:B------:R-:W-:Y:S01]  /*1360*/  SHF.L.U32 R13, R17, 0x1, RZ ;  /* 0x00000001110d7819 */ /* 0x000fe200000006ff */
[----:B------:R-:W0:Y:S04]  /*1370*/  LDC.64 R10, c[0x0][0x398] ;  /* 0x0000e600ff0a7b82 */ /* 0x000e280000000a00 */
[----:B------:R-:W2:Y:S01]  /*1380*/  LDG.E.CONSTANT R9, desc[UR10][R8.64] ;  /* 0x0000000a08097981 */ /* 0x000ea2000c1e9900 */
[----:B------:R-:W-:-:S06]  /*1390*/  IMAD.WIDE.U32 R12, R13, 0x2, R6 ;  /* 0x000000020d0c7825 */ /* 0x000fcc00078e0006 */
[----:B------:R-:W5:Y:S01]  /*13a0*/  LDG.E.U16.CONSTANT R12, desc[UR10][R12.64+0x2] ;  /* 0x0000020a0c0c7981 */ /* 0x000f62000c1e9500 */
[----:B0-----:R-:W-:-:S06]  /*13b0*/  IMAD.WIDE.U32 R10, R19, 0x2, R10 ;  /* 0x00000002130a7825 */ /* 0x001fcc00078e000a */
[----:B------:R-:W3:Y:S01]  /*13c0*/  LDG.E.U16.CONSTANT R10, desc[UR10][R10.64] ;  /* 0x0000000a0a0a7981 */ /* 0x000ee2000c1e9500 */
[----:B------:R-:W-:Y:S01]  /*13d0*/  UIADD3 UR4, UPT, UPT, UR4, 0x1, URZ ;  /* 0x0000000104047890 */ /* 0x000fe2000fffe0ff */
[----:B--2---:R-:W-:-:S04]  /*13e0*/  SHF.R.U32.HI R16, RZ, R14, R9 ;  /* 0x0000000eff107219 */ /* 0x004fc80000011609 */
[--C-:B------:R-:W-:Y:S02]  /*13f0*/  SHF.R.U32.HI R8, RZ, 0x8, R16.reuse ;  /* 0x00000008ff087819 */ /* 0x100fe40000011610 */
[----:B------:R-:W-:Y:S01]  /*1400*/  LOP3.LUT R18, R16, 0xf, RZ, 0xc0, !PT ;  /* 0x0000000f10127812 */ /* 0x000fe200078ec0ff */
[----:B-----5:R-:W-:Y:S01]  /*1410*/  IMAD.IADD R17, R12, 0x1, R17 ;  /* 0x000000010c117824 */ /* 0x020fe200078e0211 */
        /* <DEDUP_REMOVED lines=9> */
[C---:B------:R-:W-:Y:S01]  /*14b0*/  IMAD R9, R16.reuse, R16, R16 ;  /* 0x0000001010097224 */ /* 0x040fe200078e0210 */
[----:B------:R-:W3:Y:S01]  /*14c0*/  I2F.F16 R53, R8 ;  /* 0x0000000800357306 */ /* 0x000ee20000200c00 */
[----:B------:R-:W-:Y:S01]  /*14d0*/  IMAD R18, R19, R19, R19 ;  /* 0x0000001313127224 */ /* 0x000fe200078e0213 */
[----:B------:R-:W-:Y:S02]  /*14e0*/  ISETP.GE.AND P0, PT, R17, R2, PT ;  /* 0x000000021100720c */ /* 0x000fe40003f06270 */
[----:B------:R-:W-:-:S02]  /*14f0*/  IADD3 R9, PT, PT, R16, 0x1, R9 ;  /* 0x0000000110097810 */ /* 0x000fc40007ffe009 */
[----:B------:R-:W-:Y:S02]  /*1500*/  IADD3 R18, PT, PT, R19, 0x1, R18 ;  /* 0x0000000113127810 */ /* 0x000fe40007ffe012 */
[----:B------:R-:W0:Y:S01]  /*1510*/  I2F.F16 R55, R21 ;  /* 0x0000001500377306 */ /* 0x000e220000200c00 */
[----:B---3--:R-:W-:-:S07]  /*1520*/  HMUL2 R53, R53.H0_H0, R10.H0_H0 ;  /* 0x2000000a35357232 */ /* 0x008fce0000000800 */
[----:B------:R-:W1:Y:S01]  /*1530*/  I2F.F16 R11, R18 ;  /* 0x00000012000b7306 */ /* 0x000e620000200c00 */
[----:B0-----:R-:W-:-:S07]  /*1540*/  HMUL2 R55, R55.H0_H0, R10.H0_H0 ;  /* 0x2000000a37377232 */ /* 0x001fce0000000800 */
[----:B------:R-:W0:Y:S01]  /*1550*/  I2F.F16 R9, R9 ;  /* 0x0000000900097306 */ /* 0x000e220000200c00 */
[-C--:B-1----:R-:W-:Y:S02]  /*1560*/  HMUL2 R54, R11.H0_H0, R10.reuse.H0_H0 ;  /* 0x2000000a0b367232 */ /* 0x082fe40000000800 */
[----:B0-----:R-:W-:Y:S01]  /*1570*/  HMUL2 R52, R9.H0_H0, R10.H0_H0 ;  /* 0x2000000a09347232 */ /* 0x001fe20000000800 */
[----:B------:R-:W-:Y:S06]  /*1580*/  @!P0 BRA `(.L_x_865) ;  /* 0xfffffffc00588947 */ /* 0x000fec000383ffff */
.L_x_864:
[C---:B------:R-:W-:Y:S01]  /*1590*/  ISETP.GT.AND P0, PT, R3.reuse, UR5, PT ;  /* 0x0000000503007c0c */ /* 0x040fe2000bf04270 */
[----:B-----5:R-:W-:Y:S01]  /*15a0*/  HFMA2 R9, -RZ, RZ, 0, 0 ;  /* 0x00000000ff097431 */ /* 0x020fe200000001ff */
[----:B------:R-:W-:Y:S02]  /*15b0*/  SHF.R.S32.HI R5, RZ, 0x1f, R20 ;  /* 0x0000001fff057819 */ /* 0x000fe40000011414 */
[----:B012---:R-:W-:Y:S02]  /*15c0*/  CS2R R6, SRZ ;  /* 0x0000000000067805 */ /* 0x007fe4000001ff00 */
[----:B----4-:R-:W-:Y:S01]  /*15d0*/  ISETP.GT.AND P1, PT, R3, UR6, PT ;  /* 0x0000000603007c0c */ /* 0x010fe2000bf24270 */
[----:B------:R-:W-:Y:S01]  /*15e0*/  IMAD.MOV.U32 R10, RZ, RZ, RZ ;  /* 0x000000ffff0a7224 */ /* 0x000fe200078e00ff */
[----:B------:R-:W-:Y:S02]  /*15f0*/  LEA.HI R5, R5, R20, RZ, 0x5 ;  /* 0x0000001405057211 */ /* 0x000fe400078f28ff */
[----:B------:R-:W-:-:S02]  /*1600*/  ISETP.GT.AND P2, PT, R3, UR15, PT ;  /* 0x0000000f03007c0c */ /* 0x000fc4000bf44270 */
[C---:B------:R-:W-:Y:S02]  /*1610*/  ISETP.GT.AND P3, PT, R3.reuse, UR16, PT ;  /* 0x0000001003007c0c */ /* 0x040fe4000bf64270 */
[----:B---3--:R-:W-:Y:S02]  /*1620*/  ISETP.GT.AND P4, PT, R3, UR17, PT ;  /* 0x0000001103007c0c */ /* 0x008fe4000bf84270 */
[----:B------:R-:W-:Y:S02]  /*1630*/  SHF.R.S32.HI R11, RZ, 0x5, R5 ;  /* 0x00000005ff0b7819 */ /* 0x000fe40000011405 */
[----:B------:R-:W-:Y:S01]  /*1640*/  MOV R2, RZ ;  /* 0x000000ff00027202 */ /* 0x000fe20000000f00 */
[----:B------:R-:W-:Y:S08]  /*1650*/  @!P0 BRA `(.L_x_866) ;  /* 0x00000000001c8947 */ /* 0x000ff00003800000 */
[----:B------:R-:W0:Y:S02]  /*1660*/  LDC R2, c[0x0][0x3cc] ;  /* 0x0000f300ff027b82 */ /* 0x000e240000000800 */
[----:B0-----:R-:W-:-:S05]  /*1670*/  VIMNMX R2, PT, PT, R3, R2, PT ;  /* 0x0000000203027248 */ /* 0x001fca0003fe0100 */
[----:B------:R-:W-:-:S05]  /*1680*/  VIADD R2, R2, -UR5 ;  /* 0x8000000502027c36 */ /* 0x000fca0008000000 */
[----:B------:R-:W-:-:S04]  /*1690*/  SHF.R.S32.HI R5, RZ, 0x1f, R2 ;  /* 0x0000001fff057819 */ /* 0x000fc80000011402 */
[----:B------:R-:W-:-:S04]  /*16a0*/  LEA.HI R5, R5, R2, RZ, 0x5 ;  /* 0x0000000205057211 */ /* 0x000fc800078f28ff */
[----:B------:R-:W-:-:S05]  /*16b0*/  SHF.R.S32.HI R5, RZ, 0x5, R5 ;  /* 0x00000005ff057819 */ /* 0x000fca0000011405 */
[----:B------:R-:W-:-:S07]  /*16c0*/  IMAD R2, R5, 0x6, RZ ;  /* 0x0000000605027824 */ /* 0x000fce00078e02ff */
.L_x_866:
        /* <DEDUP_REMOVED lines=8> */
.L_x_867:
        /* <DEDUP_REMOVED lines=8> */
.L_x_868:
        /* <DEDUP_REMOVED lines=8> */
.L_x_869:
        /* <DEDUP_REMOVED lines=8> */
.L_x_870:
[----:B------:R-:W-:Y:S01]  /*18d0*/  LEA R2, R11, R2, 0x3 ;  /* 0x000000020b027211 */ /* 0x000fe200078e18ff */
[----:B------:R-:W0:Y:S01]  /*18e0*/  LDCU.64 UR4, c[0x0][0x388] ;  /* 0x00007100ff0477ac */ /* 0x000e220008000a00 */
[----:B------:R-:W-:Y:S02]  /*18f0*/  VIMNMX R0, PT, PT, R0, UR15, PT ;  /* 0x0000000f00007c48 */ /* 0x000fe4000bfe0100 */
[----:B------:R-:W-:Y:S02]  /*1900*/  IADD3 R2, PT, PT, R7, R2, R6 ;  /* 0x0000000207027210 */ /* 0x000fe40007ffe006 */
[----:B------:R-:W-:Y:S02]  /*1910*/  PRMT R86, RZ, 0x5410, RZ ;  /* 0x00005410ff567816 */ /* 0x000fe400000000ff */
[----:B------:R-:W-:Y:S02]  /*1920*/  IADD3 R2, PT, PT, R10, R2, R9 ;  /* 0x000000020a027210 */ /* 0x000fe40007ffe009 */
[----:B------:R-:W-:-:S02]  /*1930*/  PRMT R85, RZ, 0x5410, RZ ;  /* 0x00005410ff557816 */ /* 0x000fc400000000ff */
[----:B------:R-:W-:Y:S01]  /*1940*/  PRMT R88, RZ, 0x5410, RZ ;  /* 0x00005410ff587816 */ /* 0x000fe200000000ff */
[----:B------:R-:W-:Y:S01]  /*1950*/  IMAD R5, R2, UR7, RZ ;  /* 0x0000000702057c24 */ /* 0x000fe2000f8e02ff */
[----:B------:R-:W-:Y:S02]  /*1960*/  SHF.R.S32.HI R2, RZ, 0x1f, R4 ;  /* 0x0000001fff027819 */ /* 0x000fe40000011404 */
[----:B------:R-:W-:Y:S02]  /*1970*/  PRMT R87, RZ, 0x5410, RZ ;  /* 0x00005410ff577816 */ /* 0x000fe400000000ff */
[----:B------:R-:W-:Y:S02]  /*1980*/  IADD3 R6, P0, PT, R4, R5, RZ ;  /* 0x0000000504067210 */ /* 0x000fe40007f1e0ff */
[----:B------:R-:W-:Y:S02]  /*1990*/  PRMT R33, RZ, 0x5410, RZ ;  /* 0x00005410ff217816 */ /* 0x000fe400000000ff */
[----:B------:R-:W-:-:S02]  /*19a0*/  LEA.HI.X.SX32 R5, R5, R2, 0x1, P0 ;  /* 0x0000000205057211 */ /* 0x000fc400000f0eff */
[----:B------:R-:W-:Y:S02]  /*19b0*/  ISETP.GT.AND P0, PT, R0, R3, PT ;  /* 0x000000030000720c */ /* 0x000fe40003f04270 */
[C---:B0-----:R-:W-:Y:S02]  /*19c0*/  LEA R4, P1, R6.reuse, UR4, 0x2 ;  /* 0x0000000406047c11 */ /* 0x041fe4000f8210ff */
[----:B------:R-:W-:Y:S02]  /*19d0*/  PRMT R32, RZ, 0x5410, RZ ;  /* 0x00005410ff207816 */ /* 0x000fe400000000ff */
[----:B------:R-:W-:Y:S02]  /*19e0*/  LEA.HI.X R5, R6, UR5, R5, 0x2, P1 ;  /* 0x0000000506057c11 */ /* 0x000fe400088f1405 */
[----:B------:R-:W-:Y:S02]  /*19f0*/  PRMT R21, RZ, 0x5410, RZ ;  /* 0x00005410ff157816 */ /* 0x000fe400000000ff */
[----:B------:R-:W-:-:S03]  /*1a00*/  PRMT R20, RZ, 0x5410, RZ ;  /* 0x00005410ff147816 */ /* 0x000fc600000000ff */
[----:B------:R-:W-:Y:S05]  /*1a10*/  @!P0 BRA `(.L_x_871) ;  /* 0x0000002400a88947 */ /* 0x000fea0003800000 */
[----:B------:R-:W-:Y:S01]  /*1a20*/  IMAD.U32 R3, RZ, RZ, UR7 ;  /* 0x00000007ff037e24 */ /* 0x000fe2000f8e00ff */
[----:B------:R-:W-:Y:S01]  /*1a30*/  MOV R31, UR7 ;  /* 0x00000007001f7c02 */ /* 0x000fe20008000f00 */
[----:B------:R0:W2:Y:S02]  /*1a40*/  LDG.E.128.CONSTANT R24, desc[UR10][R4.64] ;  /* 0x0000000a04187981 */ /* 0x0000a4000c1e9d00 */
[----:B------:R-:W-:Y:S01]  /*1a50*/  IMAD.WIDE R2, R3, 0x4, R4 ;  /* 0x0000000403027825 */ /* 0x000fe200078e0204 */
[----:B------:R-:W-:-:S04]  /*1a60*/  MOV R35, UR7 ;  /* 0x0000000700237c02 */ /* 0x000fc80008000f00 */
[----:B------:R1:W3:Y:S01]  /*1a70*/  LDG.E.128.CONSTANT R16, desc[UR10][R2.64] ;  /* 0x0000000a02107981 */ /* 0x0002e2000c1e9d00 */
[----:B------:R-:W-:-:S04]  /*1a80*/  IMAD.WIDE R30, R31, 0x4, R2 ;  /* 0x000000041f1e7825 */ /* 0x000fc800078e0202 */
[----:B------:R-:W-:Y:S01]  /*1a90*/  IMAD.U32 R7, RZ, RZ, UR7 ;  /* 0x00000007ff077e24 */ /* 0x000fe2000f8e00ff */
[----:B------:R4:W5:Y:S01]  /*1aa0*/  LDG.E.128.CONSTANT R12, desc[UR10][R30.64] ;  /* 0x0000000a1e0c7981 */ /* 0x000962000c1e9d00 */
[----:B------:R-:W-:-:S05]  /*1ab0*/  IMAD.WIDE R34, R35, 0x4, R30 ;  /* 0x0000000423227825 */ /* 0x000fca00078e021e */
[----:B------:R3:W5:Y:S01]  /*1ac0*/  LDG.E.128.CONSTANT R8, desc[UR10][R34.64] ;  /* 0x0000000a22087981 */ /* 0x000762000c1e9d00 */
[----:B0-----:R-:W-:-:S06]  /*1ad0*/  IMAD.WIDE R4, R7, 0x4, R34 ;  /* 0x0000000407047825 */ /* 0x001fcc00078e0222 */
[----:B------:R-:W5:Y:S01]  /*1ae0*/  LDG.E.128.CONSTANT R4, desc[UR10][R4.64] ;  /* 0x0000000a04047981 */ /* 0x000f62000c1e9d00 */
[----:B------:R-:W-:Y:S01]  /*1af0*/  HFMA2 R20, -RZ, RZ, 0, 0.03125 ;  /* 0x00002800ff147431 */ /* 0x000fe200000001ff */
[----:B------:R-:W-:Y:S01]  /*1b00*/  UISETP.NE.AND UP0, UPT, UR13, URZ, UPT ;  /* 0x000000ff0d00728c */ /* 0x000fe2000bf05270 */
[----:B------:R-:W-:Y:S02]  /*1b10*/  PRMT R86, RZ, 0x7610, R86 ;  /* 0x00007610ff567816 */ /* 0x000fe40000000056 */
[C---:B--2---:R-:W-:Y:S02]  /*1b20*/  LOP3.LUT R23, R24.reuse, 0x1f001f, RZ, 0xc0, !PT ;  /* 0x001f001f18177812 */ /* 0x044fe400078ec0ff */
[----:B------:R-:W-:Y:S02]  /*1b30*/  SHF.R.U32.HI R28, RZ, 0xa, R24 ;  /* 0x0000000aff1c7819 */ /* 0x000fe40000011618 */
[----:B-1----:R-:W-:Y:S02]  /*1b40*/  LOP3.LUT R3, R24, 0x3e003e0, RZ, 0xc0, !PT ;  /* 0x03e003e018037812 */ /* 0x002fe400078ec0ff */
[----:B------:R-:W-:-:S02]  /*1b50*/  LOP3.LUT R32, R25, 0x1f001f, RZ, 0xc0, !PT ;  /* 0x001f001f19207812 */ /* 0x000fc400078ec0ff */
[--C-:B----4-:R-:W-:Y:S02]  /*1b60*/  SHF.R.U32.HI R31, RZ, 0xa, R25.reuse ;  /* 0x0000000aff1f7819 */ /* 0x110fe40000011619 */
[----:B------:R-:W-:Y:S02]  /*1b70*/  LOP3.LUT R46, R25, 0x3e003e0, RZ, 0xc0, !PT ;  /* 0x03e003e0192e7812 */ /* 0x000fe400078ec0ff */
[----:B------:R-:W-:Y:S02]  /*1b80*/  SHF.R.U32.HI R24, RZ, 0xf, R24 ;  /* 0x0000000fff187819 */ /* 0x000fe40000011618 */
[----:B------:R-:W-:Y:S02]  /*1b90*/  SHF.R.U32.HI R25, RZ, 0xf, R25 ;  /* 0x0000000fff197819 */ /* 0x000fe40000011619 */
[----:B------:R-:W-:Y:S02]  /*1ba0*/  LOP3.LUT R43, R26, 0x1f001f, RZ, 0xc0, !PT ;  /* 0x001f001f1a2b7812 */ /* 0x000fe400078ec0ff */
[----:B------:R-:W-:-:S02]  /*1bb0*/  SHF.R.U32.HI R44, RZ, 0xa, R26 ;  /* 0x0000000aff2c7819 */ /* 0x000fc4000001161a */
[----:B------:R-:W-:Y:S02]  /*1bc0*/  LOP3.LUT R58, R26, 0x3e003e0, RZ, 0xc0, !PT ;  /* 0x03e003e01a3a7812 */ /* 0x000fe400078ec0ff */
[----:B------:R-:W-:Y:S02]  /*1bd0*/  SHF.R.U32.HI R22, RZ, 0xf, R26 ;  /* 0x0000000fff167819 */ /* 0x000fe4000001161a */
[C---:B------:R-:W-:Y:S02]  /*1be0*/  LOP3.LUT R51, R27.reuse, 0x1f001f, RZ, 0xc0, !PT ;  /* 0x001f001f1b337812 */ /* 0x040fe400078ec0ff */
[--C-:B------:R-:W-:Y:S02]  /*1bf0*/  SHF.R.U32.HI R56, RZ, 0xa, R27.reuse ;  /* 0x0000000aff387819 */ /* 0x100fe4000001161b */
[----:B------:R-:W-:Y:S02]  /*1c00*/  LOP3.LUT R63, R27, 0x3e003e0, RZ, 0xc0, !PT ;  /* 0x03e003e01b3f7812 */ /* 0x000fe400078ec0ff */
[----:B------:R-:W-:-:S02]  /*1c10*/  SHF.R.U32.HI R29, RZ, 0xf, R27 ;  /* 0x0000000fff1d7819 */ /* 0x000fc4000001161b */
[C---:B---3--:R-:W-:Y:S02]  /*1c20*/  LOP3.LUT R27, R16.reuse, 0x1f001f, RZ, 0xc0, !PT ;  /* 0x001f001f101b7812 */ /* 0x048fe400078ec0ff */
[--C-:B------:R-:W-:Y:S02]  /*1c30*/  SHF.R.U32.HI R26, RZ, 0xa, R16.reuse ;  /* 0x0000000aff1a7819 */ /* 0x100fe40000011610 */
[----:B------:R-:W-:Y:S02]  /*1c40*/  LOP3.LUT R0, R16, 0x3e003e0, RZ, 0xc0, !PT ;  /* 0x03e003e010007812 */ /* 0x000fe400078ec0ff */
[----:B------:R-:W-:Y:S02]  /*1c50*/  SHF.R.U32.HI R21, RZ, 0xe, R16 ;  /* 0x0000000eff157819 */ /* 0x000fe40000011610 */
[----:B------:R-:W-:Y:S02]  /*1c60*/  SHF.R.U32.HI R16, RZ, 0xe, R17 ;  /* 0x0000000eff107819 */ /* 0x000fe40000011611 */
[----:B------:R-:W-:-:S02]  /*1c70*/  LOP3.LUT R24, R24, 0x10001, RZ, 0xc0, !PT ;  /* 0x0001000118187812 */ /* 0x000fc400078ec0ff */
[----:B------:R-:W-:Y:S02]  /*1c80*/  LOP3.LUT R25, R25, 0x10001, RZ, 0xc0, !PT ;  /* 0x0001000119197812 */ /* 0x000fe400078ec0ff */
[C---:B------:R-:W-:Y:S02]  /*1c90*/  LOP3.LUT R33, R17.reuse, 0x1f001f, RZ, 0xc0, !PT ;  /* 0x001f001f11217812 */ /* 0x040fe400078ec0ff */
[----:B------:R-:W-:Y:S02]  /*1ca0*/  SHF.R.U32.HI R34, RZ, 0xa, R17 ;  /* 0x0000000aff227819 */ /* 0x000fe40000011611 */
[----:B------:R-:W-:Y:S02]  /*1cb0*/  LOP3.LUT R2, R17, 0x3e003e0, RZ, 0xc0, !PT ;  /* 0x03e003e011027812 */ /* 0x000fe400078ec0ff */
[----:B------:R-:W-:Y:S02]  /*1cc0*/  LOP3.LUT R45, R18, 0x1f001f, RZ, 0xc0, !PT ;  /* 0x001f001f122d7812 */ /* 0x000fe400078ec0ff */
[----:B------:R-:W-:-:S02]  /*1cd0*/  SHF.R.U32.HI R47, RZ, 0xa, R18 ;  /* 0x0000000aff2f7819 */ /* 0x000fc40000011612 */
[----:B------:R-:W-:Y:S02]  /*1ce0*/  LOP3.LUT R49, R18, 0x3e003e0, RZ, 0xc0, !PT ;  /* 0x03e003e012317812 */ /* 0x000fe400078ec0ff */
[----:B------:R-:W-:Y:S02]  /*1cf0*/  SHF.R.U32.HI R17, RZ, 0xe, R18 ;  /* 0x0000000eff117819 */ /* 0x000fe40000011612 */
[----:B------:R-:W-:Y:S02]  /*1d00*/  SHF.R.U32.HI R18, RZ, 0xe, R19 ;  /* 0x0000000eff127819 */ /* 0x000fe40000011613 */
[----:B------:R-:W-:Y:S02]  /*1d10*/  LOP3.LUT R22, R22, 0x10001, RZ, 0xc0, !PT ;  /* 0x0001000116167812 */ /* 0x000fe400078ec0ff */
[----:B------:R-:W-:Y:S02]  /*1d20*/  LOP3.LUT R29, R29, 0x10001, RZ, 0xc0, !PT ;  /* 0x000100011d1d7812 */ /* 0x000fe400078ec0ff */
[----:B------:R-:W-:-:S02]  /*1d30*/  LOP3.LUT R21, R24, 0x20002, R21, 0xf8, !PT ;  /* 0x0002000218157812 */ /* 0x000fc400078ef815 */
[----:B------:R-:W-:Y:S02]  /*1d40*/  LOP3.LUT R16, R25, 0x20002, R16, 0xf8, !PT ;  /* 0x0002000219107812 */ /* 0x000fe400078ef810 */
[C---:B-----5:R-:W-:Y:S02]  /*1d50*/  LOP3.LUT R24, R12.reuse, 0x1f001f, RZ, 0xc0, !PT ;  /* 0x001f001f0c187812 */ /* 0x060fe400078ec0ff */
[----:B------:R-:W-:Y:S02]  /*1d60*/  SHF.R.U32.HI R25, RZ, 0xa, R12 ;  /* 0x0000000aff197819 */ /* 0x000fe4000001160c */
[----:B------:R-:W-:Y:S02]  /*1d70*/  LOP3.LUT R64, R12, 0x3e003e0, RZ, 0xc0, !PT ;  /* 0x03e003e00c407812 */ /* 0x000fe400078ec0ff */
[----:B------:R-:W-:Y:S02]  /*1d80*/  LOP3.LUT R35, R13, 0x1f001f, RZ, 0xc0, !PT ;  /* 0x001f001f0d237812 */ /* 0x000fe400078ec0ff */
[----:B------:R-:W-:-:S02]  /*1d90*/  SHF.R.U32.HI R36, RZ, 0xa, R13 ;  /* 0x0000000aff247819 */ /* 0x000fc4000001160d */
[----:B------:R-:W-:Y:S02]  /*1da0*/  LOP3.LUT R66, R13, 0x3e003e0, RZ, 0xc0, !PT ;  /* 0x03e003e00d427812 */ /* 0x000fe400078ec0ff */
        /* <DEDUP_REMOVED lines=9> */
[----:B------:R-:W-:Y:S02]  /*1e40*/  LOP3.LUT R18, R29, 0x20002, R18, 0xf8, !PT ;  /* 0x000200021d127812 */ /* 0x000fe400078ef812 */
[----:B------:R-:W-:-:S02]  /*1e50*/  SHF.R.U32.HI R14, RZ, 0xd, R14 ;  /* 0x0000000dff0e7819 */ /* 0x000fc4000001160e */
[----:B------:R-:W-:Y:S02]  /*1e60*/  SHF.R.U32.HI R15, RZ, 0xd, R15 ;  /* 0x0000000dff0f7819 */ /* 0x000fe4000001160f */
[----:B------:R-:W-:Y:S02]  /*1e70*/  LOP3.LUT R21, R21, 0x40004, R12, 0xf8, !PT ;  /* 0x0004000415157812 */ /* 0x000fe400078ef80c */
[----:B------:R-:W-:Y:S02]  /*1e80*/  LOP3.LUT R16, R16, 0x40004, R13, 0xf8, !PT ;  /* 0x0004000410107812 */ /* 0x000fe400078ef80d */
[C---:B------:R-:W-:Y:S02]  /*1e90*/  LOP3.LUT R37, R9.reuse, 0x1f001f, RZ, 0xc0, !PT ;  /* 0x001f001f09257812 */ /* 0x040fe400078ec0ff */
[----:B------:R-:W-:Y:S02]  /*1ea0*/  SHF.R.U32.HI R38, RZ, 0xa, R9 ;  /* 0x0000000aff267819 */ /* 0x000fe40000011609 */
[----:B------:R-:W-:-:S02]  /*1eb0*/  LOP3.LUT R67, R9, 0x3e003e0, RZ, 0xc0, !PT ;  /* 0x03e003e009437812 */ /* 0x000fc400078ec0ff */
        /* <DEDUP_REMOVED lines=12> */
[----:B------:R-:W-:Y:S02]  /*1f80*/  SHF.R.U32.HI R10, RZ, 0xc, R10 ;  /* 0x0000000cff0a7819 */ /* 0x000fe4000001160a */
[----:B------:R-:W-:Y:S02]  /*1f90*/  SHF.R.U32.HI R11, RZ, 0xc, R11 ;  /* 0x0000000cff0b7819 */ /* 0x000fe4000001160b */
[----:B------:R-:W-:Y:S02]  /*1fa0*/  SHF.R.U32.HI R8, RZ, 0xc, R8 ;  /* 0x0000000cff087819 */ /* 0x000fe40000011608 */
[C---:B------:R-:W-:Y:S02]  /*1fb0*/  LOP3.LUT R57, R19.reuse, 0x1f001f, RZ, 0xc0, !PT ;  /* 0x001f001f13397812 */ /* 0x040fe400078ec0ff */
[----:B------:R-:W-:Y:S02]  /*1fc0*/  SHF.R.U32.HI R59, RZ, 0xa, R19 ;  /* 0x0000000aff3b7819 */ /* 0x000fe40000011613 */
[----:B------:R-:W-:-:S02]  /*1fd0*/  LOP3.LUT R62, R19, 0x3e003e0, RZ, 0xc0, !PT ;  /* 0x03e003e0133e7812 */ /* 0x000fc400078ec0ff */
[----:B------:R-:W-:Y:S02]  /*1fe0*/  LOP3.LUT R18, R16, 0x80008, R9, 0xf8, !PT ;  /* 0x0008000810127812 */ /* 0x000fe400078ef809 */
[----:B------:R-:W-:Y:S02]  /*1ff0*/  LOP3.LUT R19, R13, 0x80008, R10, 0xf8, !PT ;  /* 0x000800080d137812 */ /* 0x000fe400078ef80a */
[----:B------:R-:W-:Y:S02]  /*2000*/  LOP3.LUT R72, R12, 0x80008, R11, 0xf8, !PT ;  /* 0x000800080c487812 */ /* 0x000fe400078ef80b */
[----:B------:R-:W-:Y:S02]  /*2010*/  LOP3.LUT R17, R21, 0x80008, R8, 0xf8, !PT ;  /* 0x0008000815117812 */ /* 0x000fe400078ef808 */
        /* <DEDUP_REMOVED lines=16> */
[----:B------:R-:W-:Y:S01]  /*2120*/  LOP3.LUT R17, R18, 0x100010, R5, 0xf8, !PT ;  /* 0x0010001012117812 */ /* 0x000fe200078ef805 */
[-C--:B------:R-:W-:Y:S01]  /*2130*/  HFMA2 R83, R3, R20.reuse.H0_H0, -48, -48 ;  /* 0xd200d20003537431 */ /* 0x080fe20000040014 */
[----:B------:R-:W-:Y:S02]  /*2140*/  LOP3.LUT R18, R19, 0x100010, R6, 0xf8, !PT ;  /* 0x0010001013127812 */ /* 0x000fe400078ef806 */
[----:B------:R-:W-:Y:S01]  /*2150*/  LOP3.LUT R19, R72, 0x100010, R7, 0xf8, !PT ;  /* 0x0010001048137812 */ /* 0x000fe200078ef807 */
[----:B------:R-:W-:Y:S01]  /*2160*/  HFMA2 R72, R63, R20.H0_H0, -48, -48 ;  /* 0xd200d2003f487431 */ /* 0x000fe20000040014 */
        /* <DEDUP_REMOVED lines=45> */
[----:B------:R-:W-:-:S02]  /*2440*/  LOP3.LUT R10, R4, 0x1f001f, RZ, 0xc0, !PT ;  /* 0x001f001f040a7812 */ /* 0x000fc400078ec0ff */
[----:B------:R-:W-:Y:S01]  /*2450*/  SHF.R.U32.HI R11, RZ, 0xa, R4 ;  /* 0x0000000aff0b7819 */ /* 0x000fe20000011604 */
[----:B------:R-:W-:Y:S01]  /*2460*/  HFMA2 R4, R87, R20.H0_H0, -48, -48 ;  /* 0xd200d20057047431 */ /* 0x000fe20000040014 */
        /* <DEDUP_REMOVED lines=99> */
[----:B------:R-:W-:Y:S06]  /*2aa0*/  BRA.U !UP0, `(.L_x_872) ;  /* 0x0000000508447547 */ /* 0x000fec000b800000 */
[----:B------:R-:W0:Y:S01]  /*2ab0*/  S2UR UR5, SR_CgaCtaId ;  /* 0x00000000000579c3 */ /* 0x000e220000008800 */
[----:B------:R-:W-:Y:S01]  /*2ac0*/  UMOV UR4, 0x400 ;  /* 0x0000040000047882 */ /* 0x000fe20000000000 */
[----:B------:R-:W-:Y:S02]  /*2ad0*/  PRMT R55, R55, 0x5410, R54 ;  /* 0x0000541037377816 */ /* 0x000fe40000000036 */
[----:B------:R-:W-:Y:S01]  /*2ae0*/  PRMT R53, R53, 0x5410, R52 ;  /* 0x0000541035357816 */ /* 0x000fe20000000034 */
[----:B0-----:R-:W-:-:S09]  /*2af0*/  ULEA UR4, UR5, UR4, 0x18 ;  /* 0x0000000405047291 */ /* 0x001fd2000f8ec0ff */
[----:B------:R-:W0:Y:S04]  /*2b00*/  LDS.128 R20, [UR4] ;  /* 0x00000004ff147984 */ /* 0x000e280008000c00 */
[----:B------:R-:W1:Y:S04]  /*2b10*/  LDS.128 R24, [UR4+0x10] ;  /* 0x00001004ff187984 */ /* 0x000e680008000c00 */
[----:B------:R-:W2:Y:S01]  /*2b20*/  LDS.128 R28, [UR4+0x20] ;  /* 0x00002004ff1c7984 */ /* 0x000ea20008000c00 */
[-C--:B0-----:R-:W-:Y:S02]  /*2b30*/  HFMA2 R32, R84, R20.reuse, RZ ;  /* 0x0000001454207231 */ /* 0x081fe400000000ff */
[----:B------:R-:W-:-:S02]  /*2b40*/  HFMA2 R33, R80, R20, RZ.H0_H0 ;  /* 0x0000001450217231 */ /* 0x000fc400000400ff */
[-C--:B------:R-:W-:Y:S02]  /*2b50*/  HFMA2 R87, R76, R20.reuse, RZ ;  /* 0x000000144c577231 */ /* 0x080fe400000000ff */
[----:B------:R-:W-:Y:S02]  /*2b60*/  HFMA2 R20, R73, R20, RZ.H0_H0 ;  /* 0x0000001449147231 */ /* 0x000fe400000400ff */
[-C--:B------:R-:W-:Y:S02]  /*2b70*/  HFMA2 R33, R79, R21.reuse, R33 ;  /* 0x000000154f217231 */ /* 0x080fe40000000021 */
[-C--:B------:R-:W-:Y:S02]  /*2b80*/  HFMA2 R20, R72, R21.reuse, R20 ;  /* 0x0000001548147231 */ /* 0x080fe40000000014 */
[----:B------:R-:W-:Y:S02]  /*2b90*/  HFMA2 R32, R83, R21, R32 ;  /* 0x0000001553207231 */ /* 0x000fe40000000020 */
[----:B------:R-:W-:-:S02]  /*2ba0*/  HFMA2 R33, R78, R22, R33 ;  /* 0x000000164e217231 */ /* 0x000fc40000000021 */
[----:B------:R-:W-:Y:S02]  /*2bb0*/  HFMA2 R87, R75, R21, R87 ;  /* 0x000000154b577231 */ /* 0x000fe40000000057 */
[-C--:B------:R-:W-:Y:S02]  /*2bc0*/  HFMA2 R20, R71, R22.reuse, R20 ;  /* 0x0000001647147231 */ /* 0x080fe40000000014 */
[-C--:B------:R-:W-:Y:S02]  /*2bd0*/  HFMA2 R86, R77, R23.reuse, R33 ;  /* 0x000000174d567231 */ /* 0x080fe40000000021 */
[----:B------:R-:W-:Y:S02]  /*2be0*/  HFMA2 R20, R59, R23, R20 ;  /* 0x000000173b147231 */ /* 0x000fe40000000014 */
[----:B------:R-:W-:Y:S02]  /*2bf0*/  HFMA2 R32, R82, R22, R32 ;  /* 0x0000001652207231 */ /* 0x000fe40000000020 */
[----:B-1----:R-:W-:-:S02]  /*2c00*/  HFMA2 R86, R66, R24, R86 ;  /* 0x0000001842567231 */ /* 0x002fc40000000056 */
[----:B------:R-:W-:Y:S02]  /*2c10*/  HFMA2 R87, R74, R22, R87 ;  /* 0x000000164a577231 */ /* 0x000fe40000000057 */
[----:B------:R-:W-:Y:S02]  /*2c20*/  HFMA2 R20, R58, R24, R20 ;  /* 0x000000183a147231 */ /* 0x000fe40000000014 */
[-C--:B------:R-:W-:Y:S02]  /*2c30*/  HFMA2 R86, R65, R25.reuse, R86 ;  /* 0x0000001941567231 */ /* 0x080fe40000000056 */
[----:B------:R-:W-:Y:S02]  /*2c40*/  HFMA2 R20, R57, R25, R20 ;  /* 0x0000001939147231 */ /* 0x000fe40000000014 */
[----:B------:R-:W-:Y:S02]  /*2c50*/  HFMA2 R32, R81, R23, R32 ;  /* 0x0000001751207231 */ /* 0x000fe40000000020 */
[----:B------:R-:W-:-:S02]  /*2c60*/  HFMA2 R86, R64, R26, R86 ;  /* 0x0000001a40567231 */ /* 0x000fc40000000056 */
[----:B------:R-:W-:Y:S02]  /*2c70*/  HFMA2 R87, R63, R23, R87 ;  /* 0x000000173f577231 */ /* 0x000fe40000000057 */
[----:B------:R-:W-:Y:S02]  /*2c80*/  HFMA2 R20, R56, R26, R20 ;  /* 0x0000001a38147231 */ /* 0x000fe40000000014 */
[-C--:B------:R-:W-:Y:S02]  /*2c90*/  HFMA2 R86, R6, R27.reuse, R86 ;  /* 0x0000001b06567231 */ /* 0x080fe40000000056 */
[----:B------:R-:W-:Y:S02]  /*2ca0*/  HFMA2 R20, R4, R27, R20 ;  /* 0x0000001b04147231 */ /* 0x000fe40000000014 */
[----:B------:R-:W-:Y:S02]  /*2cb0*/  HFMA2 R85, R70, R24, R32 ;  /* 0x0000001846557231 */ /* 0x000fe40000000020 */
[----:B--2---:R-:W-:-:S02]  /*2cc0*/  HFMA2 R86, R10, R28, R86 ;  /* 0x0000001c0a567231 */ /* 0x004fc40000000056 */
[----:B------:R-:W-:Y:S01]  /*2cd0*/  HFMA2 R87, R62, R24, R87 ;  /* 0x000000183e577231 */ /* 0x000fe20000000057 */
[----:B------:R-:W0:Y:S01]  /*2ce0*/  LDS.128 R32, [UR4+0x30] ;  /* 0x00003004ff207984 */ /* 0x000e220008000c00 */
[----:B------:R-:W-:Y:S02]  /*2cf0*/  HFMA2 R20, R12, R28, R20 ;  /* 0x0000001c0c147231 */ /* 0x000fe40000000014 */
[----:B------:R-:W-:Y:S02]  /*2d00*/  HFMA2 R86, R13, R29, R86 ;  /* 0x0000001d0d567231 */ /* 0x000fe40000000056 */
[----:B------:R-:W-:Y:S02]  /*2d10*/  HFMA2 R85, R69, R25, R85 ;  /* 0x0000001945557231 */ /* 0x000fe40000000055 */
        /* <DEDUP_REMOVED lines=11> */
[----:B------:R-:W-:Y:S02]  /*2dd0*/  HFMA2 R87, R11, R28, R87 ;  /* 0x0000001c0b577231 */ /* 0x000fe40000000057 */
[-C--:B------:R-:W-:Y:S02]  /*2de0*/  HFMA2 R85, R50, R29.reuse, R85 ;  /* 0x0000001d32557231 */ /* 0x080fe40000000055 */
[----:B------:R-:W-:-:S02]  /*2df0*/  HFMA2 R87, R14, R29, R87 ;  /* 0x0000001d0e577231 */ /* 0x000fc40000000057 */
[-C--:B0-----:R-:W-:Y:S02]  /*2e00*/  HFMA2 R86, R19, R32.reuse, R86 ;  /* 0x0000002013567231 */ /* 0x081fe40000000056 */
        /* <DEDUP_REMOVED lines=11> */
[----:B------:R-:W-:Y:S02]  /*2ec0*/  HADD2 R86, R86.H0_H0, R86.H1_H1 ;  /* 0x3000005656567230 */ /* 0x000fe40000000800 */
[----:B------:R-:W-:Y:S02]  /*2ed0*/  HADD2 R20, R20.H0_H0, R20.H1_H1 ;  /* 0x3000001414147230 */ /* 0x000fe40000000800 */
[-C--:B------:R-:W-:Y:S02]  /*2ee0*/  HFMA2 R85, R47, R32.reuse, R85 ;  /* 0x000000202f557231 */ /* 0x080fe40000000055 */
[----:B------:R-:W-:Y:S02]  /*2ef0*/  HFMA2 R87, R36, R32, R87 ;  /* 0x0000002024577231 */ /* 0x000fe40000000057 */
        /* <DEDUP_REMOVED lines=12> */
.L_x_872:
[----:B------:R-:W-:Y:S02]  /*2fc0*/  PRMT R88, RZ, 0x5410, RZ ;  /* 0x00005410ff587816 */ /* 0x000fe400000000ff */
[----:B------:R-:W-:Y:S02]  /*2fd0*/  PRMT R87, RZ, 0x5410, RZ ;  /* 0x00005410ff577816 */ /* 0x000fe400000000ff */
[----:B------:R-:W-:Y:S02]  /*2fe0*/  PRMT R33, RZ, 0x5410, RZ ;  /* 0x00005410ff217816 */ /* 0x000fe400000000ff */
[----:B------:R-:W-:Y:S02]  /*2ff0*/  PRMT R32, RZ, 0x5410, RZ ;  /* 0x00005410ff207816 */ /* 0x000fe400000000ff */
[----:B------:R-:W-:Y:S02]  /*3000*/  PRMT R21, RZ, 0x5410, RZ ;  /* 0x00005410ff157816 */ /* 0x000fe400000000ff */
[----:B------:R-:W-:Y:S01]  /*3010*/  PRMT R20, RZ, 0x5410, RZ ;  /* 0x00005410ff147816 */ /* 0x000fe200000000ff */
[----:B------:R-:W-:Y:S06]  /*3020*/  BRA.U !UP1, `(.L_x_871) ;  /* 0x0000001109247547 */ /* 0x000fec000b800000 */
[----:B------:R-:W-:Y:S01]  /*3030*/  PRMT R20, R90, 0x9910, RZ ;  /* 0x000099105a147816 */ /* 0x000fe200000000ff */
[----:B------:R-:W-:Y:S01]  /*3040*/  UISETP.NE.AND UP0, UPT, UR12, 0x2, UPT ;  /* 0x000000020c00788c */ /* 0x000fe2000bf05270 */
[----:B------:R-:W-:Y:S02]  /*3050*/  PRMT R88, RZ, 0x7610, R88 ;  /* 0x00007610ff587816 */ /* 0x000fe40000000058 */
        /* <DEDUP_REMOVED lines=8> */
[----:B------:R-:W1:Y:S04]  /*30e0*/  LDS.128 R24, [UR4+0x50] ;  /* 0x00005004ff187984 */ /* 0x000e680008000c00 */
[----:B------:R-:W2:Y:S01]  /*30f0*/  LDS.128 R28, [UR4+0x60] ;  /* 0x00006004ff1c7984 */ /* 0x000ea20008000c00 */
[-C--:B0-----:R-:W-:Y:S02]  /*3100*/  HFMA2 R32, R84, R20.reuse, RZ ;  /* 0x0000001454207231 */ /* 0x081fe400000000ff */
[----:B------:R-:W-:-:S02]  /*3110*/  HFMA2 R91, R80, R20, RZ ;  /* 0x00000014505b7231 */ /* 0x000fc400000000ff */
[-C--:B------:R-:W-:Y:S02]  /*3120*/  HFMA2 R32, R83, R21.reuse, R32 ;  /* 0x0000001553207231 */ /* 0x080fe40000000020 */
[----:B------:R-:W-:Y:S02]  /*3130*/  HFMA2 R91, R79, R21, R91 ;  /* 0x000000154f5b7231 */ /* 0x000fe4000000005b */
[-C--:B------:R-:W-:Y:S02]  /*3140*/  HFMA2 R32, R82, R22.reuse, R32 ;  /* 0x0000001652207231 */ /* 0x080fe40000000020 */
[----:B------:R-:W-:Y:S02]  /*3150*/  HFMA2 R91, R78, R22, R91 ;  /* 0x000000164e5b7231 */ /* 0x000fe4000000005b */
[-C--:B------:R-:W-:Y:S02]  /*3160*/  HFMA2 R32, R81, R23.reuse, R32 ;  /* 0x0000001751207231 */ /* 0x080fe40000000020 */
[----:B------:R-:W-:-:S02]  /*3170*/  HFMA2 R91, R77, R23, R91 ;  /* 0x000000174d5b7231 */ /* 0x000fc4000000005b */
[-C--:B-1----:R-:W-:Y:S02]  /*3180*/  HFMA2 R87, R70, R24.reuse, R32 ;  /* 0x0000001846577231 */ /* 0x082fe40000000020 */
[----:B------:R-:W-:Y:S01]  /*3190*/  HFMA2 R91, R66, R24, R91 ;  /* 0x00000018425b7231 */ /* 0x000fe2000000005b */
[----:B------:R-:W0:Y:S01]  /*31a0*/  LDS.128 R32, [UR4+0x70] ;  /* 0x00007004ff207984 */ /* 0x000e220008000c00 */
[-C--:B------:R-:W-:Y:S02]  /*31b0*/  HFMA2 R87, R69, R25.reuse, R87 ;  /* 0x0000001945577231 */ /* 0x080fe40000000057 */
[----:B------:R-:W-:Y:S02]  /*31c0*/  HFMA2 R91, R65, R25, R91 ;  /* 0x00000019415b7231 */ /* 0x000fe4000000005b */
[-C--:B------:R-:W-:Y:S02]  /*31d0*/  HFMA2 R87, R68, R26.reuse, R87 ;  /* 0x0000001a44577231 */ /* 0x080fe40000000057 */
[----:B------:R-:W-:-:S02]  /*31e0*/  HFMA2 R91, R64, R26, R91 ;  /* 0x0000001a405b7231 */ /* 0x000fc4000000005b */
[-C--:B------:R-:W-:Y:S02]  /*31f0*/  HFMA2 R87, R67, R27.reuse, R87 ;  /* 0x0000001b43577231 */ /* 0x080fe40000000057 */
[----:B------:R-:W-:Y:S02]  /*3200*/  HFMA2 R91, R6, R27, R91 ;  /* 0x0000001b065b7231 */ /* 0x000fe4000000005b */
[-C--:B--2---:R-:W-:Y:S02]  /*3210*/  HFMA2 R87, R51, R28.reuse, R87 ;  /* 0x0000001c33577231 */ /* 0x084fe40000000057 */
[----:B------:R-:W-:Y:S02]  /*3220*/  HFMA2 R91, R10, R28, R91 ;  /* 0x0000001c0a5b7231 */ /* 0x000fe4000000005b */
[-C--:B------:R-:W-:Y:S02]  /*3230*/  HFMA2 R87, R50, R29.reuse, R87 ;  /* 0x0000001d32577231 */ /* 0x080fe40000000057 */
[----:B------:R-:W-:-:S02]  /*3240*/  HFMA2 R91, R13, R29, R91 ;  /* 0x0000001d0d5b7231 */ /* 0x000fc4000000005b */
[-C--:B------:R-:W-:Y:S02]  /*3250*/  HFMA2 R87, R49, R30.reuse, R87 ;  /* 0x0000001e31577231 */ /* 0x080fe40000000057 */
[----:B------:R-:W-:Y:S02]  /*3260*/  HFMA2 R91, R3, R30, R91 ;  /* 0x0000001e035b7231 */ /* 0x000fe4000000005b */
[-C--:B------:R-:W-:Y:S02]  /*3270*/  HFMA2 R87, R48, R31.reuse, R87 ;  /* 0x0000001f30577231 */ /* 0x080fe40000000057 */
[----:B------:R-:W-:Y:S02]  /*3280*/  HFMA2 R91, R16, R31, R91 ;  /* 0x0000001f105b7231 */ /* 0x000fe4000000005b */
[-C--:B0-----:R-:W-:Y:S02]  /*3290*/  HFMA2 R87, R47, R32.reuse, R87 ;  /* 0x000000202f577231 */ /* 0x081fe40000000057 */
[----:B------:R-:W-:-:S02]  /*32a0*/  HFMA2 R91, R19, R32, R91 ;  /* 0x00000020135b7231 */ /* 0x000fc4000000005b */
[-C--:B------:R-:W-:Y:S02]  /*32b0*/  HFMA2 R87, R46, R33.reuse, R87 ;  /* 0x000000212e577231 */ /* 0x080fe40000000057 */
[----:B------:R-:W-:Y:S02]  /*32c0*/  HFMA2 R91, R7, R33, R91 ;  /* 0x00000021075b7231 */ /* 0x000fe4000000005b */
[-C--:B------:R-:W-:Y:S02]  /*32d0*/  HFMA2 R87, R38, R34.reuse, R87 ;  /* 0x0000002226577231 */ /* 0x080fe40000000057 */
[----:B------:R-:W-:Y:S02]  /*32e0*/  HFMA2 R91, R40, R34, R91 ;  /* 0x00000022285b7231 */ /* 0x000fe4000000005b */
[----:B------:R-:W-:-:S04]  /*32f0*/  HFMA2 R87, R39, R35, R87 ;  /* 0x0000002327577231 */ /* 0x000fc80000000057 */
[----:B------:R-:W-:Y:S02]  /*3300*/  HADD2 R88, R87.H0_H0, R87.H1_H1 ;  /* 0x3000005757587230 */ /* 0x000fe40000000800 */
[----:B------:R-:W-:Y:S02]  /*3310*/  HFMA2 R87, R41, R35, R91 ;  /* 0x0000002329577231 */ /* 0x000fe4000000005b */
[-C--:B------:R-:W-:Y:S02]  /*3320*/  HFMA2 R91, R76, R20.reuse, RZ ;  /* 0x000000144c5b7231 */ /* 0x080fe400000000ff */
[----:B------:R-:W-:Y:S02]  /*3330*/  HFMA2 R20, R73, R20, RZ.H0_H0 ;  /* 0x0000001449147231 */ /* 0x000fe400000400ff */
[----:B------:R-:W-:Y:S02]  /*3340*/  HADD2 R87, R87.H0_H0, R87.H1_H1 ;  /* 0x3000005757577230 */ /* 0x000fe40000000800 */
[----:B------:R-:W-:-:S02]  /*3350*/  HFMA2 R20, R72, R21, R20 ;  /* 0x0000001548147231 */ /* 0x000fc40000000014 */
[----:B------:R-:W-:Y:S02]  /*3360*/  HFMA2 R91, R75, R21, R91 ;  /* 0x000000154b5b7231 */ /* 0x000fe4000000005b */
[----:B------:R-:W-:Y:S01]  /*3370*/  HFMA2 R20, R71, R22, R20 ;  /* 0x0000001647147231 */ /* 0x000fe20000000014 */
[----:B------:R-:W-:-:S03]  /*3380*/  PRMT R88, R88, 0x5410, R87 ;  /* 0x0000541058587816 */ /* 0x000fc60000000057 */
[----:B------:R-:W-:Y:S02]  /*3390*/  HFMA2 R20, R59, R23, R20 ;  /* 0x000000173b147231 */ /* 0x000fe40000000014 */
[----:B------:R-:W-:Y:S02]  /*33a0*/  HFMA2 R91, R74, R22, R91 ;  /* 0x000000164a5b7231 */ /* 0x000fe4000000005b */
[----:B------:R-:W-:Y:S02]  /*33b0*/  HFMA2 R20, R58, R24, R20 ;  /* 0x000000183a147231 */ /* 0x000fe40000000014 */
[----:B------:R-:W-:Y:S02]  /*33c0*/  HFMA2 R88, R88, R55, RZ ;  /* 0x0000003758587231 */ /* 0x000fe400000000ff */
[----:B------:R-:W-:Y:S02]  /*33d0*/  HFMA2 R20, R57, R25, R20 ;  /* 0x0000001939147231 */ /* 0x000fe40000000014 */
[----:B------:R-:W-:-:S02]  /*33e0*/  HFMA2 R91, R63, R23, R91 ;  /* 0x000000173f5b7231 */ /* 0x000fc4000000005b */
        /* <DEDUP_REMOVED lines=15> */
[----:B------:R-:W-:Y:S02]  /*34e0*/  HADD2 R20, R20.H0_H0, R20.H1_H1 ;  /* 0x3000001414147230 */ /* 0x000fe40000000800 */
[----:B------:R-:W-:-:S04]  /*34f0*/  HFMA2 R91, R14, R29, R91 ;  /* 0x0000001d0e5b7231 */ /* 0x000fc8000000005b */
[----:B------:R-:W-:-:S04]  /*3500*/  HFMA2 R91, R2, R30, R91 ;  /* 0x0000001e025b7231 */ /* 0x000fc8000000005b */
[----:B------:R-:W-:-:S04]  /*3510*/  HFMA2 R91, R17, R31, R91 ;  /* 0x0000001f115b7231 */ /* 0x000fc8000000005b */
[----:B------:R-:W-:-:S04]  /*3520*/  HFMA2 R91, R36, R32, R91 ;  /* 0x00000020245b7231 */ /* 0x000fc8000000005b */
[----:B------:R-:W-:-:S04]  /*3530*/  HFMA2 R91, R8, R33, R91 ;  /* 0x00000021085b7231 */ /* 0x000fc8000000005b */
[----:B------:R-:W-:-:S04]  /*3540*/  HFMA2 R91, R42, R34, R91 ;  /* 0x000000222a5b7231 */ /* 0x000fc8000000005b */
[----:B------:R-:W-:-:S04]  /*3550*/  HFMA2 R91, R43, R35, R91 ;  /* 0x000000232b5b7231 */ /* 0x000fc8000000005b */
[----:B------:R-:W-:-:S05]  /*3560*/  HADD2 R91, R91.H0_H0, R91.H1_H1 ;  /* 0x3000005b5b5b7230 */ /* 0x000fca0000000800 */
[----:B------:R-:W-:-:S05]  /*3570*/  PRMT R91, R91, 0x5410, R20 ;  /* 0x000054105b5b7816 */ /* 0x000fca0000000014 */
[----:B------:R-:W-:-:S07]  /*3580*/  HFMA2 R87, R91, R53, RZ.H0_H0 ;  /* 0x000000355b577231 */ /* 0x000fce00000400ff */
.L_x_873:
[----:B------:R-:W-:Y:S02]  /*3590*/  PRMT R33, RZ, 0x5410, RZ ;  /* 0x00005410ff217816 */ /* 0x000fe400000000ff */
[----:B------:R-:W-:Y:S02]  /*35a0*/  PRMT R32, RZ, 0x5410, RZ ;  /* 0x00005410ff207816 */ /* 0x000fe400000000ff */
[----:B------:R-:W-:Y:S02]  /*35b0*/  PRMT R21, RZ, 0x5410, RZ ;  /* 0x00005410ff157816 */ /* 0x000fe400000000ff */
[----:B------:R-:W-:Y:S01]  /*35c0*/  PRMT R20, RZ, 0x5410, RZ ;  /* 0x00005410ff147816 */ /* 0x000fe200000000ff */
[----:B------:R-:W-:Y:S06]  /*35d0*/  BRA.U !UP0, `(.L_x_871) ;  /* 0x0000000908b87547 */ /* 0x000fec000b800000 */
[----:B------:R-:W-:Y:S01]  /*35e0*/  PRMT R20, R94, 0x9910, RZ ;  /* 0x000099105e147816 */ /* 0x000fe200000000ff */
[----:B------:R-:W-:Y:S01]  /*35f0*/  UIMAD UR5, UR8, -0x4, UR9 ;  /* 0xfffffffc080578a4 */ /* 0x000fe2000f8e0209 */
[----:B------:R-:W-:Y:S02]  /*3600*/  PRMT R33, RZ, 0x7610, R33 ;  /* 0x00007610ff217816 */ /* 0x000fe40000000021 */
[----:B------:R-:W-:Y:S02]  /*3610*/  R2UR UR4, R20 ;  /* 0x00000000140472ca */ /* 0x000fe400000e0000 */
[----:B------:R-:W-:-:S04]  /*3620*/  PRMT R20, R89, 0x9910, RZ ;  /* 0x0000991059147816 */ /* 0x000fc800000000ff */
[----:B------:R-:W-:-:S07]  /*3630*/  ISETP.NE.AND P0, PT, R20, RZ, PT ;  /* 0x000000ff1400720c */ /* 0x000fce0003f05270 */
[----:B------:R-:W-:-:S04]  /*3640*/  UISETP.NE.AND UP0, UPT, UR4, URZ, UPT ;  /* 0x000000ff0400728c */ /* 0x000fc8000bf05270 */
[----:B------:R-:W-:Y:S02]  /*3650*/  UISETP.EQ.OR UP0, UPT, UR5, 0x3, !UP0 ;  /* 0x000000030500788c */ /* 0x000fe4000c702670 */
[----:B------:R-:W-:Y:S09]  /*3660*/  @!P0 BRA `(.L_x_874) ;  /* 0x0000000400448947 */ /* 0x000ff20003800000 */
        /* <DEDUP_REMOVED lines=17> */
[----:B------:R-:W-:Y:S02]  /*3780*/  HFMA2 R93, R62, R24, R93 ;  /* 0x000000183e5d7231 */ /* 0x000fe4000000005d */
        /* <DEDUP_REMOVED lines=13> */
[----:B------:R-:W-:Y:S01]  /*3860*/  HFMA2 R93, R17, R31, R93 ;  /* 0x0000001f115d7231 */ /* 0x000fe2000000005d */
[----:B------:R-:W0:Y:S02]  /*3870*/  LDS.128 R32, [UR4+0xb0] ;  /* 0x0000b004ff207984 */ /* 0x000e240008000c00 */
[-C--:B0-----:R-:W-:Y:S02]  /*3880*/  HFMA2 R91, R47, R32.reuse, R91 ;  /* 0x000000202f5b7231 */ /* 0x081fe4000000005b */
        /* <DEDUP_REMOVED lines=8> */
[-C--:B------:R-:W-:Y:S02]  /*3910*/  HFMA2 R91, R80, R20.reuse, RZ ;  /* 0x00000014505b7231 */ /* 0x080fe400000000ff */
[----:B------:R-:W-:-:S04]  /*3920*/  HFMA2 R20, R73, R20, RZ.H0_H0 ;  /* 0x0000001449147231 */ /* 0x000fc800000400ff */
[-C--:B------:R-:W-:Y:S02]  /*3930*/  HFMA2 R20, R72, R21.reuse, R20 ;  /* 0x0000001548147231 */ /* 0x080fe40000000014 */
[----:B------:R-:W-:Y:S02]  /*3940*/  HADD2 R93, R93.H0_H0, R93.H1_H1 ;  /* 0x3000005d5d5d7230 */ /* 0x000fe40000000800 */
[-C--:B------:R-:W-:Y:S02]  /*3950*/  HFMA2 R20, R71, R22.reuse, R20 ;  /* 0x0000001647147231 */ /* 0x080fe40000000014 */
[----:B------:R-:W-:Y:S02]  /*3960*/  HFMA2 R91, R79, R21, R91 ;  /* 0x000000154f5b7231 */ /* 0x000fe4000000005b */
[----:B------:R-:W-:Y:S02]  /*3970*/  HFMA2 R20, R59, R23, R20 ;  /* 0x000000173b147231 */ /* 0x000fe40000000014 */
[----:B------:R-:W-:-:S02]  /*3980*/  HFMA2 R91, R78, R22, R91 ;  /* 0x000000164e5b7231 */ /* 0x000fc4000000005b */
[----:B------:R-:W-:-:S04]  /*3990*/  HFMA2 R20, R58, R24, R20 ;  /* 0x000000183a147231 */ /* 0x000fc80000000014 */
[----:B------:R-:W-:-:S04]  /*39a0*/  HFMA2 R20, R57, R25, R20 ;  /* 0x0000001939147231 */ /* 0x000fc80000000014 */
[----:B------:R-:W-:Y:S02]  /*39b0*/  HFMA2 R20, R56, R26, R20 ;  /* 0x0000001a38147231 */ /* 0x000fe40000000014 */
[----:B------:R-:W-:Y:S02]  /*39c0*/  HFMA2 R91, R77, R23, R91 ;  /* 0x000000174d5b7231 */ /* 0x000fe4000000005b */
[----:B------:R-:W-:Y:S02]  /*39d0*/  HFMA2 R20, R4, R27, R20 ;  /* 0x0000001b04147231 */ /* 0x000fe40000000014 */
[----:B------:R-:W-:Y:S02]  /*39e0*/  HFMA2 R91, R66, R24, R91 ;  /* 0x00000018425b7231 */ /* 0x000fe4000000005b */
        /* <DEDUP_REMOVED lines=12> */
[----:B------:R-:W-:-:S05]  /*3ab0*/  HADD2 R20, R20.H0_H0, R20.H1_H1 ;  /* 0x3000001414147230 */ /* 0x000fca0000000800 */
[----:B------:R-:W-:Y:S01]  /*3ac0*/  PRMT R93, R93, 0x5410, R20 ;  /* 0x000054105d5d7816 */ /* 0x000fe20000000014 */
[----:B------:R-:W-:-:S04]  /*3ad0*/  HFMA2 R91, R13, R29, R91 ;  /* 0x0000001d0d5b7231 */ /* 0x000fc8000000005b */
[----:B------:R-:W-:-:S04]  /*3ae0*/  HFMA2 R91, R3, R30, R91 ;  /* 0x0000001e035b7231 */ /* 0x000fc8000000005b */
[----:B------:R-:W-:-:S04]  /*3af0*/  HFMA2 R91, R16, R31, R91 ;  /* 0x0000001f105b7231 */ /* 0x000fc8000000005b */
[----:B------:R-:W-:Y:S02]  /*3b00*/  HFMA2 R91, R19, R32, R91 ;  /* 0x00000020135b7231 */ /* 0x000fe4000000005b */
[----:B------:R-:W-:Y:S02]  /*3b10*/  HFMA2 R32, R93, R53, RZ.H0_H0 ;  /* 0x000000355d207231 */ /* 0x000fe400000400ff */
[----:B------:R-:W-:-:S04]  /*3b20*/  HFMA2 R91, R7, R33, R91 ;  /* 0x00000021075b7231 */ /* 0x000fc8000000005b */
[----:B------:R-:W-:-:S04]  /*3b30*/  HFMA2 R91, R40, R34, R91 ;  /* 0x00000022285b7231 */ /* 0x000fc8000000005b */
[----:B------:R-:W-:-:S04]  /*3b40*/  HFMA2 R91, R41, R35, R91 ;  /* 0x00000023295b7231 */ /* 0x000fc8000000005b */
[----:B------:R-:W-:-:S05]  /*3b50*/  HADD2 R91, R91.H0_H0, R91.H1_H1 ;  /* 0x3000005b5b5b7230 */ /* 0x000fca0000000800 */
[----:B------:R-:W-:-:S05]  /*3b60*/  PRMT R92, R92, 0x5410, R91 ;  /* 0x000054105c5c7816 */ /* 0x000fca000000005b */
[----:B------:R-:W-:-:S07]  /*3b70*/  HFMA2 R33, R92, R55, RZ ;  /* 0x000000375c217231 */ /* 0x000fce00000000ff */
.L_x_874:
[----:B------:R-:W-:Y:S02]  /*3b80*/  PRMT R21, RZ, 0x5410, RZ ;  /* 0x00005410ff157816 */ /* 0x000fe400000000ff */
[----:B------:R-:W-:Y:S01]  /*3b90*/  PRMT R20, RZ, 0x5410, RZ ;  /* 0x00005410ff147816 */ /* 0x000fe200000000ff */
[----:B------:R-:W-:Y:S06]  /*3ba0*/  BRA.U UP0, `(.L_x_871) ;  /* 0x0000000500447547 */ /* 0x000fec000b800000 */
        /* <DEDUP_REMOVED lines=81> */
.L_x_871:
[----:B------:R-:W0:Y:S01]  /*40c0*/  S2R R0, SR_TID.X ;  /* 0x0000000000007919 */ /* 0x000e220000002100 */
[----:B------:R-:W1:Y:S01]  /*40d0*/  LDC.64 R2, c[0x0][0x3a0] ;  /* 0x0000e800ff027b82 */ /* 0x000e620000000a00 */
[----:B------:R-:W-:Y:S01]  /*40e0*/  MOV R5, UR14 ;  /* 0x0000000e00057c02 */ /* 0x000fe20008000f00 */
[----:B------:R-:W-:Y:S01]  /*40f0*/  USHF.L.U32 UR4, UR8, 0x2, URZ ;  /* 0x0000000208047899 */ /* 0x000fe200080006ff */
[----:B------:R-:W-:-:S03]  /*4100*/  HMUL2 R9, R86, UR13.H0_H0 ;  /* 0x2000000d56097c32 */ /* 0x000fc60008000000 */
[----:B0-----:R-:W-:Y:S02]  /*4110*/  IMAD R0, R5, 0x20, R0 ;  /* 0x0000002005007824 */ /* 0x001fe400078e0200 */
[----:B------:R-:W-:-:S03]  /*4120*/  MOV R5, UR4 ;  /* 0x0000000400057c02 */ /* 0x000fc60008000f00 */
        /* <DEDUP_REMOVED lines=11> */
[----:B------:R-:W-:-:S05]  /*41e0*/  IMAD.MOV.U32 R4, RZ, RZ, R2 ;  /* 0x000000ffff047224 */ /* 0x000fca00078e0002 */
[----:B------:R-:W-:-:S07]  /*41f0*/  MOV R4, R4 ;  /* 0x0000000400047202 */ /* 0x000fce0000000f00 */
.L_x_878:
[----:B------:R-:W0:Y:S02]  /*4200*/  LDS R6, [R4] ;  /* 0x0000000004067984 */ /* 0x000e240000000800 */
[----:B0-----:R-:W-:-:S05]  /*4210*/  HADD2 R7, R6, R9 ;  /* 0x0000000906077230 */ /* 0x001fca0000000000 */
[----:B------:R-:W0:Y:S02]  /*4220*/  ATOMS.CAST.SPIN P0, [R4], R6, R7 ;  /* 0x000000060400758d */ /* 0x000e240001800007 */
[----:B0-----:R-:W-:Y:S05]  /*4230*/  @!P0 BRA `(.L_x_878) ;  /* 0xfffffffc00f08947 */ /* 0x001fea000383ffff */
[----:B------:R-:W-:Y:S05]  /*4240*/  BRA `(.L_x_876) ;  /* 0x00000000000c7947 */ /* 0x000fea0003800000 */
.L_x_877:
[----:B------:R-:W2:Y:S02]  /*4250*/  LD.E R0, desc[UR10][R2.64] ;  /* 0x0000000a02007980 */ /* 0x000ea4000c101900 */
[----:B--2---:R-:W-:-:S05]  /*4260*/  IADD3 R5, PT, PT, R9, R0, RZ ;  /* 0x0000000009057210 */ /* 0x004fca0007ffe0ff */
[----:B------:R0:W-:Y:S02]  /*4270*/  ST.E desc[UR10][R2.64], R5 ;  /* 0x0000000502007985 */ /* 0x0001e4000c10190a */
.L_x_876:
[----:B------:R-:W-:Y:S05]  /*4280*/  BSYNC.RECONVERGENT B0 ;  /* 0x0000000000007941 */ /* 0x000fea0003800200 */
.L_x_875:
[----:B------:R1:W-:Y:S01]  /*4290*/  ATOM.E.ADD.F16x2.RN.STRONG.GPU P0, RZ, desc[UR10][R2.64+0x4], R85 ;  /* 0x8000045502ff79a2 */ /* 0x0003e2000c10e10a */
[----:B------:R-:W-:Y:S04]  /*42a0*/  BSSY.RECONVERGENT B0, `(.L_x_879) ;  /* 0x000000e000007945 */ /* 0x000fe80003800200 */
[----:B-1----:R-:W-:Y:S05]  /*42b0*/  @P0 BRA `(.L_x_880) ;  /* 0x0000000000300947 */ /* 0x002fea0003800000 */
[----:B------:R-:W1:Y:S02]  /*42c0*/  QSPC.E.S P0, RZ, [R2+0x4] ;  /* 0x0000040002ff73aa */ /* 0x000e640000000500 */
[----:B-1----:R-:W-:Y:S05]  /*42d0*/  @!P0 BRA `(.L_x_881) ;  /* 0x00000000001c8947 */ /* 0x002fea0003800000 */
[----:B------:R-:W-:-:S04]  /*42e0*/  MOV R4, R2 ;  /* 0x0000000200047202 */ /* 0x000fc80000000f00 */
[----:B------:R-:W-:-:S07]  /*42f0*/  MOV R4, R4 ;  /* 0x0000000400047202 */ /* 0x000fce0000000f00 */
.L_x_882:
[----:B------:R-:W1:Y:S02]  /*4300*/  LDS R6, [R4+0x4] ;  /* 0x0000040004067984 */ /* 0x000e640000000800 */
[----:B-1----:R-:W-:-:S05]  /*4310*/  HFMA2 R7, R6, 1, 1, R85 ;  /* 0x3c003c0006077831 */ /* 0x002fca0000000055 */
[----:B------:R-:W1:Y:S02]  /*4320*/  ATOMS.CAST.SPIN P0, [R4+0x4], R6, R7 ;  /* 0x000004060400758d */ /* 0x000e640001800007 */
[----:B-1----:R-:W-:Y:S05]  /*4330*/  @!P0 BRA `(.L_x_882) ;  /* 0xfffffffc00f08947 */ /* 0x002fea000383ffff */
[----:B------:R-:W-:Y:S05]  /*4340*/  BRA `(.L_x_880) ;  /* 0x00000000000c7947 */ /* 0x000fea0003800000 */
.L_x_881:
[----:B------:R-:W0:Y:S02]  /*4350*/  LD.E R0, desc[UR10][R2.64+0x4] ;  /* 0x0000040a02007980 */ /* 0x000e24000c101900 */
[----:B0-----:R-:W-:-:S05]  /*4360*/  IMAD.IADD R5, R85, 0x1, R0 ;  /* 0x0000000155057824 */ /* 0x001fca00078e0200 */
[----:B------:R1:W-:Y:S02]  /*4370*/  ST.E desc[UR10][R2.64+0x4], R5 ;  /* 0x0000040502007985 */ /* 0x0003e4000c10190a */
.L_x_880:
[----:B------:R-:W-:Y:S05]  /*4380*/  BSYNC.RECONVERGENT B0 ;  /* 0x0000000000007941 */ /* 0x000fea0003800200 */
.L_x_879:
        /* <DEDUP_REMOVED lines=13> */
.L_x_886:
[----:B------:R-:W0:Y:S02]  /*4460*/  LDS R6, [R4] ;  /* 0x0000000004067984 */ /* 0x000e240000000800 */
[----:B0-----:R-:W-:-:S05]  /*4470*/  HADD2 R7, R6, R9 ;  /* 0x0000000906077230 */ /* 0x001fca0000000000 */
[----:B------:R-:W0:Y:S02]  /*4480*/  ATOMS.CAST.SPIN P0, [R4], R6, R7 ;  /* 0x000000060400758d */ /* 0x000e240001800007 */
[----:B0-----:R-:W-:Y:S05]  /*4490*/  @!P0 BRA `(.L_x_886) ;  /* 0xfffffffc00f08947 */ /* 0x001fea000383ffff */
[----:B------:R-:W-:Y:S05]  /*44a0*/  BRA `(.L_x_884) ;  /* 0x00000000000c7947 */ /* 0x000fea0003800000 */
.L_x_885:
[----:B------:R-:W2:Y:S02]  /*44b0*/  LD.E R0, desc[UR10][R2.64] ;  /* 0x0000000a02007980 */ /* 0x000ea4000c101900 */
[----:B--2---:R-:W-:-:S05]  /*44c0*/  IMAD.IADD R5, R9, 0x1, R0 ;  /* 0x0000000109057824 */ /* 0x004fca00078e0200 */
[----:B------:R0:W-:Y:S02]  /*44d0*/  ST.E desc[UR10][R2.64], R5 ;  /* 0x0000000502007985 */ /* 0x0001e4000c10190a */
.L_x_884:
[----:B------:R-:W-:Y:S05]  /*44e0*/  BSYNC.RECONVERGENT B0 ;  /* 0x0000000000007941 */ /* 0x000fea0003800200 */
.L_x_883:
[----:B------:R1:W-:Y:S01]  /*44f0*/  ATOM.E.ADD.F16x2.RN.STRONG.GPU P0, RZ, desc[UR10][R2.64+0x4], R87 ;  /* 0x8000045702ff79a2 */ /* 0x0003e2000c10e10a */
[----:B------:R-:W-:Y:S04]  /*4500*/  BSSY.RECONVERGENT B0, `(.L_x_887) ;  /* 0x000000e000007945 */ /* 0x000fe80003800200 */
[----:B-1----:R-:W-:Y:S05]  /*4510*/  @P0 BRA `(.L_x_888) ;  /* 0x0000000000300947 */ /* 0x002fea0003800000 */
[----:B------:R-:W1:Y:S02]  /*4520*/  QSPC.E.S P0, RZ, [R2+0x4] ;  /* 0x0000040002ff73aa */ /* 0x000e640000000500 */
[----:B-1----:R-:W-:Y:S05]  /*4530*/  @!P0 BRA `(.L_x_889) ;  /* 0x00000000001c8947 */ /* 0x002fea0003800000 */
[----:B------:R-:W-:-:S04]  /*4540*/  MOV R4, R2 ;  /* 0x0000000200047202 */ /* 0x000fc80000000f00 */
[----:B------:R-:W-:-:S07]  /*4550*/  MOV R4, R4 ;  /* 0x0000000400047202 */ /* 0x000fce0000000f00 */
.L_x_890:
[----:B------:R-:W1:Y:S02]  /*4560*/  LDS R6, [R4+0x4] ;  /* 0x0000040004067984 */ /* 0x000e640000000800 */
[----:B-1----:R-:W-:-:S05]  /*4570*/  HFMA2 R7, R6, 1, 1, R87 ;  /* 0x3c003c0006077831 */ /* 0x002fca0000000057 */
[----:B------:R-:W1:Y:S02]  /*4580*/  ATOMS.CAST.SPIN P0, [R4+0x4], R6, R7 ;  /* 0x000004060400758d */ /* 0x000e640001800007 */
[----:B-1----:R-:W-:Y:S05]  /*4590*/  @!P0 BRA `(.L_x_890) ;  /* 0xfffffffc00f08947 */ /* 0x002fea000383ffff */
[----:B------:R-:W-:Y:S05]  /*45a0*/  BRA `(.L_x_888) ;  /* 0x00000000000c7947 */ /* 0x000fea0003800000 */
.L_x_889:
[----:B------:R-:W0:Y:S02]  /*45b0*/  LD.E R0, desc[UR10][R2.64+0x4] ;  /* 0x0000040a02007980 */ /* 0x000e24000c101900 */
[----:B0-----:R-:W-:-:S05]  /*45c0*/  IADD3 R5, PT, PT, R87, R0, RZ ;  /* 0x0000000057057210 */ /* 0x001fca0007ffe0ff */
[----:B------:R1:W-:Y:S02]  /*45d0*/  ST.E desc[UR10][R2.64+0x4], R5 ;  /* 0x0000040502007985 */ /* 0x0003e4000c10190a */
.L_x_888:
[----:B------:R-:W-:Y:S05]  /*45e0*/  BSYNC.RECONVERGENT B0 ;  /* 0x0000000000007941 */ /* 0x000fea0003800200 */
.L_x_887:
[----:B------:R-:W-:-:S06]  /*45f0*/  UISETP.NE.AND UP0, UPT, UR4, 0x2, UPT ;  /* 0x000000020400788c */ /* 0x000fcc000bf05270 */
[----:B------:R-:W-:-:S13]  /*4600*/  PLOP3.LUT P0, PT, PT, PT, UP0, 0x80, 0x8 ;  /* 0x000000000008781c */ /* 0x000fda0003f0f008 */
[----:B------:R-:W-:Y:S05]  /*4610*/  @!P0 EXIT ;  /* 0x000000000000894d */ /* 0x000fea0003800000 */
[----:B01----:R-:W-:Y:S02]  /*4620*/  IMAD.U32 R5, RZ, RZ, UR7 ;  /* 0x00000007ff057e24 */ /* 0x003fe4000f8e00ff */
[----:B------:R-:W-:Y:S02]  /*4630*/  HMUL2 R33, R33, R89.H0_H0 ;  /* 0x2000005921217232 */ /* 0x000fe40000000000 */
        /* <DEDUP_REMOVED lines=9> */
.L_x_894:
[----:B------:R-:W0:Y:S02]  /*46d0*/  LDS R6, [R4] ;  /* 0x0000000004067984 */ /* 0x000e240000000800 */
[----:B0-----:R-:W-:-:S05]  /*46e0*/  HADD2 R7, R6, R33 ;  /* 0x0000002106077230 */ /* 0x001fca0000000000 */
[----:B------:R-:W0:Y:S02]  /*46f0*/  ATOMS.CAST.SPIN P0, [R4], R6, R7 ;  /* 0x000000060400758d */ /* 0x000e240001800007 */
[----:B0-----:R-:W-:Y:S05]  /*4700*/  @!P0 BRA `(.L_x_894) ;  /* 0xfffffffc00f08947 */ /* 0x001fea000383ffff */
[----:B------:R-:W-:Y:S05]  /*4710*/  BRA `(.L_x_892) ;  /* 0x00000000000c7947 */ /* 0x000fea0003800000 */
.L_x_893:
[----:B------:R-:W2:Y:S02]  /*4720*/  LD.E R0, desc[UR10][R2.64] ;  /* 0x0000000a02007980 */ /* 0x000ea4000c101900 */
[----:B--2---:R-:W-:-:S05]  /*4730*/  IADD3 R5, PT, PT, R33, R0, RZ ;  /* 0x0000000021057210 */ /* 0x004fca0007ffe0ff */
[----:B------:R0:W-:Y:S02]  /*4740*/  ST.E desc[UR10][R2.64], R5 ;  /* 0x0000000502007985 */ /* 0x0001e4000c10190a */
.L_x_892:
[----:B------:R-:W-:Y:S05]  /*4750*/  BSYNC.RECONVERGENT B0 ;  /* 0x0000000000007941 */ /* 0x000fea0003800200 */
.L_x_891:
[----:B------:R1:W-:Y:S01]  /*4760*/  ATOM.E.ADD.F16x2.RN.STRONG.GPU P0, RZ, desc[UR10][R2.64+0x4], R89 ;  /* 0x8000045902ff79a2 */ /* 0x0003e2000c10e10a */
[----:B------:R-:W-:Y:S04]  /*4770*/  BSSY.RECONVERGENT B0, `(.L_x_895) ;  /* 0x000000e000007945 */ /* 0x000fe80003800200 */
[----:B-1----:R-:W-:Y:S05]  /*4780*/  @P0 BRA `(.L_x_896) ;  /* 0x0000000000300947 */ /* 0x002fea0003800000 */
[----:B------:R-:W1:Y:S02]  /*4790*/  QSPC.E.S P0, RZ, [R2+0x4] ;  /* 0x0000040002ff73aa */ /* 0x000e640000000500 */
[----:B-1----:R-:W-:Y:S05]  /*47a0*/  @!P0 BRA `(.L_x_897) ;  /* 0x00000000001c8947 */ /* 0x002fea0003800000 */
[----:B------:R-:W-:-:S05]  /*47b0*/  IMAD.MOV.U32 R4, RZ, RZ, R2 ;  /* 0x000000ffff047224 */ /* 0x000fca00078e0002 */
[----:B------:R-:W-:-:S07]  /*47c0*/  MOV R4, R4 ;  /* 0x0000000400047202 */ /* 0x000fce0000000f00 */
.L_x_898:
[----:B------:R-:W1:Y:S02]  /*47d0*/  LDS R6, [R4+0x4] ;  /* 0x0000040004067984 */ /* 0x000e640000000800 */
[----:B-1----:R-:W-:-:S05]  /*47e0*/  HFMA2 R7, R6, 1, 1, R89 ;  /* 0x3c003c0006077831 */ /* 0x002fca0000000059 */
[----:B------:R-:W1:Y:S02]  /*47f0*/  ATOMS.CAST.SPIN P0, [R4+0x4], R6, R7 ;  /* 0x000004060400758d */ /* 0x000e640001800007 */
[----:B-1----:R-:W-:Y:S05]  /*4800*/  @!P0 BRA `(.L_x_898) ;  /* 0xfffffffc00f08947 */ /* 0x002fea000383ffff */
[----:B------:R-:W-:Y:S05]  /*4810*/  BRA `(.L_x_896) ;  /* 0x00000000000c7947 */ /* 0x000fea0003800000 */
.L_x_897:
[----:B------:R-:W0:Y:S02]  /*4820*/  LD.E R0, desc[UR10][R2.64+0x4] ;  /* 0x0000040a02007980 */ /* 0x000e24000c101900 */
[----:B0-----:R-:W-:-:S05]  /*4830*/  IADD3 R5, PT, PT, R89, R0, RZ ;  /* 0x0000000059057210 */ /* 0x001fca0007ffe0ff */
[----:B------:R1:W-:Y:S02]  /*4840*/  ST.E desc[UR10][R2.64+0x4], R5 ;  /* 0x0000040502007985 */ /* 0x0003e4000c10190a */
.L_x_896:
[----:B------:R-:W-:Y:S05]  /*4850*/  BSYNC.RECONVERGENT B0 ;  /* 0x0000000000007941 */ /* 0x000fea0003800200 */
.L_x_895:
        /* <DEDUP_REMOVED lines=14> */
.L_x_902:
[----:B------:R-:W0:Y:S02]  /*4940*/  LDS R6, [R4] ;  /* 0x0000000004067984 */ /* 0x000e240000000800 */
[----:B0-----:R-:W-:-:S05]  /*4950*/  HADD2 R7, R6, R21 ;  /* 0x0000001506077230 */ /* 0x001fca0000000000 */
[----:B------:R-:W0:Y:S02]  /*4960*/  ATOMS.CAST.SPIN P0, [R4], R6, R7 ;  /* 0x000000060400758d */ /* 0x000e240001800007 */
[----:B0-----:R-:W-:Y:S05]  /*4970*/  @!P0 BRA `(.L_x_902) ;  /* 0xfffffffc00f08947 */ /* 0x001fea000383ffff */
[----:B------:R-:W-:Y:S05]  /*4980*/  BRA `(.L_x_900) ;  /* 0x00000000000c7947 */ /* 0x000fea0003800000 */
.L_x_901:
[----:B------:R-:W2:Y:S02]  /*4990*/  LD.E R0, desc[UR10][R2.64] ;  /* 0x0000000a02007980 */ /* 0x000ea4000c101900 */
[----:B--2---:R-:W-:-:S05]  /*49a0*/  IADD3 R5, PT, PT, R21, R0, RZ ;  /* 0x0000000015057210 */ /* 0x004fca0007ffe0ff */
[----:B------:R0:W-:Y:S02]  /*49b0*/  ST.E desc[UR10][R2.64], R5 ;  /* 0x0000000502007985 */ /* 0x0001e4000c10190a */
.L_x_900:
[----:B------:R-:W-:Y:S05]  /*49c0*/  BSYNC.RECONVERGENT B0 ;  /* 0x0000000000007941 */ /* 0x000fea0003800200 */
.L_x_899:
[----:B------:R1:W-:Y:S02]  /*49d0*/  ATOM.E.ADD.F16x2.RN.STRONG.GPU P0, RZ, desc[UR10][R2.64+0x4], R9 ;  /* 0x8000040902ff79a2 */ /* 0x0003e4000c10e10a */
[----:B-1----:R-:W-:Y:S05]  /*49e0*/  @P0 EXIT ;  /* 0x000000000000094d */ /* 0x002fea0003800000 */
[----:B------:R-:W1:Y:S02]  /*49f0*/  QSPC.E.S P0, RZ, [R2+0x4] ;  /* 0x0000040002ff73aa */ /* 0x000e640000000500 */
[----:B-1----:R-:W-:Y:S05]  /*4a00*/  @!P0 BRA `(.L_x_903) ;  /* 0x0000000000188947 */ /* 0x002fea0003800000 */
[----:B0-----:R-:W-:-:S07]  /*4a10*/  MOV R2, R2 ;  /* 0x0000000200027202 */ /* 0x001fce0000000f00 */
.L_x_904:
[----:B------:R-:W0:Y:S02]  /*4a20*/  LDS R4, [R2+0x4] ;  /* 0x0000040002047984 */ /* 0x000e240000000800 */
[----:B0-----:R-:W-:-:S05]  /*4a30*/  HFMA2 R5, R4, 1, 1, R9 ;  /* 0x3c003c0004057831 */ /* 0x001fca0000000009 */
[----:B------:R-:W0:Y:S02]  /*4a40*/  ATOMS.CAST.SPIN P0, [R2+0x4], R4, R5 ;  /* 0x000004040200758d */ /* 0x000e240001800005 */
[----:B0-----:R-:W-:Y:S05]  /*4a50*/  @!P0 BRA `(.L_x_904) ;  /* 0xfffffffc00f08947 */ /* 0x001fea000383ffff */
[----:B------:R-:W-:Y:S05]  /*4a60*/  EXIT ;  /* 0x000000000000794d */ /* 0x000fea0003800000 */
.L_x_903:
[----:B------:R-:W0:Y:S02]  /*4a70*/  LD.E R0, desc[UR10][R2.64+0x4] ;  /* 0x0000040a02007980 */ /* 0x000e24000c101900 */
[----:B0-----:R-:W-:-:S05]  /*4a80*/  IADD3 R5, PT, PT, R9, R0, RZ ;  /* 0x0000000009057210 */ /* 0x001fca0007ffe0ff */
[----:B------:R-:W-:Y:S01]  /*4a90*/  ST.E desc[UR10][R2.64+0x4], R5 ;  /* 0x0000040502007985 */ /* 0x000fe2000c10190a */
[----:B------:R-:W-:Y:S05]  /*4aa0*/  EXIT ;  /* 0x000000000000794d */ /* 0x000fea0003800000 */
.L_x_905:
        /* <DEDUP_REMOVED lines=13> */
.L_x_3926:


//--------------------- .text._Z23gemm_half_q_half_kernelILi4ELi24ELb1ELb1ELi32EEvPK6__halfPKjS4_S2_PS0_iiiiPKtS7_iiiiiibS2_i --------------------------
	.section	.text._Z23gemm_half_q_half_kernelILi4ELi24ELb1ELb1ELi32EEvPK6__halfPKjS4_S2_PS0_iiiiPKtS7_iiiiiibS2_i,"ax",@progbits
	.align	128
        .global         _Z23gemm_half_q_half_kernelILi4ELi24ELb1ELb1ELi32EEvPK6__halfPKjS4_S2_PS0_iiiiPKtS7_iiiiiibS2_i
        .type           _Z23gemm_half_q_half_kernelILi4ELi24ELb1ELb1ELi32EEvPK6__halfPKjS4_S2_PS0_iiiiPKtS7_iiiiiibS2_i,@function
        .size           _Z23gemm_half_q_half_kernelILi4ELi24ELb1ELb1ELi32EEvPK6__halfPKjS4_S2_PS0_iiiiPKtS7_iiiiiibS2_i,(.L_x_3927 - _Z23gemm_half_q_half_kernelILi4ELi24ELb1ELb1ELi32EEvPK6__halfPKjS4_S2_PS0_iiiiPKtS7_iiiiiibS2_i)
        .other          _Z23gemm_half_q_half_kernelILi4ELi24ELb1ELb1ELi32EEvPK6__halfPKjS4_S2_PS0_iiiiPKtS7_iiiiiibS2_i,@"STO_CUDA_ENTRY STV_DEFAULT"
_Z23gemm_half_q_half_kernelILi4ELi24ELb1ELb1ELi32EEvPK6__halfPKjS4_S2_PS0_iiiiPKtS7_iiiiiibS2_i:
.text._Z23gemm_half_q_half_kernelILi4ELi24ELb1ELb1ELi32EEvPK6__halfPKjS4_S2_PS0_iiiiPKtS7_iiiiiibS2_i:
        /* <DEDUP_REMOVED lines=8> */
[----:B------:R-:W0:Y:S07]  /*0080*/  LDCU.64 UR12, c[0x0][0x358] ;  /* 0x00006b00ff0c77ac */ /* 0x000e2e0008000a00 */
[----:B------:R-:W1:Y:S01]  /*0090*/  S2UR UR14, SR_CTAID.Z ;  /* 0x00000000000e79c3 */ /* 0x000e620000002700 */
[----:B------:R-:W2:Y:S07]  /*00a0*/  S2R R3, SR_TID.X ;  /* 0x0000000000037919 */ /* 0x000eae0000002100 */
[----:B------:R-:W3:Y:S01]  /*00b0*/  LDC R0, c[0x0][0x3b0] ;  /* 0x0000ec00ff007b82 */ /* 0x000ee20000000800 */
[----:B0-----:R-:W4:Y:S01]  /*00c0*/  LDG.E.U16 R4, desc[UR12][R4.64] ;  /* 0x0000000c04047981 */ /* 0x001f22000c1e1500 */
[----:B------:R-:W-:Y:S01]  /*00d0*/  UISETP.NE.AND UP0, UPT, UR5, 0x1, UPT ;  /* 0x000000010500788c */ /* 0x000fe2000bf05270 */
[----:B------:R-:W-:-:S02]  /*00e0*/  PRMT R90, RZ, 0x7610, R90 ;  /* 0x00007610ff5a7816 */ /* 0x000fc4000000005a */
[----:B------:R-:W-:Y:S02]  /*00f0*/  PRMT R89, RZ, 0x7610, R89 ;  /* 0x00007610ff597816 */ /* 0x000fe40000000059 */
[----:B------:R-:W-:Y:S02]  /*0100*/  PRMT R88, RZ, 0x7610, R88 ;  /* 0x00007610ff587816 */ /* 0x000fe40000000058 */
[----:B------:R-:W-:Y:S01]  /*0110*/  PLOP3.LUT P1, PT, PT, PT, UP0, 0x80, 0x8 ;  /* 0x000000000008781c */ /* 0x000fe20003f2f008 */
[----:B-1----:R-:W-:Y:S01]  /*0120*/  USHF.L.U32 UR7, UR14, 0x5, URZ ;  /* 0x000000050e077899 */ /* 0x002fe200080006ff */
[----:B----4-:R-:W-:-:S13]  /*0130*/  R2UR UR19, R4 ;  /* 0x00000000041372ca */ /* 0x010fda00000e0000 */
[----:B------:R-:W-:Y:S01]  /*0140*/  MOV R9, UR19 ;  /* 0x0000001300097c02 */ /* 0x000fe20008000f00 */
[----:B--23--:R-:W-:Y:S06]  /*0150*/  @!P1 BRA `(.L_x_906) ;  /* 0x0000000000409947 */ /* 0x00cfec0003800000 */
        /* <DEDUP_REMOVED lines=16> */
.L_x_906:
        /* <DEDUP_REMOVED lines=36> */
[----:B-1----:R-:W-:Y:S02]  /*04a0*/  IADD3 R12, PT, PT, R12, 0x40, RZ ;  /* 0x000000400c0c7810 */ /* 0x002fe40007ffe0ff */
[----:B------:R-:W-:-:S06]  /*04b0*/  IADD3 R13, PT, PT, R7, R0, RZ ;  /* 0x00000000070d7210 */ /* 0x000fcc0007ffe0ff */
[----:B------:R-:W-:Y:S05]  /*04c0*/  BRA.U UP0, `(.L_x_910) ;  /* 0x0000000100ec7547 */ /* 0x000fea000b800000 */
[----:B------:R-:W-:Y:S01]  /*04d0*/  UIADD3 UR15, UPT, UPT, URZ, -UR9, URZ ;  /* 0x80000009ff0f7290 */ /* 0x000fe2000fffe0ff */
[----:B------:R-:W-:-:S03]  /*04e0*/  PLOP3.LUT P0, PT, PT, PT, PT, 0x80, 0x8 ;  /* 0x000000000008781c */ /* 0x000fc60003f0f070 */
[----:B------:R-:W-:-:S09]  /*04f0*/  UISETP.GT.AND UP0, UPT, UR15, 0x3, UPT ;  /* 0x000000030f00788c */ /* 0x000fd2000bf04270 */
[----:B------:R-:W-:Y:S05]  /*0500*/  BRA.U !UP0, `(.L_x_911) ;  /* 0x0000000108847547 */ /* 0x000fea000b800000 */
[----:B------:R-:W-:-:S13]  /*0510*/  PLOP3.LUT P0, PT, PT, PT, PT, 0x8, 0x80 ;  /* 0x000000000080781c */ /* 0x000fda0003f0e170 */
.L_x_912:
        /* <DEDUP_REMOVED lines=9> */
[----:B------:R-:W-:Y:S02]  /*05b0*/  IADD3 R15, P4, PT, R18, R9, RZ ;  /* 0x00000009120f7210 */ /* 0x000fe40007f9e0ff */
[----:B------:R-:W-:Y:S01]  /*05c0*/  LEA R6, P3, R10, UR10, 0x1 ;  /* 0x0000000a0a067c11 */ /* 0x000fe2000f8608ff */
[----:B------:R-:W2:Y:S01]  /*05d0*/  LDG.E.U16.CONSTANT R5, desc[UR12][R4.64] ;  /* 0x0000000c04057981 */ /* 0x000ea2000c1e9500 */
[----:B------:R-:W-:-:S02]  /*05e0*/  IADD3 R11, P2, PT, R18, R13, RZ ;  /* 0x0000000d120b7210 */ /* 0x000fc40007f5e0ff */
[----:B------:R-:W-:Y:S02]  /*05f0*/  LEA.HI.X.SX32 R16, R9, RZ, 0x1, P4 ;  /* 0x000000ff09107211 */ /* 0x000fe400020f0eff */
[----:B------:R-:W-:Y:S02]  /*0600*/  LEA.HI.X R7, R10, UR11, R7, 0x1, P3 ;  /* 0x0000000b0a077c11 */ /* 0x000fe400098f0c07 */
[----:B------:R-:W-:Y:S02]  /*0610*/  LEA.HI.X.SX32 R14, R13, RZ, 0x1, P2 ;  /* 0x000000ff0d0e7211 */ /* 0x000fe400010f0eff */
[----:B------:R-:W-:Y:S02]  /*0620*/  LEA R8, P4, R15, UR10, 0x1 ;  /* 0x0000000a0f087c11 */ /* 0x000fe4000f8808ff */
[----:B------:R-:W-:Y:S01]  /*0630*/  LEA R10, P2, R11, UR10, 0x1 ;  /* 0x0000000a0b0a7c11 */ /* 0x000fe2000f8408ff */
[----:B------:R-:W3:Y:S01]  /*0640*/  LDG.E.U16.CONSTANT R7, desc[UR12][R6.64] ;  /* 0x0000000c06077981 */ /* 0x000ee2000c1e9500 */
[----:B------:R-:W-:-:S02]  /*0650*/  LEA.HI.X R9, R15, UR11, R16, 0x1, P4 ;  /* 0x0000000b0f097c11 */ /* 0x000fc4000a0f0c10 */
[----:B------:R-:W-:-:S04]  /*0660*/  LEA.HI.X R11, R11, UR11, R14, 0x1, P2 ;  /* 0x0000000b0b0b7c11 */ /* 0x000fc800090f0c0e */
        /* <DEDUP_REMOVED lines=11> */
.L_x_911:
[----:B------:R-:W-:-:S04]  /*0720*/  UIADD3 UR15, UPT, UPT, URZ, -UR9, URZ ;  /* 0x80000009ff0f7290 */ /* 0x000fc8000fffe0ff */
[----:B------:R-:W-:-:S09]  /*0730*/  UISETP.GT.AND UP0, UPT, UR15, 0x1, UPT ;  /* 0x000000010f00788c */ /* 0x000fd2000bf04270 */
[----:B------:R-:W-:Y:S05]  /*0740*/  BRA.U !UP0, `(.L_x_913) ;  /* 0x0000000108447547 */ /* 0x000fea000b800000 */
        /* <DEDUP_REMOVED lines=17> */
.L_x_913:
[----:B------:R-:W-:-:S13]  /*0860*/  ISETP.EQ.AND P2, PT, RZ, UR9, PT ;  /* 0x00000009ff007c0c */ /* 0x000fda000bf42270 */
[----:B------:R-:W-:Y:S05]  /*0870*/  @!P0 BRA P2, `(.L_x_908) ;  /* 0x0000000400748947 */ /* 0x000fea0001000000 */
.L_x_910:
[----:B------:R-:W-:-:S04]  /*0880*/  IADD3 R5, P0, PT, R18, R13, RZ ;  /* 0x0000000d12057210 */ /* 0x000fc80007f1e0ff */
[----:B------:R-:W-:Y:S02]  /*0890*/  LEA.HI.X.SX32 R6, R13, RZ, 0x1, P0 ;  /* 0x000000ff0d067211 */ /* 0x000fe400000f0eff */
[----:B------:R-:W-:-:S04]  /*08a0*/  LEA R4, P0, R5, UR10, 0x1 ;  /* 0x0000000a05047c11 */ /* 0x000fc8000f8008ff */
[----:B------:R-:W-:-:S06]  /*08b0*/  LEA.HI.X R5, R5, UR11, R6, 0x1, P0 ;  /* 0x0000000b05057c11 */ /* 0x000fcc00080f0c06 */
        /* <DEDUP_REMOVED lines=8> */
.L_x_909:
[----:B------:R-:W-:-:S04]  /*0940*/  LEA R4, P0, R18, UR16, 0x1 ;  /* 0x0000001012047c11 */ /* 0x000fc8000f8008ff */
[----:B------:R-:W-:Y:S01]  /*0950*/  LEA.HI.X R5, R18, UR17, RZ, 0x1, P0 ;  /* 0x0000001112057c11 */ /* 0x000fe200080f0cff */
[----:B------:R-:W-:Y:S01]  /*0960*/  UIADD3 UR9, UPT, UPT, URZ, -UR8, URZ ;  /* 0x80000008ff097290 */ /* 0x000fe2000fffe0ff */
[----:B------:R-:W-:Y:S01]  /*0970*/  IMAD R13, R0, UR18, RZ ;  /* 0x00000012000d7c24 */ /* 0x000fe2000f8e02ff */
[----:B------:R-:W0:Y:S02]  /*0980*/  LDCU.64 UR16, c[0x0][0x380] ;  /* 0x00007000ff1077ac */ /* 0x000e240008000a00 */
[----:B------:R1:W5:Y:S01]  /*0990*/  LDG.E.U16.CONSTANT R18, desc[UR12][R4.64] ;  /* 0x0000000c04127981 */ /* 0x000362000c1e9500 */
[----:B------:R-:W-:Y:S01]  /*09a0*/  UISETP.GE.AND UP0, UPT, UR9, URZ, UPT ;  /* 0x000000ff0900728c */ /* 0x000fe2000bf06270 */
[----:B------:R-:W-:-:S08]  /*09b0*/  SHF.L.U32 R13, R13, 0x2, RZ ;  /* 0x000000020d0d7819 */ /* 0x000fd000000006ff */
[----:B-1----:R-:W-:Y:S05]  /*09c0*/  BRA.U UP0, `(.L_x_914) ;  /* 0x0000000100f47547 */ /* 0x002fea000b800000 */
[----:B------:R-:W-:Y:S02]  /*09d0*/  UIADD3 UR10, UPT, UPT, URZ, -UR9, URZ ;  /* 0x80000009ff0a7290 */ /* 0x000fe4000fffe0ff */
[----:B------:R-:W-:Y:S02]  /*09e0*/  UPLOP3.LUT UP0, UPT, UPT, UPT, UPT, 0x80, 0x8 ;  /* 0x000000000008789c */ /* 0x000fe40003f0f070 */
[----:B------:R-:W-:-:S09]  /*09f0*/  UISETP.GT.AND UP1, UPT, UR10, 0x3, UPT ;  /* 0x000000030a00788c */ /* 0x000fd2000bf24270 */
[----:B------:R-:W-:Y:S05]  /*0a00*/  BRA.U !UP1, `(.L_x_915) ;  /* 0x0000000109887547 */ /* 0x000fea000b800000 */
[----:B------:R-:W1:Y:S01]  /*0a10*/  LDCU.64 UR10, c[0x0][0x380] ;  /* 0x00007000ff0a77ac */ /* 0x000e620008000a00 */
[----:B------:R-:W-:-:S11]  /*0a20*/  UPLOP3.LUT UP0, UPT, UPT, UPT, UPT, 0x40, 0x4 ;  /* 0x000000000004789c */ /* 0x000fd60003f0e870 */
.L_x_916:
[-C--:B------:R-:W-:Y:S02]  /*0a30*/  IADD3 R7, PT, PT, R13, R0.reuse, RZ ;  /* 0x000000000d077210 */ /* 0x080fe40007ffe0ff */
[C---:B-----5:R-:W-:Y:S02]  /*0a40*/  IADD3 R5, P0, PT, R18.reuse, R13, RZ ;  /* 0x0000000d12057210 */ /* 0x060fe40007f1e0ff */
[----:B------:R-:W-:Y:S02]  /*0a50*/  IADD3 R9, PT, PT, R7, R0, RZ ;  /* 0x0000000007097210 */ /* 0x000fe40007ffe0ff */
[----:B------:R-:W-:Y:S02]  /*0a60*/  LEA.HI.X.SX32 R6, R13, RZ, 0x1, P0 ;  /* 0x000000ff0d067211 */ /* 0x000fe400000f0eff */
[----:B-1----:R-:W-:Y:S02]  /*0a70*/  LEA R4, P0, R5, UR10, 0x1 ;  /* 0x0000000a05047c11 */ /* 0x002fe4000f8008ff */
        /* <DEDUP_REMOVED lines=25> */
[----:B-1----:R-:W-:Y:S01]  /*0c10*/  IADD3 R12, PT, PT, R12, 0x100, RZ ;  /* 0x000001000c0c7810 */ /* 0x002fe20007ffe0ff */
[----:B------:R-:W-:Y:S06]  /*0c20*/  BRA.U !UP1, `(.L_x_916) ;  /* 0xfffffffd09807547 */ /* 0x000fec000b83ffff */
.L_x_915:
[----:B------:R-:W-:-:S04]  /*0c30*/  UIADD3 UR10, UPT, UPT, URZ, -UR9, URZ ;  /* 0x80000009ff0a7290 */ /* 0x000fc8000fffe0ff */
[----:B------:R-:W-:-:S09]  /*0c40*/  UISETP.GT.AND UP1, UPT, UR10, 0x1, UPT ;  /* 0x000000010a00788c */ /* 0x000fd2000bf24270 */
[----:B------:R-:W-:Y:S05]  /*0c50*/  BRA.U !UP1, `(.L_x_917) ;  /* 0x0000000109487547 */ /* 0x000fea000b800000 */
        /* <DEDUP_REMOVED lines=12> */
[----:B------:R-:W-:Y:S01]  /*0d20*/  IADD3 R13, PT, PT, R9, R0, RZ ;  /* 0x00000000090d7210 */ /* 0x000fe20007ffe0ff */
[----:B------:R-:W-:Y:S02]  /*0d30*/  UIADD3 UR9, UPT, UPT, UR9, 0x2, URZ ;  /* 0x0000000209097890 */ /* 0x000fe4000fffe0ff */
[----:B------:R-:W-:Y:S01]  /*0d40*/  UPLOP3.LUT UP0, UPT, UPT, UPT, UPT, 0x40, 0x4 ;  /* 0x000000000004789c */ /* 0x000fe20003f0e870 */
[----:B--2---:R-:W-:Y:S04]  /*0d50*/  STS.U16 [R12], R5 ;  /* 0x000000050c007388 */ /* 0x004fe80000000400 */
[----:B---3--:R1:W-:Y:S02]  /*0d60*/  STS.U16 [R12+0x40], R7 ;  /* 0x000040070c007388 */ /* 0x0083e40000000400 */
[----:B-1----:R-:W-:-:S07]  /*0d70*/  IADD3 R12, PT, PT, R12, 0x80, RZ ;  /* 0x000000800c0c7810 */ /* 0x002fce0007ffe0ff */
.L_x_917:
[----:B------:R-:W-:-:S09]  /*0d80*/  UISETP.NE.OR UP0, UPT, UR9, URZ, UP0 ;  /* 0x000000ff0900728c */ /* 0x000fd20008705670 */
[----:B------:R-:W-:Y:S05]  /*0d90*/  BRA.U !UP0, `(.L_x_908) ;  /* 0x00000001082c7547 */ /* 0x000fea000b800000 */
.L_x_914:
[----:B-----5:R-:W-:-:S04]  /*0da0*/  IADD3 R5, P0, PT, R18, R13, RZ ;  /* 0x0000000d12057210 */ /* 0x020fc80007f1e0ff */
[----:B------:R-:W-:Y:S02]  /*0db0*/  LEA.HI.X.SX32 R6, R13, RZ, 0x1, P0 ;  /* 0x000000ff0d067211 */ /* 0x000fe400000f0eff */
[----:B0-----:R-:W-:-:S04]  /*0dc0*/  LEA R4, P0, R5, UR16, 0x1 ;  /* 0x0000001005047c11 */ /* 0x001fc8000f8008ff */
        /* <DEDUP_REMOVED lines=8> */
.L_x_908:
[----:B0-----:R-:W-:Y:S05]  /*0e50*/  BSYNC.RECONVERGENT B0 ;  /* 0x0000000000007941 */ /* 0x001fea0003800200 */
.L_x_907:
[----:B------:R-:W0:Y:S02]  /*0e60*/  LDCU UR15, c[0x0][0x3ac] ;  /* 0x00007580ff0f77ac */ /* 0x000e240008000800 */
[----:B0-----:R-:W-:-:S13]  /*0e70*/  ISETP.GE.AND P0, PT, R2, UR15, PT ;  /* 0x0000000f02007c0c */ /* 0x001fda000bf06270 */
[----:B------:R-:W-:Y:S05]  /*0e80*/  @P0 EXIT ;  /* 0x000000000000094d */ /* 0x000fea0003800000 */
[----:B------:R-:W0:Y:S02]  /*0e90*/  LDCU.U8 UR9, c[0x0][0x3e0] ;  /* 0x00007c00ff0977ac */ /* 0x000e240008000000 */
[----:B0-----:R-:W-:-:S04]  /*0ea0*/  UPRMT UR9, UR9, 0x8880, URZ ;  /* 0x0000888009097896 */ /* 0x001fc800080000ff */
        /* <DEDUP_REMOVED lines=13> */
[----:B-1----:R-:W0:Y:S01]  /*0f80*/  LDC.64 R12, c[0x0][0x3a0] ;  /* 0x0000e800ff0c7b82 */ /* 0x002e220000000a00 */
[----:B------:R-:W-:-:S11]  /*0f90*/  UPLOP3.LUT UP0, UPT, UPT, UPT, UPT, 0x40, 0x4 ;  /* 0x000000000004789c */ /* 0x000fd60003f0e870 */
.L_x_921:
[C---:B--2---:R-:W-:Y:S01]  /*0fa0*/  IADD3 R7, PT, PT, R15.reuse, UR15, RZ ;  /* 0x0000000f0f077c10 */ /* 0x044fe2000fffe0ff */
[--C-:B0-----:R-:W-:Y:S01]  /*0fb0*/  IMAD.WIDE R4, R15, 0x2, R12.reuse ;  /* 0x000000020f047825 */ /* 0x101fe200078e020c */
        /* <DEDUP_REMOVED lines=13> */
.L_x_920:
[----:B------:R-:W-:-:S04]  /*1090*/  UIADD3 UR4, UPT, UPT, URZ, -UR8, URZ ;  /* 0x80000008ff047290 */ /* 0x000fc8000fffe0ff */
[----:B------:R-:W-:-:S09]  /*10a0*/  UISETP.GT.AND UP1, UPT, UR4, 0x1, UPT ;  /* 0x000000010400788c */ /* 0x000fd2000bf24270 */
[----:B------:R-:W-:Y:S05]  /*10b0*/  BRA.U !UP1, `(.L_x_922) ;  /* 0x0000000109247547 */ /* 0x000fea000b800000 */
[----:B--2---:R-:W1:Y:S01]  /*10c0*/  LDC.64 R6, c[0x0][0x3a0] ;  /* 0x0000e800ff067b82 */ /* 0x004e620000000a00 */
[C---:B------:R-:W-:Y:S01]  /*10d0*/  IADD3 R9, PT, PT, R15.reuse, UR15, RZ ;  /* 0x0000000f0f097c10 */ /* 0x040fe2000fffe0ff */
[----:B------:R-:W-:Y:S02]  /*10e0*/  UIADD3 UR8, UPT, UPT, UR8, 0x2, URZ ;  /* 0x0000000208087890 */ /* 0x000fe4000fffe0ff */
[----:B------:R-:W-:Y:S01]  /*10f0*/  UPLOP3.LUT UP0, UPT, UPT, UPT, UPT, 0x40, 0x4 ;  /* 0x000000000004789c */ /* 0x000fe20003f0e870 */
[----:B-1----:R-:W-:Y:S01]  /*1100*/  IMAD.WIDE R4, R15, 0x2, R6 ;  /* 0x000000020f047825 */ /* 0x002fe200078e0206 */
[----:B------:R-:W-:-:S03]  /*1110*/  IADD3 R15, PT, PT, R9, UR15, RZ ;  /* 0x0000000f090f7c10 */ /* 0x000fc6000fffe0ff */
[----:B------:R-:W-:Y:S01]  /*1120*/  IMAD.WIDE R6, R9, 0x2, R6 ;  /* 0x0000000209067825 */ /* 0x000fe200078e0206 */
[----:B------:R0:W-:Y:S04]  /*1130*/  STG.E.64 desc[UR12][R4.64], RZ ;  /* 0x000000ff04007986 */ /* 0x0001e8000c101b0c */
[----:B------:R0:W-:Y:S02]  /*1140*/  STG.E.64 desc[UR12][R6.64], RZ ;  /* 0x000000ff06007986 */ /* 0x0001e4000c101b0c */
.L_x_922:
[----:B------:R-:W-:-:S09]  /*1150*/  UISETP.NE.OR UP0, UPT, UR8, URZ, UP0 ;  /* 0x000000ff0800728c */ /* 0x000fd20008705670 */
[----:B------:R-:W-:Y:S05]  /*1160*/  BRA.U !UP0, `(.L_x_918) ;  /* 0x00000001081c7547 */ /* 0x000fea000b800000 */
.L_x_919:
[----:B012---:R-:W0:Y:S02]  /*1170*/  LDC.64 R4, c[0x0][0x3a0] ;  /* 0x0000e800ff047b82 */ /* 0x007e240000000a00 */
.L_x_923:
[C---:B0-----:R-:W-:Y:S01]  /*1180*/  IMAD.WIDE R6, R15.reuse, 0x2, R4 ;  /* 0x000000020f067825 */ /* 0x041fe200078e0204 */
[----:B------:R-:W-:Y:S01]  /*1190*/  UIADD3 UR8, UPT, UPT, UR8, 0x1, URZ ;  /* 0x0000000108087890 */ /* 0x000fe2000fffe0ff */
[----:B------:R-:W-:-:S03]  /*11a0*/  IADD3 R15, PT, PT, R15, UR15, RZ ;  /* 0x0000000f0f0f7c10 */ /* 0x000fc6000fffe0ff */
[----:B------:R3:W-:Y:S01]  /*11b0*/  STG.E.64 desc[UR12][R6.64], RZ ;  /* 0x000000ff06007986 */ /* 0x0007e2000c101b0c */
[----:B------:R-:W-:-:S09]  /*11c0*/  UISETP.NE.AND UP0, UPT, UR8, URZ, UPT ;  /* 0x000000ff0800728c */ /* 0x000fd2000bf05270 */
[----:B---3--:R-:W-:Y:S05]  /*11d0*/  BRA.U UP0, `(.L_x_923) ;  /* 0xfffffffd00e87547 */ /* 0x008fea000b83ffff */
.L_x_918:
[----:B------:R-:W3:Y:S01]  /*11e0*/  LDCU UR16, c[0x0][0x3c8] ;  /* 0x00007900ff1077ac */ /* 0x000ee20008000800 */
[----:B------:R-:W-:Y:S01]  /*11f0*/  BAR.SYNC.DEFER_BLOCKING 0x0 ;  /* 0x0000000000007b1d */ /* 0x000fe20000010000 */
[----:B------:R-:W-:-:S05]  /*1200*/  ISETP.LE.AND P0, PT, R0, UR7, PT ;  /* 0x0000000700007c0c */ /* 0x000fca000bf03270 */
[----:B------:R-:W4:Y:S01]  /*1210*/  LDCU UR22, c[0x0][0x3cc] ;  /* 0x00007980ff1677ac */ /* 0x000f220008000800 */
[----:B------:R-:W0:Y:S01]  /*1220*/  LDCU UR23, c[0x0][0x3d0] ;  /* 0x00007a00ff1777ac */ /* 0x000e220008000800 */
[----:B------:R-:W1:Y:S01]  /*1230*/  LDCU UR17, c[0x0][0x3d4] ;  /* 0x00007a80ff1177ac */ /* 0x000e620008000800 */
[----:B------:R-:W2:Y:S01]  /*1240*/  LDCU UR24, c[0x0][0x3d8] ;  /* 0x00007b00ff1877ac */ /* 0x000ea20008000800 */
[----:B---3--:R-:W-:-:S04]  /*1250*/  UISETP.LT.AND UP0, UPT, UR7, UR16, UPT ;  /* 0x000000100700728c */ /* 0x008fc8000bf01270 */
[----:B------:R-:W-:Y:S02]  /*1260*/  USEL UR4, UR7, UR16, UP0 ;  /* 0x0000001007047287 */ /* 0x000fe40008000000 */
[----:B----4-:R-:W-:Y:S02]  /*1270*/  UISETP.GT.AND UP0, UPT, UR7, UR22, UPT ;  /* 0x000000160700728c */ /* 0x010fe4000bf04270 */
[----:B------:R-:W-:Y:S02]  /*1280*/  USHF.R.S32.HI UR8, URZ, 0x1f, UR4 ;  /* 0x0000001fff087899 */ /* 0x000fe40008011404 */
[----:B0-----:R-:W-:Y:S02]  /*1290*/  UISETP.GT.AND UP1, UPT, UR7, UR23, UPT ;  /* 0x000000170700728c */ /* 0x001fe4000bf24270 */
[----:B-1----:R-:W-:Y:S02]  /*12a0*/  UISETP.GT.AND UP2, UPT, UR7, UR17, UPT ;  /* 0x000000110700728c */ /* 0x002fe4000bf44270 */
[----:B------:R-:W-:-:S02]  /*12b0*/  ULEA.HI UR11, UR8, UR4, URZ, 0x5 ;  /* 0x00000004080b7291 */ /* 0x000fc4000f8f28ff */
[----:B--2---:R-:W-:Y:S01]  /*12c0*/  UISETP.GT.AND UP3, UPT, UR7, UR24, UPT ;  /* 0x000000180700728c */ /* 0x004fe2000bf64270 */
[----:B------:R-:W-:Y:S10]  /*12d0*/  @P0 BRA `(.L_x_924) ;  /* 0x0000000000e80947 */ /* 0x000ff40003800000 */
[----:B------:R-:W0:Y:S01]  /*12e0*/  LDCU.64 UR20, c[0x0][0x3b8] ;  /* 0x00007700ff1477ac */ /* 0x000e220008000a00 */
[----:B------:R-:W1:Y:S01]  /*12f0*/  LDC.64 R4, c[0x0][0x390] ;  /* 0x0000e400ff047b82 */ /* 0x000e620000000a00 */
[----:B------:R-:W-:-:S07]  /*1300*/  USHF.L.U32 UR8, UR14, 0x6, URZ ;  /* 0x000000060e087899 */ /* 0x000fce00080006ff */
[----:B------:R-:W2:Y:S01]  /*1310*/  LDC.64 R6, c[0x0][0x398] ;  /* 0x0000e600ff067b82 */ /* 0x000ea20000000a00 */
[----:B0-----:R-:W-:-:S06]  /*1320*/  UIMAD.WIDE.U32 UR8, UR8, 0x2, UR20 ;  /* 0x00000002080878a5 */ /* 0x001fcc000f8e0014 */
[----:B------:R-:W-:Y:S02]  /*1330*/  MOV R8, UR8 ;  /* 0x0000000800087c02 */ /* 0x000fe40008000f00 */
[----:B------:R-:W-:-:S05]  /*1340*/  MOV R9, UR9 ;  /* 0x0000000900097c02 */ /* 0x000fca0008000f00 */
[----:B------:R0:W5:Y:S01]  /*1350*/  LDG.E.U16.CONSTANT R14, desc[UR12][R8.64] ;  /* 0x0000000c080e7981 */ /* 0x000162000c1e9500 */
[----:B------:R-:W-:Y:S01]  /*1360*/  SHF.R.S32.HI R11, RZ, 0x1f, R2 ;  /* 0x0000001fff0b7819 */ /* 0x000fe20000011402 */
[----:B------:R-:W-:Y:S01]  /*1370*/  UMOV UR4, URZ ;  /* 0x000000ff00047c82 */ /* 0x000fe20008000000 */
[----:B------:R-:W-:Y:S01]  /*1380*/  SHF.L.U32 R3, R3, 0x4, RZ ;  /* 0x0000000403037819 */ /* 0x000fe200000006ff */
[----:B------:R-:W-:Y:S01]  /*1390*/  UMOV UR10, UR7 ;  /* 0x00000007000a7c82 */ /* 0x000fe20008000000 */
[----:B------:R-:W-:Y:S02]  /*13a0*/  LEA.HI R11, R11, R2, RZ, 0x3 ;  /* 0x000000020b0b7211 */ /* 0x000fe400078f18ff */
[----:B------:R-:W-:Y:S02]  /*13b0*/  LOP3.LUT R3, R3, 0x10, RZ, 0xc0, !PT ;  /* 0x0000001003037812 */ /* 0x000fe400078ec0ff */
[----:B------:R-:W-:-:S07]  /*13c0*/  SHF.R.S32.HI R15, RZ, 0x3, R11 ;  /* 0x00000003ff0f7819 */ /* 0x000fce000001140b */
.L_x_925:
[----:B-----5:R-:W-:-:S05]  /*13d0*/  IADD3 R11, PT, PT, R14, UR4, RZ ;  /* 0x000000040e0b7c10 */ /* 0x020fca000fffe0ff */
[----:B0-----:R-:W-:-:S05]  /*13e0*/  IMAD R8, R11, UR15, RZ ;  /* 0x0000000f0b087c24 */ /* 0x001fca000f8e02ff */
[----:B------:R-:W-:-:S04]  /*13f0*/  SHF.R.S32.HI R9, RZ, 0x1f, R8 ;  /* 0x0000001fff097819 */ /* 0x000fc80000011408 */
[----:B------:R-:W-:-:S04]  /*1400*/  LEA.HI R8, R9, R8, RZ, 0x3 ;  /* 0x0000000809087211 */ /* 0x000fc800078f18ff */
[----:B------:R-:W-:-:S05]  /*1410*/  LEA.HI.SX32 R9, R8, R15, 0x1d ;  /* 0x0000000f08097211 */ /* 0x000fca00078feaff */
[----:B-1----:R-:W-:-:S06]  /*1420*/  IMAD.WIDE R8, R9, 0x4, R4 ;  /* 0x0000000409087825 */ /* 0x002fcc00078e0204 */
[----:B------:R-:W3:Y:S01]  /*1430*/  LDG.E.CONSTANT R8, desc[UR12][R8.64] ;  /* 0x0000000c08087981 */ /* 0x000ee2000c1e9900 */
[----:B------:R-:W-:-:S04]  /*1440*/  USHF.L.U32 UR8, UR10, 0x1, URZ ;  /* 0x000000010a087899 */ /* 0x000fc800080006ff */
[----:B------:R-:W-:-:S06]  /*1450*/  UIMAD.WIDE.U32 UR8, UR8, 0x2, UR20 ;  /* 0x00000002080878a5 */ /* 0x000fcc000f8e0014 */
[----:B------:R-:W-:Y:S02]  /*1460*/  MOV R12, UR8 ;  /* 0x00000008000c7c02 */ /* 0x000fe40008000f00 */
[----:B------:R-:W-:-:S05]  /*1470*/  MOV R13, UR9 ;  /* 0x00000009000d7c02 */ /* 0x000fca0008000f00 */
[----:B------:R-:W4:Y:S01]  /*1480*/  LDG.E.U16.CONSTANT R12, desc[UR12][R12.64+0x2] ;  /* 0x0000020c0c0c7981 */ /* 0x000f22000c1e9500 */
[----:B--2---:R-:W-:-:S06]  /*1490*/  IMAD.WIDE.U32 R10, R11, 0x2, R6 ;  /* 0x000000020b0a7825 */ /* 0x004fcc00078e0006 */
[----:B------:R0:W2:Y:S01]  /*14a0*/  LDG.E.U16.CONSTANT R10, desc[UR12][R10.64] ;  /* 0x0000000c0a0a7981 */ /* 0x0000a2000c1e9500 */
[----:B------:R-:W-:Y:S01]  /*14b0*/  UIADD3 UR4, UPT, UPT, UR4, 0x1, URZ ;  /* 0x0000000104047890 */ /* 0x000fe2000fffe0ff */
[----:B---3--:R-:W-:-:S04]  /*14c0*/  SHF.R.U32.HI R16, RZ, R3, R8 ;  /* 0x00000003ff107219 */ /* 0x008fc80000011608 */
        /* <DEDUP_REMOVED lines=11> */
[----:B----4-:R-:W-:Y:S01]  /*1580*/  R2UR UR8, R12 ;  /* 0x000000000c0872ca */ /* 0x010fe200000e0000 */
[----:B0-----:R-:W2:Y:S01]  /*1590*/  I2F.F16 R11, R18 ;  /* 0x00000012000b7306 */ /* 0x001ea20000200c00 */
[----:B------:R-:W-:Y:S01]  /*15a0*/  IADD3 R8, PT, PT, R8, 0x1, R9 ;  /* 0x0000000108087810 */ /* 0x000fe20007ffe009 */
[----:B------:R-:W-:Y:S01]  /*15b0*/  IMAD R9, R16, R16, R16 ;  /* 0x0000001010097224 */ /* 0x000fe200078e0210 */
[----:B------:R-:W-:-:S04]  /*15c0*/  IADD3 R20, PT, PT, R17, 0x1, R20 ;  /* 0x0000000111147810 */ /* 0x000fc80007ffe014 */
[----:B------:R-:W-:Y:S01]  /*15d0*/  IADD3 R9, PT, PT, R16, 0x1, R9 ;  /* 0x0000000110097810 */ /* 0x000fe20007ffe009 */
[----:B------:R-:W0:Y:S04]  /*15e0*/  I2F.F16 R51, R20 ;  /* 0x0000001400337306 */ /* 0x000e280000200c00 */
[----:B------:R-:W-:Y:S01]  /*15f0*/  UIADD3 UR10, UPT, UPT, UR8, UR10, URZ ;  /* 0x0000000a080a7290 */ /* 0x000fe2000fffe0ff */
[----:B--2---:R-:W-:-:S03]  /*1600*/  HMUL2 R50, R11.H0_H0, R10.H0_H0 ;  /* 0x2000000a0b327232 */ /* 0x004fc60000000800 */
[----:B------:R-:W1:Y:S01]  /*1610*/  I2F.F16 R49, R8 ;  /* 0x0000000800317306 */ /* 0x000e620000200c00 */
[----:B------:R-:W-:Y:S01]  /*1620*/  UISETP.GE.AND UP4, UPT, UR10, UR6, UPT ;  /* 0x000000060a00728c */ /* 0x000fe2000bf86270 */
[----:B0-----:R-:W-:-:S06]  /*1630*/  HMUL2 R51, R51.H0_H0, R10.H0_H0 ;  /* 0x2000000a33337232 */ /* 0x001fcc0000000800 */
[----:B------:R-:W0:Y:S01]  /*1640*/  I2F.F16 R9, R9 ;  /* 0x0000000900097306 */ /* 0x000e220000200c00 */
[-C--:B-1----:R-:W-:Y:S02]  /*1650*/  HMUL2 R49, R49.H0_H0, R10.reuse.H0_H0 ;  /* 0x2000000a31317232 */ /* 0x082fe40000000800 */
[----:B0-----:R-:W-:Y:S01]  /*1660*/  HMUL2 R48, R9.H0_H0, R10.H0_H0 ;  /* 0x2000000a09307232 */ /* 0x001fe20000000800 */
[----:B------:R-:W-:Y:S06]  /*1670*/  BRA.U !UP4, `(.L_x_925) ;  /* 0xfffffffd0c547547 */ /* 0x000fec000b83ffff */
.L_x_924:
[----:B------:R-:W-:Y:S01]  /*1680*/  UISETP.GT.AND UP4, UPT, UR7, UR16, UPT ;  /* 0x000000100700728c */ /* 0x000fe2000bf84270 */
[----:B------:R-:W-:Y:S01]  /*1690*/  HFMA2 R3, -RZ, RZ, 0, 0 ;  /* 0x00000000ff037431 */ /* 0x000fe200000001ff */
[----:B------:R-:W-:Y:S02]  /*16a0*/  CS2R R6, SRZ ;  /* 0x0000000000067805 */ /* 0x000fe4000001ff00 */
[----:B------:R-:W-:Y:S01]  /*16b0*/  MOV R8, RZ ;  /* 0x000000ff00087202 */ /* 0x000fe20000000f00 */
[----:B------:R-:W-:Y:S01]  /*16c0*/  USHF.R.S32.HI UR11, URZ, 0x5, UR11 ;  /* 0x00000005ff0b7899 */ /* 0x000fe2000801140b */
[----:B------:R-:W-:-:S03]  /*16d0*/  UMOV UR4, URZ ;  /* 0x000000ff00047c82 */ /* 0x000fc60008000000 */
[----:B------:R-:W-:Y:S08]  /*16e0*/  BRA.U !UP4, `(.L_x_926) ;  /* 0x000000010c207547 */ /* 0x000ff0000b800000 */
        /* <DEDUP_REMOVED lines=8> */
.L_x_926:
[----:B------:R-:W-:Y:S05]  /*1770*/  BRA.U !UP0, `(.L_x_927) ;  /* 0x00000001081c7547 */ /* 0x000fea000b800000 */
[----:B------:R-:W0:Y:S02]  /*1780*/  LDC R3, c[0x0][0x3d0] ;  /* 0x0000f400ff037b82 */ /* 0x000e240000000800 */
[----:B0-----:R-:W-:-:S04]  /*1790*/  VIMNMX R3, PT, PT, R3, UR7, PT ;  /* 0x0000000703037c48 */ /* 0x001fc8000bfe0100 */
[----:B------:R-:W-:-:S04]  /*17a0*/  IADD3 R3, PT, PT, R3, -UR22, RZ ;  /* 0x8000001603037c10 */ /* 0x000fc8000fffe0ff */
[----:B------:R-:W-:-:S04]  /*17b0*/  SHF.R.S32.HI R4, RZ, 0x1f, R3 ;  /* 0x0000001fff047819 */ /* 0x000fc80000011403 */
[----:B------:R-:W-:-:S04]  /*17c0*/  LEA.HI R4, R4, R3, RZ, 0x5 ;  /* 0x0000000304047211 */ /* 0x000fc800078f28ff */
[----:B------:R-:W-:-:S04]  /*17d0*/  SHF.R.S32.HI R4, RZ, 0x5, R4 ;  /* 0x00000005ff047819 */ /* 0x000fc80000011404 */
[----:B------:R-:W-:-:S07]  /*17e0*/  LEA R3, R4, R4, 0x2 ;  /* 0x0000000404037211 */ /* 0x000fce00078e10ff */
.L_x_927:
[----:B------:R-:W-:Y:S05]  /*17f0*/  BRA.U !UP1, `(.L_x_928) ;  /* 0x00000001091c7547 */ /* 0x000fea000b800000 */
[----:B------:R-:W0:Y:S02]  /*1800*/  LDC R4, c[0x0][0x3d4] ;  /* 0x0000f500ff047b82 */ /* 0x000e240000000800 */
[----:B0-----:R-:W-:-:S04]  /*1810*/  VIMNMX R4, PT, PT, R4, UR7, PT ;  /* 0x0000000704047c48 */ /* 0x001fc8000bfe0100 */
[----:B------:R-:W-:-:S04]  /*1820*/  IADD3 R4, PT, PT, R4, -UR23, RZ ;  /* 0x8000001704047c10 */ /* 0x000fc8000fffe0ff */
[----:B------:R-:W-:-:S04]  /*1830*/  SHF.R.S32.HI R5, RZ, 0x1f, R4 ;  /* 0x0000001fff057819 */ /* 0x000fc80000011404 */
[----:B------:R-:W-:-:S04]  /*1840*/  LEA.HI R5, R5, R4, RZ, 0x5 ;  /* 0x0000000405057211 */ /* 0x000fc800078f28ff */
[----:B------:R-:W-:-:S04]  /*1850*/  SHF.R.S32.HI R5, RZ, 0x5, R5 ;  /* 0x00000005ff057819 */ /* 0x000fc80000011405 */
[----:B------:R-:W-:-:S07]  /*1860*/  SHF.L.U32 R6, R5, 0x2, RZ ;  /* 0x0000000205067819 */ /* 0x000fce00000006ff */
.L_x_928:
        /* <DEDUP_REMOVED lines=8> */
.L_x_929:
        /* <DEDUP_REMOVED lines=8> */
.L_x_930:
[----:B------:R-:W-:Y:S01]  /*1970*/  ULEA UR4, UR11, UR4, 0x3 ;  /* 0x000000040b047291 */ /* 0x000fe2000f8e18ff */
[----:B------:R-:W0:Y:S01]  /*1980*/  S2UR UR8, SR_CgaCtaId ;  /* 0x00000000000879c3 */ /* 0x000e220000008800 */
[----:B------:R-:W1:Y:S01]  /*1990*/  LDCU.64 UR10, c[0x0][0x388] ;  /* 0x00007100ff0a77ac */ /* 0x000e620008000a00 */
[----:B------:R-:W-:Y:S02]  /*19a0*/  SHF.R.S32.HI R4, RZ, 0x1f, R2 ;  /* 0x0000001fff047819 */ /* 0x000fe40000011402 */
[----:B------:R-:W-:Y:S02]  /*19b0*/  VIMNMX R0, PT, PT, R0, UR23, PT ;  /* 0x0000001700007c48 */ /* 0x000fe4000bfe0100 */
[----:B------:R-:W-:Y:S01]  /*19c0*/  IADD3 R3, PT, PT, R6, UR4, R3 ;  /* 0x0000000406037c10 */ /* 0x000fe2000fffe003 */
[----:B------:R-:W-:Y:S01]  /*19d0*/  UMOV UR4, 0x400 ;  /* 0x0000040000047882 */ /* 0x000fe20000000000 */
[----:B------:R-:W-:Y:S02]  /*19e0*/  PRMT R87, RZ, 0x5410, RZ ;  /* 0x00005410ff577816 */ /* 0x000fe400000000ff */
[----:B------:R-:W-:-:S02]  /*19f0*/  IADD3 R3, PT, PT, R8, R3, R7 ;  /* 0x0000000308037210 */ /* 0x000fc40007ffe007 */
[----:B------:R-:W-:Y:S02]  /*1a00*/  PRMT R86, RZ, 0x5410, RZ ;  /* 0x00005410ff567816 */ /* 0x000fe400000000ff */
[----:B------:R-:W-:Y:S01]  /*1a10*/  PRMT R85, RZ, 0x5410, RZ ;  /* 0x00005410ff557816 */ /* 0x000fe200000000ff */
[----:B------:R-:W-:Y:S01]  /*1a20*/  IMAD R3, R3, UR15, RZ ;  /* 0x0000000f03037c24 */ /* 0x000fe2000f8e02ff */
[----:B------:R-:W-:Y:S02]  /*1a30*/  PRMT R84, RZ, 0x5410, RZ ;  /* 0x00005410ff547816 */ /* 0x000fe400000000ff */
[----:B------:R-:W-:Y:S02]  /*1a40*/  PRMT R83, RZ, 0x5410, RZ ;  /* 0x00005410ff537816 */ /* 0x000fe400000000ff */
[----:B------:R-:W-:Y:S02]  /*1a50*/  IADD3 R2, P0, PT, R2, R3, RZ ;  /* 0x0000000302027210 */ /* 0x000fe40007f1e0ff */
[----:B------:R-:W-:-:S02]  /*1a60*/  PRMT R82, RZ, 0x5410, RZ ;  /* 0x00005410ff527816 */ /* 0x000fc400000000ff */
[----:B------:R-:W-:Y:S01]  /*1a70*/  LEA.HI.X.SX32 R3, R3, R4, 0x1, P0 ;  /* 0x0000000403037211 */ /* 0x000fe200000f0eff */
[----:B0-----:R-:W-:Y:S01]  /*1a80*/  ULEA UR8, UR8, UR4, 0x18 ;  /* 0x0000000408087291 */ /* 0x001fe2000f8ec0ff */
[----:B------:R-:W-:Y:S02]  /*1a90*/  ISETP.GT.AND P0, PT, R0, UR7, PT ;  /* 0x0000000700007c0c */ /* 0x000fe4000bf04270 */
[C---:B-1----:R-:W-:Y:S02]  /*1aa0*/  LEA R92, P2, R2.reuse, UR10, 0x2 ;  /* 0x0000000a025c7c11 */ /* 0x042fe4000f8410ff */
[----:B------:R-:W-:Y:S02]  /*1ab0*/  PRMT R81, RZ, 0x5410, RZ ;  /* 0x00005410ff517816 */ /* 0x000fe400000000ff */
[----:B------:R-:W-:Y:S01]  /*1ac0*/  LEA.HI.X R93, R2, UR11, R3, 0x2, P2 ;  /* 0x0000000b025d7c11 */ /* 0x000fe200090f1403 */
[----:B------:R-:W-:Y:S01]  /*1ad0*/  UMOV UR4, UR8 ;  /* 0x0000000800047c82 */ /* 0x000fe20008000000 */
[----:B------:R-:W-:-:S05]  /*1ae0*/  PRMT R20, RZ, 0x5410, RZ ;  /* 0x00005410ff147816 */ /* 0x000fca00000000ff */
[----:B------:R-:W-:Y:S05]  /*1af0*/  @!P0 BRA `(.L_x_931) ;  /* 0x0000002400888947 */ /* 0x000fea0003800000 */
[----:B------:R-:W-:Y:S01]  /*1b00*/  MOV R3, UR15 ;  /* 0x0000000f00037c02 */ /* 0x000fe20008000f00 */
[----:B------:R0:W2:Y:S01]  /*1b10*/  LDG.E.128.CONSTANT R20, desc[UR12][R92.64] ;  /* 0x0000000c5c147981 */ /* 0x0000a2000c1e9d00 */
[----:B------:R-:W-:-:S03]  /*1b20*/  MOV R25, UR15 ;  /* 0x0000000f00197c02 */ /* 0x000fc60008000f00 */
[----:B------:R-:W-:Y:S01]  /*1b30*/  IMAD.WIDE R2, R3, 0x4, R92 ;  /* 0x0000000403027825 */ /* 0x000fe200078e025c */
[----:B------:R-:W-:-:S04]  /*1b40*/  MOV R27, UR15 ;  /* 0x0000000f001b7c02 */ /* 0x000fc80008000f00 */
[----:B-----5:R-:W3:Y:S01]  /*1b50*/  LDG.E.128.CONSTANT R16, desc[UR12][R2.64] ;  /* 0x0000000c02107981 */ /* 0x020ee2000c1e9d00 */
[----:B------:R-:W-:Y:S01]  /*1b60*/  IMAD.WIDE R24, R25, 0x4, R2 ;  /* 0x0000000419187825 */ /* 0x000fe200078e0202 */
[----:B------:R-:W-:-:S04]  /*1b70*/  MOV R5, UR15 ;  /* 0x0000000f00057c02 */ /* 0x000fc80008000f00 */
[----:B------:R-:W4:Y:S01]  /*1b80*/  LDG.E.128.CONSTANT R12, desc[UR12][R24.64] ;  /* 0x0000000c180c7981 */ /* 0x000f22000c1e9d00 */
[----:B------:R-:W-:-:S05]  /*1b90*/  IMAD.WIDE R26, R27, 0x4, R24 ;  /* 0x000000041b1a7825 */ /* 0x000fca00078e0218 */
[----:B------:R-:W4:Y:S01]  /*1ba0*/  LDG.E.128.CONSTANT R8, desc[UR12][R26.64] ;  /* 0x0000000c1a087981 */ /* 0x000f22000c1e9d00 */
[----:B0-----:R-:W-:-:S05]  /*1bb0*/  IMAD.WIDE R92, R5, 0x4, R26 ;  /* 0x00000004055c7825 */ /* 0x001fca00078e021a */
[----:B------:R0:W4:Y:S01]  /*1bc0*/  LDG.E.128.CONSTANT R4, desc[UR12][R92.64] ;  /* 0x0000000c5c047981 */ /* 0x000122000c1e9d00 */
[----:B------:R-:W-:Y:S01]  /*1bd0*/  HFMA2 R0, -RZ, RZ, 0, 0.03125 ;  /* 0x00002800ff007431 */ /* 0x000fe200000001ff */
[----:B------:R-:W-:Y:S01]  /*1be0*/  MOV R29, UR15 ;  /* 0x0000000f001d7c02 */ /* 0x000fe20008000f00 */
[----:B------:R-:W-:Y:S01]  /*1bf0*/  UISETP.NE.AND UP0, UPT, UR19, URZ, UPT ;  /* 0x000000ff1300728c */ /* 0x000fe2000bf05270 */
[----:B------:R-:W-:Y:S01]  /*1c00*/  PRMT R87, RZ, 0x7610, R87 ;  /* 0x00007610ff577816 */ /* 0x000fe20000000057 */
[----:B------:R-:W-:Y:S01]  /*1c10*/  ULEA UR7, UR14, 0x20, 0x5 ;  /* 0x000000200e077891 */ /* 0x000fe2000f8e28ff */
[----:B------:R-:W-:Y:S01]  /*1c20*/  PRMT R85, RZ, 0x5410, RZ ;  /* 0x00005410ff557816 */ /* 0x000fe200000000ff */
[----:B------:R-:W-:Y:S01]  /*1c30*/  UIADD3 UR4, UPT, UPT, UR8, 0x40, URZ ;  /* 0x0000004008047890 */ /* 0x000fe2000fffe0ff */
[----:B------:R-:W-:Y:S01]  /*1c40*/  PRMT R84, RZ, 0x5410, RZ ;  /* 0x00005410ff547816 */ /* 0x000fe200000000ff */
[----:B0-----:R-:W-:Y:S01]  /*1c50*/  IMAD.WIDE R92, R29, 0x4, R92 ;  /* 0x000000041d5c7825 */ /* 0x001fe200078e025c */
[----:B------:R-:W-:-:S02]  /*1c60*/  PRMT R48, R48, 0x5410, R0 ;  /* 0x0000541030307816 */ /* 0x000fc40000000000 */
[----:B------:R-:W-:Y:S02]  /*1c70*/  PRMT R83, RZ, 0x5410, RZ ;  /* 0x00005410ff537816 */ /* 0x000fe400000000ff */
[----:B------:R-:W-:Y:S02]  /*1c80*/  PRMT R82, RZ, 0x5410, RZ ;  /* 0x00005410ff527816 */ /* 0x000fe400000000ff */
[C---:B--2---:R-:W-:Y:S02]  /*1c90*/  LOP3.LUT R60, R20.reuse, 0x1f001f, RZ, 0xc0, !PT ;  /* 0x001f001f143c7812 */ /* 0x044fe400078ec0ff */
[--C-:B------:R-:W-:Y:S02]  /*1ca0*/  SHF.R.U32.HI R59, RZ, 0xa, R20.reuse ;  /* 0x0000000aff3b7819 */ /* 0x100fe40000011614 */
[----:B------:R-:W-:Y:S02]  /*1cb0*/  LOP3.LUT R0, R20, 0x3e003e0, RZ, 0xc0, !PT ;  /* 0x03e003e014007812 */ /* 0x000fe400078ec0ff */
[----:B------:R-:W-:-:S02]  /*1cc0*/  SHF.R.U32.HI R20, RZ, 0xf, R20 ;  /* 0x0000000fff147819 */ /* 0x000fc40000011614 */
[----:B------:R-:W-:Y:S02]  /*1cd0*/  SHF.R.U32.HI R24, RZ, 0xf, R21 ;  /* 0x0000000fff187819 */ /* 0x000fe40000011615 */
[C---:B------:R-:W-:Y:S02]  /*1ce0*/  LOP3.LUT R55, R22.reuse, 0x1f001f, RZ, 0xc0, !PT ;  /* 0x001f001f16377812 */ /* 0x040fe400078ec0ff */
[--C-:B------:R-:W-:Y:S02]  /*1cf0*/  SHF.R.U32.HI R56, RZ, 0xa, R22.reuse ;  /* 0x0000000aff387819 */ /* 0x100fe40000011616 */
[----:B------:R-:W-:Y:S02]  /*1d00*/  LOP3.LUT R45, R22, 0x3e003e0, RZ, 0xc0, !PT ;  /* 0x03e003e0162d7812 */ /* 0x000fe400078ec0ff */
[----:B------:R-:W-:Y:S02]  /*1d10*/  SHF.R.U32.HI R22, RZ, 0xf, R22 ;  /* 0x0000000fff167819 */ /* 0x000fe40000011616 */
[----:B------:R-:W-:-:S02]  /*1d20*/  LOP3.LUT R52, R21, 0x1f001f, RZ, 0xc0, !PT ;  /* 0x001f001f15347812 */ /* 0x000fc400078ec0ff */
[----:B------:R-:W-:Y:S02]  /*1d30*/  SHF.R.U32.HI R53, RZ, 0xa, R21 ;  /* 0x0000000aff357819 */ /* 0x000fe40000011615 */
[----:B------:R-:W-:Y:S02]  /*1d40*/  LOP3.LUT R3, R21, 0x3e003e0, RZ, 0xc0, !PT ;  /* 0x03e003e015037812 */ /* 0x000fe400078ec0ff */
[----:B------:R-:W-:Y:S02]  /*1d50*/  SHF.R.U32.HI R25, RZ, 0xf, R23 ;  /* 0x0000000fff197819 */ /* 0x000fe40000011617 */
[----:B---3--:R-:W-:Y:S02]  /*1d60*/  SHF.R.U32.HI R21, RZ, 0xe, R16 ;  /* 0x0000000eff157819 */ /* 0x008fe40000011610 */
[----:B------:R-:W-:Y:S02]  /*1d70*/  LOP3.LUT R40, R17, 0x1f001f, RZ, 0xc0, !PT ;  /* 0x001f001f11287812 */ /* 0x000fe400078ec0ff */
[----:B------:R-:W-:-:S02]  /*1d80*/  SHF.R.U32.HI R41, RZ, 0xa, R17 ;  /* 0x0000000aff297819 */ /* 0x000fc40000011611 */
[----:B------:R-:W-:Y:S02]  /*1d90*/  LOP3.LUT R42, R17, 0x3e003e0, RZ, 0xc0, !PT ;  /* 0x03e003e0112a7812 */ /* 0x000fe400078ec0ff */
[----:B------:R-:W-:Y:S02]  /*1da0*/  LOP3.LUT R20, R20, 0x10001, RZ, 0xc0, !PT ;  /* 0x0001000114147812 */ /* 0x000fe400078ec0ff */
[C---:B------:R-:W-:Y:S02]  /*1db0*/  LOP3.LUT R61, R23.reuse, 0x1f001f, RZ, 0xc0, !PT ;  /* 0x001f001f173d7812 */ /* 0x040fe400078ec0ff */
[----:B------:R-:W-:Y:S02]  /*1dc0*/  SHF.R.U32.HI R57, RZ, 0xa, R23 ;  /* 0x0000000aff397819 */ /* 0x000fe40000011617 */
[----:B------:R-:W-:Y:S02]  /*1dd0*/  LOP3.LUT R58, R23, 0x3e003e0, RZ, 0xc0, !PT ;  /* 0x03e003e0173a7812 */ /* 0x000fe400078ec0ff */
[----:B------:R-:W-:-:S02]  /*1de0*/  SHF.R.U32.HI R17, RZ, 0xe, R17 ;  /* 0x0000000eff117819 */ /* 0x000fc40000011611 */
[----:B------:R-:W-:Y:S02]  /*1df0*/  LOP3.LUT R24, R24, 0x10001, RZ, 0xc0, !PT ;  /* 0x0001000118187812 */ /* 0x000fe400078ec0ff */
[C---:B------:R-:W-:Y:S02]  /*1e00*/  LOP3.LUT R38, R16.reuse, 0x1f001f, RZ, 0xc0, !PT ;  /* 0x001f001f10267812 */ /* 0x040fe400078ec0ff */
[----:B------:R-:W-:Y:S02]  /*1e10*/  SHF.R.U32.HI R39, RZ, 0xa, R16 ;  /* 0x0000000aff277819 */ /* 0x000fe40000011610 */
[----:B------:R-:W-:Y:S02]  /*1e20*/  LOP3.LUT R2, R16, 0x3e003e0, RZ, 0xc0, !PT ;  /* 0x03e003e010027812 */ /* 0x000fe400078ec0ff */
[----:B------:R-:W-:Y:S02]  /*1e30*/  SHF.R.U32.HI R23, RZ, 0xe, R18 ;  /* 0x0000000eff177819 */ /* 0x000fe40000011612 */
[----:B------:R-:W-:-:S02]  /*1e40*/  LOP3.LUT R22, R22, 0x10001, RZ, 0xc0, !PT ;  /* 0x0001000116167812 */ /* 0x000fc400078ec0ff */
[----:B------:R-:W-:Y:S02]  /*1e50*/  SHF.R.U32.HI R16, RZ, 0xe, R19 ;  /* 0x0000000eff107819 */ /* 0x000fe40000011613 */
[----:B------:R-:W-:Y:S02]  /*1e60*/  LOP3.LUT R25, R25, 0x10001, RZ, 0xc0, !PT ;  /* 0x0001000119197812 */ /* 0x000fe400078ec0ff */
[C---:B----4-:R-:W-:Y:S02]  /*1e70*/  LOP3.LUT R30, R12.reuse, 0x1f001f, RZ, 0xc0, !PT ;  /* 0x001f001f0c1e7812 */ /* 0x050fe400078ec0ff */
[----:B------:R-:W-:Y:S02]  /*1e80*/  SHF.R.U32.HI R31, RZ, 0xa, R12 ;  /* 0x0000000aff1f7819 */ /* 0x000fe4000001160c */
[----:B------:R-:W-:Y:S02]  /*1e90*/  LOP3.LUT R63, R12, 0x3e003e0, RZ, 0xc0, !PT ;  /* 0x03e003e00c3f7812 */ /* 0x000fe400078ec0ff */
[----:B------:R-:W-:-:S02]  /*1ea0*/  LOP3.LUT R21, R20, 0x20002, R21, 0xf8, !PT ;  /* 0x0002000214157812 */ /* 0x000fc400078ef815 */
[----:B------:R-:W-:Y:S02]  /*1eb0*/  SHF.R.U32.HI R12, RZ, 0xd, R12 ;  /* 0x0000000dff0c7819 */ /* 0x000fe4000001160c */
[C---:B------:R-:W-:Y:S02]  /*1ec0*/  LOP3.LUT R32, R13.reuse, 0x1f001f, RZ, 0xc0, !PT ;  /* 0x001f001f0d207812 */ /* 0x040fe400078ec0ff */
[----:B------:R-:W-:Y:S02]  /*1ed0*/  SHF.R.U32.HI R33, RZ, 0xa, R13 ;  /* 0x0000000aff217819 */ /* 0x000fe4000001160d */
[----:B------:R-:W-:Y:S02]  /*1ee0*/  LOP3.LUT R66, R13, 0x3e003e0, RZ, 0xc0, !PT ;  /* 0x03e003e00d427812 */ /* 0x000fe400078ec0ff */
[----:B------:R-:W-:Y:S02]  /*1ef0*/  LOP3.LUT R24, R24, 0x20002, R17, 0xf8, !PT ;  /* 0x0002000218187812 */ /* 0x000fe400078ef811 */
[----:B------:R-:W-:-:S02]  /*1f00*/  SHF.R.U32.HI R13, RZ, 0xd, R13 ;  /* 0x0000000dff0d7819 */ /* 0x000fc4000001160d */
[C---:B------:R-:W-:Y:S02]  /*1f10*/  LOP3.LUT R34, R14.reuse, 0x1f001f, RZ, 0xc0, !PT ;  /* 0x001f001f0e227812 */ /* 0x040fe400078ec0ff */
[--C-:B------:R-:W-:Y:S02]  /*1f20*/  SHF.R.U32.HI R35, RZ, 0xa, R14.reuse ;  /* 0x0000000aff237819 */ /* 0x100fe4000001160e */
[----:B------:R-:W-:Y:S02]  /*1f30*/  LOP3.LUT R67, R14, 0x3e003e0, RZ, 0xc0, !PT ;  /* 0x03e003e00e437812 */ /* 0x000fe400078ec0ff */
[----:B------:R-:W-:Y:S02]  /*1f40*/  LOP3.LUT R23, R22, 0x20002, R23, 0xf8, !PT ;  /* 0x0002000216177812 */ /* 0x000fe400078ef817 */
[----:B------:R-:W-:Y:S02]  /*1f50*/  SHF.R.U32.HI R14, RZ, 0xd, R14 ;  /* 0x0000000dff0e7819 */ /* 0x000fe4000001160e */
[----:B------:R-:W-:-:S02]  /*1f60*/  LOP3.LUT R36, R15, 0x1f001f, RZ, 0xc0, !PT ;  /* 0x001f001f0f247812 */ /* 0x000fc400078ec0ff */
[--C-:B------:R-:W-:Y:S02]  /*1f70*/  SHF.R.U32.HI R37, RZ, 0xa, R15.reuse ;  /* 0x0000000aff257819 */ /* 0x100fe4000001160f */
[----:B------:R-:W-:Y:S02]  /*1f80*/  LOP3.LUT R72, R15, 0x3e003e0, RZ, 0xc0, !PT ;  /* 0x03e003e00f487812 */ /* 0x000fe400078ec0ff */
[----:B------:R-:W-:Y:S02]  /*1f90*/  LOP3.LUT R16, R25, 0x20002, R16, 0xf8, !PT ;  /* 0x0002000219107812 */ /* 0x000fe400078ef810 */
[----:B------:R-:W-:Y:S02]  /*1fa0*/  SHF.R.U32.HI R15, RZ, 0xd, R15 ;  /* 0x0000000dff0f7819 */ /* 0x000fe4000001160f */
[----:B------:R-:W-:Y:S02]  /*1fb0*/  LOP3.LUT R21, R21, 0x40004, R12, 0xf8, !PT ;  /* 0x0004000415157812 */ /* 0x000fe400078ef80c */
[----:B------:R-:W-:-:S02]  /*1fc0*/  LOP3.LUT R12, R24, 0x40004, R13, 0xf8, !PT ;  /* 0x00040004180c7812 */ /* 0x000fc400078ef80d */
[----:B------:R-:W-:Y:S02]  /*1fd0*/  LOP3.LUT R13, R23, 0x40004, R14, 0xf8, !PT ;  /* 0x00040004170d7812 */ /* 0x000fe400078ef80e */
[C---:B------:R-:W-:Y:S02]  /*1fe0*/  LOP3.LUT R24, R9.reuse, 0x1f001f, RZ, 0xc0, !PT ;  /* 0x001f001f09187812 */ /* 0x040fe400078ec0ff */
[----:B------:R-:W-:Y:S02]  /*1ff0*/  SHF.R.U32.HI R25, RZ, 0xa, R9 ;  /* 0x0000000aff197819 */ /* 0x000fe40000011609 */
[----:B------:R-:W-:Y:S02]  /*2000*/  LOP3.LUT R65, R9, 0x3e003e0, RZ, 0xc0, !PT ;  /* 0x03e003e009417812 */ /* 0x000fe400078ec0ff */
[----:B------:R-:W-:Y:S02]  /*2010*/  LOP3.LUT R26, R10, 0x1f001f, RZ, 0xc0, !PT ;  /* 0x001f001f0a1a7812 */ /* 0x000fe400078ec0ff */
[----:B------:R-:W-:-:S02]  /*2020*/  SHF.R.U32.HI R27, RZ, 0xa, R10 ;  /* 0x0000000aff1b7819 */ /* 0x000fc4000001160a */
[----:B------:R-:W-:Y:S02]  /*2030*/  LOP3.LUT R69, R10, 0x3e003e0, RZ, 0xc0, !PT ;  /* 0x03e003e00a457812 */ /* 0x000fe400078ec0ff */
[C---:B------:R-:W-:Y:S02]  /*2040*/  LOP3.LUT R28, R11.reuse, 0x1f001f, RZ, 0xc0, !PT ;  /* 0x001f001f0b1c7812 */ /* 0x040fe400078ec0ff */
[----:B------:R-:W-:Y:S02]  /*2050*/  SHF.R.U32.HI R29, RZ, 0xa, R11 ;  /* 0x0000000aff1d7819 */ /* 0x000fe4000001160b */
[----:B------:R-:W-:Y:S02]  /*2060*/  LOP3.LUT R73, R11, 0x3e003e0, RZ, 0xc0, !PT ;  /* 0x03e003e00b497812 */ /* 0x000fe400078ec0ff */
[----:B------:R-:W-:Y:S02]  /*2070*/  LOP3.LUT R16, R16, 0x40004, R15, 0xf8, !PT ;  /* 0x0004000410107812 */ /* 0x000fe400078ef80f */
[----:B------:R-:W-:-:S02]  /*2080*/  LOP3.LUT R22, R8, 0x1f001f, RZ, 0xc0, !PT ;  /* 0x001f001f08167812 */ /* 0x000fc400078ec0ff */
[----:B------:R-:W-:Y:S02]  /*2090*/  SHF.R.U32.HI R23, RZ, 0xa, R8 ;  /* 0x0000000aff177819 */ /* 0x000fe40000011608 */
[----:B------:R-:W-:Y:S02]  /*20a0*/  LOP3.LUT R64, R8, 0x3e003e0, RZ, 0xc0, !PT ;  /* 0x03e003e008407812 */ /* 0x000fe400078ec0ff */
[----:B------:R-:W-:Y:S02]  /*20b0*/  SHF.R.U32.HI R9, RZ, 0xc, R9 ;  /* 0x0000000cff097819 */ /* 0x000fe40000011609 */
[----:B------:R-:W-:Y:S02]  /*20c0*/  SHF.R.U32.HI R10, RZ, 0xc, R10 ;  /* 0x0000000cff0a7819 */ /* 0x000fe4000001160a */
[----:B------:R-:W-:Y:S02]  /*20d0*/  SHF.R.U32.HI R11, RZ, 0xc, R11 ;  /* 0x0000000cff0b7819 */ /* 0x000fe4000001160b */
[----:B------:R-:W-:-:S02]  /*20e0*/  SHF.R.U32.HI R8, RZ, 0xc, R8 ;  /* 0x0000000cff087819 */ /* 0x000fc40000011608 */
        /* <DEDUP_REMOVED lines=18> */
[----:B------:R-:W-:Y:S02]  /*2210*/  LOP3.LUT R16, R17, 0x100010, R16, 0xf8, !PT ;  /* 0x0010001011107812 */ /* 0x000fe400078ef810 */
[----:B------:R-:W-:Y:S02]  /*2220*/  SHF.R.U32.HI R6, RZ, 0xb, R6 ;  /* 0x0000000bff067819 */ /* 0x000fe40000011606 */
[C---:B------:R-:W-:Y:S02]  /*2230*/  LOP3.LUT R74, R7.reuse, 0x3e003e0, RZ, 0xc0, !PT ;  /* 0x03e003e0074a7812 */ /* 0x040fe400078ec0ff */
[----:B------:R-:W-:Y:S02]  /*2240*/  LOP3.LUT R20, R7, 0x1f001f, RZ, 0xc0, !PT ;  /* 0x001f001f07147812 */ /* 0x000fe400078ec0ff */
[----:B------:R-:W-:Y:S02]  /*2250*/  SHF.R.U32.HI R21, RZ, 0xa, R7 ;  /* 0x0000000aff157819 */ /* 0x000fe40000011607 */
[----:B------:R-:W-:-:S02]  /*2260*/  LOP3.LUT R17, R18, 0x100010, R5, 0xf8, !PT ;  /* 0x0010001012117812 */ /* 0x000fc400078ef805 */
[----:B------:R-:W-:Y:S02]  /*2270*/  SHF.R.U32.HI R7, RZ, 0xb, R7 ;  /* 0x0000000bff077819 */ /* 0x000fe40000011607 */
[----:B------:R-:W-:Y:S02]  /*2280*/  LOP3.LUT R5, R58, 0x64006400, RZ, 0xfc, !PT ;  /* 0x640064003a057812 */ /* 0x000fe400078efcff */
[----:B------:R-:W-:Y:S02]  /*2290*/  LOP3.LUT R3, R3, 0x64006400, RZ, 0xfc, !PT ;  /* 0x6400640003037812 */ /* 0x000fe400078efcff */
[----:B------:R-:W-:Y:S02]  /*22a0*/  LOP3.LUT R18, R19, 0x100010, R6, 0xf8, !PT ;  /* 0x0010001013127812 */ /* 0x000fe400078ef806 */
[----:B------:R-:W-:Y:S01]  /*22b0*/  LOP3.LUT R19, R68, 0x100010, R7, 0xf8, !PT ;  /* 0x0010001044137812 */ /* 0x000fe200078ef807 */
[-C--:B------:R-:W-:Y:S01]  /*22c0*/  HFMA2 R68, R5, R48.reuse.H1_H1, -48, -48 ;  /* 0xd200d20005447431 */ /* 0x080fe20000060030 */
[----:B------:R-:W-:Y:S01]  /*22d0*/  LOP3.LUT R45, R45, 0x64006400, RZ, 0xfc, !PT ;  /* 0x640064002d2d7812 */ /* 0x000fe200078efcff */
[----:B------:R-:W-:Y:S01]  /*22e0*/  HFMA2 R75, R3, R48.H1_H1, -48, -48 ;  /* 0xd200d200034b7431 */ /* 0x000fe20000060030 */
[----:B------:R-:W-:-:S02]  /*22f0*/  LOP3.LUT R5, R42, 0x64006400, RZ, 0xfc, !PT ;  /* 0x640064002a057812 */ /* 0x000fc400078efcff */
[----:B------:R-:W-:Y:S01]  /*2300*/  LOP3.LUT R3, R2, 0x64006400, RZ, 0xfc, !PT ;  /* 0x6400640002037812 */ /* 0x000fe200078efcff */
[-C--:B------:R-:W-:Y:S01]  /*2310*/  HFMA2 R71, R45, R48.reuse.H1_H1, -48, -48 ;  /* 0xd200d2002d477431 */ /* 0x080fe20000060030 */
[----:B------:R-:W-:Y:S02]  /*2320*/  LOP3.LUT R7, R66, 0x64006400, RZ, 0xfc, !PT ;  /* 0x6400640042077812 */ /* 0x000fe400078efcff */
[----:B------:R-:W-:Y:S01]  /*2330*/  LOP3.LUT R67, R67, 0x64006400, RZ, 0xfc, !PT ;  /* 0x6400640043437812 */ /* 0x000fe200078efcff */
[-C--:B------:R-:W-:Y:S01]  /*2340*/  HFMA2 R66, R3, R48.reuse.H1_H1, -48, -48 ;  /* 0xd200d20003427431 */ /* 0x080fe20000060030 */
[----:B------:R-:W-:Y:S01]  /*2350*/  LOP3.LUT R8, R4, 0x3e003e0, RZ, 0xc0, !PT ;  /* 0x03e003e004087812 */ /* 0x000fe200078ec0ff */
[-C--:B------:R-:W-:Y:S01]  /*2360*/  HFMA2 R6, R7, R48.reuse.H1_H1, -48, -48 ;  /* 0xd200d20007067431 */ /* 0x080fe20000060030 */
[----:B------:R-:W-:Y:S01]  /*2370*/  LOP3.LUT R77, R62, 0x64006400, RZ, 0xfc, !PT ;  /* 0x640064003e4d7812 */ /* 0x000fe200078efcff */
[-C--:B------:R-:W-:Y:S01]  /*2380*/  HFMA2 R62, R5, R48.reuse.H1_H1, -48, -48 ;  /* 0xd200d200053e7431 */ /* 0x080fe20000060030 */
[----:B------:R-:W-:Y:S01]  /*2390*/  LOP3.LUT R53, R53, 0x1f001f, RZ, 0xc0, !PT ;  /* 0x001f001f35357812 */ /* 0x000fe200078ec0ff */
[----:B------:R-:W-:Y:S01]  /*23a0*/  HFMA2 R5, R67, R48.H1_H1, -48, -48 ;  /* 0xd200d20043057431 */ /* 0x000fe20000060030 */
[----:B------:R-:W-:-:S02]  /*23b0*/  LOP3.LUT R56, R56, 0x1f001f, RZ, 0xc0, !PT ;  /* 0x001f001f38387812 */ /* 0x000fc400078ec0ff */
[----:B------:R-:W-:Y:S02]  /*23c0*/  LOP3.LUT R47, R47, 0x1f001f, RZ, 0xc0, !PT ;  /* 0x001f001f2f2f7812 */ /* 0x000fe400078ec0ff */
[----:B------:R-:W-:Y:S01]  /*23d0*/  LOP3.LUT R45, R54, 0x64006400, RZ, 0xfc, !PT ;  /* 0x64006400362d7812 */ /* 0x000fe200078efcff */
[-C--:B------:R-:W-:Y:S01]  /*23e0*/  HFMA2 R54, R77, R48.reuse.H1_H1, -48, -48 ;  /* 0xd200d2004d367431 */ /* 0x080fe20000060030 */
[----:B------:R-:W-:Y:S02]  /*23f0*/  LOP3.LUT R55, R55, 0x64006400, RZ, 0xfc, !PT ;  /* 0x6400640037377812 */ /* 0x000fe400078efcff */
[----:B------:R-:W-:Y:S01]  /*2400*/  LOP3.LUT R31, R31, 0x1f001f, RZ, 0xc0, !PT ;  /* 0x001f001f1f1f7812 */ /* 0x000fe200078ec0ff */
[----:B------:R-:W-:Y:S01]  /*2410*/  HFMA2 R58, R45, R48.H1_H1, -48, -48 ;  /* 0xd200d2002d3a7431 */ /* 0x000fe20000060030 */
[----:B------:R-:W-:Y:S02]  /*2420*/  LOP3.LUT R3, R65, 0x64006400, RZ, 0xfc, !PT ;  /* 0x6400640041037812 */ /* 0x000fe400078efcff */
[----:B------:R-:W-:-:S02]  /*2430*/  LOP3.LUT R7, R8, 0x64006400, RZ, 0xfc, !PT ;  /* 0x6400640008077812 */ /* 0x000fc400078efcff */
[----:B------:R-:W-:Y:S01]  /*2440*/  LOP3.LUT R67, R74, 0x64006400, RZ, 0xfc, !PT ;  /* 0x640064004a437812 */ /* 0x000fe200078efcff */
[-C--:B------:R-:W-:Y:S01]  /*2450*/  HFMA2 R3, R3, R48.reuse.H1_H1, -48, -48 ;  /* 0xd200d20003037431 */ /* 0x080fe20000060030 */
[----:B------:R-:W-:Y:S01]  /*2460*/  LOP3.LUT R46, R46, 0x64006400, RZ, 0xfc, !PT ;  /* 0x640064002e2e7812 */ /* 0x000fe200078efcff */
[----:B------:R-:W-:Y:S01]  /*2470*/  HFMA2 R42, R7, R48.H1_H1, -48, -48 ;  /* 0xd200d200072a7431 */ /* 0x000fe20000060030 */
[----:B------:R-:W-:Y:S02]  /*2480*/  LOP3.LUT R33, R33, 0x1f001f, RZ, 0xc0, !PT ;  /* 0x001f001f21217812 */ /* 0x000fe400078ec0ff */
[----:B------:R-:W-:Y:S02]  /*2490*/  LOP3.LUT R35, R35, 0x1f001f, RZ, 0xc0, !PT ;  /* 0x001f001f23237812 */ /* 0x000fe400078ec0ff */
[----:B------:R-:W-:Y:S02]  /*24a0*/  LOP3.LUT R9, R9, 0x64006400, RZ, 0xfc, !PT ;  /* 0x6400640009097812 */ /* 0x000fe400078efcff */
[----:B------:R-:W-:-:S02]  /*24b0*/  LOP3.LUT R65, R70, 0x64006400, RZ, 0xfc, !PT ;  /* 0x6400640046417812 */ /* 0x000fc400078efcff */
[----:B------:R-:W-:Y:S01]  /*24c0*/  LOP3.LUT R74, R53, 0x64006400, RZ, 0xfc, !PT ;  /* 0x64006400354a7812 */ /* 0x000fe200078efcff */
[-C--:B------:R-:W-:Y:S01]  /*24d0*/  HFMA2 R7, R9, R48.reuse.H1_H1, -48, -48 ;  /* 0xd200d20009077431 */ /* 0x080fe20000060030 */
[----:B------:R-:W-:Y:S01]  /*24e0*/  LOP3.LUT R38, R38, 0x64006400, RZ, 0xfc, !PT ;  /* 0x6400640026267812 */ /* 0x000fe200078efcff */
[-C--:B------:R-:W-:Y:S01]  /*24f0*/  HFMA2 R9, R67, R48.reuse.H1_H1, -48, -48 ;  /* 0xd200d20043097431 */ /* 0x080fe20000060030 */
[----:B------:R-:W-:Y:S01]  /*2500*/  LOP3.LUT R60, R60, 0x64006400, RZ, 0xfc, !PT ;  /* 0x640064003c3c7812 */ /* 0x000fe200078efcff */
[-C--:B------:R-:W-:Y:S01]  /*2510*/  HFMA2 R8, R65, R48.reuse.H1_H1, -48, -48 ;  /* 0xd200d20041087431 */ /* 0x080fe20000060030 */
[----:B------:R-:W-:Y:S01]  /*2520*/  LOP3.LUT R70, R56, 0x64006400, RZ, 0xfc, !PT ;  /* 0x6400640038467812 */ /* 0x000fe200078efcff */
[----:B------:R-:W-:Y:S01]  /*2530*/  HADD2 R77, R38, -1040, -1040 ;  /* 0xe410e410264d7430 */ /* 0x000fe20000000000 */
[----:B------:R-:W-:Y:S01]  /*2540*/  LOP3.LUT R53, R47, 0x64006400, RZ, 0xfc, !PT ;  /* 0x640064002f357812 */ /* 0x000fe200078efcff */
[----:B------:R-:W-:Y:S01]  /*2550*/  HADD2 R80, R60, -1040, -1040 ;  /* 0xe410e4103c507430 */ /* 0x000fe20000000000 */
[----:B------:R-:W-:Y:S01]  /*2560*/  SHF.R.U32.HI R11, RZ, 0xa, R4 ;  /* 0x0000000aff0b7819 */ /* 0x000fe20000011604 */
        /* <DEDUP_REMOVED lines=8> */
[----:B------:R-:W-:Y:S01]  /*25f0*/  HFMA2 R2, R69, R48.H1_H1, -48, -48 ;  /* 0xd200d20045027431 */ /* 0x000fe20000060030 */
        /* <DEDUP_REMOVED lines=12> */
[----:B------:R-:W-:-:S02]  /*26c0*/  LOP3.LUT R31, R35, 0x64006400, RZ, 0xfc, !PT ;  /* 0x64006400231f7812 */ /* 0x000fc400078efcff */
[----:B------:R-:W-:Y:S01]  /*26d0*/  LOP3.LUT R10, R4, 0x1f001f, RZ, 0xc0, !PT ;  /* 0x001f001f040a7812 */ /* 0x000fe200078ec0ff */
[-C--:B------:R-:W-:Y:S01]  /*26e0*/  HFMA2 R4, R81, R48.reuse.H1_H1, -48, -48 ;  /* 0xd200d20051047431 */ /* 0x080fe20000060030 */
[----:B------:R-:W-:Y:S02]  /*26f0*/  LOP3.LUT R45, R64, 0x64006400, RZ, 0xfc, !PT ;  /* 0x64006400402d7812 */ /* 0x000fe400078efcff */
[----:B------:R-:W-:Y:S02]  /*2700*/  LOP3.LUT R40, R40, 0x64006400, RZ, 0xfc, !PT ;  /* 0x6400640028287812 */ /* 0x000fe400078efcff */
        /* <DEDUP_REMOVED lines=24> */
[----:B------:R-:W-:Y:S01]  /*2890*/  LOP3.LUT R79, R0, 0x64006400, RZ, 0xfc, !PT ;  /* 0x64006400004f7812 */ /* 0x000fe200078efcff */
[-C--:B------:R-:W-:Y:S01]  /*28a0*/  HFMA2 R0, R73, R48.reuse.H1_H1, -48, -48 ;  /* 0xd200d20049007431 */ /* 0x080fe20000060030 */
[----:B------:R-:W-:Y:S01]  /*28b0*/  LOP3.LUT R67, R57, 0x64006400, RZ, 0xfc, !PT ;  /* 0x6400640039437812 */ /* 0x000fe200078efcff */
[----:B------:R-:W-:Y:S01]  /*28c0*/  HADD2 R73, R40, -1040, -1040 ;  /* 0xe410e41028497430 */ /* 0x000fe20000000000 */
[----:B------:R-:W-:Y:S01]  /*28d0*/  LOP3.LUT R52, R52, 0x64006400, RZ, 0xfc, !PT ;  /* 0x6400640034347812 */ /* 0x000fe200078efcff */
[-C--:B------:R-:W-:Y:S01]  /*28e0*/  HFMA2 R79, R79, R48.reuse.H1_H1, -48, -48 ;  /* 0xd200d2004f4f7431 */ /* 0x080fe20000060030 */
        /* <DEDUP_REMOVED lines=50> */
[----:B------:R-:W-:Y:S01]  /*2c10*/  HADD2 R41, R41, -1040, -1040 ;  /* 0xe410e41029297430 */ /* 0x000fe20000000000 */
[----:B------:R-:W-:Y:S06]  /*2c20*/  BRA.U !UP0, `(.L_x_932) ;  /* 0x0000000508387547 */ /* 0x000fec000b800000 */
[----:B------:R-:W0:Y:S01]  /*2c30*/  LDS.128 R28, [UR8] ;  /* 0x00000008ff1c7984 */ /* 0x000e220008000c00 */
[----:B------:R-:W-:Y:S02]  /*2c40*/  PRMT R51, R51, 0x5410, R50 ;  /* 0x0000541033337816 */ /* 0x000fe40000000032 */
[----:B------:R-:W-:Y:S01]  /*2c50*/  PRMT R49, R49, 0x5410, R48 ;  /* 0x0000541031317816 */ /* 0x000fe20000000030 */
        /* <DEDUP_REMOVED lines=9> */
[-C--:B------:R-:W-:Y:S02]  /*2cf0*/  HFMA2 R29, R74, R30.reuse, R26 ;  /* 0x0000001e4a1d7231 */ /* 0x080fe4000000001a */
[----:B------:R-:W-:-:S02]  /*2d00*/  HFMA2 R87, R67, R30, R28 ;  /* 0x0000001e43577231 */ /* 0x000fc4000000001c */
[-C--:B------:R-:W-:Y:S02]  /*2d10*/  HFMA2 R25, R78, R30.reuse, R25 ;  /* 0x0000001e4e197231 */ /* 0x080fe40000000019 */
[-C--:B------:R-:W-:Y:S02]  /*2d20*/  HFMA2 R87, R55, R31.reuse, R87 ;  /* 0x0000001f37577231 */ /* 0x080fe40000000057 */
[----:B------:R-:W-:Y:S02]  /*2d30*/  HFMA2 R86, R70, R30, R24 ;  /* 0x0000001e46567231 */ /* 0x000fe40000000018 */
[----:B------:R-:W-:Y:S02]  /*2d40*/  HFMA2 R30, R73, R31, R29 ;  /* 0x0000001f491e7231 */ /* 0x000fe4000000001d */
[-C--:B-1----:R-:W-:Y:S02]  /*2d50*/  HFMA2 R87, R54, R20.reuse, R87 ;  /* 0x0000001436577231 */ /* 0x082fe40000000057 */
[----:B------:R-:W-:-:S02]  /*2d60*/  HFMA2 R30, R62, R20, R30 ;  /* 0x000000143e1e7231 */ /* 0x000fc4000000001e */
[----:B------:R-:W-:Y:S02]  /*2d70*/  HFMA2 R28, R77, R31, R25 ;  /* 0x0000001f4d1c7231 */ /* 0x000fe40000000019 */
[----:B------:R-:W-:Y:S01]  /*2d80*/  HFMA2 R87, R53, R21, R87 ;  /* 0x0000001535577231 */ /* 0x000fe20000000057 */
[----:B------:R-:W0:Y:S01]  /*2d90*/  LDS.128 R24, [UR8+0x20] ;  /* 0x00002008ff187984 */ /* 0x000e220008000c00 */
[----:B------:R-:W-:Y:S02]  /*2da0*/  HFMA2 R29, R59, R31, R86 ;  /* 0x0000001f3b1d7231 */ /* 0x000fe40000000056 */
[----:B------:R-:W-:Y:S02]  /*2db0*/  HFMA2 R30, R61, R21, R30 ;  /* 0x000000153d1e7231 */ /* 0x000fe4000000001e */
[----:B------:R-:W-:Y:S02]  /*2dc0*/  HFMA2 R87, R52, R22, R87 ;  /* 0x0000001634577231 */ /* 0x000fe40000000057 */
[----:B------:R-:W-:-:S02]  /*2dd0*/  HFMA2 R28, R66, R20, R28 ;  /* 0x00000014421c7231 */ /* 0x000fc4000000001c */
[----:B------:R-:W-:Y:S02]  /*2de0*/  HFMA2 R87, R4, R23, R87 ;  /* 0x0000001704577231 */ /* 0x000fe40000000057 */
[----:B------:R-:W-:Y:S02]  /*2df0*/  HFMA2 R29, R58, R20, R29 ;  /* 0x000000143a1d7231 */ /* 0x000fe4000000001d */
[-C--:B------:R-:W-:Y:S02]  /*2e00*/  HFMA2 R28, R65, R21.reuse, R28 ;  /* 0x00000015411c7231 */ /* 0x080fe4000000001c */
[----:B------:R-:W-:Y:S02]  /*2e10*/  HFMA2 R29, R57, R21, R29 ;  /* 0x00000015391d7231 */ /* 0x000fe4000000001d */
[-C--:B------:R-:W-:Y:S02]  /*2e20*/  HFMA2 R21, R60, R22.reuse, R30 ;  /* 0x000000163c157231 */ /* 0x080fe4000000001e */
[----:B------:R-:W-:-:S02]  /*2e30*/  HFMA2 R20, R64, R22, R28 ;  /* 0x0000001640147231 */ /* 0x000fc4000000001c */
[----:B------:R-:W-:Y:S02]  /*2e40*/  HFMA2 R86, R56, R22, R29 ;  /* 0x0000001638567231 */ /* 0x000fe4000000001d */
[-C--:B------:R-:W-:Y:S01]  /*2e50*/  HFMA2 R22, R6, R23.reuse, R21 ;  /* 0x0000001706167231 */ /* 0x080fe20000000015 */
[----:B------:R-:W1:Y:S01]  /*2e60*/  LDS.128 R28, [UR8+0x30] ;  /* 0x00003008ff1c7984 */ /* 0x000e620008000c00 */
[-C--:B------:R-:W-:Y:S02]  /*2e70*/  HFMA2 R20, R63, R23.reuse, R20 ;  /* 0x000000173f147231 */ /* 0x080fe40000000014 */
[----:B------:R-:W-:Y:S02]  /*2e80*/  HFMA2 R21, R5, R23, R86 ;  /* 0x0000001705157231 */ /* 0x000fe40000000056 */
[-C--:B0-----:R-:W-:Y:S02]  /*2e90*/  HFMA2 R20, R47, R24.reuse, R20 ;  /* 0x000000182f147231 */ /* 0x081fe40000000014 */
        /* <DEDUP_REMOVED lines=11> */
[-C--:B------:R-:W-:Y:S02]  /*2f50*/  HFMA2 R20, R45, R26.reuse, R20 ;  /* 0x0000001a2d147231 */ /* 0x080fe40000000014 */
[----:B------:R-:W-:-:S02]  /*2f60*/  HFMA2 R21, R2, R26, R21 ;  /* 0x0000001a02157231 */ /* 0x000fc40000000015 */
[-C--:B------:R-:W-:Y:S02]  /*2f70*/  HFMA2 R20, R44, R27.reuse, R20 ;  /* 0x0000001b2c147231 */ /* 0x080fe40000000014 */
[----:B------:R-:W-:Y:S02]  /*2f80*/  HFMA2 R21, R17, R27, R21 ;  /* 0x0000001b11157231 */ /* 0x000fe40000000015 */
[-C--:B-1----:R-:W-:Y:S02]  /*2f90*/  HFMA2 R22, R19, R28.reuse, R22 ;  /* 0x0000001c13167231 */ /* 0x082fe40000000016 */
[-C--:B------:R-:W-:Y:S02]  /*2fa0*/  HFMA2 R87, R33, R28.reuse, R87 ;  /* 0x0000001c21577231 */ /* 0x080fe40000000057 */
[----:B------:R-:W-:Y:S02]  /*2fb0*/  HFMA2 R22, R7, R29, R22 ;  /* 0x0000001d07167231 */ /* 0x000fe40000000016 */
[----:B------:R-:W-:-:S02]  /*2fc0*/  HFMA2 R20, R43, R28, R20 ;  /* 0x0000001c2b147231 */ /* 0x000fc40000000014 */
        /* <DEDUP_REMOVED lines=8> */
[----:B------:R-:W-:Y:S02]  /*3050*/  HADD2 R22, R22.H0_H0, R22.H1_H1 ;  /* 0x3000001616167230 */ /* 0x000fe40000000800 */
        /* <DEDUP_REMOVED lines=11> */
.L_x_932:
[----:B------:R-:W-:Y:S01]  /*3110*/  PRMT R20, RZ, 0x5410, RZ ;  /* 0x00005410ff147816 */ /* 0x000fe200000000ff */
[----:B------:R-:W-:Y:S06]  /*3120*/  @!P1 BRA `(.L_x_931) ;  /* 0x0000000c00fc9947 */ /* 0x000fec0003800000 */
[----:B------:R-:W-:Y:S01]  /*3130*/  PRMT R20, R89, 0x9910, RZ ;  /* 0x0000991059147816 */ /* 0x000fe200000000ff */
[----:B------:R-:W-:Y:S01]  /*3140*/  UISETP.NE.AND UP0, UPT, UR5, 0x2, UPT ;  /* 0x000000020500788c */ /* 0x000fe2000bf05270 */
[----:B------:R-:W-:Y:S02]  /*3150*/  PRMT R83, RZ, 0x5410, RZ ;  /* 0x00005410ff537816 */ /* 0x000fe400000000ff */
[----:B------:R-:W-:Y:S02]  /*3160*/  ISETP.NE.AND P0, PT, R20, RZ, PT ;  /* 0x000000ff1400720c */ /* 0x000fe40003f05270 */
[----:B------:R-:W-:Y:S02]  /*3170*/  PRMT R82, RZ, 0x5410, RZ ;  /* 0x00005410ff527816 */ /* 0x000fe400000000ff */
[----:B------:R-:W-:Y:S02]  /*3180*/  PRMT R81, RZ, 0x5410, RZ ;  /* 0x00005410ff517816 */ /* 0x000fe400000000ff */
[----:B------:R-:W-:-:S07]  /*3190*/  PRMT R85, RZ, 0x7610, R85 ;  /* 0x00007610ff557816 */ /* 0x000fce0000000055 */
[----:B------:R-:W-:Y:S05]  /*31a0*/  @!P0 BRA `(.L_x_933) ;  /* 0x0000000400388947 */ /* 0x000fea0003800000 */
[----:B------:R-:W0:Y:S01]  /*31b0*/  LDS.128 R28, [UR8+0x40] ;  /* 0x00004008ff1c7984 */ /* 0x000e220008000c00 */
        /* <DEDUP_REMOVED lines=77> */
.L_x_933:
[----:B------:R-:W-:Y:S01]  /*3690*/  PRMT R20, RZ, 0x5410, RZ ;  /* 0x00005410ff147816 */ /* 0x000fe200000000ff */
[----:B------:R-:W-:Y:S06]  /*36a0*/  BRA.U !UP0, `(.L_x_931) ;  /* 0x00000009089c7547 */ /* 0x000fec000b800000 */
[----:B------:R-:W-:Y:S02]  /*36b0*/  PRMT R20, R90, 0x9910, RZ ;  /* 0x000099105a147816 */ /* 0x000fe400000000ff */
[----:B------:R-:W-:Y:S02]  /*36c0*/  PRMT R81, RZ, 0x5410, RZ ;  /* 0x00005410ff517816 */ /* 0x000fe400000000ff */
[----:B------:R-:W-:Y:S02]  /*36d0*/  R2UR UR9, R20 ;  /* 0x00000000140972ca */ /* 0x000fe400000e0000 */
[----:B------:R-:W-:Y:S02]  /*36e0*/  PRMT R20, R88, 0x9910, RZ ;  /* 0x0000991058147816 */ /* 0x000fe400000000ff */
[----:B------:R-:W-:Y:S02]  /*36f0*/  PRMT R83, RZ, 0x7610, R83 ;  /* 0x00007610ff537816 */ /* 0x000fe40000000053 */
[----:B------:R-:W-:-:S07]  /*3700*/  ISETP.NE.AND P0, PT, R20, RZ, PT ;  /* 0x000000ff1400720c */ /* 0x000fce0003f05270 */
[----:B------:R-:W-:-:S04]  /*3710*/  UISETP.NE.AND UP0, UPT, UR9, URZ, UPT ;  /* 0x000000ff0900728c */ /* 0x000fc8000bf05270 */
[----:B------:R-:W-:Y:S02]  /*3720*/  UISETP.EQ.OR UP0, UPT, UR5, 0x3, !UP0 ;  /* 0x000000030500788c */ /* 0x000fe4000c702670 */
[----:B------:R-:W-:Y:S09]  /*3730*/  @!P0 BRA `(.L_x_934) ;  /* 0x0000000400388947 */ /* 0x000ff20003800000 */
        /* <DEDUP_REMOVED lines=78> */
.L_x_934:
[----:B------:R-:W-:Y:S01]  /*3c20*/  PRMT R20, RZ, 0x5410, RZ ;  /* 0x00005410ff147816 */ /* 0x000fe200000000ff */
[----:B------:R-:W-:Y:S06]  /*3c30*/  BRA.U UP0, `(.L_x_931) ;  /* 0x0000000500387547 */ /* 0x000fec000b800000 */
        /* <DEDUP_REMOVED lines=78> */
.L_x_931:
[----:B------:R-:W-:-:S04]  /*4120*/  UISETP.LT.AND UP0, UPT, UR6, UR17, UPT ;  /* 0x000000110600728c */ /* 0x000fc8000bf01270 */
[----:B------:R-:W-:-:S04]  /*4130*/  USEL UR8, UR6, UR17, UP0 ;  /* 0x0000001106087287 */ /* 0x000fc80008000000 */
[----:B------:R-:W-:-:S09]  /*4140*/  UISETP.GT.AND UP0, UPT, UR8, UR7, UPT ;  /* 0x000000070800728c */ /* 0x000fd2000bf04270 */
[----:B------:R-:W-:Y:S05]  /*4150*/  BRA.U !UP0, `(.L_x_935) ;  /* 0x0000006908e07547 */ /* 0x000fea000b800000 */
[----:B------:R-:W-:Y:S01]  /*4160*/  PRMT R0, R90, 0x9910, RZ ;  /* 0x000099105a007816 */ /* 0x000fe200000000ff */
[----:B------:R-:W-:Y:S01]  /*4170*/  UISETP.LT.U32.AND UP1, UPT, UR6, UR17, UPT ;  /* 0x000000110600728c */ /* 0x000fe2000bf21070 */
[----:B------:R-:W0:Y:S02]  /*4180*/  LDCU UR15, c[0x0][0x3ac] ;  /* 0x00007580ff0f77ac */ /* 0x000e240008000800 */
[----:B------:R-:W-:Y:S01]  /*4190*/  R2UR UR8, R0 ;  /* 0x00000000000872ca */ /* 0x000fe200000e0000 */
[----:B------:R-:W-:Y:S02]  /*41a0*/  UIADD3 UR4, UPT, UPT, UR4, 0x80, URZ ;  /* 0x0000008004047890 */ /* 0x000fe4000fffe0ff */
[----:B------:R-:W-:-:S10]  /*41b0*/  USEL UR6, UR6, UR17, UP1 ;  /* 0x0000001106067287 */ /* 0x000fd40008800000 */
[----:B------:R-:W-:-:S04]  /*41c0*/  UISETP.NE.AND UP0, UPT, UR8, URZ, UPT ;  /* 0x000000ff0800728c */ /* 0x000fc8000bf05270 */
[----:B0-----:R-:W-:-:S11]  /*41d0*/  UISETP.EQ.OR UP0, UPT, UR5, 0x3, !UP0 ;  /* 0x000000030500788c */ /* 0x001fd6000c702670 */
.L_x_952:
[----:B------:R-:W2:Y:S01]  /*41e0*/  LDG.E.128.CONSTANT R8, desc[UR12][R92.64] ;  /* 0x0000000c5c087981 */ /* 0x000ea2000c1e9d00 */
[----:B------:R-:W-:Y:S01]  /*41f0*/  UISETP.NE.AND UP1, UPT, UR19, URZ, UPT ;  /* 0x000000ff1300728c */ /* 0x000fe2000bf25270 */
[----:B------:R-:W-:Y:S01]  /*4200*/  MOV R5, 0x2c00 ;  /* 0x00002c0000057802 */ /* 0x000fe20000000f00 */
[----:B------:R-:W-:-:S06]  /*4210*/  UISETP.NE.AND UP2, UPT, UR5, 0x1, UPT ;  /* 0x000000010500788c */ /* 0x000fcc000bf45270 */
[----:B------:R-:W-:Y:S02]  /*4220*/  PLOP3.LUT P1, PT, PT, PT, UP2, 0x80, 0x8 ;  /* 0x000000000008781c */ /* 0x000fe40003f2f028 */
[----:B--2---:R-:W-:Y:S02]  /*4230*/  SHF.R.U32.HI R7, RZ, 0x8, R9 ;  /* 0x00000008ff077819 */ /* 0x004fe40000011609 */
[C---:B------:R-:W-:Y:S02]  /*4240*/  LOP3.LUT R0, R8.reuse, 0xf000f, RZ, 0xc0, !PT ;  /* 0x000f000f08007812 */ /* 0x040fe400078ec0ff */
[----:B------:R-:W-:Y:S02]  /*4250*/  LOP3.LUT R2, R8, 0xf000f0, RZ, 0xc0, !PT ;  /* 0x00f000f008027812 */ /* 0x000fe400078ec0ff */
[----:B------:R-:W-:Y:S02]  /*4260*/  SHF.R.U32.HI R15, RZ, 0x8, R10 ;  /* 0x00000008ff0f7819 */ /* 0x000fe4000001160a */
[----:B------:R-:W-:-:S02]  /*4270*/  SHF.R.U32.HI R8, RZ, 0x8, R8 ;  /* 0x00000008ff087819 */ /* 0x000fc40000011608 */
[C---:B------:R-:W-:Y:S02]  /*4280*/  LOP3.LUT R13, R10.reuse, 0xf000f0, RZ, 0xc0, !PT ;  /* 0x00f000f00a0d7812 */ /* 0x040fe400078ec0ff */
[C---:B------:R-:W-:Y:S02]  /*4290*/  LOP3.LUT R17, R11.reuse, 0xf000f0, RZ, 0xc0, !PT ;  /* 0x00f000f00b117812 */ /* 0x040fe400078ec0ff */
[----:B------:R-:W-:Y:S02]  /*42a0*/  LOP3.LUT R12, R10, 0xf000f, RZ, 0xc0, !PT ;  /* 0x000f000f0a0c7812 */ /* 0x000fe400078ec0ff */
[----:B-----5:R-:W-:Y:S02]  /*42b0*/  SHF.R.U32.HI R18, RZ, 0x8, R11 ;  /* 0x00000008ff127819 */ /* 0x020fe4000001160b */
        /* <DEDUP_REMOVED lines=20> */
[-C--:B------:R-:W-:Y:S01]  /*4400*/  HFMA2 R15, R26, R5.reuse.H0_H0, -72, -72 ;  /* 0xd480d4801a0f7431 */ /* 0x080fe20000040005 */
[----:B------:R-:W-:Y:S01]  /*4410*/  LOP3.LUT R2, R2, 0x64006400, RZ, 0xfc, !PT ;  /* 0x6400640002027812 */ /* 0x000fe200078efcff */
[----:B------:R-:W-:Y:S01]  /*4420*/  HFMA2 R22, R24, R5.H0_H0, -72, -72 ;  /* 0xd480d48018167431 */ /* 0x000fe20000040005 */
[----:B------:R-:W-:-:S02]  /*4430*/  LOP3.LUT R6, R6, 0x64006400, RZ, 0xfc, !PT ;  /* 0x6400640006067812 */ /* 0x000fc400078efcff */
[----:B------:R-:W-:Y:S02]  /*4440*/  LOP3.LUT R12, R12, 0x64006400, RZ, 0xfc, !PT ;  /* 0x640064000c0c7812 */ /* 0x000fe400078efcff */
        /* <DEDUP_REMOVED lines=9> */
[----:B------:R-:W-:Y:S01]  /*44e0*/  LOP3.LUT R28, R17, 0x64006400, RZ, 0xfc, !PT ;  /* 0x64006400111c7812 */ /* 0x000fe200078efcff */
[----:B------:R-:W-:-:S02]  /*44f0*/  HADD2 R14, R16, -1032, -1032 ;  /* 0xe408e408100e7430 */ /* 0x000fc40000000000 */
[----:B------:R-:W-:Y:S02]  /*4500*/  HADD2 R12, R12, -1032, -1032 ;  /* 0xe408e4080c0c7430 */ /* 0x000fe40000000000 */
[----:B------:R-:W-:Y:S02]  /*4510*/  HADD2 R16, R3, -1032, -1032 ;  /* 0xe408e40803107430 */ /* 0x000fe40000000000 */
[----:B------:R-:W-:Y:S02]  /*4520*/  HFMA2 R17, R4, R5.H0_H0, -72, -72 ;  /* 0xd480d48004117431 */ /* 0x000fe40000040005 */
[----:B------:R-:W-:Y:S02]  /*4530*/  HADD2 R18, R18, -1032, -1032 ;  /* 0xe408e40812127430 */ /* 0x000fe40000000000 */
[----:B------:R-:W-:Y:S02]  /*4540*/  HADD2 R21, R21, -1032, -1032 ;  /* 0xe408e40815157430 */ /* 0x000fe40000000000 */
[----:B------:R-:W-:-:S02]  /*4550*/  HADD2 R23, R23, -1032, -1032 ;  /* 0xe408e40817177430 */ /* 0x000fc40000000000 */
[----:B------:R-:W-:Y:S01]  /*4560*/  HFMA2 R24, R28, R5.H0_H0, -72, -72 ;  /* 0xd480d4801c187431 */ /* 0x000fe20000040005 */
[----:B------:R-:W-:Y:S06]  /*4570*/  BRA.U !UP1, `(.L_x_936) ;  /* 0x0000000509687547 */ /* 0x000fec000b800000 */
[----:B------:R-:W0:Y:S01]  /*4580*/  LDS.64 R26, [UR4+-0x80] ;  /* 0xffff8004ff1a7984 */ /* 0x000e220008000a00 */
[--C-:B------:R-:W-:Y:S02]  /*4590*/  HADD2.F32 R30, -RZ, R9.reuse.H0_H0 ;  /* 0x20000009ff1e7230 */ /* 0x100fe40000004100 */
[--C-:B------:R-:W-:Y:S01]  /*45a0*/  HADD2.F32 R0, -RZ, R10.reuse.H0_H0 ;  /* 0x2000000aff007230 */ /* 0x100fe20000004100 */
[----:B------:R-:W1:Y:S01]  /*45b0*/  LDS.64 R6, [UR4+-0x78] ;  /* 0xffff8804ff067984 */ /* 0x000e620008000a00 */
[----:B------:R-:W-:Y:S02]  /*45c0*/  HADD2.F32 R29, -RZ, R9.H1_H1 ;  /* 0x30000009ff1d7230 */ /* 0x000fe40000004100 */
[----:B------:R-:W-:Y:S02]  /*45d0*/  HADD2.F32 R25, -RZ, R10.H1_H1 ;  /* 0x3000000aff197230 */ /* 0x000fe40000004100 */
[----:B------:R-:W-:Y:S02]  /*45e0*/  HADD2.F32 R2, -RZ, R12.H0_H0 ;  /* 0x2000000cff027230 */ /* 0x000fe40000004100 */
[----:B------:R-:W-:-:S02]  /*45f0*/  HADD2.F32 R4, -RZ, R14.H0_H0 ;  /* 0x2000000eff047230 */ /* 0x000fc40000004100 */
[--C-:B0-----:R-:W-:Y:S02]  /*4600*/  HADD2.F32 R3, -RZ, R26.reuse.H0_H0 ;  /* 0x2000001aff037230 */ /* 0x101fe40000004100 */
[----:B------:R-:W-:Y:S02]  /*4610*/  HADD2.F32 R26, -RZ, R26.H1_H1 ;  /* 0x3000001aff1a7230 */ /* 0x000fe40000004100 */
[----:B------:R-:W-:Y:S02]  /*4620*/  HADD2.F32 R28, -RZ, R27.H0_H0 ;  /* 0x2000001bff1c7230 */ /* 0x000fe40000004100 */
[C---:B------:R-:W-:Y:S01]  /*4630*/  FFMA.FTZ R31, R3.reuse, R30, RZ ;  /* 0x0000001e031f7223 */ /* 0x040fe200000100ff */
[----:B------:R-:W-:Y:S01]  /*4640*/  FFMA.FTZ R0, R0, R3, RZ ;  /* 0x0000000300007223 */ /* 0x000fe200000100ff */
[C---:B------:R-:W-:Y:S01]  /*4650*/  FFMA.FTZ R33, R3.reuse, R2, RZ ;  /* 0x0000000203217223 */ /* 0x040fe200000100ff */
[----:B------:R-:W-:Y:S01]  /*4660*/  FFMA.FTZ R4, R3, R4, RZ ;  /* 0x0000000403047223 */ /* 0x000fe200000100ff */
[----:B------:R-:W-:Y:S01]  /*4670*/  FFMA.FTZ R29, R26, R29, R31 ;  /* 0x0000001d1a1d7223 */ /* 0x000fe2000001001f */
[----:B------:R-:W-:Y:S01]  /*4680*/  FFMA.FTZ R0, R25, R26, R0 ;  /* 0x0000001a19007223 */ /* 0x000fe20000010000 */
[----:B------:R-:W-:-:S02]  /*4690*/  HADD2.F32 R31, -RZ, R14.H1_H1 ;  /* 0x3000000eff1f7230 */ /* 0x000fc40000004100 */
[----:B------:R-:W-:Y:S02]  /*46a0*/  HADD2.F32 R25, -RZ, R12.H1_H1 ;  /* 0x3000000cff197230 */ /* 0x000fe40000004100 */
[----:B------:R-:W-:Y:S02]  /*46b0*/  HADD2.F32 R2, -RZ, R11.H0_H0 ;  /* 0x2000000bff027230 */ /* 0x000fe40000004100 */
[C---:B------:R-:W-:Y:S01]  /*46c0*/  FFMA.FTZ R31, R26.reuse, R31, R4 ;  /* 0x0000001f1a1f7223 */ /* 0x040fe20000010004 */
[----:B------:R-:W-:Y:S02]  /*46d0*/  HADD2.F32 R3, -RZ, R8.H0_H0 ;  /* 0x20000008ff037230 */ /* 0x000fe40000004100 */
[----:B------:R-:W-:Y:S01]  /*46e0*/  FFMA.FTZ R25, R26, R25, R33 ;  /* 0x000000191a197223 */ /* 0x000fe20000010021 */
[----:B------:R-:W-:Y:S02]  /*46f0*/  HADD2.F32 R30, -RZ, R13.H0_H0 ;  /* 0x2000000dff1e7230 */ /* 0x000fe40000004100 */
[----:B------:R-:W-:Y:S01]  /*4700*/  FFMA.FTZ R4, R28, R2, R29 ;  /* 0x000000021c047223 */ /* 0x000fe2000001001d */
[----:B------:R-:W-:-:S02]  /*4710*/  HADD2.F32 R29, -RZ, R15.H0_H0 ;  /* 0x2000000fff1d7230 */ /* 0x000fc40000004100 */
[----:B------:R-:W-:Y:S01]  /*4720*/  FFMA.FTZ R3, R3, R28, R0 ;  /* 0x0000001c03037223 */ /* 0x000fe20000010000 */
[----:B------:R-:W-:Y:S02]  /*4730*/  HADD2.F32 R27, -RZ, R27.H1_H1 ;  /* 0x3000001bff1b7230 */ /* 0x000fe40000004100 */
[C---:B------:R-:W-:Y:S01]  /*4740*/  FFMA.FTZ R25, R28.reuse, R30, R25 ;  /* 0x0000001e1c197223 */ /* 0x040fe20000010019 */
[----:B------:R-:W-:Y:S02]  /*4750*/  HADD2.F32 R0, -RZ, R8.H1_H1 ;  /* 0x30000008ff007230 */ /* 0x000fe40000004100 */
[----:B------:R-:W-:Y:S01]  /*4760*/  FFMA.FTZ R33, R28, R29, R31 ;  /* 0x0000001d1c217223 */ /* 0x000fe2000001001f */
[----:B------:R-:W-:Y:S02]  /*4770*/  HADD2.F32 R2, -RZ, R11.H1_H1 ;  /* 0x3000000bff027230 */ /* 0x000fe40000004100 */
[----:B------:R-:W-:Y:S02]  /*4780*/  HADD2.F32 R30, -RZ, R15.H1_H1 ;  /* 0x3000000fff1e7230 */ /* 0x000fe40000004100 */
[----:B------:R-:W-:Y:S01]  /*4790*/  FFMA.FTZ R0, R0, R27, R3 ;  /* 0x0000001b00007223 */ /* 0x000fe20000010003 */
[----:B------:R-:W-:-:S02]  /*47a0*/  HADD2.F32 R26, -RZ, R13.H1_H1 ;  /* 0x3000000dff1a7230 */ /* 0x000fc40000004100 */
[C---:B------:R-:W-:Y:S01]  /*47b0*/  FFMA.FTZ R29, R27.reuse, R2, R4 ;  /* 0x000000021b1d7223 */ /* 0x040fe20000010004 */
[----:B-1----:R-:W-:Y:S02]  /*47c0*/  HADD2.F32 R4, -RZ, R6.H0_H0 ;  /* 0x20000006ff047230 */ /* 0x002fe40000004100 */
[C---:B------:R-:W-:Y:S01]  /*47d0*/  FFMA.FTZ R33, R27.reuse, R30, R33 ;  /* 0x0000001e1b217223 */ /* 0x040fe20000010021 */
[----:B------:R-:W-:Y:S02]  /*47e0*/  HADD2.F32 R3, -RZ, R16.H0_H0 ;  /* 0x20000010ff037230 */ /* 0x000fe40000004100 */
[----:B------:R-:W-:Y:S01]  /*47f0*/  FFMA.FTZ R31, R27, R26, R25 ;  /* 0x0000001a1b1f7223 */ /* 0x000fe20000010019 */
[----:B------:R-:W-:Y:S02]  /*4800*/  HADD2.F32 R28, -RZ, R21.H0_H0 ;  /* 0x20000015ff1c7230 */ /* 0x000fe40000004100 */
[----:B------:R-:W-:Y:S02]  /*4810*/  HADD2.F32 R30, -RZ, R23.H0_H0 ;  /* 0x20000017ff1e7230 */ /* 0x000fe40000004100 */
[----:B------:R-:W-:Y:S01]  /*4820*/  FFMA.FTZ R3, R3, R4, R0 ;  /* 0x0000000403037223 */ /* 0x000fe20000010000 */
[----:B------:R-:W-:-:S02]  /*4830*/  HADD2.F32 R26, -RZ, R18.H0_H0 ;  /* 0x20000012ff1a7230 */ /* 0x000fc40000004100 */
[C---:B------:R-:W-:Y:S01]  /*4840*/  FFMA.FTZ R31, R4.reuse, R28, R31 ;  /* 0x0000001c041f7223 */ /* 0x040fe2000001001f */
        /* <DEDUP_REMOVED lines=9> */
[----:B------:R-:W-:Y:S02]  /*48e0*/  HADD2.F32 R6, -RZ, R7.H0_H0 ;  /* 0x20000007ff067230 */ /* 0x000fe40000004100 */
[C---:B------:R-:W-:Y:S01]  /*48f0*/  FFMA.FTZ R31, R25.reuse, R28, R31 ;  /* 0x0000001c191f7223 */ /* 0x040fe2000001001f */
[----:B------:R-:W-:Y:S02]  /*4900*/  HADD2.F32 R3, -RZ, R17.H0_H0 ;  /* 0x20000011ff037230 */ /* 0x000fe40000004100 */
[----:B------:R-:W-:Y:S01]  /*4910*/  FFMA.FTZ R33, R25, R30, R33 ;  /* 0x0000001e19217223 */ /* 0x000fe20000010021 */
[----:B------:R-:W-:Y:S02]  /*4920*/  HADD2.F32 R4, -RZ, R19.H0_H0 ;  /* 0x20000013ff047230 */ /* 0x000fe40000004100 */
[----:B------:R-:W-:Y:S02]  /*4930*/  HADD2.F32 R25, -RZ, R22.H0_H0 ;  /* 0x20000016ff197230 */ /* 0x000fe40000004100 */
[----:B------:R-:W-:Y:S01]  /*4940*/  FFMA.FTZ R3, R3, R6, R2 ;  /* 0x0000000603037223 */ /* 0x000fe20000010002 */
[----:B------:R-:W-:-:S02]  /*4950*/  HADD2.F32 R7, -RZ, R7.H1_H1 ;  /* 0x30000007ff077230 */ /* 0x000fc40000004100 */
[C---:B------:R-:W-:Y:S01]  /*4960*/  FFMA.FTZ R4, R6.reuse, R4, R27 ;  /* 0x0000000406047223 */ /* 0x040fe2000001001b */
[----:B------:R-:W-:Y:S02]  /*4970*/  HADD2.F32 R2, -RZ, R19.H1_H1 ;  /* 0x30000013ff027230 */ /* 0x000fe40000004100 */
[----:B------:R-:W-:Y:S01]  /*4980*/  FFMA.FTZ R25, R6, R25, R31 ;  /* 0x0000001906197223 */ /* 0x000fe2000001001f */
[----:B------:R-:W-:Y:S02]  /*4990*/  HADD2.F32 R0, -RZ, R17.H1_H1 ;  /* 0x30000011ff007230 */ /* 0x000fe40000004100 */
[----:B------:R-:W-:Y:S02]  /*49a0*/  HADD2.F32 R26, -RZ, R22.H1_H1 ;  /* 0x30000016ff1a7230 */ /* 0x000fe40000004100 */
[----:B------:R-:W-:Y:S01]  /*49b0*/  FFMA.FTZ R2, R7, R2, R4 ;  /* 0x0000000207027223 */ /* 0x000fe20000010004 */
[--C-:B------:R-:W-:Y:S02]  /*49c0*/  HADD2.F32 R28, -RZ, R24.reuse.H0_H0 ;  /* 0x20000018ff1c7230 */ /* 0x100fe40000004100 */
[----:B------:R-:W-:Y:S01]  /*49d0*/  FFMA.FTZ R0, R0, R7, R3 ;  /* 0x0000000700007223 */ /* 0x000fe20000010003 */
[----:B------:R-:W-:-:S02]  /*49e0*/  HADD2.F32 R4, -RZ, R24.H1_H1 ;  /* 0x30000018ff047230 */ /* 0x000fc40000004100 */
[C---:B------:R-:W-:Y:S01]  /*49f0*/  FFMA.FTZ R26, R7.reuse, R26, R25 ;  /* 0x0000001a071a7223 */ /* 0x040fe20000010019 */
[----:B------:R-:W-:Y:S02]  /*4a00*/  HADD2.F32 R3, -RZ, R51.H0_H0 ;  /* 0x20000033ff037230 */ /* 0x000fe40000004100 */
[----:B------:R-:W-:Y:S01]  /*4a10*/  FFMA.FTZ R28, R6, R28, R33 ;  /* 0x0000001c061c7223 */ /* 0x000fe20000010021 */
[----:B------:R-:W-:Y:S02]  /*4a20*/  HADD2.F32 R25, -RZ, R50.H0_H0 ;  /* 0x20000032ff197230 */ /* 0x000fe40000004100 */
[----:B------:R-:W-:Y:S02]  /*4a30*/  HADD2.F32 R27, -RZ, R49.H0_H0 ;  /* 0x20000031ff1b7230 */ /* 0x000fe40000004100 */
[----:B------:R-:W-:Y:S01]  /*4a40*/  FFMA.FTZ R4, R7, R4, R28 ;  /* 0x0000000407047223 */ /* 0x000fe2000001001c */
[----:B------:R-:W-:Y:S02]  /*4a50*/  HADD2.F32 R29, -RZ, R48.H0_H0 ;  /* 0x20000030ff1d7230 */ /* 0x000fe40000004100 */
        /* <DEDUP_REMOVED lines=12> */
.L_x_936:
[----:B------:R-:W-:Y:S05]  /*4b20*/  @!P1 BRA `(.L_x_937) ;  /* 0x00000010005c9947 */ /* 0x000fea0003800000 */
[----:B------:R-:W-:Y:S01]  /*4b30*/  PRMT R0, R89, 0x9910, RZ ;  /* 0x0000991059007816 */ /* 0x000fe200000000ff */
[----:B------:R-:W-:-:S03]  /*4b40*/  UISETP.NE.AND UP2, UPT, UR5, 0x2, UPT ;  /* 0x000000020500788c */ /* 0x000fc6000bf45270 */
        /* <DEDUP_REMOVED lines=9> */
[----:B0-----:R-:W-:-:S02]  /*4be0*/  HADD2.F32 R25, -RZ, R2.H0_H0 ;  /* 0x20000002ff197230 */ /* 0x001fc40000004100 */
[----:B------:R-:W-:Y:S02]  /*4bf0*/  HADD2.F32 R26, -RZ, R2.H1_H1 ;  /* 0x30000002ff1a7230 */ /* 0x000fe40000004100 */
[--C-:B------:R-:W-:Y:S02]  /*4c00*/  HADD2.F32 R28, -RZ, R3.reuse.H0_H0 ;  /* 0x20000003ff1c7230 */ /* 0x100fe40000004100 */
[----:B------:R-:W-:Y:S01]  /*4c10*/  FFMA.FTZ R27, R0, R25, RZ ;  /* 0x00000019001b7223 */ /* 0x000fe200000100ff */
[----:B------:R-:W-:Y:S02]  /*4c20*/  HADD2.F32 R29, -RZ, R3.H1_H1 ;  /* 0x30000003ff1d7230 */ /* 0x000fe40000004100 */
[----:B------:R-:W-:Y:S02]  /*4c30*/  HADD2.F32 R2, -RZ, R9.H0_H0 ;  /* 0x20000009ff027230 */ /* 0x000fe40000004100 */
[----:B------:R-:W-:Y:S01]  /*4c40*/  FFMA.FTZ R27, R30, R26, R27 ;  /* 0x0000001a1e1b7223 */ /* 0x000fe2000001001b */
[----:B------:R-:W-:-:S02]  /*4c50*/  HADD2.F32 R3, -RZ, R12.H0_H0 ;  /* 0x2000000cff037230 */ /* 0x000fc40000004100 */
[----:B------:R-:W-:Y:S02]  /*4c60*/  HADD2.F32 R30, -RZ, R13.H0_H0 ;  /* 0x2000000dff1e7230 */ /* 0x000fe40000004100 */
[-C--:B------:R-:W-:Y:S01]  /*4c70*/  FFMA.FTZ R31, R2, R25.reuse, RZ ;  /* 0x00000019021f7223 */ /* 0x080fe200000100ff */
[----:B------:R-:W-:Y:S02]  /*4c80*/  HADD2.F32 R0, -RZ, R8.H0_H0 ;  /* 0x20000008ff007230 */ /* 0x000fe40000004100 */
[-C--:B------:R-:W-:Y:S01]  /*4c90*/  FFMA.FTZ R3, R3, R25.reuse, RZ ;  /* 0x0000001903037223 */ /* 0x080fe200000100ff */
[----:B------:R-:W-:Y:S01]  /*4ca0*/  FFMA.FTZ R25, R4, R25, RZ ;  /* 0x0000001904197223 */ /* 0x000fe200000100ff */
[----:B------:R-:W-:Y:S02]  /*4cb0*/  HADD2.F32 R4, -RZ, R12.H1_H1 ;  /* 0x3000000cff047230 */ /* 0x000fe40000004100 */
[----:B------:R-:W-:Y:S01]  /*4cc0*/  FFMA.FTZ R31, R32, R26, R31 ;  /* 0x0000001a201f7223 */ /* 0x000fe2000001001f */
[----:B------:R-:W-:-:S02]  /*4cd0*/  HADD2.F32 R2, -RZ, R11.H0_H0 ;  /* 0x2000000bff027230 */ /* 0x000fc40000004100 */
[----:B------:R-:W-:Y:S01]  /*4ce0*/  FFMA.FTZ R0, R0, R28, R27 ;  /* 0x0000001c00007223 */ /* 0x000fe2000001001b */
[----:B------:R-:W-:Y:S02]  /*4cf0*/  HADD2.F32 R32, -RZ, R14.H1_H1 ;  /* 0x3000000eff207230 */ /* 0x000fe40000004100 */
[----:B------:R-:W-:Y:S01]  /*4d00*/  FFMA.FTZ R3, R4, R26, R3 ;  /* 0x0000001a04037223 */ /* 0x000fe20000010003 */
[----:B------:R-:W-:Y:S02]  /*4d10*/  HADD2.F32 R27, -RZ, R11.H1_H1 ;  /* 0x3000000bff1b7230 */ /* 0x000fe40000004100 */
[-C--:B------:R-:W-:Y:S01]  /*4d20*/  FFMA.FTZ R2, R2, R28.reuse, R31 ;  /* 0x0000001c02027223 */ /* 0x080fe2000001001f */
[----:B------:R-:W-:Y:S02]  /*4d30*/  HADD2.F32 R31, -RZ, R13.H1_H1 ;  /* 0x3000000dff1f7230 */ /* 0x000fe40000004100 */
[----:B------:R-:W-:Y:S01]  /*4d40*/  FFMA.FTZ R4, R30, R28, R3 ;  /* 0x0000001c1e047223 */ /* 0x000fe20000010003 */
[----:B------:R-:W-:-:S02]  /*4d50*/  HADD2.F32 R30, -RZ, R15.H0_H0 ;  /* 0x2000000fff1e7230 */ /* 0x000fc40000004100 */
[----:B------:R-:W-:Y:S01]  /*4d60*/  FFMA.FTZ R25, R32, R26, R25 ;  /* 0x0000001a20197223 */ /* 0x000fe20000010019 */
[----:B------:R-:W-:Y:S02]  /*4d70*/  HADD2.F32 R3, -RZ, R8.H1_H1 ;  /* 0x30000008ff037230 */ /* 0x000fe40000004100 */
[-C--:B------:R-:W-:Y:S01]  /*4d80*/  FFMA.FTZ R26, R27, R29.reuse, R2 ;  /* 0x0000001d1b1a7223 */ /* 0x080fe20000010002 */
[--C-:B-1----:R-:W-:Y:S02]  /*4d90*/  HADD2.F32 R2, -RZ, R7.reuse.H0_H0 ;  /* 0x20000007ff027230 */ /* 0x102fe40000004100 */
[----:B------:R-:W-:Y:S01]  /*4da0*/  FFMA.FTZ R30, R30, R28, R25 ;  /* 0x0000001c1e1e7223 */ /* 0x000fe20000010019 */
[-C--:B------:R-:W-:Y:S01]  /*4db0*/  FFMA.FTZ R28, R31, R29.reuse, R4 ;  /* 0x0000001d1f1c7223 */ /* 0x080fe20000010004 */
[-C--:B------:R-:W-:Y:S01]  /*4dc0*/  FFMA.FTZ R0, R3, R29.reuse, R0 ;  /* 0x0000001d03007223 */ /* 0x080fe20000010000 */
[----:B------:R-:W-:Y:S02]  /*4dd0*/  HADD2.F32 R4, -RZ, R7.H1_H1 ;  /* 0x30000007ff047230 */ /* 0x000fe40000004100 */
[----:B------:R-:W-:Y:S01]  /*4de0*/  FFMA.FTZ R30, R33, R29, R30 ;  /* 0x0000001d211e7223 */ /* 0x000fe2000001001e */
[----:B------:R-:W-:-:S02]  /*4df0*/  HADD2.F32 R3, -RZ, R6.H0_H0 ;  /* 0x20000006ff037230 */ /* 0x000fc40000004100 */
[----:B------:R-:W-:Y:S02]  /*4e00*/  HADD2.F32 R7, -RZ, R16.H0_H0 ;  /* 0x20000010ff077230 */ /* 0x000fe40000004100 */
        /* <DEDUP_REMOVED lines=14> */
[----:B------:R-:W-:-:S02]  /*4ef0*/  HADD2.F32 R32, -RZ, R23.H1_H1 ;  /* 0x30000017ff207230 */ /* 0x000fc40000004100 */
[----:B------:R-:W-:Y:S01]  /*4f00*/  FFMA.FTZ R27, R30, R6, R27 ;  /* 0x000000061e1b7223 */ /* 0x000fe2000001001b */
[----:B------:R-:W-:Y:S02]  /*4f10*/  HADD2.F32 R28, -RZ, R19.H0_H0 ;  /* 0x20000013ff1c7230 */ /* 0x000fe40000004100 */
[----:B------:R-:W-:Y:S01]  /*4f20*/  FFMA.FTZ R7, R0, R2, R7 ;  /* 0x0000000200077223 */ /* 0x000fe20000010007 */
        /* <DEDUP_REMOVED lines=17> */
[----:B------:R-:W-:Y:S01]  /*5040*/  FMUL.FTZ R7, R0, R7 ;  /* 0x0000000700077220 */ /* 0x000fe20000410000 */
[----:B------:R-:W-:Y:S02]  /*5050*/  HADD2.F32 R28, -RZ, R48.H0_H0 ;  /* 0x20000030ff1c7230 */ /* 0x000fe40000004100 */
        /* <DEDUP_REMOVED lines=11> */
.L_x_938:
[----:B------:R-:W-:Y:S05]  /*5110*/  BRA.U !UP2, `(.L_x_937) ;  /* 0x000000090ae07547 */ /* 0x000fea000b800000 */
        /* <DEDUP_REMOVED lines=93> */
.L_x_939:
[----:B------:R-:W-:Y:S05]  /*56f0*/  BRA.U UP0, `(.L_x_937) ;  /* 0x0000000500687547 */ /* 0x000fea000b800000 */
[----:B------:R-:W0:Y:S01]  /*5700*/  LDS.64 R2, [UR4+0x40] ;  /* 0x00004004ff027984 */ /* 0x000e220008000a00 */
        /* <DEDUP_REMOVED lines=9> */
[----:B------:R-:W-:Y:S02]  /*57a0*/  HADD2.F32 R26, -RZ, R2.H1_H1 ;  /* 0x30000002ff1a7230 */ /* 0x000fe40000004100 */
[--C-:B------:R-:W-:Y:S02]  /*57b0*/  HADD2.F32 R3, -RZ, R12.reuse.H0_H0 ;  /* 0x2000000cff037230 */ /* 0x100fe40000004100 */
[----:B------:R-:W-:Y:S02]  /*57c0*/  HADD2.F32 R2, -RZ, R9.H0_H0 ;  /* 0x20000009ff027230 */ /* 0x000fe40000004100 */
[----:B------:R-:W-:Y:S01]  /*57d0*/  FFMA.FTZ R9, R0, R25, RZ ;  /* 0x0000001900097223 */ /* 0x000fe200000100ff */
[----:B------:R-:W-:-:S02]  /*57e0*/  HADD2.F32 R12, -RZ, R12.H1_H1 ;  /* 0x3000000cff0c7230 */ /* 0x000fc40000004100 */
[-C--:B------:R-:W-:Y:S01]  /*57f0*/  FFMA.FTZ R3, R3, R25.reuse, RZ ;  /* 0x0000001903037223 */ /* 0x080fe200000100ff */
[----:B------:R-:W-:Y:S02]  /*5800*/  HADD2.F32 R0, -RZ, R8.H0_H0 ;  /* 0x20000008ff007230 */ /* 0x000fe40000004100 */
[-C--:B------:R-:W-:Y:S01]  /*5810*/  FFMA.FTZ R29, R2, R25.reuse, RZ ;  /* 0x00000019021d7223 */ /* 0x080fe200000100ff */
[----:B------:R-:W-:Y:S01]  /*5820*/  FFMA.FTZ R25, R4, R25, RZ ;  /* 0x0000001904197223 */ /* 0x000fe200000100ff */
[----:B------:R-:W-:Y:S02]  /*5830*/  HADD2.F32 R4, -RZ, R13.H0_H0 ;  /* 0x2000000dff047230 */ /* 0x000fe40000004100 */
[-C--:B------:R-:W-:Y:S01]  /*5840*/  FFMA.FTZ R3, R12, R26.reuse, R3 ;  /* 0x0000001a0c037223 */ /* 0x080fe20000010003 */
[----:B------:R-:W-:Y:S02]  /*5850*/  HADD2.F32 R2, -RZ, R11.H0_H0 ;  /* 0x2000000bff027230 */ /* 0x000fe40000004100 */
[-C--:B------:R-:W-:Y:S01]  /*5860*/  FFMA.FTZ R29, R30, R26.reuse, R29 ;  /* 0x0000001a1e1d7223 */ /* 0x080fe2000001001d */
[----:B------:R-:W-:Y:S01]  /*5870*/  FFMA.FTZ R9, R10, R26, R9 ;  /* 0x0000001a0a097223 */ /* 0x000fe20000010009 */
[----:B------:R-:W-:-:S02]  /*5880*/  HADD2.F32 R10, -RZ, R15.H0_H0 ;  /* 0x2000000fff0a7230 */ /* 0x000fc40000004100 */
[----:B------:R-:W-:Y:S01]  /*5890*/  FFMA.FTZ R25, R14, R26, R25 ;  /* 0x0000001a0e197223 */ /* 0x000fe20000010019 */
[-C--:B------:R-:W-:Y:S01]  /*58a0*/  FFMA.FTZ R4, R4, R28.reuse, R3 ;  /* 0x0000001c04047223 */ /* 0x080fe20000010003 */
[----:B------:R-:W-:Y:S02]  /*58b0*/  HADD2.F32 R11, -RZ, R11.H1_H1 ;  /* 0x3000000bff0b7230 */ /* 0x000fe40000004100 */
[-C--:B------:R-:W-:Y:S01]  /*58c0*/  FFMA.FTZ R2, R2, R28.reuse, R29 ;  /* 0x0000001c02027223 */ /* 0x080fe2000001001d */
[----:B------:R-:W-:Y:S02]  /*58d0*/  HADD2.F32 R13, -RZ, R13.H1_H1 ;  /* 0x3000000dff0d7230 */ /* 0x000fe40000004100 */
[-C--:B------:R-:W-:Y:S01]  /*58e0*/  FFMA.FTZ R0, R0, R28.reuse, R9 ;  /* 0x0000001c00007223 */ /* 0x080fe20000010009 */
[----:B------:R-:W-:Y:S02]  /*58f0*/  HADD2.F32 R3, -RZ, R8.H1_H1 ;  /* 0x30000008ff037230 */ /* 0x000fe40000004100 */
[----:B------:R-:W-:Y:S01]  /*5900*/  FFMA.FTZ R28, R10, R28, R25 ;  /* 0x0000001c0a1c7223 */ /* 0x000fe20000010019 */
[-C--:B------:R-:W-:Y:S01]  /*5910*/  FFMA.FTZ R8, R11, R27.reuse, R2 ;  /* 0x0000001b0b087223 */ /* 0x080fe20000010002 */
[----:B------:R-:W-:Y:S01]  /*5920*/  FFMA.FTZ R10, R13, R27, R4 ;  /* 0x0000001b0d0a7223 */ /* 0x000fe20000010004 */
[----:B-1----:R-:W-:-:S02]  /*5930*/  HADD2.F32 R2, -RZ, R7.H0_H0 ;  /* 0x20000007ff027230 */ /* 0x002fc40000004100 */
[----:B------:R-:W-:Y:S01]  /*5940*/  FFMA.FTZ R0, R3, R27, R0 ;  /* 0x0000001b03007223 */ /* 0x000fe20000010000 */
[----:B------:R-:W-:Y:S02]  /*5950*/  HADD2.F32 R4, -RZ, R7.H1_H1 ;  /* 0x30000007ff047230 */ /* 0x000fe40000004100 */
[----:B------:R-:W-:Y:S02]  /*5960*/  HADD2.F32 R3, -RZ, R6.H0_H0 ;  /* 0x20000006ff037230 */ /* 0x000fe40000004100 */
[----:B------:R-:W-:Y:S02]  /*5970*/  HADD2.F32 R7, -RZ, R16.H0_H0 ;  /* 0x20000010ff077230 */ /* 0x000fe40000004100 */
[----:B------:R-:W-:Y:S02]  /*5980*/  HADD2.F32 R9, -RZ, R18.H0_H0 ;  /* 0x20000012ff097230 */ /* 0x000fe40000004100 */
[----:B------:R-:W-:Y:S02]  /*5990*/  HADD2.F32 R15, -RZ, R15.H1_H1 ;  /* 0x3000000fff0f7230 */ /* 0x000fe40000004100 */
[----:B------:R-:W-:Y:S01]  /*59a0*/  FFMA.FTZ R7, R7, R3, R0 ;  /* 0x0000000307077223 */ /* 0x000fe20000010000 */
[----:B------:R-:W-:-:S02]  /*59b0*/  HADD2.F32 R11, -RZ, R21.H0_H0 ;  /* 0x20000015ff0b7230 */ /* 0x000fc40000004100 */
[----:B------:R-:W-:Y:S01]  /*59c0*/  FFMA.FTZ R9, R9, R3, R8 ;  /* 0x0000000309097223 */ /* 0x000fe20000010008 */
[----:B------:R-:W-:Y:S02]  /*59d0*/  HADD2.F32 R6, -RZ, R6.H1_H1 ;  /* 0x30000006ff067230 */ /* 0x000fe40000004100 */
[----:B------:R-:W-:Y:S01]  /*59e0*/  FFMA.FTZ R28, R15, R27, R28 ;  /* 0x0000001b0f1c7223 */ /* 0x000fe2000001001c */
[----:B------:R-:W-:Y:S02]  /*59f0*/  HADD2.F32 R16, -RZ, R16.H1_H1 ;  /* 0x30000010ff107230 */ /* 0x000fe40000004100 */
[----:B------:R-:W-:Y:S01]  /*5a00*/  FFMA.FTZ R11, R11, R3, R10 ;  /* 0x000000030b0b7223 */ /* 0x000fe2000001000a */
[----:B------:R-:W-:Y:S02]  /*5a10*/  HADD2.F32 R18, -RZ, R18.H1_H1 ;  /* 0x30000012ff127230 */ /* 0x000fe40000004100 */
[----:B------:R-:W-:Y:S02]  /*5a20*/  HADD2.F32 R13, -RZ, R23.H0_H0 ;  /* 0x20000017ff0d7230 */ /* 0x000fe40000004100 */
[----:B------:R-:W-:Y:S01]  /*5a30*/  FFMA.FTZ R7, R16, R6, R7 ;  /* 0x0000000610077223 */ /* 0x000fe20000010007 */
[----:B------:R-:W-:-:S02]  /*5a40*/  HADD2.F32 R10, -RZ, R21.H1_H1 ;  /* 0x30000015ff0a7230 */ /* 0x000fc40000004100 */
[-C--:B------:R-:W-:Y:S01]  /*5a50*/  FFMA.FTZ R9, R18, R6.reuse, R9 ;  /* 0x0000000612097223 */ /* 0x080fe20000010009 */
[----:B------:R-:W-:Y:S02]  /*5a60*/  HADD2.F32 R0, -RZ, R17.H0_H0 ;  /* 0x20000011ff007230 */ /* 0x000fe40000004100 */
[----:B------:R-:W-:Y:S01]  /*5a70*/  FFMA.FTZ R3, R13, R3, R28 ;  /* 0x000000030d037223 */ /* 0x000fe2000001001c */
[----:B------:R-:W-:Y:S02]  /*5a80*/  HADD2.F32 R8, -RZ, R19.H0_H0 ;  /* 0x20000013ff087230 */ /* 0x000fe40000004100 */
[----:B------:R-:W-:Y:S01]  /*5a90*/  FFMA.FTZ R11, R10, R6, R11 ;  /* 0x000000060a0b7223 */ /* 0x000fe2000001000b */
[----:B------:R-:W-:Y:S02]  /*5aa0*/  HADD2.F32 R12, -RZ, R23.H1_H1 ;  /* 0x30000017ff0c7230 */ /* 0x000fe40000004100 */
[----:B------:R-:W-:Y:S01]  /*5ab0*/  FFMA.FTZ R7, R0, R2, R7 ;  /* 0x0000000200077223 */ /* 0x000fe20000010007 */
[----:B------:R-:W-:-:S02]  /*5ac0*/  HADD2.F32 R10, -RZ, R24.H0_H0 ;  /* 0x20000018ff0a7230 */ /* 0x000fc40000004100 */
[----:B------:R-:W-:Y:S01]  /*5ad0*/  FFMA.FTZ R9, R8, R2, R9 ;  /* 0x0000000208097223 */ /* 0x000fe20000010009 */
[--C-:B------:R-:W-:Y:S02]  /*5ae0*/  HADD2.F32 R8, -RZ, R22.reuse.H0_H0 ;  /* 0x20000016ff087230 */ /* 0x100fe40000004100 */
[----:B------:R-:W-:Y:S01]  /*5af0*/  FFMA.FTZ R3, R12, R6, R3 ;  /* 0x000000060c037223 */ /* 0x000fe20000010003 */
[----:B------:R-:W-:Y:S02]  /*5b00*/  HADD2.F32 R0, -RZ, R17.H1_H1 ;  /* 0x30000011ff007230 */ /* 0x000fe40000004100 */
[----:B------:R-:W-:Y:S02]  /*5b10*/  HADD2.F32 R6, -RZ, R19.H1_H1 ;  /* 0x30000013ff067230 */ /* 0x000fe40000004100 */
[-C--:B------:R-:W-:Y:S01]  /*5b20*/  FFMA.FTZ R11, R8, R2.reuse, R11 ;  /* 0x00000002080b7223 */ /* 0x080fe2000001000b */
[----:B------:R-:W-:Y:S02]  /*5b30*/  HADD2.F32 R22, -RZ, R22.H1_H1 ;  /* 0x30000016ff167230 */ /* 0x000fe40000004100 */
[----:B------:R-:W-:Y:S01]  /*5b40*/  FFMA.FTZ R3, R10, R2, R3 ;  /* 0x000000020a037223 */ /* 0x000fe20000010003 */
        /* <DEDUP_REMOVED lines=8> */
[----:B------:R-:W-:Y:S01]  /*5bd0*/  FMUL.FTZ R7, R0, R7 ;  /* 0x0000000700077220 */ /* 0x000fe20000410000 */
[----:B------:R-:W-:-:S02]  /*5be0*/  HADD2.F32 R8, -RZ, R48.H0_H0 ;  /* 0x20000030ff087230 */ /* 0x000fc40000004100 */
        /* <DEDUP_REMOVED lines=11> */
.L_x_937:
[----:B------:R-:W-:-:S05]  /*5ca0*/  MOV R3, UR15 ;  /* 0x0000000f00037c02 */ /* 0x000fca0008000f00 */
[----:B------:R-:W-:-:S05]  /*5cb0*/  IMAD.WIDE R92, R3, 0x4, R92 ;  /* 0x00000004035c7825 */ /* 0x000fca00078e025c */
[----:B------:R-:W2:Y:S02]  /*5cc0*/  LDG.E.128.CONSTANT R8, desc[UR12][R92.64] ;  /* 0x0000000c5c087981 */ /* 0x000ea4000c1e9d00 */
        /* <DEDUP_REMOVED lines=55> */
[----:B------:R-:W-:Y:S01]  /*6040*/  HADD2.F32 R0, -RZ, R10.H0_H0 ;  /* 0x2000000aff007230 */ /* 0x000fe20000004100 */
[----:B------:R-:W1:Y:S01]  /*6050*/  LDS.64 R6, [UR4+-0x68] ;  /* 0xffff9804ff067984 */ /* 0x000e620008000a00 */
[----:B------:R-:W-:Y:S02]  /*6060*/  HADD2.F32 R29, -RZ, R9.H1_H1 ;  /* 0x30000009ff1d7230 */ /* 0x000fe40000004100 */
[----:B------:R-:W-:Y:S02]  /*6070*/  HADD2.F32 R2, -RZ, R12.H0_H0 ;  /* 0x2000000cff027230 */ /* 0x000fe40000004100 */
[----:B------:R-:W-:Y:S02]  /*6080*/  HADD2.F32 R4, -RZ, R14.H0_H0 ;  /* 0x2000000eff047230 */ /* 0x000fe40000004100 */
[----:B------:R-:W-:-:S02]  /*6090*/  HADD2.F32 R25, -RZ, R10.H1_H1 ;  /* 0x3000000aff197230 */ /* 0x000fc40000004100 */
        /* <DEDUP_REMOVED lines=8> */
[----:B------:R-:W-:-:S02]  /*6120*/  HADD2.F32 R31, -RZ, R14.H1_H1 ;  /* 0x3000000eff1f7230 */ /* 0x000fc40000004100 */
[----:B------:R-:W-:Y:S01]  /*6130*/  FFMA.FTZ R0, R25, R26, R0 ;  /* 0x0000001a19007223 */ /* 0x000fe20000010000 */
[----:B------:R-:W-:Y:S02]  /*6140*/  HADD2.F32 R2, -RZ, R11.H0_H0 ;  /* 0x2000000bff027230 */ /* 0x000fe40000004100 */
[----:B------:R-:W-:Y:S02]  /*6150*/  HADD2.F32 R3, -RZ, R8.H0_H0 ;  /* 0x20000008ff037230 */ /* 0x000fe40000004100 */
[----:B------:R-:W-:Y:S01]  /*6160*/  FFMA.FTZ R31, R26, R31, R4 ;  /* 0x0000001f1a1f7223 */ /* 0x000fe20000010004 */
[----:B------:R-:W-:Y:S02]  /*6170*/  HADD2.F32 R25, -RZ, R12.H1_H1 ;  /* 0x3000000cff197230 */ /* 0x000fe40000004100 */
[----:B------:R-:W-:Y:S01]  /*6180*/  FFMA.FTZ R4, R28, R2, R29 ;  /* 0x000000021c047223 */ /* 0x000fe2000001001d */
[----:B------:R-:W-:Y:S02]  /*6190*/  HADD2.F32 R29, -RZ, R15.H0_H0 ;  /* 0x2000000fff1d7230 */ /* 0x000fe40000004100 */
[----:B------:R-:W-:Y:S01]  /*61a0*/  FFMA.FTZ R3, R3, R28, R0 ;  /* 0x0000001c03037223 */ /* 0x000fe20000010000 */
[----:B------:R-:W-:-:S02]  /*61b0*/  HADD2.F32 R27, -RZ, R27.H1_H1 ;  /* 0x3000001bff1b7230 */ /* 0x000fc40000004100 */
[----:B------:R-:W-:Y:S01]  /*61c0*/  FFMA.FTZ R25, R26, R25, R33 ;  /* 0x000000191a197223 */ /* 0x000fe20000010021 */
[----:B------:R-:W-:Y:S02]  /*61d0*/  HADD2.F32 R30, -RZ, R13.H0_H0 ;  /* 0x2000000dff1e7230 */ /* 0x000fe40000004100 */
[C---:B------:R-:W-:Y:S01]  /*61e0*/  FFMA.FTZ R33, R28.reuse, R29, R31 ;  /* 0x0000001d1c217223 */ /* 0x040fe2000001001f */
[----:B------:R-:W-:Y:S02]  /*61f0*/  HADD2.F32 R0, -RZ, R8.H1_H1 ;  /* 0x30000008ff007230 */ /* 0x000fe40000004100 */
[----:B------:R-:W-:Y:S02]  /*6200*/  HADD2.F32 R2, -RZ, R11.H1_H1 ;  /* 0x3000000bff027230 */ /* 0x000fe40000004100 */
[----:B------:R-:W-:Y:S01]  /*6210*/  FFMA.FTZ R25, R28, R30, R25 ;  /* 0x0000001e1c197223 */ /* 0x000fe20000010019 */
        /* <DEDUP_REMOVED lines=8> */
[----:B------:R-:W-:Y:S02]  /*62a0*/  HADD2.F32 R25, -RZ, R6.H1_H1 ;  /* 0x30000006ff197230 */ /* 0x000fe40000004100 */
[----:B------:R-:W-:Y:S02]  /*62b0*/  HADD2.F32 R26, -RZ, R18.H0_H0 ;  /* 0x20000012ff1a7230 */ /* 0x000fe40000004100 */
[----:B------:R-:W-:Y:S01]  /*62c0*/  FFMA.FTZ R3, R3, R4, R0 ;  /* 0x0000000403037223 */ /* 0x000fe20000010000 */
[----:B------:R-:W-:-:S02]  /*62d0*/  HADD2.F32 R2, -RZ, R16.H1_H1 ;  /* 0x30000010ff027230 */ /* 0x000fc40000004100 */
[----:B------:R-:W-:Y:S02]  /*62e0*/  HADD2.F32 R28, -RZ, R21.H0_H0 ;  /* 0x20000015ff1c7230 */ /* 0x000fe40000004100 */
[----:B------:R-:W-:Y:S01]  /*62f0*/  FFMA.FTZ R26, R4, R26, R29 ;  /* 0x0000001a041a7223 */ /* 0x000fe2000001001d */
[----:B------:R-:W-:Y:S02]  /*6300*/  HADD2.F32 R30, -RZ, R23.H0_H0 ;  /* 0x20000017ff1e7230 */ /* 0x000fe40000004100 */
[----:B------:R-:W-:Y:S01]  /*6310*/  FFMA.FTZ R2, R2, R25, R3 ;  /* 0x0000001902027223 */ /* 0x000fe20000010003 */
[----:B------:R-:W-:Y:S02]  /*6320*/  HADD2.F32 R0, -RZ, R18.H1_H1 ;  /* 0x30000012ff007230 */ /* 0x000fe40000004100 */
[C---:B------:R-:W-:Y:S01]  /*6330*/  FFMA.FTZ R31, R4.reuse, R28, R31 ;  /* 0x0000001c041f7223 */ /* 0x040fe2000001001f */
[----:B------:R-:W-:Y:S02]  /*6340*/  HADD2.F32 R6, -RZ, R7.H0_H0 ;  /* 0x20000007ff067230 */ /* 0x000fe40000004100 */
[----:B------:R-:W-:Y:S01]  /*6350*/  FFMA.FTZ R33, R4, R30, R33 ;  /* 0x0000001e04217223 */ /* 0x000fe20000010021 */
[----:B------:R-:W-:-:S02]  /*6360*/  HADD2.F32 R3, -RZ, R17.H0_H0 ;  /* 0x20000011ff037230 */ /* 0x000fc40000004100 */
[----:B------:R-:W-:Y:S01]  /*6370*/  FFMA.FTZ R27, R25, R0, R26 ;  /* 0x00000000191b7223 */ /* 0x000fe2000001001a */
[----:B------:R-:W-:Y:S02]  /*6380*/  HADD2.F32 R28, -RZ, R21.H1_H1 ;  /* 0x30000015ff1c7230 */ /* 0x000fe40000004100 */
[----:B------:R-:W-:Y:S02]  /*6390*/  HADD2.F32 R30, -RZ, R23.H1_H1 ;  /* 0x30000017ff1e7230 */ /* 0x000fe40000004100 */
[----:B------:R-:W-:Y:S01]  /*63a0*/  FFMA.FTZ R3, R3, R6, R2 ;  /* 0x0000000603037223 */ /* 0x000fe20000010002 */
[----:B------:R-:W-:Y:S02]  /*63b0*/  HADD2.F32 R4, -RZ, R19.H0_H0 ;  /* 0x20000013ff047230 */ /* 0x000fe40000004100 */
[C---:B------:R-:W-:Y:S01]  /*63c0*/  FFMA.FTZ R31, R25.reuse, R28, R31 ;  /* 0x0000001c191f7223 */ /* 0x040fe2000001001f */
[----:B------:R-:W-:Y:S02]  /*63d0*/  HADD2.F32 R7, -RZ, R7.H1_H1 ;  /* 0x30000007ff077230 */ /* 0x000fe40000004100 */
[----:B------:R-:W-:Y:S01]  /*63e0*/  FFMA.FTZ R33, R25, R30, R33 ;  /* 0x0000001e19217223 */ /* 0x000fe20000010021 */
[----:B------:R-:W-:-:S02]  /*63f0*/  HADD2.F32 R2, -RZ, R19.H1_H1 ;  /* 0x30000013ff027230 */ /* 0x000fc40000004100 */
[----:B------:R-:W-:Y:S01]  /*6400*/  FFMA.FTZ R4, R6, R4, R27 ;  /* 0x0000000406047223 */ /* 0x000fe2000001001b */
[----:B------:R-:W-:Y:S02]  /*6410*/  HADD2.F32 R0, -RZ, R17.H1_H1 ;  /* 0x30000011ff007230 */ /* 0x000fe40000004100 */
[----:B------:R-:W-:Y:S02]  /*6420*/  HADD2.F32 R25, -RZ, R22.H0_H0 ;  /* 0x20000016ff197230 */ /* 0x000fe40000004100 */
[----:B------:R-:W-:Y:S01]  /*6430*/  FFMA.FTZ R2, R7, R2, R4 ;  /* 0x0000000207027223 */ /* 0x000fe20000010004 */
[----:B------:R-:W-:Y:S02]  /*6440*/  HADD2.F32 R28, -RZ, R24.H0_H0 ;  /* 0x20000018ff1c7230 */ /* 0x000fe40000004100 */
[----:B------:R-:W-:Y:S01]  /*6450*/  FFMA.FTZ R0, R0, R7, R3 ;  /* 0x0000000700007223 */ /* 0x000fe20000010003 */
[----:B------:R-:W-:Y:S02]  /*6460*/  HADD2.F32 R26, -RZ, R22.H1_H1 ;  /* 0x30000016ff1a7230 */ /* 0x000fe40000004100 */
[----:B------:R-:W-:Y:S01]  /*6470*/  FFMA.FTZ R25, R6, R25, R31 ;  /* 0x0000001906197223 */ /* 0x000fe2000001001f */
[----:B------:R-:W-:-:S02]  /*6480*/  HADD2.F32 R4, -RZ, R24.H1_H1 ;  /* 0x30000018ff047230 */ /* 0x000fc40000004100 */
[----:B------:R-:W-:Y:S01]  /*6490*/  FFMA.FTZ R28, R6, R28, R33 ;  /* 0x0000001c061c7223 */ /* 0x000fe20000010021 */
[----:B------:R-:W-:Y:S02]  /*64a0*/  HADD2.F32 R3, -RZ, R51.H0_H0 ;  /* 0x20000033ff037230 */ /* 0x000fe40000004100 */
[C---:B------:R-:W-:Y:S01]  /*64b0*/  FFMA.FTZ R25, R7.reuse, R26, R25 ;  /* 0x0000001a07197223 */ /* 0x040fe20000010019 */
        /* <DEDUP_REMOVED lines=16> */
.L_x_940:
        /* <DEDUP_REMOVED lines=95> */
.L_x_942:
[----:B------:R-:W-:Y:S05]  /*6bb0*/  BRA.U !UP2, `(.L_x_941) ;  /* 0x000000090ae07547 */ /* 0x000fea000b800000 */
        /* <DEDUP_REMOVED lines=93> */
.L_x_943:
        /* <DEDUP_REMOVED lines=91> */
.L_x_941:
        /* <DEDUP_REMOVED lines=146> */
.L_x_944:
        /* <DEDUP_REMOVED lines=95> */
.L_x_946:
        /* <DEDUP_REMOVED lines=94> */
.L_x_947:
        /* <DEDUP_REMOVED lines=91> */
.L_x_945:
[----:B------:R-:W-:-:S05]  /*91e0*/  MOV R3, UR15 ;  /* 0x0000000f00037c02 */ /* 0x000fca0008000f00 */
[----:B------:R-:W-:-:S05]  /*91f0*/  IMAD.WIDE R92, R3, 0x4, R92 ;  /* 0x00000004035c7825 */ /* 0x000fca00078e025c */
[----:B------:R-:W2:Y:S02]  /*9200*/  LDG.E.128.CONSTANT R8, desc[UR12][R92.64] ;  /* 0x0000000c5c087981 */ /* 0x000ea4000c1e9d00 */
[C---:B--2---:R-:W-:Y:S02]  /*9210*/  LOP3.LUT R4, R9.reuse, 0xf000f, RZ, 0xc0, !PT ;  /* 0x000f000f09047812 */ /* 0x044fe400078ec0ff */
[----:B------:R-:W-:Y:S02]  /*9220*/  LOP3.LUT R3, R9, 0xf000f0, RZ, 0xc0, !PT ;  /* 0x00f000f009037812 */ /* 0x000fe400078ec0ff */
[----:B------:R-:W-:Y:S02]  /*9230*/  LOP3.LUT R6, R10, 0xf000f0, RZ, 0xc0, !PT ;  /* 0x00f000f00a067812 */ /* 0x000fe400078ec0ff */
[----:B------:R-:W-:Y:S02]  /*9240*/  SHF.R.U32.HI R9, RZ, 0x8, R9 ;  /* 0x00000008ff097819 */ /* 0x000fe40000011609 */
[----:B------:R-:W-:-:S02]  /*9250*/  LOP3.LUT R7, R11, 0xf000f0, RZ, 0xc0, !PT ;  /* 0x00f000f00b077812 */ /* 0x000fc400078ec0ff */
[----:B------:R-:W-:Y:S02]  /*9260*/  SHF.R.U32.HI R17, RZ, 0x8, R10 ;  /* 0x00000008ff117819 */ /* 0x000fe4000001160a */
[----:B------:R-:W-:Y:S02]  /*9270*/  LOP3.LUT R16, R6, 0x64006400, RZ, 0xfc, !PT ;  /* 0x6400640006107812 */ /* 0x000fe400078efcff */
[----:B------:R-:W-:Y:S02]  /*9280*/  LOP3.LUT R22, R7, 0x64006400, RZ, 0xfc, !PT ;  /* 0x6400640007167812 */ /* 0x000fe400078efcff */
[----:B------:R-:W-:Y:S02]  /*9290*/  LOP3.LUT R6, R9, 0xf000f0, RZ, 0xc0, !PT ;  /* 0x00f000f009067812 */ /* 0x000fe400078ec0ff */
[C---:B------:R-:W-:Y:S02]  /*92a0*/  LOP3.LUT R0, R8.reuse, 0xf000f, RZ, 0xc0, !PT ;  /* 0x000f000f08007812 */ /* 0x040fe400078ec0ff */
[----:B------:R-:W-:-:S02]  /*92b0*/  LOP3.LUT R2, R8, 0xf000f0, RZ, 0xc0, !PT ;  /* 0x00f000f008027812 */ /* 0x000fc400078ec0ff */
        /* <DEDUP_REMOVED lines=8> */
[----:B------:R-:W-:Y:S01]  /*9340*/  LOP3.LUT R18, R7, 0x64006400, RZ, 0xfc, !PT ;  /* 0x6400640007127812 */ /* 0x000fe200078efcff */
[-C--:B------:R-:W-:Y:S01]  /*9350*/  HFMA2 R7, R10, R5.reuse.H0_H0, -72, -72 ;  /* 0xd480d4800a077431 */ /* 0x080fe20000040005 */
[C---:B------:R-:W-:Y:S01]  /*9360*/  LOP3.LUT R3, R8.reuse, 0xf000f0, RZ, 0xc0, !PT ;  /* 0x00f000f008037812 */ /* 0x040fe200078ec0ff */
        /* <DEDUP_REMOVED lines=32> */
[----:B------:R-:W-:Y:S02]  /*9570*/  HADD2.F32 R0, -RZ, R17.H0_H0 ;  /* 0x20000011ff007230 */ /* 0x000fe40000004100 */
[--C-:B------:R-:W-:Y:S01]  /*9580*/  HADD2.F32 R28, -RZ, R15.reuse.H0_H0 ;  /* 0x2000000fff1c7230 */ /* 0x100fe20000004100 */
[----:B------:R-:W1:Y:S01]  /*9590*/  LDS.64 R8, [UR4+-0x48] ;  /* 0xffffb804ff087984 */ /* 0x000e620008000a00 */
[----:B------:R-:W-:Y:S02]  /*95a0*/  HADD2.F32 R4, -RZ, R18.H0_H0 ;  /* 0x20000012ff047230 */ /* 0x000fe40000004100 */
[----:B------:R-:W-:Y:S02]  /*95b0*/  HADD2.F32 R2, -RZ, R16.H0_H0 ;  /* 0x20000010ff027230 */ /* 0x000fe40000004100 */
[----:B------:R-:W-:Y:S02]  /*95c0*/  HADD2.F32 R30, -RZ, R15.H1_H1 ;  /* 0x3000000fff1e7230 */ /* 0x000fe40000004100 */
[----:B0-----:R-:W-:-:S02]  /*95d0*/  HADD2.F32 R3, -RZ, R24.H0_H0 ;  /* 0x20000018ff037230 */ /* 0x001fc40000004100 */
[----:B------:R-:W-:Y:S02]  /*95e0*/  HADD2.F32 R27, -RZ, R24.H1_H1 ;  /* 0x30000018ff1b7230 */ /* 0x000fe40000004100 */
[--C-:B------:R-:W-:Y:S02]  /*95f0*/  HADD2.F32 R26, -RZ, R25.reuse.H0_H0 ;  /* 0x20000019ff1a7230 */ /* 0x100fe40000004100 */
[C---:B------:R-:W-:Y:S01]  /*9600*/  FFMA.FTZ R28, R3.reuse, R28, RZ ;  /* 0x0000001c031c7223 */ /* 0x040fe200000100ff */
[----:B------:R-:W-:Y:S02]  /*9610*/  HADD2.F32 R29, -RZ, R25.H1_H1 ;  /* 0x30000019ff1d7230 */ /* 0x000fe40000004100 */
[----:B------:R-:W-:Y:S01]  /*9620*/  FFMA.FTZ R25, R0, R3, RZ ;  /* 0x0000000300197223 */ /* 0x000fe200000100ff */
[----:B------:R-:W-:Y:S02]  /*9630*/  HADD2.F32 R24, -RZ, R17.H1_H1 ;  /* 0x30000011ff187230 */ /* 0x000fe40000004100 */
[C---:B------:R-:W-:Y:S01]  /*9640*/  FFMA.FTZ R33, R3.reuse, R4, RZ ;  /* 0x0000000403217223 */ /* 0x040fe200000100ff */
[----:B------:R-:W-:Y:S01]  /*9650*/  FFMA.FTZ R32, R3, R2, RZ ;  /* 0x0000000203207223 */ /* 0x000fe200000100ff */
[----:B------:R-:W-:-:S02]  /*9660*/  HADD2.F32 R4, -RZ, R18.H1_H1 ;  /* 0x30000012ff047230 */ /* 0x000fc40000004100 */
[----:B------:R-:W-:Y:S01]  /*9670*/  FFMA.FTZ R24, R24, R27, R25 ;  /* 0x0000001b18187223 */ /* 0x000fe20000010019 */
[----:B------:R-:W-:Y:S02]  /*9680*/  HADD2.F32 R2, -RZ, R16.H1_H1 ;  /* 0x30000010ff027230 */ /* 0x000fe40000004100 */
[C---:B------:R-:W-:Y:S01]  /*9690*/  FFMA.FTZ R25, R27.reuse, R30, R28 ;  /* 0x0000001e1b197223 */ /* 0x040fe2000001001c */
[----:B------:R-:W-:Y:S02]  /*96a0*/  HADD2.F32 R0, -RZ, R7.H0_H0 ;  /* 0x20000007ff007230 */ /* 0x000fe40000004100 */
[C---:B------:R-:W-:Y:S01]  /*96b0*/  FFMA.FTZ R33, R27.reuse, R4, R33 ;  /* 0x000000041b217223 */ /* 0x040fe20000010021 */
[----:B------:R-:W-:Y:S02]  /*96c0*/  HADD2.F32 R3, -RZ, R6.H0_H0 ;  /* 0x20000006ff037230 */ /* 0x000fe40000004100 */
[----:B------:R-:W-:Y:S01]  /*96d0*/  FFMA.FTZ R31, R27, R2, R32 ;  /* 0x000000021b1f7223 */ /* 0x000fe20000010020 */
[----:B------:R-:W-:-:S02]  /*96e0*/  HADD2.F32 R28, -RZ, R10.H0_H0 ;  /* 0x2000000aff1c7230 */ /* 0x000fc40000004100 */
        /* <DEDUP_REMOVED lines=18> */
[----:B------:R-:W-:Y:S02]  /*9810*/  HADD2.F32 R2, -RZ, R19.H1_H1 ;  /* 0x30000013ff027230 */ /* 0x000fe40000004100 */
[----:B------:R-:W-:Y:S02]  /*9820*/  HADD2.F32 R26, -RZ, R22.H0_H0 ;  /* 0x20000016ff1a7230 */ /* 0x000fe40000004100 */
[----:B------:R-:W-:Y:S01]  /*9830*/  FFMA.FTZ R24, R4, R24, R27 ;  /* 0x0000001804187223 */ /* 0x000fe2000001001b */
[----:B------:R-:W-:Y:S02]  /*9840*/  HADD2.F32 R28, -RZ, R23.H0_H0 ;  /* 0x20000017ff1c7230 */ /* 0x000fe40000004100 */
[----:B------:R-:W-:Y:S01]  /*9850*/  FFMA.FTZ R2, R2, R25, R3 ;  /* 0x0000001902027223 */ /* 0x000fe20000010003 */
[----:B------:R-:W-:-:S02]  /*9860*/  HADD2.F32 R0, -RZ, R21.H1_H1 ;  /* 0x30000015ff007230 */ /* 0x000fc40000004100 */
[C---:B------:R-:W-:Y:S01]  /*9870*/  FFMA.FTZ R31, R4.reuse, R26, R31 ;  /* 0x0000001a041f7223 */ /* 0x040fe2000001001f */
[----:B------:R-:W-:Y:S02]  /*9880*/  HADD2.F32 R8, -RZ, R9.H0_H0 ;  /* 0x20000009ff087230 */ /* 0x000fe40000004100 */
[----:B------:R-:W-:Y:S01]  /*9890*/  FFMA.FTZ R29, R4, R28, R29 ;  /* 0x0000001c041d7223 */ /* 0x000fe2000001001d */
[----:B------:R-:W-:Y:S02]  /*98a0*/  HADD2.F32 R3, -RZ, R12.H0_H0 ;  /* 0x2000000cff037230 */ /* 0x000fe40000004100 */
[----:B------:R-:W-:Y:S01]  /*98b0*/  FFMA.FTZ R27, R25, R0, R24 ;  /* 0x00000000191b7223 */ /* 0x000fe20000010018 */
[----:B------:R-:W-:Y:S02]  /*98c0*/  HADD2.F32 R28, -RZ, R23.H1_H1 ;  /* 0x30000017ff1c7230 */ /* 0x000fe40000004100 */
        /* <DEDUP_REMOVED lines=17> */
[----:B------:R-:W-:Y:S02]  /*99e0*/  HADD2.F32 R3, -RZ, R51.H0_H0 ;  /* 0x20000033ff037230 */ /* 0x000fe40000004100 */
[----:B------:R-:W-:Y:S01]  /*99f0*/  FFMA.FTZ R26, R9, R26, R31 ;  /* 0x0000001a091a7223 */ /* 0x000fe2000001001f */
[----:B------:R-:W-:-:S02]  /*9a00*/  HADD2.F32 R25, -RZ, R50.H0_H0 ;  /* 0x20000032ff197230 */ /* 0x000fc40000004100 */
[----:B------:R-:W-:Y:S01]  /*9a10*/  FFMA.FTZ R4, R9, R4, R28 ;  /* 0x0000000409047223 */ /* 0x000fe2000001001c */
[----:B------:R-:W-:Y:S02]  /*9a20*/  HADD2.F32 R27, -RZ, R49.H0_H0 ;  /* 0x20000031ff1b7230 */ /* 0x000fe40000004100 */
[----:B------:R-:W-:Y:S01]  /*9a30*/  FMUL.FTZ R0, R3, R0 ;  /* 0x0000000003007220 */ /* 0x000fe20000410000 */
[----:B------:R-:W-:Y:S02]  /*9a40*/  HADD2.F32 R29, -RZ, R48.H0_H0 ;  /* 0x20000030ff1d7230 */ /* 0x000fe40000004100 */
        /* <DEDUP_REMOVED lines=11> */
.L_x_948:
        /* <DEDUP_REMOVED lines=27> */
[----:B------:R-:W-:-:S02]  /*9cb0*/  HADD2.F32 R32, -RZ, R18.H1_H1 ;  /* 0x30000012ff207230 */ /* 0x000fc40000004100 */
[----:B------:R-:W-:Y:S01]  /*9cc0*/  FFMA.FTZ R27, R0, R26, R27 ;  /* 0x0000001a001b7223 */ /* 0x000fe2000001001b */
[----:B------:R-:W-:Y:S02]  /*9cd0*/  HADD2.F32 R2, -RZ, R7.H0_H0 ;  /* 0x20000007ff027230 */ /* 0x000fe40000004100 */
[-C--:B------:R-:W-:Y:S01]  /*9ce0*/  FFMA.FTZ R3, R4, R24.reuse, R3 ;  /* 0x0000001804037223 */ /* 0x080fe20000010003 */
[----:B------:R-:W-:Y:S02]  /*9cf0*/  HADD2.F32 R0, -RZ, R6.H1_H1 ;  /* 0x30000006ff007230 */ /* 0x000fe40000004100 */
        /* <DEDUP_REMOVED lines=9> */
[-C--:B------:R-:W-:Y:S01]  /*9d90*/  FFMA.FTZ R3, R4, R28.reuse, R3 ;  /* 0x0000001c04037223 */ /* 0x080fe20000010003 */
[----:B-1----:R-:W-:Y:S02]  /*9da0*/  HADD2.F32 R0, -RZ, R8.H0_H0 ;  /* 0x20000008ff007230 */ /* 0x002fe40000004100 */
[----:B------:R-:W-:Y:S01]  /*9db0*/  FFMA.FTZ R29, R2, R28, R29 ;  /* 0x0000001c021d7223 */ /* 0x000fe2000001001d */
[----:B------:R-:W-:-:S02]  /*9dc0*/  HADD2.F32 R4, -RZ, R19.H0_H0 ;  /* 0x20000013ff047230 */ /* 0x000fc40000004100 */
[----:B------:R-:W-:Y:S01]  /*9dd0*/  FFMA.FTZ R25, R30, R28, R25 ;  /* 0x0000001c1e197223 */ /* 0x000fe20000010019 */
[----:B------:R-:W-:Y:S02]  /*9de0*/  HADD2.F32 R26, -RZ, R21.H0_H0 ;  /* 0x20000015ff1a7230 */ /* 0x000fe40000004100 */
[----:B------:R-:W-:Y:S02]  /*9df0*/  HADD2.F32 R8, -RZ, R8.H1_H1 ;  /* 0x30000008ff087230 */ /* 0x000fe40000004100 */
[-C--:B------:R-:W-:Y:S01]  /*9e00*/  FFMA.FTZ R27, R4, R0.reuse, R27 ;  /* 0x00000000041b7223 */ /* 0x080fe2000001001b */
[----:B------:R-:W-:Y:S02]  /*9e10*/  HADD2.F32 R28, -RZ, R22.H0_H0 ;  /* 0x20000016ff1c7230 */ /* 0x000fe40000004100 */
[----:B------:R-:W-:Y:S01]  /*9e20*/  FFMA.FTZ R29, R26, R0, R29 ;  /* 0x000000001a1d7223 */ /* 0x000fe2000001001d */
[----:B------:R-:W-:Y:S02]  /*9e30*/  HADD2.F32 R24, -RZ, R19.H1_H1 ;  /* 0x30000013ff187230 */ /* 0x000fe40000004100 */
[----:B------:R-:W-:-:S02]  /*9e40*/  HADD2.F32 R30, -RZ, R23.H0_H0 ;  /* 0x20000017ff1e7230 */ /* 0x000fc40000004100 */
[----:B------:R-:W-:Y:S01]  /*9e50*/  FFMA.FTZ R3, R28, R0, R3 ;  /* 0x000000001c037223 */ /* 0x000fe20000010003 */
[----:B------:R-:W-:Y:S02]  /*9e60*/  HADD2.F32 R4, -RZ, R21.H1_H1 ;  /* 0x30000015ff047230 */ /* 0x000fe40000004100 */
[----:B------:R-:W-:Y:S01]  /*9e70*/  FFMA.FTZ R27, R24, R8, R27 ;  /* 0x00000008181b7223 */ /* 0x000fe2000001001b */
[----:B------:R-:W-:Y:S02]  /*9e80*/  HADD2.F32 R2, -RZ, R9.H0_H0 ;  /* 0x20000009ff027230 */ /* 0x000fe40000004100 */
[----:B------:R-:W-:Y:S01]  /*9e90*/  FFMA.FTZ R25, R30, R0, R25 ;  /* 0x000000001e197223 */ /* 0x000fe20000010019 */
[----:B------:R-:W-:Y:S02]  /*9ea0*/  HADD2.F32 R26, -RZ, R22.H1_H1 ;  /* 0x30000016ff1a7230 */ /* 0x000fe40000004100 */
[----:B------:R-:W-:Y:S01]  /*9eb0*/  FFMA.FTZ R29, R4, R8, R29 ;  /* 0x00000008041d7223 */ /* 0x000fe2000001001d */
[----:B------:R-:W-:-:S02]  /*9ec0*/  HADD2.F32 R28, -RZ, R23.H1_H1 ;  /* 0x30000017ff1c7230 */ /* 0x000fc40000004100 */
[----:B------:R-:W-:Y:S02]  /*9ed0*/  HADD2.F32 R24, -RZ, R13.H0_H0 ;  /* 0x2000000dff187230 */ /* 0x000fe40000004100 */
        /* <DEDUP_REMOVED lines=8> */
[--C-:B------:R-:W-:Y:S02]  /*9f60*/  HADD2.F32 R24, -RZ, R5.reuse.H0_H0 ;  /* 0x20000005ff187230 */ /* 0x100fe40000004100 */
[-C--:B------:R-:W-:Y:S01]  /*9f70*/  FFMA.FTZ R8, R8, R2.reuse, R3 ;  /* 0x0000000208087223 */ /* 0x080fe20000010003 */
[----:B------:R-:W-:Y:S02]  /*9f80*/  HADD2.F32 R27, -RZ, R12.H1_H1 ;  /* 0x3000000cff1b7230 */ /* 0x000fe40000004100 */
[-C--:B------:R-:W-:Y:S01]  /*9f90*/  FFMA.FTZ R4, R29, R9.reuse, R4 ;  /* 0x000000091d047223 */ /* 0x080fe20000010004 */
[----:B------:R-:W-:Y:S02]  /*9fa0*/  HADD2.F32 R29, -RZ, R5.H1_H1 ;  /* 0x30000005ff1d7230 */ /* 0x000fe40000004100 */
[----:B------:R-:W-:Y:S01]  /*9fb0*/  FFMA.FTZ R2, R24, R2, R25 ;  /* 0x0000000218027223 */ /* 0x000fe20000010019 */
[----:B------:R-:W-:Y:S02]  /*9fc0*/  HADD2.F32 R3, -RZ, R51.H0_H0 ;  /* 0x20000033ff037230 */ /* 0x000fe40000004100 */
[----:B------:R-:W-:Y:S01]  /*9fd0*/  FFMA.FTZ R0, R27, R9, R0 ;  /* 0x000000091b007223 */ /* 0x000fe20000010000 */
[----:B------:R-:W-:-:S02]  /*9fe0*/  HADD2.F32 R25, -RZ, R50.H0_H0 ;  /* 0x20000032ff197230 */ /* 0x000fc40000004100 */
[-C--:B------:R-:W-:Y:S01]  /*9ff0*/  FFMA.FTZ R8, R31, R9.reuse, R8 ;  /* 0x000000091f087223 */ /* 0x080fe20000010008 */
[----:B------:R-:W-:Y:S02]  /*a000*/  HADD2.F32 R27, -RZ, R49.H0_H0 ;  /* 0x20000031ff1b7230 */ /* 0x000fe40000004100 */
[----:B------:R-:W-:Y:S01]  /*a010*/  FFMA.FTZ R2, R29, R9, R2 ;  /* 0x000000091d027223 */ /* 0x000fe20000010002 */
[----:B------:R-:W-:Y:S02]  /*a020*/  HADD2.F32 R31, -RZ, R48.H0_H0 ;  /* 0x20000030ff1f7230 */ /* 0x000fe40000004100 */
        /* <DEDUP_REMOVED lines=12> */
.L_x_950:
        /* <DEDUP_REMOVED lines=94> */
.L_x_951:
[----:B------:R-:W-:Y:S05]  /*a6d0*/  BRA.U UP0, `(.L_x_949) ;  /* 0x0000000500687547 */ /* 0x000fea000b800000 */
[----:B------:R-:W0:Y:S01]  /*a6e0*/  LDS.64 R2, [UR4+0x70] ;  /* 0x00007004ff027984 */ /* 0x000e220008000a00 */
[--C-:B------:R-:W-:Y:S02]  /*a6f0*/  HADD2.F32 R0, -RZ, R17.reuse.H0_H0 ;  /* 0x20000011ff007230 */ /* 0x100fe40000004100 */
[--C-:B------:R-:W-:Y:S01]  /*a700*/  HADD2.F32 R4, -RZ, R18.reuse.H0_H0 ;  /* 0x20000012ff047230 */ /* 0x100fe20000004100 */
        /* <DEDUP_REMOVED lines=21> */
[----:B------:R-:W-:Y:S01]  /*a860*/  FFMA.FTZ R16, R4, R26, R3 ;  /* 0x0000001a04107223 */ /* 0x000fe20000010003 */
[----:B------:R-:W-:-:S02]  /*a870*/  HADD2.F32 R4, -RZ, R11.H0_H0 ;  /* 0x2000000bff047230 */ /* 0x000fc40000004100 */
[----:B------:R-:W-:Y:S01]  /*a880*/  FFMA.FTZ R25, R18, R24, R25 ;  /* 0x0000001812197223 */ /* 0x000fe20000010019 */
[-C--:B------:R-:W-:Y:S01]  /*a890*/  FFMA.FTZ R0, R0, R26.reuse, R15 ;  /* 0x0000001a00007223 */ /* 0x080fe2000001000f */
[-C--:B------:R-:W-:Y:S01]  /*a8a0*/  FFMA.FTZ R2, R2, R26.reuse, R17 ;  /* 0x0000001a02027223 */ /* 0x080fe20000010011 */
[----:B------:R-:W-:Y:S02]  /*a8b0*/  HADD2.F32 R3, -RZ, R6.H1_H1 ;  /* 0x30000006ff037230 */ /* 0x000fe40000004100 */
[----:B------:R-:W-:Y:S01]  /*a8c0*/  FFMA.FTZ R26, R4, R26, R25 ;  /* 0x0000001a041a7223 */ /* 0x000fe20000010019 */
[----:B------:R-:W-:Y:S02]  /*a8d0*/  HADD2.F32 R7, -RZ, R7.H1_H1 ;  /* 0x30000007ff077230 */ /* 0x000fe40000004100 */
[----:B------:R-:W-:Y:S02]  /*a8e0*/  HADD2.F32 R11, -RZ, R11.H1_H1 ;  /* 0x3000000bff0b7230 */ /* 0x000fe40000004100 */
[----:B------:R-:W-:Y:S01]  /*a8f0*/  FFMA.FTZ R0, R3, R27, R0 ;  /* 0x0000001b03007223 */ /* 0x000fe20000010000 */
[----:B-1----:R-:W-:-:S02]  /*a900*/  HADD2.F32 R3, -RZ, R8.H0_H0 ;  /* 0x20000008ff037230 */ /* 0x002fc40000004100 */
[-C--:B------:R-:W-:Y:S01]  /*a910*/  FFMA.FTZ R4, R7, R27.reuse, R2 ;  /* 0x0000001b07047223 */ /* 0x080fe20000010002 */
[----:B------:R-:W-:Y:S02]  /*a920*/  HADD2.F32 R7, -RZ, R19.H0_H0 ;  /* 0x20000013ff077230 */ /* 0x000fe40000004100 */
[----:B------:R-:W-:Y:S01]  /*a930*/  FFMA.FTZ R26, R11, R27, R26 ;  /* 0x0000001b0b1a7223 */ /* 0x000fe2000001001a */
[----:B------:R-:W-:Y:S02]  /*a940*/  HADD2.F32 R11, -RZ, R21.H0_H0 ;  /* 0x20000015ff0b7230 */ /* 0x000fe40000004100 */
[----:B------:R-:W-:Y:S02]  /*a950*/  HADD2.F32 R15, -RZ, R10.H1_H1 ;  /* 0x3000000aff0f7230 */ /* 0x000fe40000004100 */
[-C--:B------:R-:W-:Y:S01]  /*a960*/  FFMA.FTZ R7, R7, R3.reuse, R0 ;  /* 0x0000000307077223 */ /* 0x080fe20000010000 */
[----:B------:R-:W-:Y:S02]  /*a970*/  HADD2.F32 R8, -RZ, R8.H1_H1 ;  /* 0x30000008ff087230 */ /* 0x000fe40000004100 */
[----:B------:R-:W-:Y:S01]  /*a980*/  FFMA.FTZ R11, R11, R3, R4 ;  /* 0x000000030b0b7223 */ /* 0x000fe20000010004 */
[----:B------:R-:W-:-:S02]  /*a990*/  HADD2.F32 R6, -RZ, R19.H1_H1 ;  /* 0x30000013ff067230 */ /* 0x000fc40000004100 */
[----:B------:R-:W-:Y:S01]  /*a9a0*/  FFMA.FTZ R16, R15, R27, R16 ;  /* 0x0000001b0f107223 */ /* 0x000fe20000010010 */
[----:B------:R-:W-:Y:S02]  /*a9b0*/  HADD2.F32 R4, -RZ, R21.H1_H1 ;  /* 0x30000015ff047230 */ /* 0x000fe40000004100 */
[----:B------:R-:W-:Y:S02]  /*a9c0*/  HADD2.F32 R15, -RZ, R22.H0_H0 ;  /* 0x20000016ff0f7230 */ /* 0x000fe40000004100 */
[-C--:B------:R-:W-:Y:S01]  /*a9d0*/  FFMA.FTZ R7, R6, R8.reuse, R7 ;  /* 0x0000000806077223 */ /* 0x080fe20000010007 */
[----:B------:R-:W-:Y:S02]  /*a9e0*/  HADD2.F32 R2, -RZ, R9.H0_H0 ;  /* 0x20000009ff027230 */ /* 0x000fe40000004100 */
[----:B------:R-:W-:Y:S01]  /*a9f0*/  FFMA.FTZ R11, R4, R8, R11 ;  /* 0x00000008040b7223 */ /* 0x000fe2000001000b */
[----:B------:R-:W-:Y:S02]  /*aa00*/  HADD2.F32 R6, -RZ, R13.H0_H0 ;  /* 0x2000000dff067230 */ /* 0x000fe40000004100 */
[----:B------:R-:W-:Y:S01]  /*aa10*/  FFMA.FTZ R15, R15, R3, R16 ;  /* 0x000000030f0f7223 */ /* 0x000fe20000010010 */
[----:B------:R-:W-:-:S02]  /*aa20*/  HADD2.F32 R17, -RZ, R23.H0_H0 ;  /* 0x20000017ff117230 */ /* 0x000fc40000004100 */
[----:B------:R-:W-:Y:S02]  /*aa30*/  HADD2.F32 R22, -RZ, R22.H1_H1 ;  /* 0x30000016ff167230 */ /* 0x000fe40000004100 */
[----:B------:R-:W-:Y:S01]  /*aa40*/  FFMA.FTZ R4, R6, R2, R11 ;  /* 0x0000000206047223 */ /* 0x000fe2000001000b */
[----:B------:R-:W-:Y:S02]  /*aa50*/  HADD2.F32 R10, -RZ, R23.H1_H1 ;  /* 0x30000017ff0a7230 */ /* 0x000fe40000004100 */
[----:B------:R-:W-:Y:S01]  /*aa60*/  FFMA.FTZ R3, R17, R3, R26 ;  /* 0x0000000311037223 */ /* 0x000fe2000001001a */
[----:B------:R-:W-:Y:S02]  /*aa70*/  HADD2.F32 R6, -RZ, R14.H0_H0 ;  /* 0x2000000eff067230 */ /* 0x000fe40000004100 */
[-C--:B------:R-:W-:Y:S01]  /*aa80*/  FFMA.FTZ R15, R22, R8.reuse, R15 ;  /* 0x00000008160f7223 */ /* 0x080fe2000001000f */
[----:B------:R-:W-:Y:S02]  /*aa90*/  HADD2.F32 R0, -RZ, R12.H0_H0 ;  /* 0x2000000cff007230 */ /* 0x000fe40000004100 */
[----:B------:R-:W-:Y:S01]  /*aaa0*/  FFMA.FTZ R3, R10, R8, R3 ;  /* 0x000000080a037223 */ /* 0x000fe20000010003 */
[----:B------:R-:W-:-:S02]  /*aab0*/  HADD2.F32 R9, -RZ, R9.H1_H1 ;  /* 0x30000009ff097230 */ /* 0x000fc40000004100 */
[-C--:B------:R-:W-:Y:S01]  /*aac0*/  FFMA.FTZ R6, R6, R2.reuse, R15 ;  /* 0x0000000206067223 */ /* 0x080fe2000001000f */
[----:B------:R-:W-:Y:S02]  /*aad0*/  HADD2.F32 R11, -RZ, R14.H1_H1 ;  /* 0x3000000eff0b7230 */ /* 0x000fe40000004100 */
[-C--:B------:R-:W-:Y:S01]  /*aae0*/  FFMA.FTZ R0, R0, R2.reuse, R7 ;  /* 0x0000000200007223 */ /* 0x080fe20000010007 */
[----:B------:R-:W-:Y:S02]  /*aaf0*/  HADD2.F32 R8, -RZ, R5.H0_H0 ;  /* 0x20000005ff087230 */ /* 0x000fe40000004100 */
        /* <DEDUP_REMOVED lines=24> */
.L_x_949:
[----:B------:R-:W-:Y:S01]  /*ac80*/  UIADD3 UR7, UPT, UPT, UR7, 0x20, URZ ;  /* 0x0000002007077890 */ /* 0x000fe2000fffe0ff */
[----:B------:R-:W-:Y:S01]  /*ac90*/  MOV R3, UR15 ;  /* 0x0000000f00037c02 */ /* 0x000fe20008000f00 */
[----:B------:R-:W-:Y:S02]  /*aca0*/  UIADD3 UR4, UPT, UPT, UR4, 0x40, URZ ;  /* 0x0000004004047890 */ /* 0x000fe4000fffe0ff */
[----:B------:R-:W-:Y:S02]  /*acb0*/  UISETP.GE.AND UP1, UPT, UR7, UR6, UPT ;  /* 0x000000060700728c */ /* 0x000fe4000bf26270 */
[----:B------:R-:W-:-:S07]  /*acc0*/  IMAD.WIDE R92, R3, 0x4, R92 ;  /* 0x00000004035c7825 */ /* 0x000fce00078e025c */
[----:B------:R-:W-:Y:S05]  /*acd0*/  BRA.U !UP1, `(.L_x_952) ;  /* 0xffffff9509407547 */ /* 0x000fea000b83ffff */
.L_x_935:
[----:B------:R-:W0:Y:S01]  /*ace0*/  S2R R0, SR_CTAID.X ;  /* 0x0000000000007919 */ /* 0x000e220000002500 */
[----:B------:R-:W1:Y:S01]  /*acf0*/  LDC.64 R4, c[0x0][0x3a0] ;  /* 0x0000e800ff047b82 */ /* 0x000e620000000a00 */
[----:B------:R-:W-:Y:S01]  /*ad00*/  MOV R7, UR18 ;  /* 0x0000001200077c02 */ /* 0x000fe20008000f00 */
[----:B------:R-:W-:Y:S01]  /*ad10*/  HMUL2 R87, R87, UR19.H0_H0 ;  /* 0x2000001357577c32 */ /* 0x000fe20008000000 */
[----:B------:R-:W0:Y:S02]  /*ad20*/  S2R R3, SR_TID.X ;  /* 0x0000000000037919 */ /* 0x000e240000002100 */
[----:B0-----:R-:W-:-:S05]  /*ad30*/  LEA R0, R0, R3, 0x5 ;  /* 0x0000000300007211 */ /* 0x001fca00078e28ff */
[----:B------:R-:W-:-:S05]  /*ad40*/  IMAD R0, R7, UR15, R0 ;  /* 0x0000000f07007c24 */ /* 0x000fca000f8e0200 */
[----:B------:R-:W-:-:S05]  /*ad50*/  SHF.L.U32 R3, R0, 0x2, RZ ;  /* 0x0000000200037819 */ /* 0x000fca00000006ff */
[----:B-1----:R-:W-:-:S05]  /*ad60*/  IMAD.WIDE R4, R3, 0x2, R4 ;  /* 0x0000000203047825 */ /* 0x002fca00078e0204 */
[----:B------:R0:W-:Y:S01]  /*ad70*/  ATOM.E.ADD.F16x2.RN.STRONG.GPU P0, RZ, desc[UR12][R4.64], R87 ;  /* 0x8000005704ff79a2 */ /* 0x0001e2000c10e10c */
[----:B------:R-:W-:Y:S01]  /*ad80*/  BSSY.RECONVERGENT B0, `(.L_x_953) ;  /* 0x000000f000007945 */ /* 0x000fe20003800200 */
[----:B------:R-:W-:-:S03]  /*ad90*/  HMUL2 R7, R86, UR19.H0_H0 ;  /* 0x2000001356077c32 */ /* 0x000fc60008000000 */
[----:B0-----:R-:W-:Y:S05]  /*ada0*/  @P0 BRA `(.L_x_954) ;  /* 0x0000000000300947 */ /* 0x001fea0003800000 */
[----:B------:R-:W0:Y:S02]  /*adb0*/  QSPC.E.S P0, RZ, [R4] ;  /* 0x0000000004ff73aa */ /* 0x000e240000000500 */
[----:B0-----:R-:W-:Y:S05]  /*adc0*/  @!P0 BRA `(.L_x_955) ;  /* 0x00000000001c8947 */ /* 0x001fea0003800000 */
[----:B------:R-:W-:-:S04]  /*add0*/  MOV R2, R4 ;  /* 0x0000000400027202 */ /* 0x000fc80000000f00 */
[----:B------:R-:W-:-:S07]  /*ade0*/  MOV R0, R2 ;  /* 0x0000000200007202 */ /* 0x000fce0000000f00 */
.L_x_956:
[----:B------:R-:W0:Y:S02]  /*adf0*/  LDS R2, [R0] ;  /* 0x0000000000027984 */ /* 0x000e240000000800 */
[----:B0-----:R-:W-:-:S05]  /*ae00*/  HFMA2 R3, R2, 1, 1, R87 ;  /* 0x3c003c0002037831 */ /* 0x001fca0000000057 */
[----:B------:R-:W0:Y:S02]  /*ae10*/  ATOMS.CAST.SPIN P0, [R0], R2, R3 ;  /* 0x000000020000758d */ /* 0x000e240001800003 */
[----:B0-----:R-:W-:Y:S05]  /*ae20*/  @!P0 BRA `(.L_x_956) ;  /* 0xfffffffc00f08947 */ /* 0x001fea000383ffff */
[----:B------:R-:W-:Y:S05]  /*ae30*/  BRA `(.L_x_954) ;  /* 0x00000000000c7947 */ /* 0x000fea0003800000 */
.L_x_955:
[----:B------:R-:W2:Y:S02]  /*ae40*/  LD.E R0, desc[UR12][R4.64] ;  /* 0x0000000c04007980 */ /* 0x000ea4000c101900 */
[----:B--2---:R-:W-:-:S05]  /*ae50*/  IADD3 R3, PT, PT, R87, R0, RZ ;  /* 0x0000000057037210 */ /* 0x004fca0007ffe0ff */
[----:B------:R0:W-:Y:S02]  /*ae60*/  ST.E desc[UR12][R4.64], R3 ;  /* 0x0000000304007985 */ /* 0x0001e4000c10190c */
.L_x_954:
[----:B------:R-:W-:Y:S05]  /*ae70*/  BSYNC.RECONVERGENT B0 ;  /* 0x0000000000007941 */ /* 0x000fea0003800200 */
.L_x_953:
[----:B------:R1:W-:Y:S01]  /*ae80*/  ATOM.E.ADD.F16x2.RN.STRONG.GPU P0, RZ, desc[UR12][R4.64+0x4], R7 ;  /* 0x8000040704ff79a2 */ /* 0x0003e2000c10e10c */
[----:B------:R-:W-:Y:S04]  /*ae90*/  BSSY.RECONVERGENT B0, `(.L_x_957) ;  /* 0x000000e000007945 */ /* 0x000fe80003800200 */
[----:B-1----:R-:W-:Y:S05]  /*aea0*/  @P0 BRA `(.L_x_958) ;  /* 0x0000000000300947 */ /* 0x002fea0003800000 */
[----:B------:R-:W1:Y:S02]  /*aeb0*/  QSPC.E.S P0, RZ, [R4+0x4] ;  /* 0x0000040004ff73aa */ /* 0x000e640000000500 */
[----:B-1----:R-:W-:Y:S05]  /*aec0*/  @!P0 BRA `(.L_x_959) ;  /* 0x00000000001c8947 */ /* 0x002fea0003800000 */
[----:B------:R-:W-:-:S04]  /*aed0*/  MOV R2, R4 ;  /* 0x0000000400027202 */ /* 0x000fc80000000f00 */
[----:B------:R-:W-:-:S07]  /*aee0*/  MOV R0, R2 ;  /* 0x0000000200007202 */ /* 0x000fce0000000f00 */
.L_x_960:
[----:B------:R-:W0:Y:S02]  /*aef0*/  LDS R2, [R0+0x4] ;  /* 0x0000040000027984 */ /* 0x000e240000000800 */
[----:B0-----:R-:W-:-:S05]  /*af00*/  HADD2 R3, R2, R7 ;  /* 0x0000000702037230 */ /* 0x001fca0000000000 */
[----:B------:R-:W0:Y:S02]  /*af10*/  ATOMS.CAST.SPIN P0, [R0+0x4], R2, R3 ;  /* 0x000004020000758d */ /* 0x000e240001800003 */
[----:B0-----:R-:W-:Y:S05]  /*af20*/  @!P0 BRA `(.L_x_960) ;  /* 0xfffffffc00f08947 */ /* 0x001fea000383ffff */
[----:B------:R-:W-:Y:S05]  /*af30*/  BRA `(.L_x_958) ;  /* 0x00000000000c7947 */ /* 0x000fea0003800000 */
.L_x_959:
[----:B------:R-:W0:Y:S02]  /*af40*/  LD.E R0, desc[UR12][R4.64+0x4] ;  /* 0x0000040c04007980 */ /* 0x000e24000c101900 */
[----:B0-----:R-:W-:-:S05]  /*af50*/  IADD3 R3, PT, PT, R7, R0, RZ ;  /* 0x0000000007037210 */ /* 0x001fca0007ffe0ff */
[----:B------:R1:W-:Y:S02]  /*af60*/  ST.E desc[UR12][R4.64+0x4], R3 ;  /* 0x0000040304007985 */ /* 0x0003e4000c10190c */
.L_x_958:
[----:B------:R-:W-:Y:S05]  /*af70*/  BSYNC.RECONVERGENT B0 ;  /* 0x0000000000007941 */ /* 0x000fea0003800200 */
.L_x_957:
        /* <DEDUP_REMOVED lines=12> */
.L_x_964:
[----:B------:R-:W0:Y:S02]  /*b040*/  LDS R2, [R0] ;  /* 0x0000000000027984 */ /* 0x000e240000000800 */
[----:B0-----:R-:W-:-:S05]  /*b050*/  HFMA2 R3, R2, 1, 1, R85 ;  /* 0x3c003c0002037831 */ /* 0x001fca0000000055 */
[----:B------:R-:W0:Y:S02]  /*b060*/  ATOMS.CAST.SPIN P0, [R0], R2, R3 ;  /* 0x000000020000758d */ /* 0x000e240001800003 */
[----:B0-----:R-:W-:Y:S05]  /*b070*/  @!P0 BRA `(.L_x_964) ;  /* 0xfffffffc00f08947 */ /* 0x001fea000383ffff */
[----:B------:R-:W-:Y:S05]  /*b080*/  BRA `(.L_x_962) ;  /* 0x00000000000c7947 */ /* 0x000fea0003800000 */
.L_x_963:
[----:B------:R-:W2:Y:S02]  /*b090*/  LD.E R0, desc[UR12][R4.64] ;  /* 0x0000000c04007980 */ /* 0x000ea4000c101900 */
[----:B--2---:R-:W-:-:S05]  /*b0a0*/  IADD3 R3, PT, PT, R85, R0, RZ ;  /* 0x0000000055037210 */ /* 0x004fca0007ffe0ff */
[----:B------:R0:W-:Y:S02]  /*b0b0*/  ST.E desc[UR12][R4.64], R3 ;  /* 0x0000000304007985 */ /* 0x0001e4000c10190c */
.L_x_962:
[----:B------:R-:W-:Y:S05]  /*b0c0*/  BSYNC.RECONVERGENT B0 ;  /* 0x0000000000007941 */ /* 0x000fea0003800200 */
.L_x_961:
[----:B------:R1:W-:Y:S01]  /*b0d0*/  ATOM.E.ADD.F16x2.RN.STRONG.GPU P0, RZ, desc[UR12][R4.64+0x4], R89 ;  /* 0x8000045904ff79a2 */ /* 0x0003e2000c10e10c */
[----:B------:R-:W-:Y:S04]  /*b0e0*/  BSSY.RECONVERGENT B0, `(.L_x_965) ;  /* 0x000000e000007945 */ /* 0x000fe80003800200 */
[----:B-1----:R-:W-:Y:S05]  /*b0f0*/  @P0 BRA `(.L_x_966) ;  /* 0x0000000000300947 */ /* 0x002fea0003800000 */
[----:B------:R-:W1:Y:S02]  /*b100*/  QSPC.E.S P0, RZ, [R4+0x4] ;  /* 0x0000040004ff73aa */ /* 0x000e640000000500 */
[----:B-1----:R-:W-:Y:S05]  /*b110*/  @!P0 BRA `(.L_x_967) ;  /* 0x00000000001c8947 */ /* 0x002fea0003800000 */
[----:B------:R-:W-:-:S04]  /*b120*/  MOV R2, R4 ;  /* 0x0000000400027202 */ /* 0x000fc80000000f00 */
[----:B------:R-:W-:-:S07]  /*b130*/  MOV R0, R2 ;  /* 0x0000000200007202 */ /* 0x000fce0000000f00 */
.L_x_968:
[----:B------:R-:W0:Y:S02]  /*b140*/  LDS R2, [R0+0x4] ;  /* 0x0000040000027984 */ /* 0x000e240000000800 */
[----:B0-----:R-:W-:-:S05]  /*b150*/  HADD2 R3, R2, R89 ;  /* 0x0000005902037230 */ /* 0x001fca0000000000 */
[----:B------:R-:W0:Y:S02]  /*b160*/  ATOMS.CAST.SPIN P0, [R0+0x4], R2, R3 ;  /* 0x000004020000758d */ /* 0x000e240001800003 */
[----:B0-----:R-:W-:Y:S05]  /*b170*/  @!P0 BRA `(.L_x_968) ;  /* 0xfffffffc00f08947 */ /* 0x001fea000383ffff */
[----:B------:R-:W-:Y:S05]  /*b180*/  BRA `(.L_x_966) ;  /* 0x00000000000c7947 */ /* 0x000fea0003800000 */
.L_x_967:
[----:B------:R-:W0:Y:S02]  /*b190*/  LD.E R0, desc[UR12][R4.64+0x4] ;  /* 0x0000040c04007980 */ /* 0x000e24000c101900 */
[----:B0-----:R-:W-:-:S05]  /*b1a0*/  IADD3 R3, PT, PT, R89, R0, RZ ;  /* 0x0000000059037210 */ /* 0x001fca0007ffe0ff */
[----:B------:R1:W-:Y:S02]  /*b1b0*/  ST.E desc[UR12][R4.64+0x4], R3 ;  /* 0x0000040304007985 */ /* 0x0003e4000c10190c */
.L_x_966:
[----:B------:R-:W-:Y:S05]  /*b1c0*/  BSYNC.RECONVERGENT B0 ;  /* 0x0000000000007941 */ /* 0x000fea0003800200 */
.L_x_965:
        /* <DEDUP_REMOVED lines=14> */
.L_x_972:
[----:B------:R-:W0:Y:S02]  /*b2b0*/  LDS R2, [R0] ;  /* 0x0000000000027984 */ /* 0x000e240000000800 */
[----:B0-----:R-:W-:-:S05]  /*b2c0*/  HFMA2 R3, R2, 1, 1, R83 ;  /* 0x3c003c0002037831 */ /* 0x001fca0000000053 */
[----:B------:R-:W0:Y:S02]  /*b2d0*/  ATOMS.CAST.SPIN P0, [R0], R2, R3 ;  /* 0x000000020000758d */ /* 0x000e240001800003 */
[----:B0-----:R-:W-:Y:S05]  /*b2e0*/  @!P0 BRA `(.L_x_972) ;  /* 0xfffffffc00f08947 */ /* 0x001fea000383ffff */
[----:B------:R-:W-:Y:S05]  /*b2f0*/  BRA `(.L_x_970) ;  /* 0x00000000000c7947 */ /* 0x000fea0003800000 */
.L_x_971:
[----:B------:R-:W2:Y:S02]  /*b300*/  LD.E R0, desc[UR12][R4.64] ;  /* 0x0000000c04007980 */ /* 0x000ea4000c101900 */
[----:B--2---:R-:W-:-:S05]  /*b310*/  IADD3 R3, PT, PT, R83, R0, RZ ;  /* 0x0000000053037210 */ /* 0x004fca0007ffe0ff */
[----:B------:R0:W-:Y:S02]  /*b320*/  ST.E desc[UR12][R4.64], R3 ;  /* 0x0000000304007985 */ /* 0x0001e4000c10190c */
.L_x_970:
[----:B------:R-:W-:Y:S05]  /*b330*/  BSYNC.RECONVERGENT B0 ;  /* 0x0000000000007941 */ /* 0x000fea0003800200 */
.L_x_969:
[----:B------:R1:W-:Y:S01]  /*b340*/  ATOM.E.ADD.F16x2.RN.STRONG.GPU P0, RZ, desc[UR12][R4.64+0x4], R7 ;  /* 0x8000040704ff79a2 */ /* 0x0003e2000c10e10c */
[----:B------:R-:W-:Y:S04]  /*b350*/  BSSY.RECONVERGENT B0, `(.L_x_973) ;  /* 0x000000e000007945 */ /* 0x000fe80003800200 */
[----:B-1----:R-:W-:Y:S05]  /*b360*/  @P0 BRA `(.L_x_974) ;  /* 0x0000000000300947 */ /* 0x002fea0003800000 */
[----:B------:R-:W1:Y:S02]  /*b370*/  QSPC.E.S P0, RZ, [R4+0x4] ;  /* 0x0000040004ff73aa */ /* 0x000e640000000500 */
[----:B-1----:R-:W-:Y:S05]  /*b380*/  @!P0 BRA `(.L_x_975) ;  /* 0x00000000001c8947 */ /* 0x002fea0003800000 */
[----:B------:R-:W-:-:S04]  /*b390*/  MOV R2, R4 ;  /* 0x0000000400027202 */ /* 0x000fc80000000f00 */
[----:B------:R-:W-:-:S07]  /*b3a0*/  MOV R0, R2 ;  /* 0x0000000200007202 */ /* 0x000fce0000000f00 */
.L_x_976:
[----:B------:R-:W0:Y:S02]  /*b3b0*/  LDS R2, [R0+0x4] ;  /* 0x0000040000027984 */ /* 0x000e240000000800 */
[----:B0-----:R-:W-:-:S05]  /*b3c0*/  HADD2 R3, R2, R7 ;  /* 0x0000000702037230 */ /* 0x001fca0000000000 */
[----:B------:R-:W0:Y:S02]  /*b3d0*/  ATOMS.CAST.SPIN P0, [R0+0x4], R2, R3 ;  /* 0x000004020000758d */ /* 0x000e240001800003 */
[----:B0-----:R-:W-:Y:S05]  /*b3e0*/  @!P0 BRA `(.L_x_976) ;  /* 0xfffffffc00f08947 */ /* 0x001fea000383ffff */
[----:B------:R-:W-:Y:S05]  /*b3f0*/  BRA `(.L_x_974) ;  /* 0x00000000000c7947 */ /* 0x000fea0003800000 */
.L_x_975:
[----:B------:R-:W0:Y:S02]  /*b400*/  LD.E R0, desc[UR12][R4.64+0x4] ;  /* 0x0000040c04007980 */ /* 0x000e24000c101900 */
[----:B0-----:R-:W-:-:S05]  /*b410*/  IADD3 R3, PT, PT, R7, R0, RZ ;  /* 0x0000000007037210 */ /* 0x001fca0007ffe0ff */
[----:B------:R1:W-:Y:S02]  /*b420*/  ST.E desc[UR12][R4.64+0x4], R3 ;  /* 0x0000040304007985 */ /* 0x0003e4000c10190c */
.L_x_974:
[----:B------:R-:W-:Y:S05]  /*b430*/  BSYNC.RECONVERGENT B0 ;  /* 0x0000000000007941 */ /* 0x000fea0003800200 */
.L_x_973:
        /* <DEDUP_REMOVED lines=14> */
.L_x_980:
[----:B------:R-:W0:Y:S02]  /*b520*/  LDS R2, [R0] ;  /* 0x0000000000027984 */ /* 0x000e240000000800 */
[----:B0-----:R-:W-:-:S05]  /*b530*/  HFMA2 R3, R2, 1, 1, R81 ;  /* 0x3c003c0002037831 */ /* 0x001fca0000000051 */
[----:B------:R-:W0:Y:S02]  /*b540*/  ATOMS.CAST.SPIN P0, [R0], R2, R3 ;  /* 0x000000020000758d */ /* 0x000e240001800003 */
[----:B0-----:R-:W-:Y:S05]  /*b550*/  @!P0 BRA `(.L_x_980) ;  /* 0xfffffffc00f08947 */ /* 0x001fea000383ffff */
[----:B------:R-:W-:Y:S05]  /*b560*/  BRA `(.L_x_978) ;  /* 0x00000000000c7947 */ /* 0x000fea0003800000 */
.L_x_979:
[----:B------:R-:W2:Y:S02]  /*b570*/  LD.E R0, desc[UR12][R4.64] ;  /* 0x0000000c04007980 */ /* 0x000ea4000c101900 */
[----:B--2---:R-:W-:-:S05]  /*b580*/  IADD3 R3, PT, PT, R81, R0, RZ ;  /* 0x0000000051037210 */ /* 0x004fca0007ffe0ff */
[----:B------:R0:W-:Y:S02]  /*b590*/  ST.E desc[UR12][R4.64], R3 ;  /* 0x0000000304007985 */ /* 0x0001e4000c10190c */
.L_x_978:
[----:B------:R-:W-:Y:S05]  /*b5a0*/  BSYNC.RECONVERGENT B0 ;  /* 0x0000000000007941 */ /* 0x000fea0003800200 */
.L_x_977:
[----:B------:R1:W-:Y:S02]  /*b5b0*/  ATOM.E.ADD.F16x2.RN.STRONG.GPU P0, RZ, desc[UR12][R4.64+0x4], R7 ;  /* 0x8000040704ff79a2 */ /* 0x0003e4000c10e10c */
[----:B-1----:R-:W-:Y:S05]  /*b5c0*/  @P0 EXIT ;  /* 0x000000000000094d */ /* 0x002fea0003800000 */
[----:B------:R-:W1:Y:S02]  /*b5d0*/  QSPC.E.S P0, RZ, [R4+0x4] ;  /* 0x0000040004ff73aa */ /* 0x000e640000000500 */
[----:B-1----:R-:W-:Y:S05]  /*b5e0*/  @!P0 BRA `(.L_x_981) ;  /* 0x00000000001c8947 */ /* 0x002fea0003800000 */
[----:B------:R-:W-:-:S04]  /*b5f0*/  MOV R2, R4 ;  /* 0x0000000400027202 */ /* 0x000fc80000000f00 */
[----:B------:R-:W-:-:S07]  /*b600*/  MOV R0, R2 ;  /* 0x0000000200007202 */ /* 0x000fce0000000f00 */
.L_x_982:
[----:B------:R-:W0:Y:S02]  /*b610*/  LDS R2, [R0+0x4] ;  /* 0x0000040000027984 */ /* 0x000e240000000800 */
[----:B0-----:R-:W-:-:S05]  /*b620*/  HADD2 R3, R2, R7 ;  /* 0x0000000702037230 */ /* 0x001fca0000000000 */
[----:B------:R-:W0:Y:S02]  /*b630*/  ATOMS.CAST.SPIN P0, [R0+0x4], R2, R3 ;  /* 0x000004020000758d */ /* 0x000e240001800003 */
[----:B0-----:R-:W-:Y:S05]  /*b640*/  @!P0 BRA `(.L_x_982) ;  /* 0xfffffffc00f08947 */ /* 0x001fea000383ffff */
[----:B------:R-:W-:Y:S05]  /*b650*/  EXIT ;  /* 0x000000000000794d */ /* 0x000fea0003800000 */
.L_x_981:
[----:B------:R-:W0:Y:S02]  /*b660*/  LD.E R0, desc[UR12][R4.64+0x4] ;  /* 0x0000040c04007980 */ /* 0x000e24000c101900 */
[----:B0-----:R-:W-:-:S05]  /*b670*/  IADD3 R3, PT, PT, R7, R0, RZ ;  /* 0x0000000007037210 */ /* 0x001fca0007ffe0ff */
[----:B------:R-:W-:Y:S01]  /*b680*/  ST.E desc[UR12][R4.64+0x4], R3 ;  /* 0x0000040304007985 */ /* 0x000fe2000c10190c */
[----:B------:R-:W-:Y:S05]  /*b690*/  EXIT ;  /* 0x000000000000794d */ /* 0x000fea0003800000 */
.L_x_983:
        /* <DEDUP_REMOVED lines=14> */
.L_x_3927:


//--------------------- .text._Z23gemm_half_q_half_kernelILi4ELi8ELb1ELb1ELi32EEvPK6__halfPKjS4_S2_PS0_iiiiPKtS7_iiiiiibS2_i --------------------------
	.section	.text._Z23gemm_half_q_half_kernelILi4ELi8ELb1ELb1ELi32EEvPK6__halfPKjS4_S2_PS0_iiiiPKtS7_iiiiiibS2_i,"ax",@progbits
	.align	128
        .global         _Z23gemm_half_q_half_kernelILi4ELi8ELb1ELb1ELi32EEvPK6__halfPKjS4_S2_PS0_iiiiPKtS7_iiiiiibS2_i
        .type           _Z23gemm_half_q_half_kernelILi4ELi8ELb1ELb1ELi32EEvPK6__halfPKjS4_S2_PS0_iiiiPKtS7_iiiiiibS2_i,@function
        .size           _Z23gemm_half_q_half_kernelILi4ELi8ELb1ELb1ELi32EEvPK6__halfPKjS4_S2_PS0_iiiiPKtS7_iiiiiibS2_i,(.L_x_3928 - _Z23gemm_half_q_half_kernelILi4ELi8ELb1ELb1ELi32EEvPK6__halfPKjS4_S2_PS0_iiiiPKtS7_iiiiiibS2_i)
        .other          _Z23gemm_half_q_half_kernelILi4ELi8ELb1ELb1ELi32EEvPK6__halfPKjS4_S2_PS0_iiiiPKtS7_iiiiiibS2_i,@"STO_CUDA_ENTRY STV_DEFAULT"
_Z23gemm_half_q_half_kernelILi4ELi8ELb1ELb1ELi32EEvPK6__halfPKjS4_S2_PS0_iiiiPKtS7_iiiiiibS2_i:
.text._Z23gemm_half_q_half_kernelILi4ELi8ELb1ELb1ELi32EEvPK6__halfPKjS4_S2_PS0_iiiiPKtS7_iiiiiibS2_i:
        /* <DEDUP_REMOVED lines=17> */
[----:B---3--:R-:W-:-:S13]  /*0110*/  R2UR UR8, R4 ;  /* 0x00000000040872ca */ /* 0x008fda00000e0000 */
[----:B------:R-:W-:Y:S01]  /*0120*/  MOV R6, UR8 ;  /* 0x0000000800067c02 */ /* 0x000fe20008000f00 */
[----:B012-4-:R-:W-:Y:S06]  /*0130*/  @!P1 BRA `(.L_x_984) ;  /* 0x00000000003c9947 */ /* 0x017fec0003800000 */
[----:B------:R-:W0:Y:S08]  /*0140*/  LDC R9, c[0x0][0x3f0] ;  /* 0x0000fc00ff097b82 */ /* 0x000e300000000800 */
[----:B------:R-:W0:Y:S02]  /*0150*/  LDC.64 R4, c[0x0][0x3e8] ;  /* 0x0000fa00ff047b82 */ /* 0x000e240000000a00 */
[----:B0-----:R-:W-:-:S05]  /*0160*/  IMAD.WIDE R4, R9, 0x2, R4 ;  /* 0x0000000209047825 */ /* 0x001fca00078e0204 */
[----:B------:R-:W2:Y:S01]  /*0170*/  LDG.E.U16 R35, desc[UR6][R4.64] ;  /* 0x0000000604237981 */ /* 0x000ea2000c1e1500 */
[----:B------:R-:W-:Y:S02]  /*0180*/  ISETP.NE.AND P0, PT, R38, 0x2, PT ;  /* 0x000000022600780c */ /* 0x000fe40003f05270 */
[----:B--2---:R-:W-:-:S11]  /*0190*/  LOP3.LUT R6, R35, UR8, RZ, 0xfc, !PT ;  /* 0x0000000823067c12 */ /* 0x004fd6000f8efcff */
        /* <DEDUP_REMOVED lines=9> */
.L_x_984:
[----:B------:R-:W-:Y:S02]  /*0230*/  PRMT R4, R6, 0x9910, RZ ;  /* 0x0000991006047816 */ /* 0x000fe400000000ff */
[----:B------:R-:W-:Y:S02]  /*0240*/  SHF.L.U32 R6, R2, 0x5, RZ ;  /* 0x0000000502067819 */ /* 0x000fe400000006ff */
[----:B------:R-:W-:Y:S02]  /*0250*/  ISETP.NE.AND P0, PT, R4, RZ, PT ;  /* 0x000000ff0400720c */ /* 0x000fe40003f05270 */
[----:B------:R-:W-:-:S11]  /*0260*/  VIADDMNMX R8, R6, 0x20, R7, PT ;  /* 0x0000002006087846 */ /* 0x000fd60003800107 */
[----:B------:R-:W-:Y:S05]  /*0270*/  @!P0 EXIT ;  /* 0x000000000000894d */ /* 0x000fea0003800000 */
[----:B------:R-:W-:Y:S01]  /*0280*/  IADD3 R19, PT, PT, R6, R3, RZ ;  /* 0x0000000306137210 */ /* 0x000fe20007ffe0ff */
[----:B------:R-:W-:Y:S01]  /*0290*/  BSSY.RECONVERGENT B0, `(.L_x_985) ;  /* 0x00000b7000007945 */ /* 0x000fe20003800200 */
[----:B------:R-:W-:Y:S02]  /*02a0*/  SHF.L.U32 R4, R34, 0x7, RZ ;  /* 0x0000000722047819 */ /* 0x000fe400000006ff */
[----:B------:R-:W-:Y:S02]  /*02b0*/  ISETP.GE.AND P0, PT, R19, R8, PT ;  /* 0x000000081300720c */ /* 0x000fe40003f06270 */
[----:B------:R-:W-:Y:S02]  /*02c0*/  VIMNMX.U32 R5, PT, PT, R38, 0x4, PT ;  /* 0x0000000426057848 */ /* 0x000fe40003fe0000 */
[----:B------:R-:W-:-:S09]  /*02d0*/  LEA R9, R3, R4, 0x2 ;  /* 0x0000000403097211 */ /* 0x000fd200078e10ff */
        /* <DEDUP_REMOVED lines=22> */
[----:B------:R-:W-:Y:S02]  /*0440*/  IADD3 R20, PT, PT, R16, 0x40, RZ ;  /* 0x0000004010147810 */ /* 0x000fe40007ffe0ff */
[----:B------:R-:W-:-:S09]  /*0450*/  IADD3 R14, PT, PT, R12, R7, RZ ;  /* 0x000000070c0e7210 */ /* 0x000fd20007ffe0ff */
[----:B------:R-:W-:Y:S05]  /*0460*/  @P0 BRA `(.L_x_988) ;  /* 0x0000000000ec0947 */ /* 0x000fea0003800000 */
[----:B------:R-:W-:Y:S02]  /*0470*/  IADD3 R10, PT, PT, RZ, -R18, RZ ;  /* 0x80000012ff0a7210 */ /* 0x000fe40007ffe0ff */
[----:B------:R-:W-:Y:S02]  /*0480*/  PLOP3.LUT P0, PT, PT, PT, PT, 0x80, 0x8 ;  /* 0x000000000008781c */ /* 0x000fe40003f0f070 */
[----:B------:R-:W-:-:S13]  /*0490*/  ISETP.GT.AND P2, PT, R10, 0x3, PT ;  /* 0x000000030a00780c */ /* 0x000fda0003f44270 */
[----:B------:R-:W-:Y:S05]  /*04a0*/  @!P2 BRA `(.L_x_989) ;  /* 0x000000000084a947 */ /* 0x000fea0003800000 */
[----:B------:R-:W-:-:S13]  /*04b0*/  PLOP3.LUT P0, PT, PT, PT, PT, 0x8, 0x80 ;  /* 0x000000000080781c */ /* 0x000fda0003f0e170 */
.L_x_990:
[-C--:B------:R-:W-:Y:S02]  /*04c0*/  IADD3 R10, PT, PT, R14, R7.reuse, RZ ;  /* 0x000000070e0a7210 */ /* 0x080fe40007ffe0ff */
[----:B-1----:R-:W-:Y:S02]  /*04d0*/  IADD3 R11, P2, PT, R19, R14, RZ ;  /* 0x0000000e130b7210 */ /* 0x002fe40007f5e0ff */
[----:B------:R-:W-:Y:S02]  /*04e0*/  IADD3 R12, PT, PT, R10, R7, RZ ;  /* 0x000000070a0c7210 */ /* 0x000fe40007ffe0ff */
[----:B------:R-:W-:Y:S02]  /*04f0*/  LEA.HI.X.SX32 R16, R14, RZ, 0x1, P2 ;  /* 0x000000ff0e107211 */ /* 0x000fe400010f0eff */
[----:B------:R-:W-:Y:S02]  /*0500*/  LEA R14, P2, R11, UR4, 0x1 ;  /* 0x000000040b0e7c11 */ /* 0x000fe4000f8408ff */
[----:B------:R-:W-:-:S02]  /*0510*/  IADD3 R17, P3, PT, R19, R10, RZ ;  /* 0x0000000a13117210 */ /* 0x000fc40007f7e0ff */
[----:B------:R-:W-:Y:S02]  /*0520*/  IADD3 R22, PT, PT, R12, R7, RZ ;  /* 0x000000070c167210 */ /* 0x000fe40007ffe0ff */
[----:B------:R-:W-:Y:S02]  /*0530*/  LEA.HI.X R15, R11, UR5, R16, 0x1, P2 ;  /* 0x000000050b0f7c11 */ /* 0x000fe400090f0c10 */
[----:B------:R-:W-:Y:S02]  /*0540*/  IADD3 R13, P4, PT, R19, R12, RZ ;  /* 0x0000000c130d7210 */ /* 0x000fe40007f9e0ff */
[----:B------:R-:W-:Y:S02]  /*0550*/  LEA.HI.X.SX32 R10, R10, RZ, 0x1, P3 ;  /* 0x000000ff0a0a7211 */ /* 0x000fe400018f0eff */
[----:B------:R-:W-:Y:S01]  /*0560*/  LEA R16, P2, R17, UR4, 0x1 ;  /* 0x0000000411107c11 */ /* 0x000fe2000f8408ff */
[----:B------:R0:W2:Y:S01]  /*0570*/  LDG.E.U16.CONSTANT R15, desc[UR6][R14.64] ;  /* 0x000000060e0f7981 */ /* 0x0000a2000c1e9500 */
[----:B------:R-:W-:-:S02]  /*0580*/  IADD3 R11, P5, PT, R19, R22, RZ ;  /* 0x00000016130b7210 */ /* 0x000fc40007fbe0ff */
[----:B------:R-:W-:Y:S02]  /*0590*/  LEA.HI.X.SX32 R26, R12, RZ, 0x1, P4 ;  /* 0x000000ff0c1a7211 */ /* 0x000fe400020f0eff */
[----:B------:R-:W-:Y:S02]  /*05a0*/  LEA.HI.X R17, R17, UR5, R10, 0x1, P2 ;  /* 0x0000000511117c11 */ /* 0x000fe400090f0c0a */
[----:B------:R-:W-:Y:S02]  /*05b0*/  LEA R12, P3, R13, UR4, 0x1 ;  /* 0x000000040d0c7c11 */ /* 0x000fe4000f8608ff */
[----:B------:R-:W-:Y:S02]  /*05c0*/  LEA.HI.X.SX32 R24, R22, RZ, 0x1, P5 ;  /* 0x000000ff16187211 */ /* 0x000fe400028f0eff */
[----:B------:R-:W-:Y:S01]  /*05d0*/  LEA R10, P2, R11, UR4, 0x1 ;  /* 0x000000040b0a7c11 */ /* 0x000fe2000f8408ff */
[----:B------:R-:W3:Y:S01]  /*05e0*/  LDG.E.U16.CONSTANT R17, desc[UR6][R16.64] ;  /* 0x0000000610117981 */ /* 0x000ee2000c1e9500 */
[----:B------:R-:W-:-:S02]  /*05f0*/  LEA.HI.X R13, R13, UR5, R26, 0x1, P3 ;  /* 0x000000050d0d7c11 */ /* 0x000fc400098f0c1a */
[----:B------:R-:W-:-:S04]  /*0600*/  LEA.HI.X R11, R11, UR5, R24, 0x1, P2 ;  /* 0x000000050b0b7c11 */ /* 0x000fc800090f0c18 */
[----:B------:R-:W4:Y:S04]  /*0610*/  LDG.E.U16.CONSTANT R13, desc[UR6][R12.64] ;  /* 0x000000060c0d7981 */ /* 0x000f28000c1e9500 */
[----:B------:R-:W5:Y:S01]  /*0620*/  LDG.E.U16.CONSTANT R11, desc[UR6][R10.64] ;  /* 0x000000060a0b7981 */ /* 0x000f62000c1e9500 */
[----:B------:R-:W-:-:S04]  /*0630*/  IADD3 R18, PT, PT, R18, 0x4, RZ ;  /* 0x0000000412127810 */ /* 0x000fc80007ffe0ff */
[----:B------:R-:W-:Y:S02]  /*0640*/  ISETP.GE.AND P2, PT, R18, -0x3, PT ;  /* 0xfffffffd1200780c */ /* 0x000fe40003f46270 */
[----:B0-----:R-:W-:Y:S01]  /*0650*/  IADD3 R14, PT, PT, R22, R7, RZ ;  /* 0x00000007160e7210 */ /* 0x001fe20007ffe0ff */
[----:B--2---:R-:W-:Y:S04]  /*0660*/  STS.U16 [R20], R15 ;  /* 0x0000000f14007388 */ /* 0x004fe80000000400 */
[----:B---3--:R-:W-:Y:S04]  /*0670*/  STS.U16 [R20+0x40], R17 ;  /* 0x0000401114007388 */ /* 0x008fe80000000400 */
[----:B----4-:R-:W-:Y:S04]  /*0680*/  STS.U16 [R20+0x80], R13 ;  /* 0x0000800d14007388 */ /* 0x010fe80000000400 */
[----:B-----5:R0:W-:Y:S02]  /*0690*/  STS.U16 [R20+0xc0], R11 ;  /* 0x0000c00b14007388 */ /* 0x0201e40000000400 */
[----:B0-----:R-:W-:Y:S01]  /*06a0*/  IADD3 R20, PT, PT, R20, 0x100, RZ ;  /* 0x0000010014147810 */ /* 0x001fe20007ffe0ff */
[----:B------:R-:W-:Y:S06]  /*06b0*/  @!P2 BRA `(.L_x_990) ;  /* 0xfffffffc0080a947 */ /* 0x000fec000383ffff */
.L_x_989:
[----:B------:R-:W-:-:S04]  /*06c0*/  IADD3 R10, PT, PT, RZ, -R18, RZ ;  /* 0x80000012ff0a7210 */ /* 0x000fc80007ffe0ff */
[----:B------:R-:W-:-:S13]  /*06d0*/  ISETP.GT.AND P2, PT, R10, 0x1, PT ;  /* 0x000000010a00780c */ /* 0x000fda0003f44270 */
[----:B------:R-:W-:Y:S05]  /*06e0*/  @!P2 BRA `(.L_x_991) ;  /* 0x000000000044a947 */ /* 0x000fea0003800000 */
[C---:B-1----:R-:W-:Y:S02]  /*06f0*/  IADD3 R16, PT, PT, R14.reuse, R7, RZ ;  /* 0x000000070e107210 */ /* 0x042fe40007ffe0ff */
        /* <DEDUP_REMOVED lines=16> */
.L_x_991:
[----:B------:R-:W-:-:S13]  /*0800*/  ISETP.EQ.AND P2, PT, R18, RZ, PT ;  /* 0x000000ff1200720c */ /* 0x000fda0003f42270 */
[----:B------:R-:W-:Y:S05]  /*0810*/  @!P0 BRA P2, `(.L_x_986) ;  /* 0x0000000400788947 */ /* 0x000fea0001000000 */
.L_x_988:
[----:B-1----:R-:W-:-:S04]  /*0820*/  IADD3 R11, P0, PT, R19, R14, RZ ;  /* 0x0000000e130b7210 */ /* 0x002fc80007f1e0ff */
        /* <DEDUP_REMOVED lines=11> */
.L_x_987:
[----:B------:R-:W-:-:S04]  /*08e0*/  LEA R10, P0, R19, UR10, 0x1 ;  /* 0x0000000a130a7c11 */ /* 0x000fc8000f8008ff */
[----:B------:R-:W-:Y:S02]  /*08f0*/  LEA.HI.X R11, R19, UR11, RZ, 0x1, P0 ;  /* 0x0000000b130b7c11 */ /* 0x000fe400080f0cff */
[----:B------:R-:W-:Y:S01]  /*0900*/  IADD3 R20, PT, PT, RZ, -R5, RZ ;  /* 0x80000005ff147210 */ /* 0x000fe20007ffe0ff */
[----:B------:R-:W-:Y:S01]  /*0910*/  IMAD R14, R0, R7, RZ ;  /* 0x00000007000e7224 */ /* 0x000fe200078e02ff */
[----:B------:R-:W0:Y:S01]  /*0920*/  LDCU.64 UR10, c[0x0][0x380] ;  /* 0x00007000ff0a77ac */ /* 0x000e220008000a00 */
[----:B------:R1:W5:Y:S01]  /*0930*/  LDG.E.U16.CONSTANT R17, desc[UR6][R10.64] ;  /* 0x000000060a117981 */ /* 0x000362000c1e9500 */
[----:B------:R-:W-:Y:S02]  /*0940*/  ISETP.GE.AND P0, PT, R20, RZ, PT ;  /* 0x000000ff1400720c */ /* 0x000fe40003f06270 */
[----:B------:R-:W-:-:S11]  /*0950*/  SHF.L.U32 R14, R14, 0x2, RZ ;  /* 0x000000020e0e7819 */ /* 0x000fd600000006ff */
        /* <DEDUP_REMOVED lines=8> */
.L_x_994:
[-C--:B------:R-:W-:Y:S02]  /*09e0*/  IADD3 R10, PT, PT, R14, R7.reuse, RZ ;  /* 0x000000070e0a7210 */ /* 0x080fe40007ffe0ff */
[----:B-----5:R-:W-:Y:S02]  /*09f0*/  IADD3 R11, P2, PT, R17, R14, RZ ;  /* 0x0000000e110b7210 */ /* 0x020fe40007f5e0ff */
[----:B------:R-:W-:Y:S02]  /*0a00*/  IADD3 R12, PT, PT, R10, R7, RZ ;  /* 0x000000070a0c7210 */ /* 0x000fe40007ffe0ff */
[----:B------:R-:W-:Y:S02]  /*0a10*/  LEA.HI.X.SX32 R18, R14, RZ, 0x1, P2 ;  /* 0x000000ff0e127211 */ /* 0x000fe400010f0eff */
[----:B-1----:R-:W-:Y:S02]  /*0a20*/  LEA R14, P2, R11, UR4, 0x1 ;  /* 0x000000040b0e7c11 */ /* 0x002fe4000f8408ff */
        /* <DEDUP_REMOVED lines=17> */
[----:B------:R-:W4:Y:S01]  /*0b40*/  LDG.E.U16.CONSTANT R11, desc[UR6][R10.64] ;  /* 0x000000060a0b7981 */ /* 0x000f22000c1e9500 */
[----:B------:R-:W-:-:S04]  /*0b50*/  IADD3 R20, PT, PT, R20, 0x4, RZ ;  /* 0x0000000414147810 */ /* 0x000fc80007ffe0ff */
[----:B------:R-:W-:Y:S02]  /*0b60*/  ISETP.GE.AND P2, PT, R20, -0x3, PT ;  /* 0xfffffffd1400780c */ /* 0x000fe40003f46270 */
[----:B-1----:R-:W-:Y:S01]  /*0b70*/  IADD3 R14, PT, PT, R22, R7, RZ ;  /* 0x00000007160e7210 */ /* 0x002fe20007ffe0ff */
[----:B--2---:R-:W-:Y:S04]  /*0b80*/  STS.U16 [R16], R15 ;  /* 0x0000000f10007388 */ /* 0x004fe80000000400 */
[----:B---3--:R-:W-:Y:S04]  /*0b90*/  STS.U16 [R16+0x40], R19 ;  /* 0x0000401310007388 */ /* 0x008fe80000000400 */
[----:B----4-:R-:W-:Y:S04]  /*0ba0*/  STS.U16 [R16+0x80], R13 ;  /* 0x0000800d10007388 */ /* 0x010fe80000000400 */
[----:B------:R1:W-:Y:S02]  /*0bb0*/  STS.U16 [R16+0xc0], R11 ;  /* 0x0000c00b10007388 */ /* 0x0003e40000000400 */
[----:B-1----:R-:W-:Y:S01]  /*0bc0*/  IADD3 R16, PT, PT, R16, 0x100, RZ ;  /* 0x0000010010107810 */ /* 0x002fe20007ffe0ff */
[----:B------:R-:W-:Y:S06]  /*0bd0*/  @!P2 BRA `(.L_x_994) ;  /* 0xfffffffc0080a947 */ /* 0x000fec000383ffff */
.L_x_993:
[----:B------:R-:W-:-:S04]  /*0be0*/  IADD3 R10, PT, PT, RZ, -R20, RZ ;  /* 0x80000014ff0a7210 */ /* 0x000fc80007ffe0ff */
        /* <DEDUP_REMOVED lines=19> */
[----:B-1----:R-:W-:-:S07]  /*0d20*/  IADD3 R16, PT, PT, R16, 0x80, RZ ;  /* 0x0000008010107810 */ /* 0x002fce0007ffe0ff */
.L_x_995:
[----:B------:R-:W-:-:S13]  /*0d30*/  ISETP.NE.OR P0, PT, R20, RZ, P0 ;  /* 0x000000ff1400720c */ /* 0x000fda0000705670 */
[----:B------:R-:W-:Y:S05]  /*0d40*/  @!P0 BRA `(.L_x_986) ;  /* 0x00000000002c8947 */ /* 0x000fea0003800000 */
.L_x_992:
[----:B-----5:R-:W-:-:S04]  /*0d50*/  IADD3 R11, P0, PT, R17, R14, RZ ;  /* 0x0000000e110b7210 */ /* 0x020fc80007f1e0ff */
[----:B------:R-:W-:Y:S02]  /*0d60*/  LEA.HI.X.SX32 R12, R14, RZ, 0x1, P0 ;  /* 0x000000ff0e0c7211 */ /* 0x000fe400000f0eff */
[----:B0-----:R-:W-:-:S04]  /*0d70*/  LEA R10, P0, R11, UR10, 0x1 ;  /* 0x0000000a0b0a7c11 */ /* 0x001fc8000f8008ff */
        /* <DEDUP_REMOVED lines=8> */
.L_x_986:
[----:B0-----:R-:W-:Y:S05]  /*0e00*/  BSYNC.RECONVERGENT B0 ;  /* 0x0000000000007941 */ /* 0x001fea0003800200 */
.L_x_985:
[----:B------:R-:W0:Y:S02]  /*0e10*/  LDCU UR9, c[0x0][0x3ac] ;  /* 0x00007580ff0977ac */ /* 0x000e240008000800 */
[----:B0-----:R-:W-:-:S13]  /*0e20*/  ISETP.GE.AND P0, PT, R9, UR9, PT ;  /* 0x0000000909007c0c */ /* 0x001fda000bf06270 */
[----:B------:R-:W-:Y:S05]  /*0e30*/  @P0 EXIT ;  /* 0x000000000000094d */ /* 0x000fea0003800000 */
[----:B------:R-:W0:Y:S02]  /*0e40*/  LDCU.U8 UR4, c[0x0][0x3e0] ;  /* 0x00007c00ff0477ac */ /* 0x000e240008000000 */
[----:B0-----:R-:W-:-:S06]  /*0e50*/  UPRMT UR4, UR4, 0x8880, URZ ;  /* 0x0000888004047896 */ /* 0x001fcc00080000ff */
[----:B------:R-:W-:-:S04]  /*0e60*/  ISETP.NE.AND P0, PT, RZ, UR4, PT ;  /* 0x00000004ff007c0c */ /* 0x000fc8000bf05270 */
[----:B------:R-:W-:-:S13]  /*0e70*/  ISETP.NE.OR P0, PT, R2, RZ, !P0 ;  /* 0x000000ff0200720c */ /* 0x000fda0004705670 */
[----:B------:R-:W-:Y:S05]  /*0e80*/  @P0 BRA `(.L_x_996) ;  /* 0x0000000000c00947 */ /* 0x000fea0003800000 */
[----:B------:R-:W-:Y:S01]  /*0e90*/  IADD3 R18, PT, PT, RZ, -R5, RZ ;  /* 0x80000005ff127210 */ /* 0x000fe20007ffe0ff */
[----:B------:R-:W-:-:S03]  /*0ea0*/  IMAD R5, R0, UR9, RZ ;  /* 0x0000000900057c24 */ /* 0x000fc6000f8e02ff */
[----:B------:R-:W-:Y:S02]  /*0eb0*/  ISETP.GE.AND P0, PT, R18, RZ, PT ;  /* 0x000000ff1200720c */ /* 0x000fe40003f06270 */
[----:B------:R-:W-:-:S04]  /*0ec0*/  LEA R4, R5, R4, 0x2 ;  /* 0x0000000405047211 */ /* 0x000fc800078e10ff */
[----:B------:R-:W-:-:S07]  /*0ed0*/  LEA R19, R3, R4, 0x2 ;  /* 0x0000000403137211 */ /* 0x000fce00078e10ff */
[----:B------:R-:W-:Y:S05]  /*0ee0*/  @P0 BRA `(.L_x_997) ;  /* 0x00000000008c0947 */ /* 0x000fea0003800000 */
[----:B------:R-:W-:Y:S02]  /*0ef0*/  IADD3 R4, PT, PT, RZ, -R18, RZ ;  /* 0x80000012ff047210 */ /* 0x000fe40007ffe0ff */
[----:B------:R-:W-:Y:S02]  /*0f00*/  PLOP3.LUT P0, PT, PT, PT, PT, 0x80, 0x8 ;  /* 0x000000000008781c */ /* 0x000fe40003f0f070 */
[----:B------:R-:W-:-:S13]  /*0f10*/  ISETP.GT.AND P2, PT, R4, 0x3, PT ;  /* 0x000000030400780c */ /* 0x000fda0003f44270 */
[----:B------:R-:W-:Y:S05]  /*0f20*/  @!P2 BRA `(.L_x_998) ;  /* 0x000000000044a947 */ /* 0x000fea0003800000 */
[----:B-1---5:R-:W0:Y:S01]  /*0f30*/  LDC.64 R16, c[0x0][0x3a0] ;  /* 0x0000e800ff107b82 */ /* 0x022e220000000a00 */
[----:B------:R-:W-:-:S13]  /*0f40*/  PLOP3.LUT P0, PT, PT, PT, PT, 0x8, 0x80 ;  /* 0x000000000080781c */ /* 0x000fda0003f0e170 */
.L_x_999:
[C---:B--2---:R-:W-:Y:S01]  /*0f50*/  IADD3 R11, PT, PT, R19.reuse, UR9, RZ ;  /* 0x00000009130b7c10 */ /* 0x044fe2000fffe0ff */
[--C-:B0-----:R-:W-:Y:S01]  /*0f60*/  IMAD.WIDE R4, R19, 0x2, R16.reuse ;  /* 0x0000000213047825 */ /* 0x101fe200078e0210 */
[----:B------:R-:W-:Y:S02]  /*0f70*/  IADD3 R18, PT, PT, R18, 0x4, RZ ;  /* 0x0000000412127810 */ /* 0x000fe40007ffe0ff */
[C---:B------:R-:W-:Y:S01]  /*0f80*/  IADD3 R13, PT, PT, R11.reuse, UR9, RZ ;  /* 0x000000090b0d7c10 */ /* 0x040fe2000fffe0ff */
[--C-:B------:R-:W-:Y:S01]  /*0f90*/  IMAD.WIDE R10, R11, 0x2, R16.reuse ;  /* 0x000000020b0a7825 */ /* 0x100fe200078e0210 */
[----:B------:R2:W-:Y:S01]  /*0fa0*/  STG.E.64 desc[UR6][R4.64], RZ ;  /* 0x000000ff04007986 */ /* 0x0005e2000c101b06 */
[----:B------:R-:W-:Y:S02]  /*0fb0*/  ISETP.GE.AND P2, PT, R18, -0x3, PT ;  /* 0xfffffffd1200780c */ /* 0x000fe40003f46270 */
[C---:B------:R-:W-:Y:S01]  /*0fc0*/  IADD3 R21, PT, PT, R13.reuse, UR9, RZ ;  /* 0x000000090d157c10 */ /* 0x040fe2000fffe0ff */
[--C-:B------:R-:W-:Y:S01]  /*0fd0*/  IMAD.WIDE R12, R13, 0x2, R16.reuse ;  /* 0x000000020d0c7825 */ /* 0x100fe200078e0210 */
[----:B------:R2:W-:Y:S02]  /*0fe0*/  STG.E.64 desc[UR6][R10.64], RZ ;  /* 0x000000ff0a007986 */ /* 0x0005e4000c101b06 */
[C---:B------:R-:W-:Y:S01]  /*0ff0*/  IADD3 R19, PT, PT, R21.reuse, UR9, RZ ;  /* 0x0000000915137c10 */ /* 0x040fe2000fffe0ff */
[----:B------:R-:W-:Y:S01]  /*1000*/  IMAD.WIDE R14, R21, 0x2, R16 ;  /* 0x00000002150e7825 */ /* 0x000fe200078e0210 */
[----:B------:R2:W-:Y:S04]  /*1010*/  STG.E.64 desc[UR6][R12.64], RZ ;  /* 0x000000ff0c007986 */ /* 0x0005e8000c101b06 */
[----:B------:R2:W-:Y:S01]  /*1020*/  STG.E.64 desc[UR6][R14.64], RZ ;  /* 0x000000ff0e007986 */ /* 0x0005e2000c101b06 */
[----:B------:R-:W-:Y:S05]  /*1030*/  @!P2 BRA `(.L_x_999) ;  /* 0xfffffffc00c4a947 */ /* 0x000fea000383ffff */
.L_x_998:
[----:B--2---:R-:W-:-:S04]  /*1040*/  IADD3 R4, PT, PT, RZ, -R18, RZ ;  /* 0x80000012ff047210 */ /* 0x004fc80007ffe0ff */
[----:B------:R-:W-:-:S13]  /*1050*/  ISETP.GT.AND P2, PT, R4, 0x1, PT ;  /* 0x000000010400780c */ /* 0x000fda0003f44270 */
[----:B------:R-:W-:Y:S05]  /*1060*/  @!P2 BRA `(.L_x_1000) ;  /* 0x000000000024a947 */ /* 0x000fea0003800000 */
[----:B-1----:R-:W0:Y:S01]  /*1070*/  LDC.64 R10, c[0x0][0x3a0] ;  /* 0x0000e800ff0a7b82 */ /* 0x002e220000000a00 */
[C---:B------:R-:W-:Y:S02]  /*1080*/  IADD3 R13, PT, PT, R19.reuse, UR9, RZ ;  /* 0x00000009130d7c10 */ /* 0x040fe4000fffe0ff */
[----:B------:R-:W-:Y:S02]  /*1090*/  PLOP3.LUT P0, PT, PT, PT, PT, 0x8, 0x80 ;  /* 0x000000000080781c */ /* 0x000fe40003f0e170 */
[----:B------:R-:W-:Y:S01]  /*10a0*/  IADD3 R18, PT, PT, R18, 0x2, RZ ;  /* 0x0000000212127810 */ /* 0x000fe20007ffe0ff */
[----:B0-----:R-:W-:Y:S01]  /*10b0*/  IMAD.WIDE R4, R19, 0x2, R10 ;  /* 0x0000000213047825 */ /* 0x001fe200078e020a */
[----:B------:R-:W-:-:S03]  /*10c0*/  IADD3 R19, PT, PT, R13, UR9, RZ ;  /* 0x000000090d137c10 */ /* 0x000fc6000fffe0ff */
[----:B------:R-:W-:Y:S01]  /*10d0*/  IMAD.WIDE R10, R13, 0x2, R10 ;  /* 0x000000020d0a7825 */ /* 0x000fe200078e020a */
[----:B------:R0:W-:Y:S04]  /*10e0*/  STG.E.64 desc[UR6][R4.64], RZ ;  /* 0x000000ff04007986 */ /* 0x0001e8000c101b06 */
[----:B------:R0:W-:Y:S02]  /*10f0*/  STG.E.64 desc[UR6][R10.64], RZ ;  /* 0x000000ff0a007986 */ /* 0x0001e4000c101b06 */
.L_x_1000:
[----:B------:R-:W-:-:S13]  /*1100*/  ISETP.NE.OR P0, PT, R18, RZ, P0 ;  /* 0x000000ff1200720c */ /* 0x000fda0000705670 */
[----:B------:R-:W-:Y:S05]  /*1110*/  @!P0 BRA `(.L_x_996) ;  /* 0x00000000001c8947 */ /* 0x000fea0003800000 */
.L_x_997:
[----:B0-----:R-:W0:Y:S02]  /*1120*/  LDC.64 R4, c[0x0][0x3a0] ;  /* 0x0000e800ff047b82 */ /* 0x001e240000000a00 */
.L_x_1001:
[C---:B01----:R-:W-:Y:S01]  /*1130*/  IMAD.WIDE R10, R19.reuse, 0x2, R4 ;  /* 0x00000002130a7825 */ /* 0x043fe200078e0204 */
[----:B------:R-:W-:Y:S02]  /*1140*/  IADD3 R18, PT, PT, R18, 0x1, RZ ;  /* 0x0000000112127810 */ /* 0x000fe40007ffe0ff */
[----:B------:R-:W-:Y:S02]  /*1150*/  IADD3 R19, PT, PT, R19, UR9, RZ ;  /* 0x0000000913137c10 */ /* 0x000fe4000fffe0ff */
[----:B------:R2:W-:Y:S01]  /*1160*/  STG.E.64 desc[UR6][R10.64], RZ ;  /* 0x000000ff0a007986 */ /* 0x0005e2000c101b06 */
[----:B------:R-:W-:-:S13]  /*1170*/  ISETP.NE.AND P0, PT, R18, RZ, PT ;  /* 0x000000ff1200720c */ /* 0x000fda0003f05270 */
[----:B--2---:R-:W-:Y:S05]  /*1180*/  @P0 BRA `(.L_x_1001) ;  /* 0xfffffffc00e80947 */ /* 0x004fea000383ffff */
.L_x_996:
[----:B------:R-:W2:Y:S01]  /*1190*/  LDCU UR5, c[0x0][0x3c8] ;  /* 0x00007900ff0577ac */ /* 0x000ea20008000800 */
[----:B------:R-:W-:Y:S01]  /*11a0*/  BAR.SYNC.DEFER_BLOCKING 0x0 ;  /* 0x0000000000007b1d */ /* 0x000fe20000010000 */
[----:B------:R-:W-:-:S05]  /*11b0*/  ISETP.GE.AND P0, PT, R6, R7, PT ;  /* 0x000000070600720c */ /* 0x000fca0003f06270 */
[----:B------:R-:W3:Y:S01]  /*11c0*/  LDCU UR10, c[0x0][0x3cc] ;  /* 0x00007980ff0a77ac */ /* 0x000ee20008000800 */
[----:B------:R-:W4:Y:S01]  /*11d0*/  LDCU UR11, c[0x0][0x3d0] ;  /* 0x00007a00ff0b77ac */ /* 0x000f220008000800 */
[----:B------:R-:W0:Y:S01]  /*11e0*/  LDCU UR12, c[0x0][0x3d4] ;  /* 0x00007a80ff0c77ac */ /* 0x000e220008000800 */
[----:B--2---:R-:W-:Y:S01]  /*11f0*/  VIMNMX R12, PT, PT, R6, UR5, PT ;  /* 0x00000005060c7c48 */ /* 0x004fe2000bfe0100 */
[----:B------:R-:W2:Y:S04]  /*1200*/  LDCU UR13, c[0x0][0x3d8] ;  /* 0x00007b00ff0d77ac */ /* 0x000ea80008000800 */
[----:B------:R-:W-:Y:S05]  /*1210*/  @P0 BRA `(.L_x_1002) ;  /* 0x0000000000d40947 */ /* 0x000fea0003800000 */
[----:B01----:R-:W0:Y:S01]  /*1220*/  LDC.64 R10, c[0x0][0x3b8] ;  /* 0x0000ee00ff0a7b82 */ /* 0x003e220000000a00 */
        /* <DEDUP_REMOVED lines=10> */
.L_x_1003:
[----:B------:R-:W0:Y:S01]  /*12d0*/  LDC.64 R2, c[0x0][0x390] ;  /* 0x0000e400ff027b82 */ /* 0x000e220000000a00 */
[----:B-----5:R-:W-:-:S05]  /*12e0*/  IADD3 R17, PT, PT, R13, UR4, RZ ;  /* 0x000000040d117c10 */ /* 0x020fca000fffe0ff */
[----:B------:R-:W-:-:S05]  /*12f0*/  IMAD R4, R17, UR9, RZ ;  /* 0x0000000911047c24 */ /* 0x000fca000f8e02ff */
[----:B------:R-:W-:-:S04]  /*1300*/  SHF.R.S32.HI R5, RZ, 0x1f, R4 ;  /* 0x0000001fff057819 */ /* 0x000fc80000011404 */
[----:B------:R-:W-:-:S04]  /*1310*/  LEA.HI R5, R5, R4, RZ, 0x3 ;  /* 0x0000000405057211 */ /* 0x000fc800078f18ff */
[----:B------:R-:W-:-:S05]  /*1320*/  LEA.HI.SX32 R5, R5, R16, 0x1d ;  /* 0x0000001005057211 */ /* 0x000fca00078feaff */
[----:B0-----:R-:W-:Y:S02]  /*1330*/  IMAD.WIDE R2, R5, 0x4, R2 ;  /* 0x0000000405027825 */ /* 0x001fe400078e0202 */
[----:B------:R-:W0:Y:S04]  /*1340*/  LDC.64 R4, c[0x0][0x398] ;  /* 0x0000e600ff047b82 */ /* 0x000e280000000a00 */
[----:B------:R-:W2:Y:S01]  /*1350*/  LDG.E.CONSTANT R3, desc[UR6][R2.64] ;  /* 0x0000000602037981 */ /* 0x000ea2000c1e9900 */
[----:B------:R-:W-:-:S05]  /*1360*/  SHF.L.U32 R19, R15, 0x1, RZ ;  /* 0x000000010f137819 */ /* 0x000fca00000006ff */
[----:B------:R-:W-:-:S05]  /*1370*/  IMAD.WIDE.U32 R18, R19, 0x2, R10 ;  /* 0x0000000213127825 */ /* 0x000fca00078e000a */
[----:B------:R1:W3:Y:S01]  /*1380*/  LDG.E.U16.CONSTANT R24, desc[UR6][R18.64+0x2] ;  /* 0x0000020612187981 */ /* 0x0002e2000c1e9500 */
[----:B0-----:R-:W-:-:S06]  /*1390*/  IMAD.WIDE.U32 R4, R17, 0x2, R4 ;  /* 0x0000000211047825 */ /* 0x001fcc00078e0004 */
[----:B------:R-:W4:Y:S01]  /*13a0*/  LDG.E.U16.CONSTANT R5, desc[UR6][R4.64] ;  /* 0x0000000604057981 */ /* 0x000f22000c1e9500 */
[----:B------:R-:W-:Y:S01]  /*13b0*/  UIADD3 UR4, UPT, UPT, UR4, 0x1, URZ ;  /* 0x0000000104047890 */ /* 0x000fe2000fffe0ff */
[----:B--2---:R-:W-:-:S04]  /*13c0*/  SHF.R.U32.HI R17, RZ, R14, R3 ;  /* 0x0000000eff117219 */ /* 0x004fc80000011603 */
[--C-:B------:R-:W-:Y:S02]  /*13d0*/  SHF.R.U32.HI R2, RZ, 0x8, R17.reuse ;  /* 0x00000008ff027819 */ /* 0x100fe40000011611 */
[----:B------:R-:W-:Y:S02]  /*13e0*/  LOP3.LUT R20, R17, 0xf, RZ, 0xc0, !PT ;  /* 0x0000000f11147812 */ /* 0x000fe400078ec0ff */
[--C-:B------:R-:W-:Y:S02]  /*13f0*/  SHF.R.U32.HI R21, RZ, 0x4, R17.reuse ;  /* 0x00000004ff157819 */ /* 0x100fe40000011611 */
        /* <DEDUP_REMOVED lines=8> */
[----:B-1----:R-:W-:Y:S01]  /*1480*/  IADD3 R19, PT, PT, R2, 0x1, R3 ;  /* 0x0000000102137810 */ /* 0x002fe20007ffe003 */
[----:B------:R-:W-:Y:S01]  /*1490*/  IMAD R2, R17, R17, R17 ;  /* 0x0000001111027224 */ /* 0x000fe200078e0211 */
[----:B---3--:R-:W-:Y:S01]  /*14a0*/  IADD3 R15, PT, PT, R24, R15, RZ ;  /* 0x0000000f180f7210 */ /* 0x008fe20007ffe0ff */
[----:B------:R-:W4:Y:S01]  /*14b0*/  I2F.F16 R18, R23 ;  /* 0x0000001700127306 */ /* 0x000f220000200c00 */
[----:B------:R-:W-:Y:S02]  /*14c0*/  IADD3 R20, PT, PT, R21, 0x1, R20 ;  /* 0x0000000115147810 */ /* 0x000fe40007ffe014 */
[----:B------:R-:W-:Y:S02]  /*14d0*/  IADD3 R17, PT, PT, R17, 0x1, R2 ;  /* 0x0000000111117810 */ /* 0x000fe40007ffe002 */
[----:B------:R-:W-:-:S03]  /*14e0*/  ISETP.GE.AND P0, PT, R15, R8, PT ;  /* 0x000000080f00720c */ /* 0x000fc60003f06270 */
[----:B------:R-:W0:Y:S01]  /*14f0*/  I2F.F16 R20, R20 ;  /* 0x0000001400147306 */ /* 0x000e220000200c00 */
[----:B----4-:R-:W-:-:S07]  /*1500*/  HMUL2 R2, R18.H0_H0, R5.H0_H0 ;  /* 0x2000000512027232 */ /* 0x010fce0000000800 */
[----:B------:R-:W1:Y:S01]  /*1510*/  I2F.F16 R4, R19 ;  /* 0x0000001300047306 */ /* 0x000e620000200c00 */
[----:B0-----:R-:W-:-:S07]  /*1520*/  HMUL2 R3, R20.H0_H0, R5.H0_H0 ;  /* 0x2000000514037232 */ /* 0x001fce0000000800 */
[----:B------:R-:W0:Y:S01]  /*1530*/  I2F.F16 R22, R17 ;  /* 0x0000001100167306 */ /* 0x000e220000200c00 */
[-C--:B-1----:R-:W-:Y:S02]  /*1540*/  HMUL2 R4, R4.H0_H0, R5.reuse.H0_H0 ;  /* 0x2000000504047232 */ /* 0x082fe40000000800 */
[----:B0-----:R-:W-:Y:S01]  /*1550*/  HMUL2 R5, R22.H0_H0, R5.H0_H0 ;  /* 0x2000000516057232 */ /* 0x001fe20000000800 */
[----:B------:R-:W-:Y:S06]  /*1560*/  @!P0 BRA `(.L_x_1003) ;  /* 0xfffffffc00588947 */ /* 0x000fec000383ffff */
.L_x_1002:
[C---:B------:R-:W-:Y:S01]  /*1570*/  ISETP.GT.AND P0, PT, R6.reuse, UR5, PT ;  /* 0x0000000506007c0c */ /* 0x040fe2000bf04270 */
[----:B------:R-:W-:Y:S01]  /*1580*/  HFMA2 R14, -RZ, RZ, 0, 0 ;  /* 0x00000000ff0e7431 */ /* 0x000fe200000001ff */
[----:B01----:R-:W-:Y:S01]  /*1590*/  SHF.R.S32.HI R11, RZ, 0x1f, R12 ;  /* 0x0000001fff0b7819 */ /* 0x003fe2000001140c */
[----:B------:R-:W-:Y:S01]  /*15a0*/  HFMA2 R13, -RZ, RZ, 0, 0 ;  /* 0x00000000ff0d7431 */ /* 0x000fe200000001ff */
[C---:B---3--:R-:W-:Y:S02]  /*15b0*/  ISETP.GT.AND P2, PT, R6.reuse, UR10, PT ;  /* 0x0000000a06007c0c */ /* 0x048fe4000bf44270 */
[----:B------:R-:W-:Y:S02]  /*15c0*/  LEA.HI R8, R11, R12, RZ, 0x5 ;  /* 0x0000000c0b087211 */ /* 0x000fe400078f28ff */
[----:B------:R-:W-:Y:S02]  /*15d0*/  CS2R R10, SRZ ;  /* 0x00000000000a7805 */ /* 0x000fe4000001ff00 */
[----:B----4-:R-:W-:-:S02]  /*15e0*/  ISETP.GT.AND P3, PT, R6, UR11, PT ;  /* 0x0000000b06007c0c */ /* 0x010fc4000bf64270 */
[C---:B------:R-:W-:Y:S02]  /*15f0*/  ISETP.GT.AND P4, PT, R6.reuse, UR12, PT ;  /* 0x0000000c06007c0c */ /* 0x040fe4000bf84270 */
[----:B--2---:R-:W-:Y:S02]  /*1600*/  ISETP.GT.AND P5, PT, R6, UR13, PT ;  /* 0x0000000d06007c0c */ /* 0x004fe4000bfa4270 */
[----:B-----5:R-:W-:Y:S02]  /*1610*/  MOV R17, RZ ;  /* 0x000000ff00117202 */ /* 0x020fe40000000f00 */
[----:B------:R-:W-:Y:S01]  /*1620*/  SHF.R.S32.HI R8, RZ, 0x5, R8 ;  /* 0x00000005ff087819 */ /* 0x000fe20000011408 */
        /* <DEDUP_REMOVED lines=8> */
.L_x_1004:
        /* <DEDUP_REMOVED lines=8> */
.L_x_1005:
        /* <DEDUP_REMOVED lines=8> */
.L_x_1006:
        /* <DEDUP_REMOVED lines=8> */
.L_x_1007:
        /* <DEDUP_REMOVED lines=8> */
.L_x_1008:
[----:B------:R-:W-:Y:S01]  /*18b0*/  LEA R8, R8, R13, 0x3 ;  /* 0x0000000d08087211 */ /* 0x000fe200078e18ff */
[----:B------:R-:W0:Y:S01]  /*18c0*/  LDCU.64 UR4, c[0x0][0x388] ;  /* 0x00007100ff0477ac */ /* 0x000e220008000a00 */
[----:B------:R-:W-:Y:S02]  /*18d0*/  VIMNMX R7, PT, PT, R7, UR12, PT ;  /* 0x0000000c07077c48 */ /* 0x000fe4000bfe0100 */
[----:B------:R-:W-:Y:S02]  /*18e0*/  IADD3 R8, PT, PT, R17, R8, R14 ;  /* 0x0000000811087210 */ /* 0x000fe40007ffe00e */
[----:B------:R-:W-:Y:S02]  /*18f0*/  PRMT R16, RZ, 0x5410, RZ ;  /* 0x00005410ff107816 */ /* 0x000fe400000000ff */
[----:B------:R-:W-:Y:S02]  /*1900*/  IADD3 R8, PT, PT, R10, R8, R11 ;  /* 0x000000080a087210 */ /* 0x000fe40007ffe00b */
[----:B------:R-:W-:-:S02]  /*1910*/  SHF.R.S32.HI R11, RZ, 0x1f, R9 ;  /* 0x0000001fff0b7819 */ /* 0x000fc40000011409 */
[----:B------:R-:W-:Y:S01]  /*1920*/  PRMT R22, RZ, 0x5410, RZ ;  /* 0x00005410ff167816 */ /* 0x000fe200000000ff */
[----:B------:R-:W-:Y:S01]  /*1930*/  IMAD R8, R8, UR9, RZ ;  /* 0x0000000908087c24 */ /* 0x000fe2000f8e02ff */
[----:B------:R-:W-:-:S04]  /*1940*/  PRMT R10, RZ, 0x5410, RZ ;  /* 0x00005410ff0a7816 */ /* 0x000fc800000000ff */
[----:B------:R-:W-:-:S04]  /*1950*/  IADD3 R9, P0, PT, R9, R8, RZ ;  /* 0x0000000809097210 */ /* 0x000fc80007f1e0ff */
[----:B------:R-:W-:Y:S02]  /*1960*/  LEA.HI.X.SX32 R8, R8, R11, 0x1, P0 ;  /* 0x0000000b08087211 */ /* 0x000fe400000f0eff */
[----:B------:R-:W-:Y:S02]  /*1970*/  ISETP.GT.AND P0, PT, R7, R6, PT ;  /* 0x000000060700720c */ /* 0x000fe40003f04270 */
[C---:B0-----:R-:W-:Y:S02]  /*1980*/  LEA R40, P2, R9.reuse, UR4, 0x2 ;  /* 0x0000000409287c11 */ /* 0x041fe4000f8410ff */
[----:B------:R-:W-:Y:S02]  /*1990*/  PRMT R11, RZ, 0x5410, RZ ;  /* 0x00005410ff0b7816 */ /* 0x000fe400000000ff */
[----:B------:R-:W-:Y:S02]  /*19a0*/  LEA.HI.X R41, R9, UR5, R8, 0x2, P2 ;  /* 0x0000000509297c11 */ /* 0x000fe400090f1408 */
[----:B------:R-:W-:-:S02]  /*19b0*/  PRMT R9, RZ, 0x5410, RZ ;  /* 0x00005410ff097816 */ /* 0x000fc400000000ff */
[----:B------:R-:W-:Y:S02]  /*19c0*/  PRMT R8, RZ, 0x5410, RZ ;  /* 0x00005410ff087816 */ /* 0x000fe400000000ff */
[----:B------:R-:W-:Y:S02]  /*19d0*/  PRMT R6, RZ, 0x5410, RZ ;  /* 0x00005410ff067816 */ /* 0x000fe400000000ff */
[----:B------:R-:W-:Y:S01]  /*19e0*/  PRMT R7, RZ, 0x5410, RZ ;  /* 0x00005410ff077816 */ /* 0x000fe200000000ff */
[----:B------:R-:W-:Y:S06]  /*19f0*/  @!P0 BRA `(.L_x_1009) ;  /* 0x0000006c00e88947 */ /* 0x000fec0003800000 */
[----:B------:R-:W2:Y:S01]  /*1a00*/  LDG.E.128.CONSTANT R8, desc[UR6][R40.64] ;  /* 0x0000000628087981 */ /* 0x000ea2000c1e9d00 */
[----:B------:R-:W-:Y:S01]  /*1a10*/  UISETP.NE.AND UP0, UPT, UR8, URZ, UPT ;  /* 0x000000ff0800728c */ /* 0x000fe2000bf05270 */
[----:B------:R-:W-:Y:S02]  /*1a20*/  MOV R20, 0x2c00 ;  /* 0x00002c0000147802 */ /* 0x000fe40000000f00 */
[C---:B--2---:R-:W-:Y:S02]  /*1a30*/  LOP3.LUT R23, R8.reuse, 0xf000f, RZ, 0xc0, !PT ;  /* 0x000f000f08177812 */ /* 0x044fe400078ec0ff */
[----:B------:R-:W-:Y:S02]  /*1a40*/  LOP3.LUT R6, R8, 0xf000f0, RZ, 0xc0, !PT ;  /* 0x00f000f008067812 */ /* 0x000fe400078ec0ff */
        /* <DEDUP_REMOVED lines=47> */
[----:B------:R-:W-:Y:S01]  /*1d40*/  HADD2 R29, R24, -1032, -1032 ;  /* 0xe408e408181d7430 */ /* 0x000fe20000000000 */
[----:B------:R-:W-:Y:S01]  /*1d50*/  PRMT R7, RZ, 0x5410, RZ ;  /* 0x00005410ff077816 */ /* 0x000fe200000000ff */
[----:B------:R-:W-:Y:S01]  /*1d60*/  HADD2 R30, R22, -1032, -1032 ;  /* 0xe408e408161e7430 */ /* 0x000fe20000000000 */
[----:B------:R-:W-:Y:S01]  /*1d70*/  PRMT R16, R16, 0x5410, RZ ;  /* 0x0000541010107816 */ /* 0x000fe200000000ff */
[----:B------:R-:W-:-:S02]  /*1d80*/  HADD2 R31, R10, -1032, -1032 ;  /* 0xe408e4080a1f7430 */ /* 0x000fc40000000000 */
[----:B------:R-:W-:Y:S01]  /*1d90*/  HADD2 R32, R11, -1032, -1032 ;  /* 0xe408e4080b207430 */ /* 0x000fe20000000000 */
[----:B------:R-:W-:Y:S06]  /*1da0*/  BRA.U !UP0, `(.L_x_1010) ;  /* 0x0000000508747547 */ /* 0x000fec000b800000 */
[----:B------:R-:W0:Y:S01]  /*1db0*/  S2UR UR5, SR_CgaCtaId ;  /* 0x00000000000579c3 */ /* 0x000e220000008800 */
[----:B------:R-:W-:Y:S01]  /*1dc0*/  UMOV UR4, 0x400 ;  /* 0x0000040000047882 */ /* 0x000fe20000000000 */
[----:B------:R-:W-:Y:S02]  /*1dd0*/  HADD2.F32 R22, -RZ, R21.H0_H0 ;  /* 0x20000015ff167230 */ /* 0x000fe40000004100 */
[----:B------:R-:W-:Y:S02]  /*1de0*/  HADD2.F32 R42, -RZ, R26.H0_H0 ;  /* 0x2000001aff2a7230 */ /* 0x000fe40000004100 */
[----:B------:R-:W-:Y:S02]  /*1df0*/  HADD2.F32 R24, -RZ, R27.H0_H0 ;  /* 0x2000001bff187230 */ /* 0x000fe40000004100 */
[----:B------:R-:W-:Y:S02]  /*1e00*/  HADD2.F32 R10, -RZ, R28.H0_H0 ;  /* 0x2000001cff0a7230 */ /* 0x000fe40000004100 */
[----:B------:R-:W-:-:S02]  /*1e10*/  HADD2.F32 R33, -RZ, R21.H1_H1 ;  /* 0x30000015ff217230 */ /* 0x000fc40000004100 */
[----:B------:R-:W-:Y:S02]  /*1e20*/  HADD2.F32 R25, -RZ, R26.H1_H1 ;  /* 0x3000001aff197230 */ /* 0x000fe40000004100 */
[----:B------:R-:W-:Y:S02]  /*1e30*/  HADD2.F32 R23, -RZ, R27.H1_H1 ;  /* 0x3000001bff177230 */ /* 0x000fe40000004100 */
[----:B------:R-:W-:Y:S01]  /*1e40*/  HADD2.F32 R39, -RZ, R28.H1_H1 ;  /* 0x3000001cff277230 */ /* 0x000fe20000004100 */
[----:B0-----:R-:W-:-:S09]  /*1e50*/  ULEA UR4, UR5, UR4, 0x18 ;  /* 0x0000000405047291 */ /* 0x001fd2000f8ec0ff */
[----:B------:R-:W0:Y:S04]  /*1e60*/  LDS.64 R6, [UR4] ;  /* 0x00000004ff067984 */ /* 0x000e280008000a00 */
[----:B------:R-:W1:Y:S01]  /*1e70*/  LDS.64 R8, [UR4+0x8] ;  /* 0x00000804ff087984 */ /* 0x000e620008000a00 */
[--C-:B0-----:R-:W-:Y:S02]  /*1e80*/  HADD2.F32 R11, -RZ, R6.reuse.H0_H0 ;  /* 0x20000006ff0b7230 */ /* 0x101fe40000004100 */
[----:B------:R-:W-:-:S03]  /*1e90*/  HADD2.F32 R6, -RZ, R6.H1_H1 ;  /* 0x30000006ff067230 */ /* 0x000fc60000004100 */
[----:B------:R-:W-:Y:S01]  /*1ea0*/  FFMA.FTZ R22, R22, R11, RZ ;  /* 0x0000000b16167223 */ /* 0x000fe200000100ff */
[C---:B------:R-:W-:Y:S01]  /*1eb0*/  FFMA.FTZ R43, R11.reuse, R42, RZ ;  /* 0x0000002a0b2b7223 */ /* 0x040fe200000100ff */
[C---:B------:R-:W-:Y:S01]  /*1ec0*/  FFMA.FTZ R24, R11.reuse, R24, RZ ;  /* 0x000000180b187223 */ /* 0x040fe200000100ff */
[----:B------:R-:W-:Y:S01]  /*1ed0*/  FFMA.FTZ R10, R11, R10, RZ ;  /* 0x0000000a0b0a7223 */ /* 0x000fe200000100ff */
[----:B------:R-:W-:Y:S01]  /*1ee0*/  FFMA.FTZ R33, R33, R6, R22 ;  /* 0x0000000621217223 */ /* 0x000fe20000010016 */
[C---:B------:R-:W-:Y:S01]  /*1ef0*/  FFMA.FTZ R25, R6.reuse, R25, R43 ;  /* 0x0000001906197223 */ /* 0x040fe2000001002b */
[C---:B------:R-:W-:Y:S01]  /*1f00*/  FFMA.FTZ R23, R6.reuse, R23, R24 ;  /* 0x0000001706177223 */ /* 0x040fe20000010018 */
[----:B------:R-:W-:Y:S01]  /*1f10*/  FFMA.FTZ R39, R6, R39, R10 ;  /* 0x0000002706277223 */ /* 0x000fe2000001000a */
[----:B------:R-:W-:Y:S02]  /*1f20*/  HADD2.F32 R6, -RZ, R7.H0_H0 ;  /* 0x20000007ff067230 */ /* 0x000fe40000004100 */
[----:B------:R-:W-:-:S02]  /*1f30*/  HADD2.F32 R24, -RZ, R14.H0_H0 ;  /* 0x2000000eff187230 */ /* 0x000fc40000004100 */
[--C-:B------:R-:W-:Y:S02]  /*1f40*/  HADD2.F32 R10, -RZ, R12.reuse.H0_H0 ;  /* 0x2000000cff0a7230 */ /* 0x100fe40000004100 */
        /* <DEDUP_REMOVED lines=9> */
[----:B------:R-:W-:Y:S02]  /*1fe0*/  HADD2.F32 R25, -RZ, R14.H1_H1 ;  /* 0x3000000eff197230 */ /* 0x000fe40000004100 */
[----:B------:R-:W-:Y:S01]  /*1ff0*/  FFMA.FTZ R10, R11, R7, R10 ;  /* 0x000000070b0a7223 */ /* 0x000fe2000001000a */
[----:B------:R-:W-:Y:S02]  /*2000*/  HADD2.F32 R42, -RZ, R15.H1_H1 ;  /* 0x3000000fff2a7230 */ /* 0x000fe40000004100 */
[C---:B------:R-:W-:Y:S01]  /*2010*/  FFMA.FTZ R11, R7.reuse, R23, R22 ;  /* 0x00000017070b7223 */ /* 0x040fe20000010016 */
[----:B------:R-:W-:Y:S02]  /*2020*/  HADD2.F32 R33, -RZ, R29.H0_H0 ;  /* 0x2000001dff217230 */ /* 0x000fe40000004100 */
[----:B------:R-:W-:Y:S01]  /*2030*/  FFMA.FTZ R25, R7, R25, R24 ;  /* 0x0000001907197223 */ /* 0x000fe20000010018 */
[----:B-1----:R-:W-:-:S02]  /*2040*/  HADD2.F32 R6, -RZ, R8.H0_H0 ;  /* 0x20000008ff067230 */ /* 0x002fc40000004100 */
[----:B------:R-:W-:Y:S01]  /*2050*/  FFMA.FTZ R23, R7, R42, R39 ;  /* 0x0000002a07177223 */ /* 0x000fe20000010027 */
[----:B------:R-:W-:Y:S02]  /*2060*/  HADD2.F32 R22, -RZ, R30.H0_H0 ;  /* 0x2000001eff167230 */ /* 0x000fe40000004100 */
[----:B------:R-:W-:Y:S02]  /*2070*/  HADD2.F32 R24, -RZ, R31.H0_H0 ;  /* 0x2000001fff187230 */ /* 0x000fe40000004100 */
        /* <DEDUP_REMOVED lines=8> */
[----:B------:R-:W-:Y:S02]  /*2100*/  HADD2.F32 R42, -RZ, R31.H1_H1 ;  /* 0x3000001fff2a7230 */ /* 0x000fe40000004100 */
[----:B------:R-:W-:Y:S01]  /*2110*/  FFMA.FTZ R10, R33, R8, R10 ;  /* 0x00000008210a7223 */ /* 0x000fe2000001000a */
[----:B------:R-:W-:Y:S02]  /*2120*/  HADD2.F32 R7, -RZ, R9.H0_H0 ;  /* 0x20000009ff077230 */ /* 0x000fe40000004100 */
[C---:B------:R-:W-:Y:S01]  /*2130*/  FFMA.FTZ R22, R8.reuse, R6, R11 ;  /* 0x0000000608167223 */ /* 0x040fe2000001000b */
        /* <DEDUP_REMOVED lines=8> */
[----:B------:R-:W-:Y:S01]  /*21c0*/  FFMA.FTZ R23, R23, R7, R10 ;  /* 0x0000000717177223 */ /* 0x000fe2000001000a */
[----:B------:R-:W-:Y:S02]  /*21d0*/  HADD2.F32 R25, -RZ, R20.H0_H0 ;  /* 0x20000014ff197230 */ /* 0x000fe40000004100 */
[----:B------:R-:W-:Y:S01]  /*21e0*/  FFMA.FTZ R11, R7, R11, R6 ;  /* 0x0000000b070b7223 */ /* 0x000fe20000010006 */
[----:B------:R-:W-:-:S02]  /*21f0*/  HADD2.F32 R24, -RZ, R19.H1_H1 ;  /* 0x30000013ff187230 */ /* 0x000fc40000004100 */
[----:B------:R-:W-:Y:S02]  /*2200*/  HADD2.F32 R8, -RZ, R17.H1_H1 ;  /* 0x30000011ff087230 */ /* 0x000fe40000004100 */
        /* <DEDUP_REMOVED lines=21> */
[----:B------:R-:W-:Y:S02]  /*2360*/  HFMA2 R7, R7, 1, 1, RZ ;  /* 0x3c003c0007077831 */ /* 0x000fe400000000ff */
[----:B------:R-:W-:-:S07]  /*2370*/  HADD2 R6, R23, RZ.H0_H0 ;  /* 0x200000ff17067230 */ /* 0x000fce0000000000 */
.L_x_1010:
[----:B------:R-:W-:Y:S02]  /*2380*/  PRMT R16, RZ, 0x7610, R16 ;  /* 0x00007610ff107816 */ /* 0x000fe40000000010 */
[----:B------:R-:W-:Y:S02]  /*2390*/  PRMT R22, RZ, 0x5410, RZ ;  /* 0x00005410ff167816 */ /* 0x000fe400000000ff */
        /* <DEDUP_REMOVED lines=19> */
[----:B------:R-:W-:Y:S01]  /*24d0*/  HADD2.F32 R42, -RZ, R28.H1_H1 ;  /* 0x3000001cff2a7230 */ /* 0x000fe20000004100 */
[----:B0-----:R-:W-:-:S09]  /*24e0*/  ULEA UR4, UR5, UR4, 0x18 ;  /* 0x0000000405047291 */ /* 0x001fd2000f8ec0ff */
[----:B------:R-:W0:Y:S04]  /*24f0*/  LDS.64 R8, [UR4+0x40] ;  /* 0x00004004ff087984 */ /* 0x000e280008000a00 */
[----:B------:R-:W1:Y:S01]  /*2500*/  LDS.64 R10, [UR4+0x48] ;  /* 0x00004804ff0a7984 */ /* 0x000e620008000a00 */
[--C-:B0-----:R-:W-:Y:S02]  /*2510*/  HADD2.F32 R43, -RZ, R8.reuse.H0_H0 ;  /* 0x20000008ff2b7230 */ /* 0x101fe40000004100 */
[----:B------:R-:W-:-:S03]  /*2520*/  HADD2.F32 R8, -RZ, R8.H1_H1 ;  /* 0x30000008ff087230 */ /* 0x000fc60000004100 */
[-C--:B------:R-:W-:Y:S01]  /*2530*/  FFMA.FTZ R16, R16, R43.reuse, RZ ;  /* 0x0000002b10107223 */ /* 0x080fe200000100ff */
[-C--:B------:R-:W-:Y:S01]  /*2540*/  FFMA.FTZ R22, R22, R43.reuse, RZ ;  /* 0x0000002b16167223 */ /* 0x080fe200000100ff */
[-C--:B------:R-:W-:Y:S01]  /*2550*/  FFMA.FTZ R39, R23, R43.reuse, RZ ;  /* 0x0000002b17277223 */ /* 0x080fe200000100ff */
[----:B------:R-:W-:Y:S01]  /*2560*/  FFMA.FTZ R23, R24, R43, RZ ;  /* 0x0000002b18177223 */ /* 0x000fe200000100ff */
[-C--:B------:R-:W-:Y:S01]  /*2570*/  FFMA.FTZ R33, R33, R8.reuse, R16 ;  /* 0x0000000821217223 */ /* 0x080fe20000010010 */
[-C--:B------:R-:W-:Y:S01]  /*2580*/  FFMA.FTZ R25, R25, R8.reuse, R22 ;  /* 0x0000000819197223 */ /* 0x080fe20000010016 */
[----:B------:R-:W-:Y:S02]  /*2590*/  HADD2.F32 R24, -RZ, R27.H1_H1 ;  /* 0x3000001bff187230 */ /* 0x000fe40000004100 */
[----:B------:R-:W-:Y:S01]  /*25a0*/  FFMA.FTZ R23, R42, R8, R23 ;  /* 0x000000082a177223 */ /* 0x000fe20000010017 */
[----:B------:R-:W-:Y:S02]  /*25b0*/  HADD2.F32 R22, -RZ, R12.H0_H0 ;  /* 0x2000000cff167230 */ /* 0x000fe40000004100 */
[----:B------:R-:W-:-:S02]  /*25c0*/  HADD2.F32 R16, -RZ, R9.H0_H0 ;  /* 0x20000009ff107230 */ /* 0x000fc40000004100 */
[----:B------:R-:W-:Y:S01]  /*25d0*/  FFMA.FTZ R39, R24, R8, R39 ;  /* 0x0000000818277223 */ /* 0x000fe20000010027 */
[----:B------:R-:W-:Y:S02]  /*25e0*/  HADD2.F32 R24, -RZ, R14.H0_H0 ;  /* 0x2000000eff187230 */ /* 0x000fe40000004100 */
[----:B------:R-:W-:Y:S02]  /*25f0*/  HADD2.F32 R9, -RZ, R9.H1_H1 ;  /* 0x30000009ff097230 */ /* 0x000fe40000004100 */
        /* <DEDUP_REMOVED lines=8> */
[----:B------:R-:W-:Y:S02]  /*2680*/  HADD2.F32 R23, -RZ, R14.H1_H1 ;  /* 0x3000000eff177230 */ /* 0x000fe40000004100 */
[-C--:B------:R-:W-:Y:S01]  /*2690*/  FFMA.FTZ R33, R33, R9.reuse, R8 ;  /* 0x0000000921217223 */ /* 0x080fe20000010008 */
[----:B------:R-:W-:Y:S02]  /*26a0*/  HADD2.F32 R42, -RZ, R29.H0_H0 ;  /* 0x2000001dff2a7230 */ /* 0x000fe40000004100 */
[----:B------:R-:W-:Y:S01]  /*26b0*/  FFMA.FTZ R25, R25, R9, R22 ;  /* 0x0000000919197223 */ /* 0x000fe20000010016 */
[----:B-1----:R-:W-:-:S02]  /*26c0*/  HADD2.F32 R8, -RZ, R10.H0_H0 ;  /* 0x2000000aff087230 */ /* 0x002fc40000004100 */
[-C--:B------:R-:W-:Y:S01]  /*26d0*/  FFMA.FTZ R23, R23, R9.reuse, R24 ;  /* 0x0000000917177223 */ /* 0x080fe20000010018 */
[----:B------:R-:W-:Y:S02]  /*26e0*/  HADD2.F32 R39, -RZ, R15.H1_H1 ;  /* 0x3000000fff277230 */ /* 0x000fe40000004100 */
        /* <DEDUP_REMOVED lines=15> */
[----:B------:R-:W-:-:S02]  /*27e0*/  HADD2.F32 R16, -RZ, R17.H0_H0 ;  /* 0x20000011ff107230 */ /* 0x000fc40000004100 */
[-C--:B------:R-:W-:Y:S01]  /*27f0*/  FFMA.FTZ R23, R24, R10.reuse, R23 ;  /* 0x0000000a18177223 */ /* 0x080fe20000010017 */
[--C-:B------:R-:W-:Y:S02]  /*2800*/  HADD2.F32 R8, -RZ, R11.reuse.H0_H0 ;  /* 0x2000000bff087230 */ /* 0x100fe40000004100 */
[----:B------:R-:W-:Y:S01]  /*2810*/  FFMA.FTZ R9, R42, R10, R9 ;  /* 0x0000000a2a097223 */ /* 0x000fe20000010009 */
[--C-:B------:R-:W-:Y:S02]  /*2820*/  HADD2.F32 R22, -RZ, R18.reuse.H0_H0 ;  /* 0x20000012ff167230 */ /* 0x100fe40000004100 */
[----:B------:R-:W-:Y:S02]  /*2830*/  HADD2.F32 R11, -RZ, R11.H1_H1 ;  /* 0x3000000bff0b7230 */ /* 0x000fe40000004100 */
[-C--:B------:R-:W-:Y:S01]  /*2840*/  FFMA.FTZ R10, R16, R8.reuse, R33 ;  /* 0x00000008100a7223 */ /* 0x080fe20000010021 */
[----:B------:R-:W-:Y:S02]  /*2850*/  HADD2.F32 R33, -RZ, R18.H1_H1 ;  /* 0x30000012ff217230 */ /* 0x000fe40000004100 */
[----:B------:R-:W-:Y:S01]  /*2860*/  FFMA.FTZ R16, R22, R8, R39 ;  /* 0x0000000816107223 */ /* 0x000fe20000010027 */
[----:B------:R-:W-:-:S02]  /*2870*/  HADD2.F32 R22, -RZ, R19.H0_H0 ;  /* 0x20000013ff167230 */ /* 0x000fc40000004100 */
[--C-:B------:R-:W-:Y:S02]  /*2880*/  HADD2.F32 R24, -RZ, R20.reuse.H0_H0 ;  /* 0x20000014ff187230 */ /* 0x100fe40000004100 */
[-C--:B------:R-:W-:Y:S01]  /*2890*/  FFMA.FTZ R16, R33, R11.reuse, R16 ;  /* 0x0000000b21107223 */ /* 0x080fe20000010010 */
[----:B------:R-:W-:Y:S02]  /*28a0*/  HADD2.F32 R25, -RZ, R17.H1_H1 ;  /* 0x30000011ff197230 */ /* 0x000fe40000004100 */
[-C--:B------:R-:W-:Y:S01]  /*28b0*/  FFMA.FTZ R22, R22, R8.reuse, R23 ;  /* 0x0000000816167223 */ /* 0x080fe20000010017 */
[----:B------:R-:W-:Y:S02]  /*28c0*/  HADD2.F32 R39, -RZ, R19.H1_H1 ;  /* 0x30000013ff277230 */ /* 0x000fe40000004100 */
[----:B------:R-:W-:Y:S01]  /*28d0*/  FFMA.FTZ R8, R24, R8, R9 ;  /* 0x0000000818087223 */ /* 0x000fe20000010009 */
        /* <DEDUP_REMOVED lines=18> */
[----:B------:R-:W-:Y:S02]  /*2a00*/  HFMA2 R8, R10, 1, 1, RZ ;  /* 0x3c003c000a087831 */ /* 0x000fe400000000ff */
[----:B------:R-:W-:-:S07]  /*2a10*/  HADD2 R9, R22, RZ.H0_H0 ;  /* 0x200000ff16097230 */ /* 0x000fce0000000000 */
.L_x_1012:
        /* <DEDUP_REMOVED lines=15> */
[----:B------:R-:W-:Y:S02]  /*2b10*/  HADD2.F32 R24, -RZ, R21.H0_H0 ;  /* 0x20000015ff187230 */ /* 0x000fe40000004100 */
[----:B------:R-:W-:Y:S02]  /*2b20*/  HADD2.F32 R25, -RZ, R26.H0_H0 ;  /* 0x2000001aff197230 */ /* 0x000fe40000004100 */
[----:B------:R-:W-:Y:S02]  /*2b30*/  HADD2.F32 R33, -RZ, R27.H0_H0 ;  /* 0x2000001bff217230 */ /* 0x000fe40000004100 */
[----:B------:R-:W-:Y:S02]  /*2b40*/  HADD2.F32 R16, -RZ, R28.H0_H0 ;  /* 0x2000001cff107230 */ /* 0x000fe40000004100 */
[----:B------:R-:W-:-:S02]  /*2b50*/  HADD2.F32 R39, -RZ, R21.H1_H1 ;  /* 0x30000015ff277230 */ /* 0x000fc40000004100 */
        /* <DEDUP_REMOVED lines=11> */
[----:B------:R-:W-:Y:S02]  /*2c10*/  HADD2.F32 R16, -RZ, R26.H1_H1 ;  /* 0x3000001aff107230 */ /* 0x000fe40000004100 */
[----:B------:R-:W-:Y:S02]  /*2c20*/  HADD2.F32 R24, -RZ, R27.H1_H1 ;  /* 0x3000001bff187230 */ /* 0x000fe40000004100 */
[----:B------:R-:W-:Y:S02]  /*2c30*/  HADD2.F32 R39, -RZ, R13.H0_H0 ;  /* 0x2000000dff277230 */ /* 0x000fe40000004100 */
        /* <DEDUP_REMOVED lines=9> */
[----:B------:R-:W-:-:S02]  /*2cd0*/  HADD2.F32 R33, -RZ, R14.H0_H0 ;  /* 0x2000000eff217230 */ /* 0x000fc40000004100 */
[-C--:B------:R-:W-:Y:S01]  /*2ce0*/  FFMA.FTZ R10, R43, R25.reuse, R10 ;  /* 0x000000192b0a7223 */ /* 0x080fe2000001000a */
[----:B------:R-:W-:Y:S02]  /*2cf0*/  HADD2.F32 R39, -RZ, R12.H1_H1 ;  /* 0x3000000cff277230 */ /* 0x000fe40000004100 */
[----:B------:R-:W-:Y:S02]  /*2d00*/  HADD2.F32 R43, -RZ, R15.H1_H1 ;  /* 0x3000000fff2b7230 */ /* 0x000fe40000004100 */
[----:B------:R-:W-:Y:S01]  /*2d10*/  FFMA.FTZ R24, R33, R25, R24 ;  /* 0x0000001921187223 */ /* 0x000fe20000010018 */
[----:B------:R-:W-:Y:S02]  /*2d20*/  HADD2.F32 R33, -RZ, R13.H1_H1 ;  /* 0x3000000dff217230 */ /* 0x000fe40000004100 */
[----:B------:R-:W-:Y:S01]  /*2d30*/  FFMA.FTZ R39, R39, R11, R42 ;  /* 0x0000000b27277223 */ /* 0x000fe2000001002a */
[----:B------:R-:W-:Y:S02]  /*2d40*/  HADD2.F32 R25, -RZ, R14.H1_H1 ;  /* 0x3000000eff197230 */ /* 0x000fe40000004100 */
[----:B------:R-:W-:-:S02]  /*2d50*/  HADD2.F32 R42, -RZ, R31.H0_H0 ;  /* 0x2000001fff2a7230 */ /* 0x000fc40000004100 */
[-C--:B------:R-:W-:Y:S01]  /*2d60*/  FFMA.FTZ R33, R33, R11.reuse, R16 ;  /* 0x0000000b21217223 */ /* 0x080fe20000010010 */
[----:B------:R-:W-:Y:S02]  /*2d70*/  HADD2.F32 R16, -RZ, R29.H0_H0 ;  /* 0x2000001dff107230 */ /* 0x000fe40000004100 */
[-C--:B------:R-:W-:Y:S01]  /*2d80*/  FFMA.FTZ R25, R25, R11.reuse, R24 ;  /* 0x0000000b19197223 */ /* 0x080fe20000010018 */
[----:B------:R-:W-:Y:S01]  /*2d90*/  FFMA.FTZ R11, R43, R11, R10 ;  /* 0x0000000b2b0b7223 */ /* 0x000fe2000001000a */
[----:B-1----:R-:W-:Y:S02]  /*2da0*/  HADD2.F32 R10, -RZ, R22.H0_H0 ;  /* 0x20000016ff0a7230 */ /* 0x002fe40000004100 */
[----:B------:R-:W-:Y:S02]  /*2db0*/  HADD2.F32 R24, -RZ, R30.H0_H0 ;  /* 0x2000001eff187230 */ /* 0x000fe40000004100 */
[----:B------:R-:W-:Y:S02]  /*2dc0*/  HADD2.F32 R22, -RZ, R22.H1_H1 ;  /* 0x30000016ff167230 */ /* 0x000fe40000004100 */
[----:B------:R-:W-:Y:S01]  /*2dd0*/  FFMA.FTZ R39, R16, R10, R39 ;  /* 0x0000000a10277223 */ /* 0x000fe20000010027 */
[----:B------:R-:W-:-:S02]  /*2de0*/  HADD2.F32 R16, -RZ, R32.H0_H0 ;  /* 0x20000020ff107230 */ /* 0x000fc40000004100 */
[-C--:B------:R-:W-:Y:S01]  /*2df0*/  FFMA.FTZ R33, R24, R10.reuse, R33 ;  /* 0x0000000a18217223 */ /* 0x080fe20000010021 */
[----:B------:R-:W-:Y:S02]  /*2e00*/  HADD2.F32 R24, -RZ, R29.H1_H1 ;  /* 0x3000001dff187230 */ /* 0x000fe40000004100 */
[-C--:B------:R-:W-:Y:S01]  /*2e10*/  FFMA.FTZ R25, R42, R10.reuse, R25 ;  /* 0x0000000a2a197223 */ /* 0x080fe20000010019 */
[----:B------:R-:W-:Y:S02]  /*2e20*/  HADD2.F32 R42, -RZ, R19.H0_H0 ;  /* 0x20000013ff2a7230 */ /* 0x000fe40000004100 */
[----:B------:R-:W-:Y:S01]  /*2e30*/  FFMA.FTZ R11, R16, R10, R11 ;  /* 0x0000000a100b7223 */ /* 0x000fe2000001000b */
[----:B------:R-:W-:Y:S02]  /*2e40*/  HADD2.F32 R10, -RZ, R30.H1_H1 ;  /* 0x3000001eff0a7230 */ /* 0x000fe40000004100 */
[----:B------:R-:W-:Y:S01]  /*2e50*/  FFMA.FTZ R39, R24, R22, R39 ;  /* 0x0000001618277223 */ /* 0x000fe20000010027 */
[----:B------:R-:W-:-:S02]  /*2e60*/  HADD2.F32 R16, -RZ, R31.H1_H1 ;  /* 0x3000001fff107230 */ /* 0x000fc40000004100 */
[----:B------:R-:W-:Y:S02]  /*2e70*/  HADD2.F32 R24, -RZ, R32.H1_H1 ;  /* 0x30000020ff187230 */ /* 0x000fe40000004100 */
[-C--:B------:R-:W-:Y:S01]  /*2e80*/  FFMA.FTZ R33, R10, R22.reuse, R33 ;  /* 0x000000160a217223 */ /* 0x080fe20000010021 */
[----:B------:R-:W-:Y:S02]  /*2e90*/  HADD2.F32 R10, -RZ, R23.H0_H0 ;  /* 0x20000017ff0a7230 */ /* 0x000fe40000004100 */
        /* <DEDUP_REMOVED lines=32> */
[----:B------:R-:W-:Y:S02]  /*30a0*/  HFMA2 R10, R16, 1, 1, RZ ;  /* 0x3c003c00100a7831 */ /* 0x000fe400000000ff */
[----:B------:R-:W-:-:S07]  /*30b0*/  HADD2 R11, R42, RZ.H0_H0 ;  /* 0x200000ff2a0b7230 */ /* 0x000fce0000000000 */
.L_x_1013:
[----:B------:R-:W-:Y:S02]  /*30c0*/  PRMT R16, RZ, 0x5410, RZ ;  /* 0x00005410ff107816 */ /* 0x000fe400000000ff */
[----:B------:R-:W-:Y:S01]  /*30d0*/  PRMT R22, RZ, 0x5410, RZ ;  /* 0x00005410ff167816 */ /* 0x000fe200000000ff */
[----:B------:R-:W-:Y:S06]  /*30e0*/  @P0 BRA `(.L_x_1011) ;  /* 0x0000000400740947 */ /* 0x000fec0003800000 */
[----:B------:R-:W0:Y:S01]  /*30f0*/  S2UR UR5, SR_CgaCtaId ;  /* 0x00000000000579c3 */ /* 0x000e220000008800 */
[----:B------:R-:W-:Y:S01]  /*3100*/  UMOV UR4, 0x400 ;  /* 0x0000040000047882 */ /* 0x000fe20000000000 */
[--C-:B------:R-:W-:Y:S02]  /*3110*/  HADD2.F32 R42, -RZ, R27.reuse.H0_H0 ;  /* 0x2000001bff2a7230 */ /* 0x100fe40000004100 */
[----:B------:R-:W-:Y:S02]  /*3120*/  HADD2.F32 R27, -RZ, R27.H1_H1 ;  /* 0x3000001bff1b7230 */ /* 0x000fe40000004100 */
[----:B------:R-:W-:Y:S02]  /*3130*/  HADD2.F32 R33, -RZ, R21.H0_H0 ;  /* 0x20000015ff217230 */ /* 0x000fe40000004100 */
[----:B------:R-:W-:Y:S02]  /*3140*/  HADD2.F32 R39, -RZ, R26.H0_H0 ;  /* 0x2000001aff277230 */ /* 0x000fe40000004100 */
[----:B------:R-:W-:-:S02]  /*3150*/  HADD2.F32 R16, -RZ, R28.H0_H0 ;  /* 0x2000001cff107230 */ /* 0x000fc40000004100 */
[----:B------:R-:W-:Y:S02]  /*3160*/  HADD2.F32 R44, -RZ, R21.H1_H1 ;  /* 0x30000015ff2c7230 */ /* 0x000fe40000004100 */
[----:B------:R-:W-:Y:S02]  /*3170*/  HADD2.F32 R26, -RZ, R26.H1_H1 ;  /* 0x3000001aff1a7230 */ /* 0x000fe40000004100 */
[----:B------:R-:W-:Y:S01]  /*3180*/  HADD2.F32 R21, -RZ, R14.H0_H0 ;  /* 0x2000000eff157230 */ /* 0x000fe20000004100 */
        /* <DEDUP_REMOVED lines=11> */
[-C--:B------:R-:W-:Y:S01]  /*3240*/  FFMA.FTZ R33, R44, R22.reuse, R33 ;  /* 0x000000162c217223 */ /* 0x080fe20000010021 */
[----:B------:R-:W-:Y:S01]  /*3250*/  FFMA.FTZ R39, R26, R22, R39 ;  /* 0x000000161a277223 */ /* 0x000fe20000010027 */
[----:B------:R-:W-:Y:S02]  /*3260*/  HADD2.F32 R44, -RZ, R12.H0_H0 ;  /* 0x2000000cff2c7230 */ /* 0x000fe40000004100 */
[----:B------:R-:W-:-:S02]  /*3270*/  HADD2.F32 R26, -RZ, R23.H0_H0 ;  /* 0x20000017ff1a7230 */ /* 0x000fc40000004100 */
[----:B------:R-:W-:Y:S01]  /*3280*/  FFMA.FTZ R27, R27, R22, R16 ;  /* 0x000000161b1b7223 */ /* 0x000fe20000010010 */
[----:B------:R-:W-:Y:S02]  /*3290*/  HADD2.F32 R28, -RZ, R13.H0_H0 ;  /* 0x2000000dff1c7230 */ /* 0x000fe40000004100 */
[----:B------:R-:W-:Y:S02]  /*32a0*/  HADD2.F32 R22, -RZ, R15.H0_H0 ;  /* 0x2000000fff167230 */ /* 0x000fe40000004100 */
[-C--:B------:R-:W-:Y:S01]  /*32b0*/  FFMA.FTZ R16, R44, R26.reuse, R33 ;  /* 0x0000001a2c107223 */ /* 0x080fe20000010021 */
[----:B------:R-:W-:Y:S02]  /*32c0*/  HADD2.F32 R23, -RZ, R23.H1_H1 ;  /* 0x30000017ff177230 */ /* 0x000fe40000004100 */
[-C--:B------:R-:W-:Y:S01]  /*32d0*/  FFMA.FTZ R28, R28, R26.reuse, R39 ;  /* 0x0000001a1c1c7223 */ /* 0x080fe20000010027 */
[----:B------:R-:W-:Y:S01]  /*32e0*/  FFMA.FTZ R42, R21, R26, R42 ;  /* 0x0000001a152a7223 */ /* 0x000fe2000001002a */
[----:B------:R-:W-:-:S02]  /*32f0*/  HADD2.F32 R13, -RZ, R13.H1_H1 ;  /* 0x3000000dff0d7230 */ /* 0x000fc40000004100 */
[----:B------:R-:W-:Y:S01]  /*3300*/  FFMA.FTZ R26, R22, R26, R27 ;  /* 0x0000001a161a7223 */ /* 0x000fe2000001001b */
[----:B------:R-:W-:Y:S02]  /*3310*/  HADD2.F32 R15, -RZ, R15.H1_H1 ;  /* 0x3000000fff0f7230 */ /* 0x000fe40000004100 */
        /* <DEDUP_REMOVED lines=11> */
[----:B------:R-:W-:Y:S02]  /*33d0*/  HADD2.F32 R14, -RZ, R29.H1_H1 ;  /* 0x3000001dff0e7230 */ /* 0x000fe40000004100 */
[----:B------:R-:W-:Y:S01]  /*33e0*/  FFMA.FTZ R23, R23, R13, R42 ;  /* 0x0000000d17177223 */ /* 0x000fe2000001002a */
[----:B------:R-:W-:Y:S02]  /*33f0*/  HADD2.F32 R21, -RZ, R30.H0_H0 ;  /* 0x2000001eff157230 */ /* 0x000fe40000004100 */
[----:B------:R-:W-:-:S02]  /*3400*/  HADD2.F32 R22, -RZ, R31.H1_H1 ;  /* 0x3000001fff167230 */ /* 0x000fc40000004100 */
[-C--:B------:R-:W-:Y:S01]  /*3410*/  FFMA.FTZ R15, R14, R24.reuse, R15 ;  /* 0x000000180e0f7223 */ /* 0x080fe2000001000f */
[----:B------:R-:W-:Y:S02]  /*3420*/  HADD2.F32 R27, -RZ, R32.H0_H0 ;  /* 0x20000020ff1b7230 */ /* 0x000fe40000004100 */
[-C--:B------:R-:W-:Y:S01]  /*3430*/  FFMA.FTZ R21, R21, R13.reuse, R28 ;  /* 0x0000000d15157223 */ /* 0x080fe2000001001c */
[----:B------:R-:W-:Y:S02]  /*3440*/  HADD2.F32 R30, -RZ, R30.H1_H1 ;  /* 0x3000001eff1e7230 */ /* 0x000fe40000004100 */
[----:B------:R-:W-:Y:S01]  /*3450*/  FFMA.FTZ R23, R22, R24, R23 ;  /* 0x0000001816177223 */ /* 0x000fe20000010017 */
[----:B------:R-:W-:Y:S02]  /*3460*/  HADD2.F32 R12, -RZ, R25.H0_H0 ;  /* 0x20000019ff0c7230 */ /* 0x000fe40000004100 */
[----:B------:R-:W-:Y:S01]  /*3470*/  FFMA.FTZ R13, R27, R13, R26 ;  /* 0x0000000d1b0d7223 */ /* 0x000fe2000001001a */
[----:B------:R-:W-:-:S02]  /*3480*/  HADD2.F32 R14, -RZ, R17.H0_H0 ;  /* 0x20000011ff0e7230 */ /* 0x000fc40000004100 */
[----:B------:R-:W-:Y:S01]  /*3490*/  FFMA.FTZ R21, R30, R24, R21 ;  /* 0x000000181e157223 */ /* 0x000fe20000010015 */
[----:B------:R-:W-:Y:S02]  /*34a0*/  HADD2.F32 R32, -RZ, R32.H1_H1 ;  /* 0x30000020ff207230 */ /* 0x000fe40000004100 */
[----:B------:R-:W-:Y:S02]  /*34b0*/  HADD2.F32 R22, -RZ, R19.H0_H0 ;  /* 0x20000013ff167230 */ /* 0x000fe40000004100 */
[----:B------:R-:W-:Y:S01]  /*34c0*/  FFMA.FTZ R14, R14, R12, R15 ;  /* 0x0000000c0e0e7223 */ /* 0x000fe2000001000f */
[--C-:B------:R-:W-:Y:S02]  /*34d0*/  HADD2.F32 R16, -RZ, R18.reuse.H0_H0 ;  /* 0x20000012ff107230 */ /* 0x100fe40000004100 */
[----:B------:R-:W-:Y:S01]  /*34e0*/  FFMA.FTZ R13, R32, R24, R13 ;  /* 0x00000018200d7223 */ /* 0x000fe2000001000d */
[----:B------:R-:W-:Y:S02]  /*34f0*/  HADD2.F32 R25, -RZ, R25.H1_H1 ;  /* 0x30000019ff197230 */ /* 0x000fe40000004100 */
[----:B------:R-:W-:-:S02]  /*3500*/  HADD2.F32 R15, -RZ, R18.H1_H1 ;  /* 0x30000012ff0f7230 */ /* 0x000fc40000004100 */
[-C--:B------:R-:W-:Y:S01]  /*3510*/  FFMA.FTZ R18, R22, R12.reuse, R23 ;  /* 0x0000000c16127223 */ /* 0x080fe20000010017 */
[----:B------:R-:W-:Y:S02]  /*3520*/  HADD2.F32 R19, -RZ, R19.H1_H1 ;  /* 0x30000013ff137230 */ /* 0x000fe40000004100 */
[-C--:B------:R-:W-:Y:S01]  /*3530*/  FFMA.FTZ R16, R16, R12.reuse, R21 ;  /* 0x0000000c10107223 */ /* 0x080fe20000010015 */
[--C-:B------:R-:W-:Y:S02]  /*3540*/  HADD2.F32 R24, -RZ, R20.reuse.H0_H0 ;  /* 0x20000014ff187230 */ /* 0x100fe40000004100 */
[----:B------:R-:W-:Y:S02]  /*3550*/  HADD2.F32 R17, -RZ, R17.H1_H1 ;  /* 0x30000011ff117230 */ /* 0x000fe40000004100 */
[-C--:B------:R-:W-:Y:S01]  /*3560*/  FFMA.FTZ R18, R19, R25.reuse, R18 ;  /* 0x0000001913127223 */ /* 0x080fe20000010012 */
[----:B------:R-:W-:Y:S01]  /*3570*/  FFMA.FTZ R16, R15, R25, R16 ;  /* 0x000000190f107223 */ /* 0x000fe20000010010 */
[----:B------:R-:W-:Y:S01]  /*3580*/  FFMA.FTZ R12, R24, R12, R13 ;  /* 0x0000000c180c7223 */ /* 0x000fe2000001000d */
[----:B------:R-:W-:-:S02]  /*3590*/  HADD2.F32 R19, -RZ, R20.H1_H1 ;  /* 0x30000014ff137230 */ /* 0x000fc40000004100 */
[-C--:B------:R-:W-:Y:S01]  /*35a0*/  FFMA.FTZ R14, R17, R25.reuse, R14 ;  /* 0x00000019110e7223 */ /* 0x080fe2000001000e */
[----:B------:R-:W-:Y:S02]  /*35b0*/  HADD2.F32 R13, -RZ, R2.H0_H0 ;  /* 0x20000002ff0d7230 */ /* 0x000fe40000004100 */
        /* <DEDUP_REMOVED lines=16> */
.L_x_1011:
[----:B------:R-:W-:-:S05]  /*36c0*/  MOV R13, UR9 ;  /* 0x00000009000d7c02 */ /* 0x000fca0008000f00 */
[----:B------:R-:W-:-:S05]  /*36d0*/  IMAD.WIDE R40, R13, 0x4, R40 ;  /* 0x000000040d287825 */ /* 0x000fca00078e0228 */
[----:B------:R-:W2:Y:S01]  /*36e0*/  LDG.E.128.CONSTANT R12, desc[UR6][R40.64] ;  /* 0x00000006280c7981 */ /* 0x000ea2000c1e9d00 */
[----:B------:R-:W-:Y:S02]  /*36f0*/  MOV R23, 0x2c00 ;  /* 0x00002c0000177802 */ /* 0x000fe40000000f00 */
[C---:B--2---:R-:W-:Y:S02]  /*3700*/  LOP3.LUT R21, R13.reuse, 0xf000f, RZ, 0xc0, !PT ;  /* 0x000f000f0d157812 */ /* 0x044fe400078ec0ff */
[----:B------:R-:W-:Y:S02]  /*3710*/  LOP3.LUT R18, R13, 0xf000f0, RZ, 0xc0, !PT ;  /* 0x00f000f00d127812 */ /* 0x000fe400078ec0ff */
[----:B------:R-:W-:Y:S02]  /*3720*/  SHF.R.U32.HI R20, RZ, 0x8, R13 ;  /* 0x00000008ff147819 */ /* 0x000fe4000001160d */
[----:B------:R-:W-:Y:S02]  /*3730*/  LOP3.LUT R13, R14, 0xf000f0, RZ, 0xc0, !PT ;  /* 0x00f000f00e0d7812 */ /* 0x000fe400078ec0ff */
[----:B------:R-:W-:-:S02]  /*3740*/  SHF.R.U32.HI R26, RZ, 0x8, R12 ;  /* 0x00000008ff1a7819 */ /* 0x000fc4000001160c */
[----:B------:R-:W-:Y:S02]  /*3750*/  LOP3.LUT R17, R12, 0xf000f0, RZ, 0xc0, !PT ;  /* 0x00f000f00c117812 */ /* 0x000fe400078ec0ff */
        /* <DEDUP_REMOVED lines=46> */
[----:B------:R-:W-:Y:S06]  /*3a40*/  BRA.U !UP0, `(.L_x_1014) ;  /* 0x0000000508747547 */ /* 0x000fec000b800000 */
[----:B------:R-:W0:Y:S01]  /*3a50*/  S2UR UR5, SR_CgaCtaId ;  /* 0x00000000000579c3 */ /* 0x000e220000008800 */
[----:B------:R-:W-:Y:S01]  /*3a60*/  UMOV UR4, 0x400 ;  /* 0x0000040000047882 */ /* 0x000fe20000000000 */
[--C-:B------:R-:W-:Y:S02]  /*3a70*/  HADD2.F32 R44, -RZ, R26.reuse.H0_H0 ;  /* 0x2000001aff2c7230 */ /* 0x100fe40000004100 */
[----:B------:R-:W-:Y:S02]  /*3a80*/  HADD2.F32 R43, -RZ, R26.H1_H1 ;  /* 0x3000001aff2b7230 */ /* 0x000fe40000004100 */
[----:B------:R-:W-:Y:S02]  /*3a90*/  HADD2.F32 R46, -RZ, R30.H1_H1 ;  /* 0x3000001eff2e7230 */ /* 0x000fe40000004100 */
[----:B------:R-:W-:Y:S01]  /*3aa0*/  HADD2.F32 R48, -RZ, R17.H1_H1 ;  /* 0x30000011ff307230 */ /* 0x000fe20000004100 */
[----:B0-----:R-:W-:-:S09]  /*3ab0*/  ULEA UR4, UR5, UR4, 0x18 ;  /* 0x0000000405047291 */ /* 0x001fd2000f8ec0ff */
[----:B------:R-:W0:Y:S04]  /*3ac0*/  LDS.64 R20, [UR4+0x10] ;  /* 0x00001004ff147984 */ /* 0x000e280008000a00 */
[----:B------:R-:W1:Y:S01]  /*3ad0*/  LDS.64 R24, [UR4+0x18] ;  /* 0x00001804ff187984 */ /* 0x000e620008000a00 */
[--C-:B0-----:R-:W-:Y:S02]  /*3ae0*/  HADD2.F32 R39, -RZ, R20.reuse.H0_H0 ;  /* 0x20000014ff277230 */ /* 0x101fe40000004100 */
[----:B------:R-:W-:Y:S02]  /*3af0*/  HADD2.F32 R42, -RZ, R20.H1_H1 ;  /* 0x30000014ff2a7230 */ /* 0x000fe40000004100 */
[----:B------:R-:W-:Y:S02]  /*3b00*/  HADD2.F32 R20, -RZ, R21.H0_H0 ;  /* 0x20000015ff147230 */ /* 0x000fe40000004100 */
[----:B------:R-:W-:-:S04]  /*3b10*/  FFMA.FTZ R44, R44, R39, RZ ;  /* 0x000000272c2c7223 */ /* 0x000fc800000100ff */
[----:B------:R-:W-:Y:S01]  /*3b20*/  FFMA.FTZ R43, R43, R42, R44 ;  /* 0x0000002a2b2b7223 */ /* 0x000fe2000001002c */
[----:B------:R-:W-:-:S05]  /*3b30*/  HADD2.F32 R44, -RZ, R12.H0_H0 ;  /* 0x2000000cff2c7230 */ /* 0x000fca0000004100 */
[----:B------:R-:W-:Y:S01]  /*3b40*/  FFMA.FTZ R45, R44, R20, R43 ;  /* 0x000000142c2d7223 */ /* 0x000fe2000001002b */
[----:B------:R-:W-:Y:S02]  /*3b50*/  HADD2.F32 R43, -RZ, R21.H1_H1 ;  /* 0x30000015ff2b7230 */ /* 0x000fe40000004100 */
[----:B------:R-:W-:Y:S02]  /*3b60*/  HADD2.F32 R44, -RZ, R12.H1_H1 ;  /* 0x3000000cff2c7230 */ /* 0x000fe40000004100 */
[----:B-1----:R-:W-:-:S03]  /*3b70*/  HADD2.F32 R21, -RZ, R24.H0_H0 ;  /* 0x20000018ff157230 */ /* 0x002fc60000004100 */
[----:B------:R-:W-:Y:S01]  /*3b80*/  FFMA.FTZ R44, R44, R43, R45 ;  /* 0x0000002b2c2c7223 */ /* 0x000fe2000001002d */
[----:B------:R-:W-:-:S05]  /*3b90*/  HADD2.F32 R45, -RZ, R30.H0_H0 ;  /* 0x2000001eff2d7230 */ /* 0x000fca0000004100 */
[----:B------:R-:W-:Y:S01]  /*3ba0*/  FFMA.FTZ R45, R45, R21, R44 ;  /* 0x000000152d2d7223 */ /* 0x000fe2000001002c */
[----:B------:R-:W-:Y:S02]  /*3bb0*/  HADD2.F32 R44, -RZ, R24.H1_H1 ;  /* 0x30000018ff2c7230 */ /* 0x000fe40000004100 */
[----:B------:R-:W-:-:S03]  /*3bc0*/  HADD2.F32 R24, -RZ, R25.H0_H0 ;  /* 0x20000019ff187230 */ /* 0x000fc60000004100 */
[----:B------:R-:W-:Y:S01]  /*3bd0*/  FFMA.FTZ R46, R46, R44, R45 ;  /* 0x0000002c2e2e7223 */ /* 0x000fe2000001002d */
[----:B------:R-:W-:-:S05]  /*3be0*/  HADD2.F32 R45, -RZ, R17.H0_H0 ;  /* 0x20000011ff2d7230 */ /* 0x000fca0000004100 */
[----:B------:R-:W-:Y:S01]  /*3bf0*/  FFMA.FTZ R45, R45, R24, R46 ;  /* 0x000000182d2d7223 */ /* 0x000fe2000001002e */
[----:B------:R-:W-:Y:S02]  /*3c00*/  HADD2.F32 R46, -RZ, R25.H1_H1 ;  /* 0x30000019ff2e7230 */ /* 0x000fe40000004100 */
[----:B------:R-:W-:-:S03]  /*3c10*/  HADD2.F32 R25, -RZ, R2.H0_H0 ;  /* 0x20000002ff197230 */ /* 0x000fc60000004100 */
[----:B------:R-:W-:-:S04]  /*3c20*/  FFMA.FTZ R48, R48, R46, R45 ;  /* 0x0000002e30307223 */ /* 0x000fc8000001002d */
[----:B------:R-:W-:Y:S01]  /*3c30*/  FMUL.FTZ R45, R25, R48 ;  /* 0x00000030192d7220 */ /* 0x000fe20000410000 */
[--C-:B------:R-:W-:Y:S02]  /*3c40*/  HADD2.F32 R48, -RZ, R27.reuse.H0_H0 ;  /* 0x2000001bff307230 */ /* 0x100fe40000004100 */
[----:B------:R-:W-:Y:S02]  /*3c50*/  HADD2.F32 R25, -RZ, R27.H1_H1 ;  /* 0x3000001bff197230 */ /* 0x000fe40000004100 */
[----:B------:R-:W-:Y:S01]  /*3c60*/  F2FP.F16.F32.PACK_AB R45, RZ, R45 ;  /* 0x0000002dff2d723e */ /* 0x000fe200000000ff */
[----:B------:R-:W-:Y:S01]  /*3c70*/  FFMA.FTZ R47, R39, R48, RZ ;  /* 0x00000030272f7223 */ /* 0x000fe200000100ff */
[----:B------:R-:W-:-:S03]  /*3c80*/  HADD2.F32 R48, -RZ, R31.H0_H0 ;  /* 0x2000001fff307230 */ /* 0x000fc60000004100 */
[----:B------:R-:W-:Y:S01]  /*3c90*/  FFMA.FTZ R47, R42, R25, R47 ;  /* 0x000000192a2f7223 */ /* 0x000fe2000001002f */
[----:B------:R-:W-:-:S05]  /*3ca0*/  HADD2.F32 R25, -RZ, R13.H0_H0 ;  /* 0x2000000dff197230 */ /* 0x000fca0000004100 */
[----:B------:R-:W-:Y:S01]  /*3cb0*/  FFMA.FTZ R50, R20, R25, R47 ;  /* 0x0000001914327223 */ /* 0x000fe2000001002f */
[----:B------:R-:W-:-:S05]  /*3cc0*/  HADD2.F32 R25, -RZ, R13.H1_H1 ;  /* 0x3000000dff197230 */ /* 0x000fca0000004100 */
[----:B------:R-:W-:Y:S01]  /*3cd0*/  FFMA.FTZ R50, R43, R25, R50 ;  /* 0x000000192b327223 */ /* 0x000fe20000010032 */
[----:B------:R-:W-:-:S03]  /*3ce0*/  HADD2.F32 R25, -RZ, R31.H1_H1 ;  /* 0x3000001fff197230 */ /* 0x000fc60000004100 */
[----:B------:R-:W-:Y:S01]  /*3cf0*/  FFMA.FTZ R47, R21, R48, R50 ;  /* 0x00000030152f7223 */ /* 0x000fe20000010032 */
[----:B------:R-:W-:Y:S02]  /*3d00*/  HADD2.F32 R48, -RZ, R18.H1_H1 ;  /* 0x30000012ff307230 */ /* 0x000fe40000004100 */
[----:B------:R-:W-:Y:S02]  /*3d10*/  HADD2.F32 R50, -RZ, R28.H0_H0 ;  /* 0x2000001cff327230 */ /* 0x000fe40000004100 */
[----:B------:R-:W-:Y:S01]  /*3d20*/  FFMA.FTZ R47, R44, R25, R47 ;  /* 0x000000192c2f7223 */ /* 0x000fe2000001002f */
[----:B------:R-:W-:-:S05]  /*3d30*/  HADD2.F32 R25, -RZ, R18.H0_H0 ;  /* 0x20000012ff197230 */ /* 0x000fca0000004100 */
[----:B------:R-:W-:-:S04]  /*3d40*/  FFMA.FTZ R25, R24, R25, R47 ;  /* 0x0000001918197223 */ /* 0x000fc8000001002f */
[----:B------:R-:W-:Y:S01]  /*3d50*/  FFMA.FTZ R48, R46, R48, R25 ;  /* 0x000000302e307223 */ /* 0x000fe20000010019 */
[----:B------:R-:W-:-:S05]  /*3d60*/  HADD2.F32 R25, -RZ, R3.H0_H0 ;  /* 0x20000003ff197230 */ /* 0x000fca0000004100 */
[----:B------:R-:W-:Y:S01]  /*3d70*/  FMUL.FTZ R25, R25, R48 ;  /* 0x0000003019197220 */ /* 0x000fe20000410000 */
[----:B------:R-:W-:-:S04]  /*3d80*/  HADD2.F32 R48, -RZ, R29.H0_H0 ;  /* 0x2000001dff307230 */ /* 0x000fc80000004100 */
[----:B------:R-:W-:-:S04]  /*3d90*/  F2FP.F16.F32.PACK_AB R25, RZ, R25 ;  /* 0x00000019ff19723e */ /* 0x000fc800000000ff */
[----:B------:R-:W-:Y:S01]  /*3da0*/  PRMT R45, R45, 0x5410, R25 ;  /* 0x000054102d2d7816 */ /* 0x000fe20000000019 */
[C---:B------:R-:W-:Y:S01]  /*3db0*/  FFMA.FTZ R25, R39.reuse, R50, RZ ;  /* 0x0000003227197223 */ /* 0x040fe200000100ff */
[----:B------:R-:W-:Y:S01]  /*3dc0*/  FFMA.FTZ R39, R39, R48, RZ ;  /* 0x0000003027277223 */ /* 0x000fe200000100ff */
[----:B------:R-:W-:Y:S02]  /*3dd0*/  HADD2.F32 R48, -RZ, R29.H1_H1 ;  /* 0x3000001dff307230 */ /* 0x000fe40000004100 */
[----:B------:R-:W-:Y:S02]  /*3de0*/  HFMA2 R7, R45, 1, 1, R7 ;  /* 0x3c003c002d077831 */ /* 0x000fe40000000007 */
[----:B------:R-:W-:Y:S02]  /*3df0*/  HADD2.F32 R45, -RZ, R28.H1_H1 ;  /* 0x3000001cff2d7230 */ /* 0x000fe40000004100 */
[----:B------:R-:W-:Y:S01]  /*3e00*/  FFMA.FTZ R39, R42, R48, R39 ;  /* 0x000000302a277223 */ /* 0x000fe20000010027 */
[----:B------:R-:W-:-:S02]  /*3e10*/  HADD2.F32 R48, -RZ, R15.H0_H0 ;  /* 0x2000000fff307230 */ /* 0x000fc40000004100 */
[----:B------:R-:W-:Y:S01]  /*3e20*/  FFMA.FTZ R25, R42, R45, R25 ;  /* 0x0000002d2a197223 */ /* 0x000fe20000010019 */
[----:B------:R-:W-:-:S05]  /*3e30*/  HADD2.F32 R42, -RZ, R14.H0_H0 ;  /* 0x2000000eff2a7230 */ /* 0x000fca0000004100 */
[C---:B------:R-:W-:Y:S01]  /*3e40*/  FFMA.FTZ R42, R20.reuse, R42, R25 ;  /* 0x0000002a142a7223 */ /* 0x040fe20000010019 */
[----:B------:R-:W-:Y:S02]  /*3e50*/  HADD2.F32 R25, -RZ, R14.H1_H1 ;  /* 0x3000000eff197230 */ /* 0x000fe40000004100 */
[----:B------:R-:W-:Y:S01]  /*3e60*/  FFMA.FTZ R20, R20, R48, R39 ;  /* 0x0000003014147223 */ /* 0x000fe20000010027 */
[----:B------:R-:W-:Y:S02]  /*3e70*/  HADD2.F32 R39, -RZ, R33.H0_H0 ;  /* 0x20000021ff277230 */ /* 0x000fe40000004100 */
[----:B------:R-:W-:Y:S01]  /*3e80*/  FFMA.FTZ R42, R43, R25, R42 ;  /* 0x000000192b2a7223 */ /* 0x000fe2000001002a */
[----:B------:R-:W-:-:S05]  /*3e90*/  HADD2.F32 R25, -RZ, R15.H1_H1 ;  /* 0x3000000fff197230 */ /* 0x000fca0000004100 */
[----:B------:R-:W-:Y:S01]  /*3ea0*/  FFMA.FTZ R20, R43, R25, R20 ;  /* 0x000000192b147223 */ /* 0x000fe20000010014 */
[----:B------:R-:W-:-:S05]  /*3eb0*/  HADD2.F32 R25, -RZ, R32.H0_H0 ;  /* 0x20000020ff197230 */ /* 0x000fca0000004100 */
[C---:B------:R-:W-:Y:S01]  /*3ec0*/  FFMA.FTZ R25, R21.reuse, R25, R42 ;  /* 0x0000001915197223 */ /* 0x040fe2000001002a */
[----:B------:R-:W-:Y:S01]  /*3ed0*/  FFMA.FTZ R42, R21, R39, R20 ;  /* 0x00000027152a7223 */ /* 0x000fe20000010014 */
[----:B------:R-:W-:Y:S02]  /*3ee0*/  HADD2.F32 R21, -RZ, R33.H1_H1 ;  /* 0x30000021ff157230 */ /* 0x000fe40000004100 */
[----:B------:R-:W-:Y:S02]  /*3ef0*/  HADD2.F32 R20, -RZ, R32.H1_H1 ;  /* 0x30000020ff147230 */ /* 0x000fe40000004100 */
[--C-:B------:R-:W-:Y:S02]  /*3f00*/  HADD2.F32 R39, -RZ, R23.reuse.H1_H1 ;  /* 0x30000017ff277230 */ /* 0x100fe40000004100 */
[C---:B------:R-:W-:Y:S01]  /*3f10*/  FFMA.FTZ R21, R44.reuse, R21, R42 ;  /* 0x000000152c157223 */ /* 0x040fe2000001002a */
[----:B------:R-:W-:Y:S02]  /*3f20*/  HADD2.F32 R42, -RZ, R23.H0_H0 ;  /* 0x20000017ff2a7230 */ /* 0x000fe40000004100 */
[----:B------:R-:W-:Y:S01]  /*3f30*/  FFMA.FTZ R25, R44, R20, R25 ;  /* 0x000000142c197223 */ /* 0x000fe20000010019 */
[----:B------:R-:W-:-:S02]  /*3f40*/  HADD2.F32 R20, -RZ, R19.H0_H0 ;  /* 0x20000013ff147230 */ /* 0x000fc40000004100 */
[C---:B------:R-:W-:Y:S01]  /*3f50*/  FFMA.FTZ R42, R24.reuse, R42, R21 ;  /* 0x0000002a182a7223 */ /* 0x040fe20000010015 */
[----:B------:R-:W-:Y:S02]  /*3f60*/  HADD2.F32 R21, -RZ, R19.H1_H1 ;  /* 0x30000013ff157230 */ /* 0x000fe40000004100 */
[----:B------:R-:W-:Y:S01]  /*3f70*/  FFMA.FTZ R25, R24, R20, R25 ;  /* 0x0000001418197223 */ /* 0x000fe20000010019 */
[----:B------:R-:W-:Y:S02]  /*3f80*/  HADD2.F32 R20, -RZ, R4.H0_H0 ;  /* 0x20000004ff147230 */ /* 0x000fe40000004100 */
[C---:B------:R-:W-:Y:S01]  /*3f90*/  FFMA.FTZ R39, R46.reuse, R39, R42 ;  /* 0x000000272e277223 */ /* 0x040fe2000001002a */
[----:B------:R-:W-:Y:S02]  /*3fa0*/  HADD2.F32 R24, -RZ, R5.H0_H0 ;  /* 0x20000005ff187230 */ /* 0x000fe40000004100 */
[----:B------:R-:W-:-:S04]  /*3fb0*/  FFMA.FTZ R21, R46, R21, R25 ;  /* 0x000000152e157223 */ /* 0x000fc80000010019 */
[----:B------:R-:W-:Y:S01]  /*3fc0*/  FMUL.FTZ R21, R20, R21 ;  /* 0x0000001514157220 */ /* 0x000fe20000410000 */
[----:B------:R-:W-:-:S04]  /*3fd0*/  FMUL.FTZ R39, R24, R39 ;  /* 0x0000002718277220 */ /* 0x000fc80000410000 */
[----:B------:R-:W-:Y:S02]  /*3fe0*/  F2FP.F16.F32.PACK_AB R21, RZ, R21 ;  /* 0x00000015ff15723e */ /* 0x000fe400000000ff */
[----:B------:R-:W-:-:S04]  /*3ff0*/  F2FP.F16.F32.PACK_AB R39, RZ, R39 ;  /* 0x00000027ff27723e */ /* 0x000fc800000000ff */
[----:B------:R-:W-:-:S05]  /*4000*/  PRMT R21, R21, 0x5410, R39 ;  /* 0x0000541015157816 */ /* 0x000fca0000000027 */
[----:B------:R-:W-:-:S07]  /*4010*/  HFMA2 R6, R21, 1, 1, R6 ;  /* 0x3c003c0015067831 */ /* 0x000fce0000000006 */
.L_x_1014:
[----:B------:R-:W-:Y:S05]  /*4020*/  @!P1 BRA `(.L_x_1015) ;  /* 0x00000010008c9947 */ /* 0x000fea0003800000 */
[----:B------:R-:W-:Y:S02]  /*4030*/  PRMT R20, R35, 0x9910, RZ ;  /* 0x0000991023147816 */ /* 0x000fe400000000ff */
[----:B------:R-:W-:Y:S02]  /*4040*/  ISETP.NE.AND P2, PT, R38, 0x2, PT ;  /* 0x000000022600780c */ /* 0x000fe40003f45270 */
[----:B------:R-:W-:-:S13]  /*4050*/  ISETP.NE.AND P0, PT, R20, RZ, PT ;  /* 0x000000ff1400720c */ /* 0x000fda0003f05270 */
[----:B------:R-:W-:Y:S05]  /*4060*/  @!P0 BRA `(.L_x_1016) ;  /* 0x0000000400748947 */ /* 0x000fea0003800000 */
[----:B------:R-:W0:Y:S01]  /*4070*/  S2UR UR5, SR_CgaCtaId ;  /* 0x00000000000579c3 */ /* 0x000e220000008800 */
[----:B------:R-:W-:Y:S01]  /*4080*/  UMOV UR4, 0x400 ;  /* 0x0000040000047882 */ /* 0x000fe20000000000 */
[----:B------:R-:W-:Y:S02]  /*4090*/  HADD2.F32 R42, -RZ, R26.H0_H0 ;  /* 0x2000001aff2a7230 */ /* 0x000fe40000004100 */
[----:B------:R-:W-:Y:S02]  /*40a0*/  HADD2.F32 R44, -RZ, R12.H0_H0 ;  /* 0x2000000cff2c7230 */ /* 0x000fe40000004100 */
[--C-:B------:R-:W-:Y:S02]  /*40b0*/  HADD2.F32 R45, -RZ, R30.reuse.H0_H0 ;  /* 0x2000001eff2d7230 */ /* 0x100fe40000004100 */
[----:B------:R-:W-:Y:S02]  /*40c0*/  HADD2.F32 R46, -RZ, R30.H1_H1 ;  /* 0x3000001eff2e7230 */ /* 0x000fe40000004100 */
[----:B------:R-:W-:-:S02]  /*40d0*/  HADD2.F32 R48, -RZ, R17.H1_H1 ;  /* 0x30000011ff307230 */ /* 0x000fc40000004100 */
[----:B------:R-:W-:Y:S01]  /*40e0*/  HADD2.F32 R50, -RZ, R28.H0_H0 ;  /* 0x2000001cff327230 */ /* 0x000fe20000004100 */
[----:B0-----:R-:W-:-:S09]  /*40f0*/  ULEA UR4, UR5, UR4, 0x18 ;  /* 0x0000000405047291 */ /* 0x001fd2000f8ec0ff */
[----:B------:R-:W0:Y:S04]  /*4100*/  LDS.64 R20, [UR4+0x50] ;  /* 0x00005004ff147984 */ /* 0x000e280008000a00 */
[----:B------:R-:W1:Y:S01]  /*4110*/  LDS.64 R24, [UR4+0x58] ;  /* 0x00005804ff187984 */ /* 0x000e620008000a00 */
[--C-:B0-----:R-:W-:Y:S02]  /*4120*/  HADD2.F32 R39, -RZ, R20.reuse.H0_H0 ;  /* 0x20000014ff277230 */ /* 0x101fe40000004100 */
[----:B------:R-:W-:-:S03]  /*4130*/  HADD2.F32 R20, -RZ, R20.H1_H1 ;  /* 0x30000014ff147230 */ /* 0x000fc60000004100 */
[----:B------:R-:W-:Y:S01]  /*4140*/  FFMA.FTZ R43, R42, R39, RZ ;  /* 0x000000272a2b7223 */ /* 0x000fe200000100ff */
[----:B------:R-:W-:-:S05]  /*4150*/  HADD2.F32 R42, -RZ, R26.H1_H1 ;  /* 0x3000001aff2a7230 */ /* 0x000fca0000004100 */
[----:B------:R-:W-:Y:S01]  /*4160*/  FFMA.FTZ R43, R42, R20, R43 ;  /* 0x000000142a2b7223 */ /* 0x000fe2000001002b */
[----:B------:R-:W-:-:S05]  /*4170*/  HADD2.F32 R42, -RZ, R21.H0_H0 ;  /* 0x20000015ff2a7230 */ /* 0x000fca0000004100 */
[----:B------:R-:W-:Y:S01]  /*4180*/  FFMA.FTZ R44, R44, R42, R43 ;  /* 0x0000002a2c2c7223 */ /* 0x000fe2000001002b */
[----:B------:R-:W-:Y:S02]  /*4190*/  HADD2.F32 R43, -RZ, R21.H1_H1 ;  /* 0x30000015ff2b7230 */ /* 0x000fe40000004100 */
[----:B------:R-:W-:-:S05]  /*41a0*/  HADD2.F32 R21, -RZ, R12.H1_H1 ;  /* 0x3000000cff157230 */ /* 0x000fca0000004100 */
[----:B------:R-:W-:Y:S01]  /*41b0*/  FFMA.FTZ R44, R21, R43, R44 ;  /* 0x0000002b152c7223 */ /* 0x000fe2000001002c */
[----:B-1----:R-:W-:-:S05]  /*41c0*/  HADD2.F32 R21, -RZ, R24.H0_H0 ;  /* 0x20000018ff157230 */ /* 0x002fca0000004100 */
        /* <DEDUP_REMOVED lines=30> */
[----:B------:R-:W-:-:S04]  /*43b0*/  F2FP.F16.F32.PACK_AB R25, RZ, R25 ;  /* 0x00000019ff19723e */ /* 0x000fc800000000ff */
[----:B------:R-:W-:Y:S01]  /*43c0*/  PRMT R45, R45, 0x5410, R25 ;  /* 0x000054102d2d7816 */ /* 0x000fe20000000019 */
[-C--:B------:R-:W-:Y:S01]  /*43d0*/  FFMA.FTZ R25, R50, R39.reuse, RZ ;  /* 0x0000002732197223 */ /* 0x080fe200000100ff */
[----:B------:R-:W-:Y:S01]  /*43e0*/  FFMA.FTZ R39, R48, R39, RZ ;  /* 0x0000002730277223 */ /* 0x000fe200000100ff */
[----:B------:R-:W-:Y:S02]  /*43f0*/  HADD2.F32 R48, -RZ, R28.H1_H1 ;  /* 0x3000001cff307230 */ /* 0x000fe40000004100 */
[----:B------:R-:W-:-:S03]  /*4400*/  HFMA2 R8, R45, 1, 1, R8 ;  /* 0x3c003c002d087831 */ /* 0x000fc60000000008 */
        /* <DEDUP_REMOVED lines=8> */
[----:B------:R-:W-:Y:S02]  /*4490*/  HADD2.F32 R39, -RZ, R33.H0_H0 ;  /* 0x20000021ff277230 */ /* 0x000fe40000004100 */
[----:B------:R-:W-:Y:S01]  /*44a0*/  FFMA.FTZ R20, R25, R43, R20 ;  /* 0x0000002b19147223 */ /* 0x000fe20000010014 */
[----:B------:R-:W-:-:S05]  /*44b0*/  HADD2.F32 R25, -RZ, R15.H1_H1 ;  /* 0x3000000fff197230 */ /* 0x000fca0000004100 */
[----:B------:R-:W-:Y:S01]  /*44c0*/  FFMA.FTZ R42, R25, R43, R42 ;  /* 0x0000002b192a7223 */ /* 0x000fe2000001002a */
[----:B------:R-:W-:-:S05]  /*44d0*/  HADD2.F32 R25, -RZ, R32.H0_H0 ;  /* 0x20000020ff197230 */ /* 0x000fca0000004100 */
[-C--:B------:R-:W-:Y:S01]  /*44e0*/  FFMA.FTZ R25, R25, R21.reuse, R20 ;  /* 0x0000001519197223 */ /* 0x080fe20000010014 */
[----:B------:R-:W-:Y:S01]  /*44f0*/  FFMA.FTZ R21, R39, R21, R42 ;  /* 0x0000001527157223 */ /* 0x000fe2000001002a */
[----:B------:R-:W-:Y:S02]  /*4500*/  HADD2.F32 R20, -RZ, R32.H1_H1 ;  /* 0x30000020ff147230 */ /* 0x000fe40000004100 */
[----:B------:R-:W-:-:S03]  /*4510*/  HADD2.F32 R42, -RZ, R33.H1_H1 ;  /* 0x30000021ff2a7230 */ /* 0x000fc60000004100 */
        /* <DEDUP_REMOVED lines=9> */
[----:B------:R-:W-:Y:S02]  /*45b0*/  HADD2.F32 R20, -RZ, R4.H0_H0 ;  /* 0x20000004ff147230 */ /* 0x000fe40000004100 */
[----:B------:R-:W-:Y:S01]  /*45c0*/  FFMA.FTZ R21, R24, R46, R21 ;  /* 0x0000002e18157223 */ /* 0x000fe20000010015 */
[----:B------:R-:W-:Y:S02]  /*45d0*/  HADD2.F32 R24, -RZ, R5.H0_H0 ;  /* 0x20000005ff187230 */ /* 0x000fe40000004100 */
[----:B------:R-:W-:-:S03]  /*45e0*/  FMUL.FTZ R25, R20, R25 ;  /* 0x0000001914197220 */ /* 0x000fc60000410000 */
[----:B------:R-:W-:Y:S02]  /*45f0*/  FMUL.FTZ R21, R24, R21 ;  /* 0x0000001518157220 */ /* 0x000fe40000410000 */
[----:B------:R-:W-:-:S03]  /*4600*/  F2FP.F16.F32.PACK_AB R25, RZ, R25 ;  /* 0x00000019ff19723e */ /* 0x000fc600000000ff */
[----:B------:R-:W-:-:S04]  /*4610*/  F2FP.F16.F32.PACK_AB R21, RZ, R21 ;  /* 0x00000015ff15723e */ /* 0x000fc800000000ff */
[----:B------:R-:W-:-:S05]  /*4620*/  PRMT R25, R25, 0x5410, R21 ;  /* 0x0000541019197816 */ /* 0x000fca0000000015 */
[----:B------:R-:W-:-:S07]  /*4630*/  HFMA2 R9, R25, 1, 1, R9 ;  /* 0x3c003c0019097831 */ /* 0x000fce0000000009 */
.L_x_1016:
        /* <DEDUP_REMOVED lines=100> */
.L_x_1017:
[----:B------:R-:W-:Y:S05]  /*4c80*/  @P0 BRA `(.L_x_1015) ;  /* 0x0000000400740947 */ /* 0x000fea0003800000 */
[----:B------:R-:W0:Y:S01]  /*4c90*/  S2UR UR5, SR_CgaCtaId ;  /* 0x00000000000579c3 */ /* 0x000e220000008800 */
[----:B------:R-:W-:Y:S01]  /*4ca0*/  UMOV UR4, 0x400 ;  /* 0x0000040000047882 */ /* 0x000fe20000000000 */
[----:B------:R-:W-:Y:S02]  /*4cb0*/  HADD2.F32 R44, -RZ, R26.H0_H0 ;  /* 0x2000001aff2c7230 */ /* 0x000fe40000004100 */
[----:B------:R-:W-:Y:S02]  /*4cc0*/  HADD2.F32 R43, -RZ, R27.H0_H0 ;  /* 0x2000001bff2b7230 */ /* 0x000fe40000004100 */
[--C-:B------:R-:W-:Y:S02]  /*4cd0*/  HADD2.F32 R39, -RZ, R28.reuse.H0_H0 ;  /* 0x2000001cff277230 */ /* 0x100fe40000004100 */
        /* <DEDUP_REMOVED lines=12> */
[----:B------:R-:W-:Y:S02]  /*4da0*/  HADD2.F32 R45, -RZ, R26.H1_H1 ;  /* 0x3000001aff2d7230 */ /* 0x000fe40000004100 */
[----:B------:R-:W-:Y:S02]  /*4db0*/  HADD2.F32 R26, -RZ, R27.H1_H1 ;  /* 0x3000001bff1a7230 */ /* 0x000fe40000004100 */
[-C--:B------:R-:W-:Y:S01]  /*4dc0*/  FFMA.FTZ R39, R28, R20.reuse, R39 ;  /* 0x000000141c277223 */ /* 0x080fe20000010027 */
[-C--:B------:R-:W-:Y:S01]  /*4dd0*/  FFMA.FTZ R42, R29, R20.reuse, R42 ;  /* 0x000000141d2a7223 */ /* 0x080fe2000001002a */
[----:B------:R-:W-:Y:S01]  /*4de0*/  FFMA.FTZ R44, R45, R20, R44 ;  /* 0x000000142d2c7223 */ /* 0x000fe2000001002c */
[----:B------:R-:W-:-:S02]  /*4df0*/  HADD2.F32 R27, -RZ, R15.H0_H0 ;  /* 0x2000000fff1b7230 */ /* 0x000fc40000004100 */
[----:B------:R-:W-:Y:S01]  /*4e00*/  FFMA.FTZ R43, R26, R20, R43 ;  /* 0x000000141a2b7223 */ /* 0x000fe2000001002b */
        /* <DEDUP_REMOVED lines=12> */
[----:B------:R-:W-:Y:S01]  /*4ed0*/  FFMA.FTZ R13, R27, R21, R44 ;  /* 0x000000151b0d7223 */ /* 0x000fe2000001002c */
[----:B------:R-:W-:Y:S02]  /*4ee0*/  HADD2.F32 R14, -RZ, R30.H0_H0 ;  /* 0x2000001eff0e7230 */ /* 0x000fe40000004100 */
[----:B-1----:R-:W-:-:S02]  /*4ef0*/  HADD2.F32 R12, -RZ, R24.H0_H0 ;  /* 0x20000018ff0c7230 */ /* 0x002fc40000004100 */
[-C--:B------:R-:W-:Y:S01]  /*4f00*/  FFMA.FTZ R27, R39, R21.reuse, R26 ;  /* 0x00000015271b7223 */ /* 0x080fe2000001001a */
[----:B------:R-:W-:Y:S02]  /*4f10*/  HADD2.F32 R43, -RZ, R15.H1_H1 ;  /* 0x3000000fff2b7230 */ /* 0x000fe40000004100 */
        /* <DEDUP_REMOVED lines=52> */
.L_x_1015:
        /* <DEDUP_REMOVED lines=150> */
.L_x_1018:
        /* <DEDUP_REMOVED lines=98> */
.L_x_1020:
        /* <DEDUP_REMOVED lines=100> */
.L_x_1021:
        /* <DEDUP_REMOVED lines=94> */
.L_x_1019:
[----:B------:R-:W-:-:S05]  /*6e00*/  MOV R13, UR9 ;  /* 0x00000009000d7c02 */ /* 0x000fca0008000f00 */
[----:B------:R-:W-:-:S06]  /*6e10*/  IMAD.WIDE R12, R13, 0x4, R40 ;  /* 0x000000040d0c7825 */ /* 0x000fcc00078e0228 */
        /* <DEDUP_REMOVED lines=10> */
[----:B------:R-:W-:Y:S02]  /*6ec0*/  LOP3.LUT R26, R15, 0xf000f, RZ, 0xc0, !PT ;  /* 0x000f000f0f1a7812 */ /* 0x000fe400078ec0ff */
        /* <DEDUP_REMOVED lines=48> */
[----:B------:R-:W-:Y:S01]  /*71d0*/  HADD2.F32 R44, -RZ, R27.H0_H0 ;  /* 0x2000001bff2c7230 */ /* 0x000fe20000004100 */
[----:B0-----:R-:W-:-:S09]  /*71e0*/  ULEA UR4, UR5, UR4, 0x18 ;  /* 0x0000000405047291 */ /* 0x001fd2000f8ec0ff */
[----:B------:R-:W0:Y:S04]  /*71f0*/  LDS.64 R20, [UR4+0x30] ;  /* 0x00003004ff147984 */ /* 0x000e280008000a00 */
[----:B------:R-:W1:Y:S01]  /*7200*/  LDS.64 R24, [UR4+0x38] ;  /* 0x00003804ff187984 */ /* 0x000e620008000a00 */
[--C-:B0-----:R-:W-:Y:S02]  /*7210*/  HADD2.F32 R39, -RZ, R20.reuse.H0_H0 ;  /* 0x20000014ff277230 */ /* 0x101fe40000004100 */
[----:B------:R-:W-:Y:S02]  /*7220*/  HADD2.F32 R41, -RZ, R20.H1_H1 ;  /* 0x30000014ff297230 */ /* 0x000fe40000004100 */
[----:B------:R-:W-:Y:S02]  /*7230*/  HADD2.F32 R20, -RZ, R12.H0_H0 ;  /* 0x2000000cff147230 */ /* 0x000fe40000004100 */
[----:B------:R-:W-:Y:S01]  /*7240*/  FFMA.FTZ R43, R40, R39, RZ ;  /* 0x00000027282b7223 */ /* 0x000fe200000100ff */
[----:B------:R-:W-:-:S02]  /*7250*/  HADD2.F32 R40, -RZ, R21.H0_H0 ;  /* 0x20000015ff287230 */ /* 0x000fc40000004100 */
        /* <DEDUP_REMOVED lines=34> */
[----:B------:R-:W-:-:S03]  /*7480*/  HADD2.F32 R45, -RZ, R3.H0_H0 ;  /* 0x20000003ff2d7230 */ /* 0x000fc60000004100 */
        /* <DEDUP_REMOVED lines=12> */
[--C-:B------:R-:W-:Y:S02]  /*7550*/  HADD2.F32 R20, -RZ, R14.reuse.H0_H0 ;  /* 0x2000000eff147230 */ /* 0x100fe40000004100 */
        /* <DEDUP_REMOVED lines=8> */
[--C-:B------:R-:W-:Y:S02]  /*75e0*/  HADD2.F32 R39, -RZ, R32.reuse.H0_H0 ;  /* 0x20000020ff277230 */ /* 0x100fe40000004100 */
        /* <DEDUP_REMOVED lines=14> */
[----:B------:R-:W-:Y:S02]  /*76d0*/  HADD2.F32 R24, -RZ, R5.H0_H0 ;  /* 0x20000005ff187230 */ /* 0x000fe40000004100 */
        /* <DEDUP_REMOVED lines=8> */
.L_x_1022:
[----:B------:R-:W-:Y:S05]  /*7760*/  @!P1 BRA `(.L_x_1009) ;  /* 0x00000010008c9947 */ /* 0x000fea0003800000 */
[----:B------:R-:W-:Y:S02]  /*7770*/  PRMT R20, R35, 0x9910, RZ ;  /* 0x0000991023147816 */ /* 0x000fe400000000ff */
[----:B------:R-:W-:Y:S02]  /*7780*/  ISETP.NE.AND P1, PT, R38, 0x2, PT ;  /* 0x000000022600780c */ /* 0x000fe40003f25270 */
[----:B------:R-:W-:-:S13]  /*7790*/  ISETP.NE.AND P0, PT, R20, RZ, PT ;  /* 0x000000ff1400720c */ /* 0x000fda0003f05270 */
[----:B------:R-:W-:Y:S05]  /*77a0*/  @!P0 BRA `(.L_x_1023) ;  /* 0x0000000400748947 */ /* 0x000fea0003800000 */
[----:B------:R-:W0:Y:S01]  /*77b0*/  S2UR UR5, SR_CgaCtaId ;  /* 0x00000000000579c3 */ /* 0x000e220000008800 */
[----:B------:R-:W-:Y:S01]  /*77c0*/  UMOV UR4, 0x400 ;  /* 0x0000040000047882 */ /* 0x000fe20000000000 */
[--C-:B------:R-:W-:Y:S02]  /*77d0*/  HADD2.F32 R39, -RZ, R26.reuse.H0_H0 ;  /* 0x2000001aff277230 */ /* 0x100fe40000004100 */
[----:B------:R-:W-:Y:S02]  /*77e0*/  HADD2.F32 R43, -RZ, R26.H1_H1 ;  /* 0x3000001aff2b7230 */ /* 0x000fe40000004100 */
[----:B------:R-:W-:Y:S01]  /*77f0*/  HADD2.F32 R45, -RZ, R27.H1_H1 ;  /* 0x3000001bff2d7230 */ /* 0x000fe20000004100 */
[----:B0-----:R-:W-:-:S09]  /*7800*/  ULEA UR4, UR5, UR4, 0x18 ;  /* 0x0000000405047291 */ /* 0x001fd2000f8ec0ff */
[----:B------:R-:W0:Y:S04]  /*7810*/  LDS.64 R20, [UR4+0x70] ;  /* 0x00007004ff147984 */ /* 0x000e280008000a00 */
[----:B------:R-:W1:Y:S01]  /*7820*/  LDS.64 R24, [UR4+0x78] ;  /* 0x00007804ff187984 */ /* 0x000e620008000a00 */
[--C-:B0-----:R-:W-:Y:S02]  /*7830*/  HADD2.F32 R40, -RZ, R20.reuse.H0_H0 ;  /* 0x20000014ff287230 */ /* 0x101fe40000004100 */
[----:B------:R-:W-:Y:S02]  /*7840*/  HADD2.F32 R41, -RZ, R20.H1_H1 ;  /* 0x30000014ff297230 */ /* 0x000fe40000004100 */
[----:B-1----:R-:W-:Y:S02]  /*7850*/  HADD2.F32 R42, -RZ, R24.H0_H0 ;  /* 0x20000018ff2a7230 */ /* 0x002fe40000004100 */
[----:B------:R-:W-:Y:S01]  /*7860*/  FFMA.FTZ R20, R39, R40, RZ ;  /* 0x0000002827147223 */ /* 0x000fe200000100ff */
[----:B------:R-:W-:-:S02]  /*7870*/  HADD2.F32 R39, -RZ, R21.H0_H0 ;  /* 0x20000015ff277230 */ /* 0x000fc40000004100 */
[----:B------:R-:W-:Y:S02]  /*7880*/  HADD2.F32 R44, -RZ, R24.H1_H1 ;  /* 0x30000018ff2c7230 */ /* 0x000fe40000004100 */
[----:B------:R-:W-:Y:S01]  /*7890*/  FFMA.FTZ R20, R43, R41, R20 ;  /* 0x000000292b147223 */ /* 0x000fe20000010014 */
[----:B------:R-:W-:Y:S02]  /*78a0*/  HADD2.F32 R43, -RZ, R12.H0_H0 ;  /* 0x2000000cff2b7230 */ /* 0x000fe40000004100 */
[--C-:B------:R-:W-:Y:S02]  /*78b0*/  HADD2.F32 R24, -RZ, R25.reuse.H0_H0 ;  /* 0x20000019ff187230 */ /* 0x100fe40000004100 */
[----:B------:R-:W-:Y:S02]  /*78c0*/  HADD2.F32 R25, -RZ, R25.H1_H1 ;  /* 0x30000019ff197230 */ /* 0x000fe40000004100 */
[----:B------:R-:W-:Y:S01]  /*78d0*/  FFMA.FTZ R20, R43, R39, R20 ;  /* 0x000000272b147223 */ /* 0x000fe20000010014 */
[----:B------:R-:W-:-:S02]  /*78e0*/  HADD2.F32 R43, -RZ, R21.H1_H1 ;  /* 0x30000015ff2b7230 */ /* 0x000fc40000004100 */
        /* <DEDUP_REMOVED lines=65> */
[----:B------:R-:W-:Y:S02]  /*7d00*/  HADD2.F32 R39, -RZ, R5.H0_H0 ;  /* 0x20000005ff277230 */ /* 0x000fe40000004100 */
[----:B------:R-:W-:Y:S01]  /*7d10*/  FFMA.FTZ R24, R41, R25, R24 ;  /* 0x0000001929187223 */ /* 0x000fe20000010018 */
[----:B------:R-:W-:-:S03]  /*7d20*/  FMUL.FTZ R20, R21, R20 ;  /* 0x0000001415147220 */ /* 0x000fc60000410000 */
[----:B------:R-:W-:Y:S02]  /*7d30*/  FMUL.FTZ R24, R39, R24 ;  /* 0x0000001827187220 */ /* 0x000fe40000410000 */
[----:B------:R-:W-:-:S03]  /*7d40*/  F2FP.F16.F32.PACK_AB R20, RZ, R20 ;  /* 0x00000014ff14723e */ /* 0x000fc600000000ff */
[----:B------:R-:W-:-:S04]  /*7d50*/  F2FP.F16.F32.PACK_AB R24, RZ, R24 ;  /* 0x00000018ff18723e */ /* 0x000fc800000000ff */
[----:B------:R-:W-:-:S05]  /*7d60*/  PRMT R20, R20, 0x5410, R24 ;  /* 0x0000541014147816 */ /* 0x000fca0000000018 */
[----:B------:R-:W-:-:S07]  /*7d70*/  HFMA2 R9, R20, 1, 1, R9 ;  /* 0x3c003c0014097831 */ /* 0x000fce0000000009 */
.L_x_1023:
        /* <DEDUP_REMOVED lines=9> */
[--C-:B------:R-:W-:Y:S02]  /*7e10*/  HADD2.F32 R38, -RZ, R26.reuse.H0_H0 ;  /* 0x2000001aff267230 */ /* 0x100fe40000004100 */
[----:B------:R-:W-:Y:S02]  /*7e20*/  HADD2.F32 R42, -RZ, R26.H1_H1 ;  /* 0x3000001aff2a7230 */ /* 0x000fe40000004100 */
        /* <DEDUP_REMOVED lines=10> */
[----:B-1----:R-:W-:Y:S02]  /*7ed0*/  HADD2.F32 R43, -RZ, R24.H1_H1 ;  /* 0x30000018ff2b7230 */ /* 0x002fe40000004100 */
[----:B------:R-:W-:Y:S01]  /*7ee0*/  FFMA.FTZ R41, R42, R40, R41 ;  /* 0x000000282a297223 */ /* 0x000fe20000010029 */
[----:B------:R-:W-:Y:S02]  /*7ef0*/  HADD2.F32 R42, -RZ, R21.H1_H1 ;  /* 0x30000015ff2a7230 */ /* 0x000fe40000004100 */
[----:B------:R-:W-:Y:S02]  /*7f00*/  HADD2.F32 R21, -RZ, R30.H0_H0 ;  /* 0x2000001eff157230 */ /* 0x000fe40000004100 */
[----:B------:R-:W-:-:S04]  /*7f10*/  FFMA.FTZ R41, R20, R38, R41 ;  /* 0x0000002614297223 */ /* 0x000fc80000010029 */
[----:B------:R-:W-:Y:S01]  /*7f20*/  FFMA.FTZ R20, R44, R42, R41 ;  /* 0x0000002a2c147223 */ /* 0x000fe20000010029 */
[----:B------:R-:W-:Y:S02]  /*7f30*/  HADD2.F32 R41, -RZ, R24.H0_H0 ;  /* 0x20000018ff297230 */ /* 0x000fe40000004100 */
[--C-:B------:R-:W-:Y:S02]  /*7f40*/  HADD2.F32 R24, -RZ, R25.reuse.H0_H0 ;  /* 0x20000019ff187230 */ /* 0x100fe40000004100 */
[----:B------:R-:W-:Y:S02]  /*7f50*/  HADD2.F32 R25, -RZ, R25.H1_H1 ;  /* 0x30000019ff197230 */ /* 0x000fe40000004100 */
[----:B------:R-:W-:Y:S01]  /*7f60*/  FFMA.FTZ R20, R21, R41, R20 ;  /* 0x0000002915147223 */ /* 0x000fe20000010014 */
[----:B------:R-:W-:-:S05]  /*7f70*/  HADD2.F32 R21, -RZ, R30.H1_H1 ;  /* 0x3000001eff157230 */ /* 0x000fca0000004100 */
[----:B------:R-:W-:Y:S01]  /*7f80*/  FFMA.FTZ R21, R21, R43, R20 ;  /* 0x0000002b15157223 */ /* 0x000fe20000010014 */
[----:B------:R-:W-:-:S05]  /*7f90*/  HADD2.F32 R20, -RZ, R17.H0_H0 ;  /* 0x20000011ff147230 */ /* 0x000fca0000004100 */
[----:B------:R-:W-:Y:S01]  /*7fa0*/  FFMA.FTZ R20, R20, R24, R21 ;  /* 0x0000001814147223 */ /* 0x000fe20000010015 */
[----:B------:R-:W-:-:S05]  /*7fb0*/  HADD2.F32 R21, -RZ, R17.H1_H1 ;  /* 0x30000011ff157230 */ /* 0x000fca0000004100 */
[----:B------:R-:W-:Y:S01]  /*7fc0*/  FFMA.FTZ R44, R21, R25, R20 ;  /* 0x00000019152c7223 */ /* 0x000fe20000010014 */
[----:B------:R-:W-:Y:S02]  /*7fd0*/  HADD2.F32 R21, -RZ, R2.H0_H0 ;  /* 0x20000002ff157230 */ /* 0x000fe40000004100 */
[----:B------:R-:W-:-:S03]  /*7fe0*/  HADD2.F32 R20, -RZ, R27.H0_H0 ;  /* 0x2000001bff147230 */ /* 0x000fc60000004100 */
[----:B------:R-:W-:Y:S02]  /*7ff0*/  FMUL.FTZ R44, R21, R44 ;  /* 0x0000002c152c7220 */ /* 0x000fe40000410000 */
[----:B------:R-:W-:Y:S01]  /*8000*/  FFMA.FTZ R21, R20, R39, RZ ;  /* 0x0000002714157223 */ /* 0x000fe200000100ff */
[----:B------:R-:W-:Y:S02]  /*8010*/  HADD2.F32 R20, -RZ, R27.H1_H1 ;  /* 0x3000001bff147230 */ /* 0x000fe40000004100 */
[----:B------:R-:W-:-:S03]  /*8020*/  F2FP.F16.F32.PACK_AB R44, RZ, R44 ;  /* 0x0000002cff2c723e */ /* 0x000fc600000000ff */
        /* <DEDUP_REMOVED lines=13> */
[----:B------:R-:W-:-:S03]  /*8100*/  HADD2.F32 R21, -RZ, R28.H0_H0 ;  /* 0x2000001cff157230 */ /* 0x000fc60000004100 */
[----:B------:R-:W-:Y:S01]  /*8110*/  FMUL.FTZ R45, R45, R20 ;  /* 0x000000142d2d7220 */ /* 0x000fe20000410000 */
[----:B------:R-:W-:Y:S02]  /*8120*/  HADD2.F32 R20, -RZ, R29.H0_H0 ;  /* 0x2000001dff147230 */ /* 0x000fe40000004100 */
[----:B------:R-:W-:Y:S02]  /*8130*/  FFMA.FTZ R21, R21, R39, RZ ;  /* 0x0000002715157223 */ /* 0x000fe400000100ff */
[----:B------:R-:W-:Y:S01]  /*8140*/  F2FP.F16.F32.PACK_AB R45, RZ, R45 ;  /* 0x0000002dff2d723e */ /* 0x000fe200000000ff */
[----:B------:R-:W-:Y:S01]  /*8150*/  FFMA.FTZ R39, R20, R39, RZ ;  /* 0x0000002714277223 */ /* 0x000fe200000100ff */
[----:B------:R-:W-:Y:S02]  /*8160*/  HADD2.F32 R20, -RZ, R28.H1_H1 ;  /* 0x3000001cff147230 */ /* 0x000fe40000004100 */
[----:B------:R-:W-:-:S03]  /*8170*/  PRMT R44, R44, 0x5410, R45 ;  /* 0x000054102c2c7816 */ /* 0x000fc6000000002d */
        /* <DEDUP_REMOVED lines=9> */
[----:B------:R-:W-:Y:S02]  /*8210*/  HADD2.F32 R38, -RZ, R15.H1_H1 ;  /* 0x3000000fff267230 */ /* 0x000fe40000004100 */
[----:B------:R-:W-:Y:S02]  /*8220*/  HADD2.F32 R40, -RZ, R23.H0_H0 ;  /* 0x20000017ff287230 */ /* 0x000fe40000004100 */
[-C--:B------:R-:W-:Y:S01]  /*8230*/  FFMA.FTZ R20, R20, R42.reuse, R21 ;  /* 0x0000002a14147223 */ /* 0x080fe20000010015 */
[----:B------:R-:W-:Y:S02]  /*8240*/  HADD2.F32 R21, -RZ, R32.H0_H0 ;  /* 0x20000020ff157230 */ /* 0x000fe40000004100 */
[----:B------:R-:W-:Y:S01]  /*8250*/  FFMA.FTZ R42, R38, R42, R39 ;  /* 0x0000002a262a7223 */ /* 0x000fe20000010027 */
[----:B------:R-:W-:-:S02]  /*8260*/  HADD2.F32 R39, -RZ, R33.H0_H0 ;  /* 0x20000021ff277230 */ /* 0x000fc40000004100 */
[-C--:B------:R-:W-:Y:S01]  /*8270*/  FFMA.FTZ R20, R21, R41.reuse, R20 ;  /* 0x0000002915147223 */ /* 0x080fe20000010014 */
[----:B------:R-:W-:Y:S02]  /*8280*/  HADD2.F32 R21, -RZ, R19.H0_H0 ;  /* 0x20000013ff157230 */ /* 0x000fe40000004100 */
[----:B------:R-:W-:Y:S01]  /*8290*/  FFMA.FTZ R42, R39, R41, R42 ;  /* 0x00000029272a7223 */ /* 0x000fe2000001002a */
[----:B------:R-:W-:Y:S02]  /*82a0*/  HADD2.F32 R39, -RZ, R32.H1_H1 ;  /* 0x30000020ff277230 */ /* 0x000fe40000004100 */
[----:B------:R-:W-:-:S03]  /*82b0*/  HADD2.F32 R41, -RZ, R33.H1_H1 ;  /* 0x30000021ff297230 */ /* 0x000fc60000004100 */
[-C--:B------:R-:W-:Y:S01]  /*82c0*/  FFMA.FTZ R20, R39, R43.reuse, R20 ;  /* 0x0000002b27147223 */ /* 0x080fe20000010014 */
[----:B------:R-:W-:Y:S02]  /*82d0*/  HADD2.F32 R39, -RZ, R19.H1_H1 ;  /* 0x30000013ff277230 */ /* 0x000fe40000004100 */
[----:B------:R-:W-:Y:S01]  /*82e0*/  FFMA.FTZ R43, R41, R43, R42 ;  /* 0x0000002b292b7223 */ /* 0x000fe2000001002a */
[-C--:B------:R-:W-:Y:S01]  /*82f0*/  FFMA.FTZ R38, R21, R24.reuse, R20 ;  /* 0x0000001815267223 */ /* 0x080fe20000010014 */
[----:B------:R-:W-:Y:S02]  /*8300*/  HADD2.F32 R20, -RZ, R23.H1_H1 ;  /* 0x30000017ff147230 */ /* 0x000fe40000004100 */
[----:B------:R-:W-:Y:S01]  /*8310*/  FFMA.FTZ R43, R40, R24, R43 ;  /* 0x00000018282b7223 */ /* 0x000fe2000001002b */
[----:B------:R-:W-:Y:S02]  /*8320*/  HADD2.F32 R21, -RZ, R4.H0_H0 ;  /* 0x20000004ff157230 */ /* 0x000fe40000004100 */
[----:B------:R-:W-:Y:S01]  /*8330*/  FFMA.FTZ R38, R39, R25, R38 ;  /* 0x0000001927267223 */ /* 0x000fe20000010026 */
[----:B------:R-:W-:-:S02]  /*8340*/  HADD2.F32 R39, -RZ, R5.H0_H0 ;  /* 0x20000005ff277230 */ /* 0x000fc40000004100 */
[----:B------:R-:W-:Y:S01]  /*8350*/  FFMA.FTZ R20, R20, R25, R43 ;  /* 0x0000001914147223 */ /* 0x000fe2000001002b */
[----:B------:R-:W-:-:S03]  /*8360*/  FMUL.FTZ R38, R21, R38 ;  /* 0x0000002615267220 */ /* 0x000fc60000410000 */
[----:B------:R-:W-:Y:S02]  /*8370*/  FMUL.FTZ R20, R39, R20 ;  /* 0x0000001427147220 */ /* 0x000fe40000410000 */
[----:B------:R-:W-:-:S03]  /*8380*/  F2FP.F16.F32.PACK_AB R38, RZ, R38 ;  /* 0x00000026ff26723e */ /* 0x000fc600000000ff */
[----:B------:R-:W-:-:S04]  /*8390*/  F2FP.F16.F32.PACK_AB R20, RZ, R20 ;  /* 0x00000014ff14723e */ /* 0x000fc800000000ff */
[----:B------:R-:W-:-:S05]  /*83a0*/  PRMT R38, R38, 0x5410, R20 ;  /* 0x0000541026267816 */ /* 0x000fca0000000014 */
[----:B------:R-:W-:-:S07]  /*83b0*/  HADD2 R11, R38, R11 ;  /* 0x0000000b260b7230 */ /* 0x000fce0000000000 */
.L_x_1024:
[----:B------:R-:W-:Y:S05]  /*83c0*/  @P0 BRA `(.L_x_1009) ;  /* 0x0000000400740947 */ /* 0x000fea0003800000 */
[----:B------:R-:W0:Y:S01]  /*83d0*/  S2UR UR5, SR_CgaCtaId ;  /* 0x00000000000579c3 */ /* 0x000e220000008800 */
[----:B------:R-:W-:Y:S01]  /*83e0*/  UMOV UR4, 0x400 ;  /* 0x0000040000047882 */ /* 0x000fe20000000000 */
[--C-:B------:R-:W-:Y:S02]  /*83f0*/  HADD2.F32 R38, -RZ, R26.reuse.H0_H0 ;  /* 0x2000001aff267230 */ /* 0x100fe40000004100 */
[----:B------:R-:W-:Y:S02]  /*8400*/  HADD2.F32 R40, -RZ, R26.H1_H1 ;  /* 0x3000001aff287230 */ /* 0x000fe40000004100 */
[--C-:B------:R-:W-:Y:S02]  /*8410*/  HADD2.F32 R39, -RZ, R27.reuse.H0_H0 ;  /* 0x2000001bff277230 */ /* 0x100fe40000004100 */
[----:B------:R-:W-:Y:S02]  /*8420*/  HADD2.F32 R42, -RZ, R27.H1_H1 ;  /* 0x3000001bff2a7230 */ /* 0x000fe40000004100 */
[----:B------:R-:W-:-:S02]  /*8430*/  HADD2.F32 R27, -RZ, R28.H0_H0 ;  /* 0x2000001cff1b7230 */ /* 0x000fc40000004100 */
[----:B------:R-:W-:Y:S02]  /*8440*/  HADD2.F32 R26, -RZ, R29.H0_H0 ;  /* 0x2000001dff1a7230 */ /* 0x000fe40000004100 */
[----:B------:R-:W-:Y:S02]  /*8450*/  HADD2.F32 R28, -RZ, R28.H1_H1 ;  /* 0x3000001cff1c7230 */ /* 0x000fe40000004100 */
[----:B------:R-:W-:Y:S02]  /*8460*/  HADD2.F32 R3, -RZ, R3.H0_H0 ;  /* 0x20000003ff037230 */ /* 0x000fe40000004100 */
[----:B------:R-:W-:Y:S01]  /*8470*/  HADD2.F32 R5, -RZ, R5.H0_H0 ;  /* 0x20000005ff057230 */ /* 0x000fe20000004100 */
[----:B0-----:R-:W-:-:S09]  /*8480*/  ULEA UR4, UR5, UR4, 0x18 ;  /* 0x0000000405047291 */ /* 0x001fd2000f8ec0ff */
[----:B------:R-:W0:Y:S04]  /*8490*/  LDS.64 R20, [UR4+0xf0] ;  /* 0x0000f004ff147984 */ /* 0x000e280008000a00 */
[----:B------:R-:W1:Y:S01]  /*84a0*/  LDS.64 R24, [UR4+0xf8] ;  /* 0x0000f804ff187984 */ /* 0x000e620008000a00 */
[--C-:B0-----:R-:W-:Y:S02]  /*84b0*/  HADD2.F32 R41, -RZ, R20.reuse.H0_H0 ;  /* 0x20000014ff297230 */ /* 0x101fe40000004100 */
[----:B------:R-:W-:Y:S02]  /*84c0*/  HADD2.F32 R43, -RZ, R20.H1_H1 ;  /* 0x30000014ff2b7230 */ /* 0x000fe40000004100 */
[----:B------:R-:W-:Y:S02]  /*84d0*/  HADD2.F32 R20, -RZ, R21.H0_H0 ;  /* 0x20000015ff147230 */ /* 0x000fe40000004100 */
[-C--:B------:R-:W-:Y:S01]  /*84e0*/  FFMA.FTZ R39, R39, R41.reuse, RZ ;  /* 0x0000002927277223 */ /* 0x080fe200000100ff */
[-C--:B------:R-:W-:Y:S01]  /*84f0*/  FFMA.FTZ R45, R38, R41.reuse, RZ ;  /* 0x00000029262d7223 */ /* 0x080fe200000100ff */
[-C--:B------:R-:W-:Y:S01]  /*8500*/  FFMA.FTZ R27, R27, R41.reuse, RZ ;  /* 0x000000291b1b7223 */ /* 0x080fe200000100ff */
[----:B------:R-:W-:Y:S01]  /*8510*/  FFMA.FTZ R26, R26, R41, RZ ;  /* 0x000000291a1a7223 */ /* 0x000fe200000100ff */
[----:B------:R-:W-:-:S02]  /*8520*/  HADD2.F32 R41, -RZ, R29.H1_H1 ;  /* 0x3000001dff297230 */ /* 0x000fc40000004100 */
[-C--:B------:R-:W-:Y:S01]  /*8530*/  FFMA.FTZ R39, R42, R43.reuse, R39 ;  /* 0x0000002b2a277223 */ /* 0x080fe20000010027 */
[----:B------:R-:W-:Y:S02]  /*8540*/  HADD2.F32 R38, -RZ, R13.H0_H0 ;  /* 0x2000000dff267230 */ /* 0x000fe40000004100 */
[-C--:B------:R-:W-:Y:S01]  /*8550*/  FFMA.FTZ R40, R40, R43.reuse, R45 ;  /* 0x0000002b28287223 */ /* 0x080fe2000001002d */
        /* <DEDUP_REMOVED lines=44> */
[----:B------:R-:W-:Y:S02]  /*8820*/  HADD2.F32 R17, -RZ, R17.H1_H1 ;  /* 0x30000011ff117230 */ /* 0x000fe40000004100 */
[----:B------:R-:W-:Y:S02]  /*8830*/  HADD2.F32 R15, -RZ, R18.H1_H1 ;  /* 0x30000012ff0f7230 */ /* 0x000fe40000004100 */
[-C--:B------:R-:W-:Y:S01]  /*8840*/  FFMA.FTZ R18, R24, R12.reuse, R27 ;  /* 0x0000000c18127223 */ /* 0x080fe2000001001b */
[----:B------:R-:W-:Y:S02]  /*8850*/  HADD2.F32 R19, -RZ, R19.H1_H1 ;  /* 0x30000013ff137230 */ /* 0x000fe40000004100 */
[----:B------:R-:W-:Y:S01]  /*8860*/  FFMA.FTZ R12, R26, R12, R13 ;  /* 0x0000000c1a0c7223 */ /* 0x000fe2000001000d */
[----:B------:R-:W-:-:S02]  /*8870*/  HADD2.F32 R23, -RZ, R23.H1_H1 ;  /* 0x30000017ff177230 */ /* 0x000fc40000004100 */
[-C--:B------:R-:W-:Y:S01]  /*8880*/  FFMA.FTZ R14, R17, R25.reuse, R14 ;  /* 0x00000019110e7223 */ /* 0x080fe2000001000e */
[----:B------:R-:W-:Y:S02]  /*8890*/  HADD2.F32 R13, -RZ, R2.H0_H0 ;  /* 0x20000002ff0d7230 */ /* 0x000fe40000004100 */
[-C--:B------:R-:W-:Y:S01]  /*88a0*/  FFMA.FTZ R20, R15, R25.reuse, R20 ;  /* 0x000000190f147223 */ /* 0x080fe20000010014 */
[----:B------:R-:W-:Y:S02]  /*88b0*/  HADD2.F32 R15, -RZ, R4.H0_H0 ;  /* 0x20000004ff0f7230 */ /* 0x000fe40000004100 */
[-C--:B------:R-:W-:Y:S01]  /*88c0*/  FFMA.FTZ R18, R19, R25.reuse, R18 ;  /* 0x0000001913127223 */ /* 0x080fe20000010012 */
[----:B------:R-:W-:Y:S01]  /*88d0*/  FFMA.FTZ R12, R23, R25, R12 ;  /* 0x00000019170c7223 */ /* 0x000fe2000001000c */
        /* <DEDUP_REMOVED lines=12> */
.L_x_1009:
[----:B------:R-:W0:Y:S01]  /*89a0*/  S2R R5, SR_TID.X ;  /* 0x0000000000057919 */ /* 0x000e220000002100 */
[----:B------:R-:W1:Y:S01]  /*89b0*/  LDC.64 R2, c[0x0][0x3a0] ;  /* 0x0000e800ff027b82 */ /* 0x000e620000000a00 */
[----:B------:R-:W-:Y:S01]  /*89c0*/  SHF.L.U32 R0, R0, 0x2, RZ ;  /* 0x0000000200007819 */ /* 0x000fe200000006ff */
[----:B------:R-:W-:Y:S01]  /*89d0*/  HMUL2 R13, R7, UR8.H0_H0 ;  /* 0x20000008070d7c32 */ /* 0x000fe20008000000 */
[----:B------:R-:W2:Y:S01]  /*89e0*/  LDCU UR4, c[0x0][0x3a8] ;  /* 0x00007500ff0477ac */ /* 0x000ea20008000800 */
[----:B0-----:R-:W-:-:S04]  /*89f0*/  LEA R5, R34, R5, 0x5 ;  /* 0x0000000522057211 */ /* 0x001fc800078e28ff */
[----:B------:R-:W-:-:S05]  /*8a00*/  SHF.L.U32 R5, R5, 0x2, RZ ;  /* 0x0000000205057819 */ /* 0x000fca00000006ff */
[----:B------:R-:W-:-:S04]  /*8a10*/  IMAD R5, R0, UR9, R5 ;  /* 0x0000000900057c24 */ /* 0x000fc8000f8e0205 */
[----:B-1----:R-:W-:-:S05]  /*8a20*/  IMAD.WIDE R2, R5, 0x2, R2 ;  /* 0x0000000205027825 */ /* 0x002fca00078e0202 */
[----:B------:R0:W-:Y:S01]  /*8a30*/  ATOM.E.ADD.F16x2.RN.STRONG.GPU P1, RZ, desc[UR6][R2.64], R13 ;  /* 0x8000000d02ff79a2 */ /* 0x0001e2000c12e106 */
[----:B--2---:R-:W-:Y:S01]  /*8a40*/  IADD3 R0, PT, PT, -R0, UR4, RZ ;  /* 0x0000000400007c10 */ /* 0x004fe2000fffe1ff */
[----:B------:R-:W-:Y:S01]  /*8a50*/  BSSY.RECONVERGENT B0, `(.L_x_1025) ;  /* 0x0000010000007945 */ /* 0x000fe20003800200 */
[----:B------:R-:W-:Y:S02]  /*8a60*/  HMUL2 R15, R6, UR8.H0_H0 ;  /* 0x20000008060f7c32 */ /* 0x000fe40008000000 */
[----:B------:R-:W-:Y:S01]  /*8a70*/  ISETP.NE.AND P0, PT, R0, 0x1, PT ;  /* 0x000000010000780c */ /* 0x000fe20003f05270 */
[----:B0-----:R-:W-:-:S12]  /*8a80*/  @P1 BRA `(.L_x_1026) ;  /* 0x0000000000301947 */ /* 0x001fd80003800000 */
[----:B------:R-:W0:Y:S02]  /*8a90*/  QSPC.E.S P1, RZ, [R2] ;  /* 0x0000000002ff73aa */ /* 0x000e240000020500 */
[----:B0-----:R-:W-:Y:S05]  /*8aa0*/  @!P1 BRA `(.L_x_1027) ;  /* 0x00000000001c9947 */ /* 0x001fea0003800000 */
[----:B------:R-:W-:-:S04]  /*8ab0*/  MOV R4, R2 ;  /* 0x0000000200047202 */ /* 0x000fc80000000f00 */
[----:B------:R-:W-:-:S07]  /*8ac0*/  MOV R4, R4 ;  /* 0x0000000400047202 */ /* 0x000fce0000000f00 */
.L_x_1028:
[----:B------:R-:W0:Y:S02]  /*8ad0*/  LDS R6, [R4] ;  /* 0x0000000004067984 */ /* 0x000e240000000800 */
[----:B0-----:R-:W-:-:S05]  /*8ae0*/  HFMA2 R7, R6, 1, 1, R13 ;  /* 0x3c003c0006077831 */ /* 0x001fca000000000d */
[----:B------:R-:W0:Y:S02]  /*8af0*/  ATOMS.CAST.SPIN P1, [R4], R6, R7 ;  /* 0x000000060400758d */ /* 0x000e240001820007 */
[----:B0-----:R-:W-:Y:S05]  /*8b00*/  @!P1 BRA `(.L_x_1028) ;  /* 0xfffffffc00f09947 */ /* 0x001fea000383ffff */
[----:B------:R-:W-:Y:S05]  /*8b10*/  BRA `(.L_x_1026) ;  /* 0x00000000000c7947 */ /* 0x000fea0003800000 */
.L_x_1027:
[----:B------:R-:W2:Y:S02]  /*8b20*/  LD.E R4, desc[UR6][R2.64] ;  /* 0x0000000602047980 */ /* 0x000ea4000c101900 */
[----:B--2---:R-:W-:-:S05]  /*8b30*/  IADD3 R5, PT, PT, R13, R4, RZ ;  /* 0x000000040d057210 */ /* 0x004fca0007ffe0ff */
[----:B------:R0:W-:Y:S02]  /*8b40*/  ST.E desc[UR6][R2.64], R5 ;  /* 0x0000000502007985 */ /* 0x0001e4000c101906 */
.L_x_1026:
[----:B------:R-:W-:Y:S05]  /*8b50*/  BSYNC.RECONVERGENT B0 ;  /* 0x0000000000007941 */ /* 0x000fea0003800200 */
.L_x_1025:
[----:B------:R1:W-:Y:S01]  /*8b60*/  ATOM.E.ADD.F16x2.RN.STRONG.GPU P1, RZ, desc[UR6][R2.64+0x4], R15 ;  /* 0x8000040f02ff79a2 */ /* 0x0003e2000c12e106 */
[----:B------:R-:W-:Y:S04]  /*8b70*/  BSSY.RECONVERGENT B0, `(.L_x_1029) ;  /* 0x000000e000007945 */ /* 0x000fe80003800200 */
[----:B-1----:R-:W-:Y:S05]  /*8b80*/  @P1 BRA `(.L_x_1030) ;  /* 0x0000000000301947 */ /* 0x002fea0003800000 */
[----:B------:R-:W1:Y:S02]  /*8b90*/  QSPC.E.S P1, RZ, [R2+0x4] ;  /* 0x0000040002ff73aa */ /* 0x000e640000020500 */
[----:B-1----:R-:W-:Y:S05]  /*8ba0*/  @!P1 BRA `(.L_x_1031) ;  /* 0x00000000001c9947 */ /* 0x002fea0003800000 */
[----:B------:R-:W-:-:S04]  /*8bb0*/  MOV R4, R2 ;  /* 0x0000000200047202 */ /* 0x000fc80000000f00 */
[----:B------:R-:W-:-:S07]  /*8bc0*/  MOV R4, R4 ;  /* 0x0000000400047202 */ /* 0x000fce0000000f00 */
.L_x_1032:
[----:B------:R-:W1:Y:S02]  /*8bd0*/  LDS R6, [R4+0x4] ;  /* 0x0000040004067984 */ /* 0x000e640000000800 */
[----:B-1----:R-:W-:-:S05]  /*8be0*/  HADD2 R7, R6, R15 ;  /* 0x0000000f06077230 */ /* 0x002fca0000000000 */
[----:B------:R-:W1:Y:S02]  /*8bf0*/  ATOMS.CAST.SPIN P1, [R4+0x4], R6, R7 ;  /* 0x000004060400758d */ /* 0x000e640001820007 */
[----:B-1----:R-:W-:Y:S05]  /*8c00*/  @!P1 BRA `(.L_x_1032) ;  /* 0xfffffffc00f09947 */ /* 0x002fea000383ffff */
[----:B------:R-:W-:Y:S05]  /*8c10*/  BRA `(.L_x_1030) ;  /* 0x00000000000c7947 */ /* 0x000fea0003800000 */
.L_x_1031:
[----:B------:R-:W0:Y:S02]  /*8c20*/  LD.E R4, desc[UR6][R2.64+0x4] ;  /* 0x0000040602047980 */ /* 0x000e24000c101900 */
[----:B0-----:R-:W-:-:S05]  /*8c30*/  IADD3 R5, PT, PT, R15, R4, RZ ;  /* 0x000000040f057210 */ /* 0x001fca0007ffe0ff */
[----:B------:R1:W-:Y:S02]  /*8c40*/  ST.E desc[UR6][R2.64+0x4], R5 ;  /* 0x0000040502007985 */ /* 0x0003e4000c101906 */
.L_x_1030:
[----:B------:R-:W-:Y:S05]  /*8c50*/  BSYNC.RECONVERGENT B0 ;  /* 0x0000000000007941 */ /* 0x000fea0003800200 */
.L_x_1029:
        /* <DEDUP_REMOVED lines=12> */
.L_x_1036:
[----:B------:R-:W0:Y:S02]  /*8d20*/  LDS R6, [R4] ;  /* 0x0000000004067984 */ /* 0x000e240000000800 */
[----:B0-----:R-:W-:-:S05]  /*8d30*/  HFMA2 R7, R6, 1, 1, R13 ;  /* 0x3c003c0006077831 */ /* 0x001fca000000000d */
[----:B------:R-:W0:Y:S02]  /*8d40*/  ATOMS.CAST.SPIN P0, [R4], R6, R7 ;  /* 0x000000060400758d */ /* 0x000e240001800007 */
[----:B0-----:R-:W-:Y:S05]  /*8d50*/  @!P0 BRA `(.L_x_1036) ;  /* 0xfffffffc00f08947 */ /* 0x001fea000383ffff */
[----:B------:R-:W-:Y:S05]  /*8d60*/  BRA `(.L_x_1034) ;  /* 0x00000000000c7947 */ /* 0x000fea0003800000 */
.L_x_1035:
[----:B------:R-:W2:Y:S02]  /*8d70*/  LD.E R4, desc[UR6][R2.64] ;  /* 0x0000000602047980 */ /* 0x000ea4000c101900 */
[----:B--2---:R-:W-:-:S05]  /*8d80*/  IADD3 R5, PT, PT, R13, R4, RZ ;  /* 0x000000040d057210 */ /* 0x004fca0007ffe0ff */
[----:B------:R0:W-:Y:S02]  /*8d90*/  ST.E desc[UR6][R2.64], R5 ;  /* 0x0000000502007985 */ /* 0x0001e4000c101906 */
.L_x_1034:
[----:B------:R-:W-:Y:S05]  /*8da0*/  BSYNC.RECONVERGENT B0 ;  /* 0x0000000000007941 */ /* 0x000fea0003800200 */
.L_x_1033:
[----:B------:R1:W-:Y:S01]  /*8db0*/  ATOM.E.ADD.F16x2.RN.STRONG.GPU P0, RZ, desc[UR6][R2.64+0x4], R9 ;  /* 0x8000040902ff79a2 */ /* 0x0003e2000c10e106 */
[----:B------:R-:W-:Y:S04]  /*8dc0*/  BSSY.RECONVERGENT B0, `(.L_x_1037) ;  /* 0x000000e000007945 */ /* 0x000fe80003800200 */
[----:B-1----:R-:W-:Y:S05]  /*8dd0*/  @P0 BRA `(.L_x_1038) ;  /* 0x0000000000300947 */ /* 0x002fea0003800000 */
[----:B------:R-:W1:Y:S02]  /*8de0*/  QSPC.E.S P0, RZ, [R2+0x4] ;  /* 0x0000040002ff73aa */ /* 0x000e640000000500 */
[----:B-1----:R-:W-:Y:S05]  /*8df0*/  @!P0 BRA `(.L_x_1039) ;  /* 0x00000000001c8947 */ /* 0x002fea0003800000 */
[----:B------:R-:W-:-:S04]  /*8e00*/  MOV R4, R2 ;  /* 0x0000000200047202 */ /* 0x000fc80000000f00 */
[----:B------:R-:W-:-:S07]  /*8e10*/  MOV R4, R4 ;  /* 0x0000000400047202 */ /* 0x000fce0000000f00 */
.L_x_1040:
[----:B------:R-:W1:Y:S02]  /*8e20*/  LDS R6, [R4+0x4] ;  /* 0x0000040004067984 */ /* 0x000e640000000800 */
[----:B-1----:R-:W-:-:S05]  /*8e30*/  HADD2 R7, R6, R9 ;  /* 0x0000000906077230 */ /* 0x002fca0000000000 */
[----:B------:R-:W1:Y:S02]  /*8e40*/  ATOMS.CAST.SPIN P0, [R4+0x4], R6, R7 ;  /* 0x000004060400758d */ /* 0x000e640001800007 */
[----:B-1----:R-:W-:Y:S05]  /*8e50*/  @!P0 BRA `(.L_x_1040) ;  /* 0xfffffffc00f08947 */ /* 0x002fea000383ffff */
[----:B------:R-:W-:Y:S05]  /*8e60*/  BRA `(.L_x_1038) ;  /* 0x00000000000c7947 */ /* 0x000fea0003800000 */
.L_x_1039:
[----:B------:R-:W0:Y:S02]  /*8e70*/  LD.E R4, desc[UR6][R2.64+0x4] ;  /* 0x0000040602047980 */ /* 0x000e24000c101900 */
[----:B0-----:R-:W-:-:S05]  /*8e80*/  IADD3 R5, PT, PT, R9, R4, RZ ;  /* 0x0000000409057210 */ /* 0x001fca0007ffe0ff */
[----:B------:R1:W-:Y:S02]  /*8e90*/  ST.E desc[UR6][R2.64+0x4], R5 ;  /* 0x0000040502007985 */ /* 0x0003e4000c101906 */
.L_x_1038:
[----:B------:R-:W-:Y:S05]  /*8ea0*/  BSYNC.RECONVERGENT B0 ;  /* 0x0000000000007941 */ /* 0x000fea0003800200 */
.L_x_1037:
[----:B------:R-:W-:-:S13]  /*8eb0*/  ISETP.NE.AND P0, PT, R0, 0x2, PT ;  /* 0x000000020000780c */ /* 0x000fda0003f05270 */
        /* <DEDUP_REMOVED lines=12> */
.L_x_1044:
[----:B------:R-:W0:Y:S02]  /*8f80*/  LDS R6, [R4] ;  /* 0x0000000004067984 */ /* 0x000e240000000800 */
[----:B0-----:R-:W-:-:S05]  /*8f90*/  HFMA2 R7, R6, 1, 1, R9 ;  /* 0x3c003c0006077831 */ /* 0x001fca0000000009 */
[----:B------:R-:W0:Y:S02]  /*8fa0*/  ATOMS.CAST.SPIN P0, [R4], R6, R7 ;  /* 0x000000060400758d */ /* 0x000e240001800007 */
[----:B0-----:R-:W-:Y:S05]  /*8fb0*/  @!P0 BRA `(.L_x_1044) ;  /* 0xfffffffc00f08947 */ /* 0x001fea000383ffff */
[----:B------:R-:W-:Y:S05]  /*8fc0*/  BRA `(.L_x_1042) ;  /* 0x00000000000c7947 */ /* 0x000fea0003800000 */
.L_x_1043:
[----:B------:R-:W2:Y:S02]  /*8fd0*/  LD.E R4, desc[UR6][R2.64] ;  /* 0x0000000602047980 */ /* 0x000ea4000c101900 */
[----:B--2---:R-:W-:-:S05]  /*8fe0*/  IADD3 R5, PT, PT, R9, R4, RZ ;  /* 0x0000000409057210 */ /* 0x004fca0007ffe0ff */
[----:B------:R0:W-:Y:S02]  /*8ff0*/  ST.E desc[UR6][R2.64], R5 ;  /* 0x0000000502007985 */ /* 0x0001e4000c101906 */
.L_x_1042:
[----:B------:R-:W-:Y:S05]  /*9000*/  BSYNC.RECONVERGENT B0 ;  /* 0x0000000000007941 */ /* 0x000fea0003800200 */
.L_x_1041:
[----:B------:R1:W-:Y:S01]  /*9010*/  ATOM.E.ADD.F16x2.RN.STRONG.GPU P0, RZ, desc[UR6][R2.64+0x4], R11 ;  /* 0x8000040b02ff79a2 */ /* 0x0003e2000c10e106 */
[----:B------:R-:W-:Y:S04]  /*9020*/  BSSY.RECONVERGENT B0, `(.L_x_1045) ;  /* 0x000000e000007945 */ /* 0x000fe80003800200 */
[----:B-1----:R-:W-:Y:S05]  /*9030*/  @P0 BRA `(.L_x_1046) ;  /* 0x0000000000300947 */ /* 0x002fea0003800000 */
[----:B------:R-:W1:Y:S02]  /*9040*/  QSPC.E.S P0, RZ, [R2+0x4] ;  /* 0x0000040002ff73aa */ /* 0x000e640000000500 */
[----:B-1----:R-:W-:Y:S05]  /*9050*/  @!P0 BRA `(.L_x_1047) ;  /* 0x00000000001c8947 */ /* 0x002fea0003800000 */
[----:B------:R-:W-:-:S04]  /*9060*/  MOV R4, R2 ;  /* 0x0000000200047202 */ /* 0x000fc80000000f00 */
[----:B------:R-:W-:-:S07]  /*9070*/  MOV R4, R4 ;  /* 0x0000000400047202 */ /* 0x000fce0000000f00 */
.L_x_1048:
[----:B------:R-:W1:Y:S02]  /*9080*/  LDS R6, [R4+0x4] ;  /* 0x0000040004067984 */ /* 0x000e640000000800 */
[----:B-1----:R-:W-:-:S05]  /*9090*/  HADD2 R7, R6, R11 ;  /* 0x0000000b06077230 */ /* 0x002fca0000000000 */
[----:B------:R-:W1:Y:S02]  /*90a0*/  ATOMS.CAST.SPIN P0, [R4+0x4], R6, R7 ;  /* 0x000004060400758d */ /* 0x000e640001800007 */
[----:B-1----:R-:W-:Y:S05]  /*90b0*/  @!P0 BRA `(.L_x_1048) ;  /* 0xfffffffc00f08947 */ /* 0x002fea000383ffff */
[----:B------:R-:W-:Y:S05]  /*90c0*/  BRA `(.L_x_1046) ;  /* 0x00000000000c7947 */ /* 0x000fea0003800000 */
.L_x_1047:
[----:B------:R-:W0:Y:S02]  /*90d0*/  LD.E R4, desc[UR6][R2.64+0x4] ;  /* 0x0000040602047980 */ /* 0x000e24000c101900 */
[----:B0-----:R-:W-:-:S05]  /*90e0*/  IADD3 R5, PT, PT, R11, R4, RZ ;  /* 0x000000040b057210 */ /* 0x001fca0007ffe0ff */
[----:B------:R1:W-:Y:S02]  /*90f0*/  ST.E desc[UR6][R2.64+0x4], R5 ;  /* 0x0000040502007985 */ /* 0x0003e4000c101906 */
.L_x_1046:
[----:B------:R-:W-:Y:S05]  /*9100*/  BSYNC.RECONVERGENT B0 ;  /* 0x0000000000007941 */ /* 0x000fea0003800200 */
.L_x_1045:
        /* <DEDUP_REMOVED lines=13> */
.L_x_1052:
[----:B------:R-:W0:Y:S02]  /*91e0*/  LDS R6, [R4] ;  /* 0x0000000004067984 */ /* 0x000e240000000800 */
[----:B0-----:R-:W-:-:S05]  /*91f0*/  HFMA2 R7, R6, 1, 1, R9 ;  /* 0x3c003c0006077831 */ /* 0x001fca0000000009 */
[----:B------:R-:W0:Y:S02]  /*9200*/  ATOMS.CAST.SPIN P0, [R4], R6, R7 ;  /* 0x000000060400758d */ /* 0x000e240001800007 */
[----:B0-----:R-:W-:Y:S05]  /*9210*/  @!P0 BRA `(.L_x_1052) ;  /* 0xfffffffc00f08947 */ /* 0x001fea000383ffff */
[----:B------:R-:W-:Y:S05]  /*9220*/  BRA `(.L_x_1050) ;  /* 0x00000000000c7947 */ /* 0x000fea0003800000 */
.L_x_1051:
[----:B------:R-:W2:Y:S02]  /*9230*/  LD.E R0, desc[UR6][R2.64] ;  /* 0x0000000602007980 */ /* 0x000ea4000c101900 */
[----:B--2---:R-:W-:-:S05]  /*9240*/  IADD3 R5, PT, PT, R9, R0, RZ ;  /* 0x0000000009057210 */ /* 0x004fca0007ffe0ff */
[----:B------:R0:W-:Y:S02]  /*9250*/  ST.E desc[UR6][R2.64], R5 ;  /* 0x0000000502007985 */ /* 0x0001e4000c101906 */
.L_x_1050:
[----:B------:R-:W-:Y:S05]  /*9260*/  BSYNC.RECONVERGENT B0 ;  /* 0x0000000000007941 */ /* 0x000fea0003800200 */
.L_x_1049:
[----:B------:R1:W-:Y:S02]  /*9270*/  ATOM.E.ADD.F16x2.RN.STRONG.GPU P0, RZ, desc[UR6][R2.64+0x4], R37 ;  /* 0x8000042502ff79a2 */ /* 0x0003e4000c10e106 */
[----:B-1----:R-:W-:Y:S05]  /*9280*/  @P0 EXIT ;  /* 0x000000000000094d */ /* 0x002fea0003800000 */
[----:B------:R-:W1:Y:S02]  /*9290*/  QSPC.E.S P0, RZ, [R2+0x4] ;  /* 0x0000040002ff73aa */ /* 0x000e640000000500 */
[----:B-1----:R-:W-:Y:S05]  /*92a0*/  @!P0 BRA `(.L_x_1053) ;  /* 0x0000000000188947 */ /* 0x002fea0003800000 */
[----:B0-----:R-:W-:-:S07]  /*92b0*/  MOV R2, R2 ;  /* 0x0000000200027202 */ /* 0x001fce0000000f00 */
.L_x_1054:
[----:B------:R-:W0:Y:S02]  /*92c0*/  LDS R4, [R2+0x4] ;  /* 0x0000040002047984 */ /* 0x000e240000000800 */
[----:B0-----:R-:W-:-:S05]  /*92d0*/  HADD2 R5, R4, R37 ;  /* 0x0000002504057230 */ /* 0x001fca0000000000 */
[----:B------:R-:W0:Y:S02]  /*92e0*/  ATOMS.CAST.SPIN P0, [R2+0x4], R4, R5 ;  /* 0x000004040200758d */ /* 0x000e240001800005 */
[----:B0-----:R-:W-:Y:S05]  /*92f0*/  @!P0 BRA `(.L_x_1054) ;  /* 0xfffffffc00f08947 */ /* 0x001fea000383ffff */
[----:B------:R-:W-:Y:S05]  /*9300*/  EXIT ;  /* 0x000000000000794d */ /* 0x000fea0003800000 */
.L_x_1053:
[----:B------:R-:W0:Y:S02]  /*9310*/  LD.E R0, desc[UR6][R2.64+0x4] ;  /* 0x0000040602007980 */ /* 0x000e24000c101900 */
[----:B0-----:R-:W-:-:S05]  /*9320*/  IADD3 R5, PT, PT, R37, R0, RZ ;  /* 0x0000000025057210 */ /* 0x001fca0007ffe0ff */
[----:B------:R-:W-:Y:S01]  /*9330*/  ST.E desc[UR6][R2.64+0x4], R5 ;  /* 0x0000040502007985 */ /* 0x000fe2000c101906 */
[----:B------:R-:W-:Y:S05]  /*9340*/  EXIT ;  /* 0x000000000000794d */ /* 0x000fea0003800000 */
.L_x_1055:
        /* <DEDUP_REMOVED lines=11> */
.L_x_3928:


//--------------------- .text._Z23gemm_half_q_half_kernelILi4ELi12ELb1ELb1ELi32EEvPK6__halfPKjS4_S2_PS0_iiiiPKtS7_iiiiiibS2_i --------------------------
	.section	.text._Z23gemm_half_q_half_kernelILi4ELi12ELb1ELb1ELi32EEvPK6__halfPKjS4_S2_PS0_iiiiPKtS7_iiiiiibS2_i,"ax",@progbits
	.align	128
        .global         _Z23gemm_half_q_half_kernelILi4ELi12ELb1ELb1ELi32EEvPK6__halfPKjS4_S2_PS0_iiiiPKtS7_iiiiiibS2_i
        .type           _Z23gemm_half_q_half_kernelILi4ELi12ELb1ELb1ELi32EEvPK6__halfPKjS4_S2_PS0_iiiiPKtS7_iiiiiibS2_i,@function
        .size           _Z23gemm_half_q_half_kernelILi4ELi12ELb1ELb1ELi32EEvPK6__halfPKjS4_S2_PS0_iiiiPKtS7_iiiiiibS2_i,(.L_x_3929 - _Z23gemm_half_q_half_kernelILi4ELi12ELb1ELb1ELi32EEvPK6__halfPKjS4_S2_PS0_iiiiPKtS7_iiiiiibS2_i)
        .other          _Z23gemm_half_q_half_kernelILi4ELi12ELb1ELb1ELi32EEvPK6__halfPKjS4_S2_PS0_iiiiPKtS7_iiiiiibS2_i,@"STO_CUDA_ENTRY STV_DEFAULT"
_Z23gemm_half_q_half_kernelILi4ELi12ELb1ELb1ELi32EEvPK6__halfPKjS4_S2_PS0_iiiiPKtS7_iiiiiibS2_i:
.text._Z23gemm_half_q_half_kernelILi4ELi12ELb1ELb1ELi32EEvPK6__halfPKjS4_S2_PS0_iiiiPKtS7_iiiiiibS2_i:
        /* <DEDUP_REMOVED lines=34> */
.L_x_1056:
        /* <DEDUP_REMOVED lines=43> */
.L_x_1062:
[C---:B------:R-:W-:Y:S02]  /*04d0*/  IADD3 R6, PT, PT, R9.reuse, UR7, RZ ;  /* 0x0000000709067c10 */ /* 0x040fe4000fffe0ff */
[----:B------:R-:W-:Y:S02]  /*04e0*/  IADD3 R3, P2, PT, R20, R9, RZ ;  /* 0x0000000914037210 */ /* 0x000fe40007f5e0ff */
[----:B------:R-:W-:Y:S02]  /*04f0*/  IADD3 R7, PT, PT, R6, UR7, RZ ;  /* 0x0000000706077c10 */ /* 0x000fe4000fffe0ff */
[----:B------:R-:W-:Y:S02]  /*0500*/  LEA.HI.X.SX32 R10, R9, RZ, 0x1, P2 ;  /* 0x000000ff090a7211 */ /* 0x000fe400010f0eff */
[----:B------:R-:W-:Y:S02]  /*0510*/  LEA R2, P2, R3, UR8, 0x1 ;  /* 0x0000000803027c11 */ /* 0x000fe4000f8408ff */
        /* <DEDUP_REMOVED lines=27> */
.L_x_1061:
[----:B------:R-:W-:-:S04]  /*06d0*/  IADD3 R2, PT, PT, RZ, -R14, RZ ;  /* 0x8000000eff027210 */ /* 0x000fc80007ffe0ff */
[----:B------:R-:W-:-:S13]  /*06e0*/  ISETP.GT.AND P2, PT, R2, 0x1, PT ;  /* 0x000000010200780c */ /* 0x000fda0003f44270 */
[----:B------:R-:W-:Y:S05]  /*06f0*/  @!P2 BRA `(.L_x_1063) ;  /* 0x000000000044a947 */ /* 0x000fea0003800000 */
[C---:B------:R-:W-:Y:S02]  /*0700*/  IADD3 R10, PT, PT, R9.reuse, UR7, RZ ;  /* 0x00000007090a7c10 */ /* 0x040fe4000fffe0ff */
        /* <DEDUP_REMOVED lines=16> */
.L_x_1063:
[----:B------:R-:W-:-:S13]  /*0810*/  ISETP.EQ.AND P2, PT, R14, RZ, PT ;  /* 0x000000ff0e00720c */ /* 0x000fda0003f42270 */
[----:B------:R-:W-:Y:S05]  /*0820*/  @!P0 BRA P2, `(.L_x_1058) ;  /* 0x0000000400788947 */ /* 0x000fea0001000000 */
.L_x_1060:
        /* <DEDUP_REMOVED lines=12> */
.L_x_1059:
        /* <DEDUP_REMOVED lines=16> */
.L_x_1066:
        /* <DEDUP_REMOVED lines=32> */
.L_x_1065:
        /* <DEDUP_REMOVED lines=21> */
.L_x_1067:
[----:B------:R-:W-:-:S13]  /*0d40*/  ISETP.NE.OR P0, PT, R14, RZ, P0 ;  /* 0x000000ff0e00720c */ /* 0x000fda0000705670 */
[----:B------:R-:W-:Y:S05]  /*0d50*/  @!P0 BRA `(.L_x_1058) ;  /* 0x00000000002c8947 */ /* 0x000fea0003800000 */
.L_x_1064:
        /* <DEDUP_REMOVED lines=11> */
.L_x_1058:
[----:B------:R-:W-:Y:S05]  /*0e10*/  BSYNC.RECONVERGENT B0 ;  /* 0x0000000000007941 */ /* 0x000fea0003800200 */
.L_x_1057:
        /* <DEDUP_REMOVED lines=21> */
.L_x_1071:
        /* <DEDUP_REMOVED lines=15> */
.L_x_1070:
        /* <DEDUP_REMOVED lines=12> */
.L_x_1072:
[----:B------:R-:W-:-:S13]  /*1120*/  ISETP.NE.OR P0, PT, R9, RZ, P0 ;  /* 0x000000ff0900720c */ /* 0x000fda0000705670 */
[----:B------:R-:W-:Y:S05]  /*1130*/  @!P0 BRA `(.L_x_1068) ;  /* 0x00000000001c8947 */ /* 0x000fea0003800000 */
.L_x_1069:
[----:B0-----:R-:W0:Y:S02]  /*1140*/  LDC.64 R2, c[0x0][0x3a0] ;  /* 0x0000e800ff027b82 */ /* 0x001e240000000a00 */
.L_x_1073:
[C---:B0-----:R-:W-:Y:S01]  /*1150*/  IMAD.WIDE R6, R16.reuse, 0x2, R2 ;  /* 0x0000000210067825 */ /* 0x041fe200078e0202 */
[----:B------:R-:W-:Y:S02]  /*1160*/  IADD3 R9, PT, PT, R9, 0x1, RZ ;  /* 0x0000000109097810 */ /* 0x000fe40007ffe0ff */
[----:B------:R-:W-:Y:S02]  /*1170*/  IADD3 R16, PT, PT, R16, R89, RZ ;  /* 0x0000005910107210 */ /* 0x000fe40007ffe0ff */
[----:B------:R1:W-:Y:S01]  /*1180*/  STG.E.64 desc[UR10][R6.64], RZ ;  /* 0x000000ff06007986 */ /* 0x0003e2000c101b0a */
[----:B------:R-:W-:-:S13]  /*1190*/  ISETP.NE.AND P0, PT, R9, RZ, PT ;  /* 0x000000ff0900720c */ /* 0x000fda0003f05270 */
[----:B-1----:R-:W-:Y:S05]  /*11a0*/  @P0 BRA `(.L_x_1073) ;  /* 0xfffffffc00e80947 */ /* 0x002fea000383ffff */
.L_x_1068:
        /* <DEDUP_REMOVED lines=20> */
.L_x_1075:
        /* <DEDUP_REMOVED lines=13> */
[----:B------:R-:W4:Y:S01]  /*13c0*/  LDG.E.U16.CONSTANT R6, desc[UR10][R6.64] ;  /* 0x0000000a06067981 */ /* 0x000f22000c1e9500 */
        /* <DEDUP_REMOVED lines=11> */
[----:B------:R-:W-:Y:S01]  /*1480*/  IADD3 R19, PT, PT, R16, 0x1, R19 ;  /* 0x0000000110137810 */ /* 0x000fe20007ffe013 */
[C---:B------:R-:W-:Y:S01]  /*1490*/  IMAD R16, R17.reuse, R17, R17 ;  /* 0x0000001111107224 */ /* 0x040fe200078e0211 */
[----:B------:R-:W-:Y:S01]  /*14a0*/  IADD3 R4, PT, PT, R4, 0x1, R5 ;  /* 0x0000000104047810 */ /* 0x000fe20007ffe005 */
[----:B------:R-:W-:Y:S01]  /*14b0*/  IMAD R5, R14, R14, R14 ;  /* 0x0000000e0e057224 */ /* 0x000fe200078e020e */
[----:B---3--:R-:W-:Y:S02]  /*14c0*/  IADD3 R15, PT, PT, R10, R15, RZ ;  /* 0x0000000f0a0f7210 */ /* 0x008fe40007ffe0ff */
[----:B------:R-:W-:Y:S01]  /*14d0*/  IADD3 R16, PT, PT, R17, 0x1, R16 ;  /* 0x0000000111107810 */ /* 0x000fe20007ffe010 */
[----:B------:R-:W4:Y:S01]  /*14e0*/  I2F.F16 R19, R19 ;  /* 0x0000001300137306 */ /* 0x000f220000200c00 */
[----:B------:R-:W-:-:S02]  /*14f0*/  IADD3 R5, PT, PT, R14, 0x1, R5 ;  /* 0x000000010e057810 */ /* 0x000fc40007ffe005 */
[----:B------:R-:W-:-:S05]  /*1500*/  ISETP.GE.AND P0, PT, R15, R92, PT ;  /* 0x0000005c0f00720c */ /* 0x000fca0003f06270 */
[----:B------:R-:W0:Y:S01]  /*1510*/  I2F.F16 R43, R16 ;  /* 0x00000010002b7306 */ /* 0x000e220000200c00 */
[----:B----4-:R-:W-:-:S07]  /*1520*/  HMUL2 R44, R19.H0_H0, R6.H0_H0 ;  /* 0x20000006132c7232 */ /* 0x010fce0000000800 */
[----:B------:R-:W2:Y:S01]  /*1530*/  I2F.F16 R7, R4 ;  /* 0x0000000400077306 */ /* 0x000ea20000200c00 */
[----:B0-----:R-:W-:-:S07]  /*1540*/  HMUL2 R43, R43.H0_H0, R6.H0_H0 ;  /* 0x200000062b2b7232 */ /* 0x001fce0000000800 */
[----:B------:R-:W0:Y:S01]  /*1550*/  I2F.F16 R41, R5 ;  /* 0x0000000500297306 */ /* 0x000e220000200c00 */
[-C--:B--2---:R-:W-:Y:S02]  /*1560*/  HMUL2 R42, R7.H0_H0, R6.reuse.H0_H0 ;  /* 0x20000006072a7232 */ /* 0x084fe40000000800 */
[----:B0-----:R-:W-:Y:S01]  /*1570*/  HMUL2 R41, R41.H0_H0, R6.H0_H0 ;  /* 0x2000000629297232 */ /* 0x001fe20000000800 */
[----:B------:R-:W-:Y:S06]  /*1580*/  @!P0 BRA `(.L_x_1075) ;  /* 0xfffffffc00588947 */ /* 0x000fec000383ffff */
.L_x_1074:
[C---:B------:R-:W-:Y:S01]  /*1590*/  ISETP.GT.AND P0, PT, R99.reuse, UR6, PT ;  /* 0x0000000663007c0c */ /* 0x040fe2000bf04270 */
[----:B0-----:R-:W-:Y:S01]  /*15a0*/  HFMA2 R7, -RZ, RZ, 0, 0 ;  /* 0x00000000ff077431 */ /* 0x001fe200000001ff */
[----:B------:R-:W-:Y:S01]  /*15b0*/  SHF.R.S32.HI R3, RZ, 0x1f, R18 ;  /* 0x0000001fff037819 */ /* 0x000fe20000011412 */
[----:B------:R-:W-:Y:S01]  /*15c0*/  HFMA2 R2, -RZ, RZ, 0, 0 ;  /* 0x00000000ff027431 */ /* 0x000fe200000001ff */
[----:B--2---:R-:W-:Y:S02]  /*15d0*/  ISETP.GT.AND P2, PT, R99, UR8, PT ;  /* 0x0000000863007c0c */ /* 0x004fe4000bf44270 */
[----:B------:R-:W-:Y:S02]  /*15e0*/  CS2R R4, SRZ ;  /* 0x0000000000047805 */ /* 0x000fe4000001ff00 */
[----:B------:R-:W-:Y:S02]  /*15f0*/  LEA.HI R3, R3, R18, RZ, 0x5 ;  /* 0x0000001203037211 */ /* 0x000fe400078f28ff */
[----:B---3--:R-:W-:-:S02]  /*1600*/  ISETP.GT.AND P3, PT, R99, UR9, PT ;  /* 0x0000000963007c0c */ /* 0x008fc4000bf64270 */
[C---:B----4-:R-:W-:Y:S02]  /*1610*/  ISETP.GT.AND P4, PT, R99.reuse, UR5, PT ;  /* 0x0000000563007c0c */ /* 0x050fe4000bf84270 */
[----:B-1----:R-:W-:Y:S02]  /*1620*/  ISETP.GT.AND P5, PT, R99, UR14, PT ;  /* 0x0000000e63007c0c */ /* 0x002fe4000bfa4270 */
[----:B------:R-:W-:Y:S02]  /*1630*/  MOV R10, RZ ;  /* 0x000000ff000a7202 */ /* 0x000fe40000000f00 */
        /* <DEDUP_REMOVED lines=9> */
.L_x_1076:
        /* <DEDUP_REMOVED lines=8> */
.L_x_1077:
        /* <DEDUP_REMOVED lines=8> */
.L_x_1078:
        /* <DEDUP_REMOVED lines=8> */
.L_x_1079:
        /* <DEDUP_REMOVED lines=8> */
.L_x_1080:
[----:B------:R-:W-:Y:S01]  /*18d0*/  LEA R2, R9, R2, 0x3 ;  /* 0x0000000209027211 */ /* 0x000fe200078e18ff */
[----:B------:R-:W0:Y:S01]  /*18e0*/  LDCU.64 UR12, c[0x0][0x388] ;  /* 0x00007100ff0c77ac */ /* 0x000e220008000a00 */
[----:B------:R-:W1:Y:S01]  /*18f0*/  S2UR UR8, SR_CgaCtaId ;  /* 0x00000000000879c3 */ /* 0x000e620000008800 */
[----:B------:R-:W-:Y:S02]  /*1900*/  PRMT R40, RZ, 0x5410, RZ ;  /* 0x00005410ff287816 */ /* 0x000fe400000000ff */
        /* <DEDUP_REMOVED lines=22> */
[----:B------:R-:W2:Y:S01]  /*1a70*/  LDG.E.128.CONSTANT R12, desc[UR10][R6.64] ;  /* 0x0000000a060c7981 */ /* 0x000ea2000c1e9d00 */
[----:B------:R-:W-:Y:S01]  /*1a80*/  ISETP.NE.AND P2, PT, R97, RZ, PT ;  /* 0x000000ff6100720c */ /* 0x000fe20003f45270 */
[----:B------:R-:W-:Y:S01]  /*1a90*/  HFMA2 R5, -RZ, RZ, 0, 0.0625 ;  /* 0x00002c00ff057431 */ /* 0x000fe200000001ff */
[----:B------:R-:W-:Y:S02]  /*1aa0*/  PRMT R40, RZ, 0x7610, R40 ;  /* 0x00007610ff287816 */ /* 0x000fe40000000028 */
[----:B------:R-:W-:Y:S02]  /*1ab0*/  PRMT R26, RZ, 0x5410, RZ ;  /* 0x00005410ff1a7816 */ /* 0x000fe400000000ff */
[----:B------:R-:W-:Y:S02]  /*1ac0*/  PRMT R25, RZ, 0x5410, RZ ;  /* 0x00005410ff197816 */ /* 0x000fe400000000ff */
[----:B------:R-:W-:Y:S02]  /*1ad0*/  PRMT R24, RZ, 0x5410, RZ ;  /* 0x00005410ff187816 */ /* 0x000fe400000000ff */
[----:B------:R-:W-:-:S02]  /*1ae0*/  PRMT R23, RZ, 0x5410, RZ ;  /* 0x00005410ff177816 */ /* 0x000fc400000000ff */
[----:B------:R-:W-:Y:S02]  /*1af0*/  PRMT R22, RZ, 0x5410, RZ ;  /* 0x00005410ff167816 */ /* 0x000fe400000000ff */
[----:B--2---:R-:W-:Y:S02]  /*1b00*/  LOP3.LUT R11, R14, 0xf000f0, RZ, 0xc0, !PT ;  /* 0x00f000f00e0b7812 */ /* 0x004fe400078ec0ff */
[C---:B------:R-:W-:Y:S02]  /*1b10*/  LOP3.LUT R0, R12.reuse, 0xf000f, RZ, 0xc0, !PT ;  /* 0x000f000f0c007812 */ /* 0x040fe400078ec0ff */
[----:B------:R-:W-:Y:S02]  /*1b20*/  LOP3.LUT R2, R12, 0xf000f0, RZ, 0xc0, !PT ;  /* 0x00f000f00c027812 */ /* 0x000fe400078ec0ff */
[C---:B------:R-:W-:Y:S02]  /*1b30*/  LOP3.LUT R4, R13.reuse, 0xf000f, RZ, 0xc0, !PT ;  /* 0x000f000f0d047812 */ /* 0x040fe400078ec0ff */
[----:B------:R-:W-:-:S02]  /*1b40*/  LOP3.LUT R9, R13, 0xf000f0, RZ, 0xc0, !PT ;  /* 0x00f000f00d097812 */ /* 0x000fc400078ec0ff */
[----:B------:R-:W-:Y:S02]  /*1b50*/  SHF.R.U32.HI R17, RZ, 0x8, R14 ;  /* 0x00000008ff117819 */ /* 0x000fe4000001160e */
[----:B------:R-:W-:Y:S02]  /*1b60*/  SHF.R.U32.HI R12, RZ, 0x8, R12 ;  /* 0x00000008ff0c7819 */ /* 0x000fe4000001160c */
[----:B------:R-:W-:Y:S02]  /*1b70*/  SHF.R.U32.HI R13, RZ, 0x8, R13 ;  /* 0x00000008ff0d7819 */ /* 0x000fe4000001160d */
[----:B------:R-:W-:Y:S02]  /*1b80*/  LOP3.LUT R19, R15, 0xf000f0, RZ, 0xc0, !PT ;  /* 0x00f000f00f137812 */ /* 0x000fe400078ec0ff */
[----:B-----5:R-:W-:Y:S02]  /*1b90*/  SHF.R.U32.HI R20, RZ, 0x8, R15 ;  /* 0x00000008ff147819 */ /* 0x020fe4000001160f */
[----:B------:R-:W-:-:S02]  /*1ba0*/  LOP3.LUT R10, R14, 0xf000f, RZ, 0xc0, !PT ;  /* 0x000f000f0e0a7812 */ /* 0x000fc400078ec0ff */
[----:B------:R-:W-:Y:S02]  /*1bb0*/  LOP3.LUT R16, R11, 0x64006400, RZ, 0xfc, !PT ;  /* 0x640064000b107812 */ /* 0x000fe400078efcff */
[----:B------:R-:W-:Y:S02]  /*1bc0*/  LOP3.LUT R18, R15, 0xf000f, RZ, 0xc0, !PT ;  /* 0x000f000f0f127812 */ /* 0x000fe400078ec0ff */
        /* <DEDUP_REMOVED lines=14> */
[----:B------:R-:W-:Y:S01]  /*1cb0*/  LOP3.LUT R32, R17, 0x64006400, RZ, 0xfc, !PT ;  /* 0x6400640011207812 */ /* 0x000fe200078efcff */
[----:B------:R-:W-:Y:S01]  /*1cc0*/  HADD2 R17, R18, -1032, -1032 ;  /* 0xe408e40812117430 */ /* 0x000fe20000000000 */
        /* <DEDUP_REMOVED lines=18> */
[----:B------:R-:W-:-:S02]  /*1df0*/  HADD2 R28, R28, -1032, -1032 ;  /* 0xe408e4081c1c7430 */ /* 0x000fc40000000000 */
[-C--:B------:R-:W-:Y:S02]  /*1e00*/  HFMA2 R29, R10, R5.reuse.H0_H0, -72, -72 ;  /* 0xd480d4800a1d7431 */ /* 0x080fe40000040005 */
[----:B------:R-:W-:Y:S02]  /*1e10*/  HADD2 R30, R11, -1032, -1032 ;  /* 0xe408e4080b1e7430 */ /* 0x000fe40000000000 */
[----:B------:R-:W-:Y:S02]  /*1e20*/  HADD2 R32, R21, -1032, -1032 ;  /* 0xe408e40815207430 */ /* 0x000fe40000000000 */
[----:B------:R-:W-:Y:S01]  /*1e30*/  HFMA2 R33, R36, R5.H0_H0, -72, -72 ;  /* 0xd480d48024217431 */ /* 0x000fe20000040005 */
[----:B------:R-:W-:Y:S06]  /*1e40*/  @!P2 BRA `(.L_x_1082) ;  /* 0x000000040068a947 */ /* 0x000fec0003800000 */
[----:B------:R-:W0:Y:S01]  /*1e50*/  LDS.64 R36, [UR6] ;  /* 0x00000006ff247984 */ /* 0x000e220008000a00 */
[--C-:B------:R-:W-:Y:S02]  /*1e60*/  HADD2.F32 R0, -RZ, R13.reuse.H0_H0 ;  /* 0x2000000dff007230 */ /* 0x100fe40000004100 */
[--C-:B------:R-:W-:Y:S01]  /*1e70*/  HADD2.F32 R38, -RZ, R12.reuse.H0_H0 ;  /* 0x2000000cff267230 */ /* 0x100fe20000004100 */
[----:B------:R-:W1:Y:S01]  /*1e80*/  LDS.64 R10, [UR6+0x8] ;  /* 0x00000806ff0a7984 */ /* 0x000e620008000a00 */
[----:B------:R-:W-:Y:S02]  /*1e90*/  HADD2.F32 R21, -RZ, R13.H1_H1 ;  /* 0x3000000dff157230 */ /* 0x000fe40000004100 */
[----:B------:R-:W-:Y:S02]  /*1ea0*/  HADD2.F32 R2, -RZ, R15.H0_H0 ;  /* 0x2000000fff027230 */ /* 0x000fe40000004100 */
[----:B------:R-:W-:Y:S02]  /*1eb0*/  HADD2.F32 R35, -RZ, R12.H1_H1 ;  /* 0x3000000cff237230 */ /* 0x000fe40000004100 */
[----:B------:R-:W-:-:S02]  /*1ec0*/  HADD2.F32 R4, -RZ, R17.H0_H0 ;  /* 0x20000011ff047230 */ /* 0x000fc40000004100 */
[--C-:B0-----:R-:W-:Y:S02]  /*1ed0*/  HADD2.F32 R3, -RZ, R36.reuse.H0_H0 ;  /* 0x20000024ff037230 */ /* 0x101fe40000004100 */
[----:B------:R-:W-:Y:S02]  /*1ee0*/  HADD2.F32 R36, -RZ, R36.H1_H1 ;  /* 0x30000024ff247230 */ /* 0x000fe40000004100 */
[----:B------:R-:W-:Y:S02]  /*1ef0*/  HADD2.F32 R27, -RZ, R37.H0_H0 ;  /* 0x20000025ff1b7230 */ /* 0x000fe40000004100 */
[----:B------:R-:W-:Y:S01]  /*1f00*/  FFMA.FTZ R0, R0, R3, RZ ;  /* 0x0000000300007223 */ /* 0x000fe200000100ff */
[C---:B------:R-:W-:Y:S01]  /*1f10*/  FFMA.FTZ R39, R3.reuse, R38, RZ ;  /* 0x0000002603277223 */ /* 0x040fe200000100ff */
[C---:B------:R-:W-:Y:S01]  /*1f20*/  FFMA.FTZ R45, R3.reuse, R2, RZ ;  /* 0x00000002032d7223 */ /* 0x040fe200000100ff */
[----:B------:R-:W-:Y:S01]  /*1f30*/  FFMA.FTZ R40, R3, R4, RZ ;  /* 0x0000000403287223 */ /* 0x000fe200000100ff */
[----:B------:R-:W-:Y:S01]  /*1f40*/  FFMA.FTZ R0, R21, R36, R0 ;  /* 0x0000002415007223 */ /* 0x000fe20000010000 */
[----:B------:R-:W-:-:S02]  /*1f50*/  HADD2.F32 R21, -RZ, R15.H1_H1 ;  /* 0x3000000fff157230 */ /* 0x000fc40000004100 */
[C---:B------:R-:W-:Y:S01]  /*1f60*/  FFMA.FTZ R2, R36.reuse, R35, R39 ;  /* 0x0000002324027223 */ /* 0x040fe20000010027 */
        /* <DEDUP_REMOVED lines=70> */
[----:B------:R-:W-:Y:S02]  /*23d0*/  HFMA2 R40, R0, 1, 1, RZ ;  /* 0x3c003c0000287831 */ /* 0x000fe400000000ff */
[----:B------:R-:W-:-:S07]  /*23e0*/  HADD2 R27, R27, RZ.H0_H0 ;  /* 0x200000ff1b1b7230 */ /* 0x000fce0000000000 */
.L_x_1082:
[----:B------:R-:W-:Y:S01]  /*23f0*/  PRMT R21, RZ, 0x5410, RZ ;  /* 0x00005410ff157816 */ /* 0x000fe200000000ff */
        /* <DEDUP_REMOVED lines=17> */
[----:B------:R-:W-:Y:S02]  /*2510*/  HADD2.F32 R46, -RZ, R32.H0_H0 ;  /* 0x20000020ff2e7230 */ /* 0x000fe40000004100 */
        /* <DEDUP_REMOVED lines=8> */
[--C-:B------:R-:W-:Y:S02]  /*25a0*/  HADD2.F32 R3, -RZ, R15.reuse.H0_H0 ;  /* 0x2000000fff037230 */ /* 0x100fe40000004100 */
[-C--:B------:R-:W-:Y:S01]  /*25b0*/  FFMA.FTZ R0, R37, R25.reuse, R0 ;  /* 0x0000001925007223 */ /* 0x080fe20000010000 */
[----:B------:R-:W-:Y:S02]  /*25c0*/  HADD2.F32 R37, -RZ, R15.H1_H1 ;  /* 0x3000000fff257230 */ /* 0x000fe40000004100 */
[----:B------:R-:W-:Y:S01]  /*25d0*/  FFMA.FTZ R2, R39, R25, R2 ;  /* 0x0000001927027223 */ /* 0x000fe20000010002 */
[----:B------:R-:W-:Y:S02]  /*25e0*/  HADD2.F32 R39, -RZ, R16.H0_H0 ;  /* 0x20000010ff277230 */ /* 0x000fe40000004100 */
[----:B------:R-:W-:Y:S01]  /*25f0*/  FFMA.FTZ R36, R3, R21, RZ ;  /* 0x0000001503247223 */ /* 0x000fe200000100ff */
        /* <DEDUP_REMOVED lines=35> */
[--C-:B------:R-:W-:Y:S02]  /*2830*/  HADD2.F32 R0, -RZ, R20.reuse.H0_H0 ;  /* 0x20000014ff007230 */ /* 0x100fe40000004100 */
[----:B------:R-:W-:Y:S02]  /*2840*/  HADD2.F32 R10, -RZ, R31.H0_H0 ;  /* 0x2000001fff0a7230 */ /* 0x000fe40000004100 */
[-C--:B------:R-:W-:Y:S01]  /*2850*/  FFMA.FTZ R4, R26, R2.reuse, R21 ;  /* 0x000000021a047223 */ /* 0x080fe20000010015 */
[----:B------:R-:W-:Y:S02]  /*2860*/  HADD2.F32 R26, -RZ, R33.H0_H0 ;  /* 0x20000021ff1a7230 */ /* 0x000fe40000004100 */
        /* <DEDUP_REMOVED lines=28> */
.L_x_1084:
        /* <DEDUP_REMOVED lines=100> */
.L_x_1085:
[----:B------:R-:W-:Y:S01]  /*3070*/  PRMT R21, RZ, 0x5410, RZ ;  /* 0x00005410ff157816 */ /* 0x000fe200000000ff */
[----:B------:R-:W-:Y:S06]  /*3080*/  @P0 BRA `(.L_x_1083) ;  /* 0x0000000400680947 */ /* 0x000fec0003800000 */
[----:B------:R-:W0:Y:S01]  /*3090*/  LDS.64 R2, [UR6+0xc0] ;  /* 0x0000c006ff027984 */ /* 0x000e220008000a00 */
[----:B------:R-:W-:Y:S02]  /*30a0*/  HADD2.F32 R0, -RZ, R13.H0_H0 ;  /* 0x2000000dff007230 */ /* 0x000fe40000004100 */
        /* <DEDUP_REMOVED lines=8> */
[--C-:B------:R-:W-:Y:S02]  /*3130*/  HADD2.F32 R2, -RZ, R12.reuse.H0_H0 ;  /* 0x2000000cff027230 */ /* 0x100fe40000004100 */
[----:B------:R-:W-:Y:S01]  /*3140*/  FFMA.FTZ R13, R38, R22, R13 ;  /* 0x00000016260d7223 */ /* 0x000fe2000001000d */
[----:B------:R-:W-:Y:S02]  /*3150*/  HADD2.F32 R3, -RZ, R15.H0_H0 ;  /* 0x2000000fff037230 */ /* 0x000fe40000004100 */
[----:B------:R-:W-:Y:S02]  /*3160*/  HADD2.F32 R12, -RZ, R12.H1_H1 ;  /* 0x3000000cff0c7230 */ /* 0x000fe40000004100 */
[----:B------:R-:W-:Y:S01]  /*3170*/  FFMA.FTZ R37, R2, R21, RZ ;  /* 0x0000001502257223 */ /* 0x000fe200000100ff */
[----:B------:R-:W-:-:S02]  /*3180*/  HADD2.F32 R38, -RZ, R17.H1_H1 ;  /* 0x30000011ff267230 */ /* 0x000fc40000004100 */
[-C--:B------:R-:W-:Y:S01]  /*3190*/  FFMA.FTZ R3, R3, R21.reuse, RZ ;  /* 0x0000001503037223 */ /* 0x080fe200000100ff */
        /* <DEDUP_REMOVED lines=12> */
[----:B------:R-:W-:Y:S02]  /*3260*/  HADD2.F32 R3, -RZ, R14.H1_H1 ;  /* 0x3000000eff037230 */ /* 0x000fe40000004100 */
[-C--:B------:R-:W-:Y:S01]  /*3270*/  FFMA.FTZ R2, R2, R36.reuse, R37 ;  /* 0x0000002402027223 */ /* 0x080fe20000010025 */
        /* <DEDUP_REMOVED lines=10> */
[----:B------:R-:W-:-:S02]  /*3320*/  HADD2.F32 R15, -RZ, R30.H0_H0 ;  /* 0x2000001eff0f7230 */ /* 0x000fc40000004100 */
[-C--:B------:R-:W-:Y:S01]  /*3330*/  FFMA.FTZ R9, R9, R3.reuse, R0 ;  /* 0x0000000309097223 */ /* 0x080fe20000010000 */
        /* <DEDUP_REMOVED lines=47> */
.L_x_1083:
[----:B------:R-:W-:-:S05]  /*3630*/  IMAD.WIDE R6, R89, 0x4, R6 ;  /* 0x0000000459067825 */ /* 0x000fca00078e0206 */
[----:B------:R-:W2:Y:S02]  /*3640*/  LDG.E.128.CONSTANT R12, desc[UR10][R6.64] ;  /* 0x0000000a060c7981 */ /* 0x000ea4000c1e9d00 */
[----:B--2---:R-:W-:Y:S02]  /*3650*/  LOP3.LUT R11, R14, 0xf000f0, RZ, 0xc0, !PT ;  /* 0x00f000f00e0b7812 */ /* 0x004fe400078ec0ff */
[----:B------:R-:W-:Y:S02]  /*3660*/  SHF.R.U32.HI R17, RZ, 0x8, R14 ;  /* 0x00000008ff117819 */ /* 0x000fe4000001160e */
[C---:B------:R-:W-:Y:S02]  /*3670*/  LOP3.LUT R0, R12.reuse, 0xf000f, RZ, 0xc0, !PT ;  /* 0x000f000f0c007812 */ /* 0x040fe400078ec0ff */
[----:B------:R-:W-:Y:S02]  /*3680*/  LOP3.LUT R2, R12, 0xf000f0, RZ, 0xc0, !PT ;  /* 0x00f000f00c027812 */ /* 0x000fe400078ec0ff */
[----:B------:R-:W-:-:S02]  /*3690*/  LOP3.LUT R4, R13, 0xf000f, RZ, 0xc0, !PT ;  /* 0x000f000f0d047812 */ /* 0x000fc400078ec0ff */
[----:B------:R-:W-:Y:S02]  /*36a0*/  LOP3.LUT R9, R13, 0xf000f0, RZ, 0xc0, !PT ;  /* 0x00f000f00d097812 */ /* 0x000fe400078ec0ff */
[----:B------:R-:W-:Y:S02]  /*36b0*/  LOP3.LUT R19, R15, 0xf000f0, RZ, 0xc0, !PT ;  /* 0x00f000f00f137812 */ /* 0x000fe400078ec0ff */
[----:B------:R-:W-:Y:S02]  /*36c0*/  SHF.R.U32.HI R12, RZ, 0x8, R12 ;  /* 0x00000008ff0c7819 */ /* 0x000fe4000001160c */
[----:B------:R-:W-:Y:S02]  /*36d0*/  SHF.R.U32.HI R13, RZ, 0x8, R13 ;  /* 0x00000008ff0d7819 */ /* 0x000fe4000001160d */
[----:B------:R-:W-:Y:S02]  /*36e0*/  SHF.R.U32.HI R20, RZ, 0x8, R15 ;  /* 0x00000008ff147819 */ /* 0x000fe4000001160f */
[----:B------:R-:W-:-:S02]  /*36f0*/  LOP3.LUT R16, R11, 0x64006400, RZ, 0xfc, !PT ;  /* 0x640064000b107812 */ /* 0x000fc400078efcff */
[----:B------:R-:W-:Y:S02]  /*3700*/  LOP3.LUT R10, R14, 0xf000f, RZ, 0xc0, !PT ;  /* 0x000f000f0e0a7812 */ /* 0x000fe400078ec0ff */
[----:B------:R-:W-:Y:S01]  /*3710*/  LOP3.LUT R11, R17, 0xf000f, RZ, 0xc0, !PT ;  /* 0x000f000f110b7812 */ /* 0x000fe200078ec0ff */
[-C--:B------:R-:W-:Y:S01]  /*3720*/  HFMA2 R16, R16, R5.reuse.H0_H0, -72, -72 ;  /* 0xd480d48010107431 */ /* 0x080fe20000040005 */
[----:B------:R-:W-:Y:S02]  /*3730*/  LOP3.LUT R18, R15, 0xf000f, RZ, 0xc0, !PT ;  /* 0x000f000f0f127812 */ /* 0x000fe400078ec0ff */
        /* <DEDUP_REMOVED lines=32> */
[----:B------:R-:W-:Y:S02]  /*3940*/  HFMA2 R20, R20, R5.H0_H0, -72, -72 ;  /* 0xd480d48014147431 */ /* 0x000fe40000040005 */
[----:B------:R-:W-:-:S02]  /*3950*/  HADD2 R28, R28, -1032, -1032 ;  /* 0xe408e4081c1c7430 */ /* 0x000fc40000000000 */
[-C--:B------:R-:W-:Y:S02]  /*3960*/  HFMA2 R29, R10, R5.reuse.H0_H0, -72, -72 ;  /* 0xd480d4800a1d7431 */ /* 0x080fe40000040005 */
[----:B------:R-:W-:Y:S02]  /*3970*/  HADD2 R30, R11, -1032, -1032 ;  /* 0xe408e4080b1e7430 */ /* 0x000fe40000000000 */
[----:B------:R-:W-:Y:S01]  /*3980*/  HFMA2 R33, R36, R5.H0_H0, -72, -72 ;  /* 0xd480d48024217431 */ /* 0x000fe20000040005 */
[----:B------:R-:W-:Y:S06]  /*3990*/  @!P2 BRA `(.L_x_1086) ;  /* 0x000000040068a947 */ /* 0x000fec0003800000 */
[----:B------:R-:W0:Y:S01]  /*39a0*/  LDS.64 R36, [UR6+0x10] ;  /* 0x00001006ff247984 */ /* 0x000e220008000a00 */
[--C-:B------:R-:W-:Y:S02]  /*39b0*/  HADD2.F32 R46, -RZ, R12.reuse.H0_H0 ;  /* 0x2000000cff2e7230 */ /* 0x100fe40000004100 */
[----:B------:R-:W-:Y:S01]  /*39c0*/  HADD2.F32 R0, -RZ, R13.H0_H0 ;  /* 0x2000000dff007230 */ /* 0x000fe20000004100 */
[----:B------:R-:W1:Y:S01]  /*39d0*/  LDS.64 R10, [UR6+0x18] ;  /* 0x00001806ff0a7984 */ /* 0x000e620008000a00 */
        /* <DEDUP_REMOVED lines=32> */
[--C-:B-1----:R-:W-:Y:S02]  /*3be0*/  HADD2.F32 R4, -RZ, R10.reuse.H0_H0 ;  /* 0x2000000aff047230 */ /* 0x102fe40000004100 */
[C---:B------:R-:W-:Y:S01]  /*3bf0*/  FFMA.FTZ R45, R37.reuse, R36, R35 ;  /* 0x00000024252d7223 */ /* 0x040fe20000010023 */
[--C-:B------:R-:W-:Y:S02]  /*3c00*/  HADD2.F32 R3, -RZ, R19.reuse.H0_H0 ;  /* 0x20000013ff037230 */ /* 0x100fe40000004100 */
        /* <DEDUP_REMOVED lines=51> */
.L_x_1086:
        /* <DEDUP_REMOVED lines=95> */
.L_x_1088:
[----:B------:R-:W-:Y:S05]  /*4530*/  @!P3 BRA `(.L_x_1087) ;  /* 0x0000000800ecb947 */ /* 0x000fea0003800000 */
[----:B------:R-:W-:Y:S02]  /*4540*/  PRMT R0, R93, 0x9910, RZ ;  /* 0x000099105d007816 */ /* 0x000fe400000000ff */
[----:B------:R-:W-:Y:S02]  /*4550*/  PRMT R2, R95, 0x9910, RZ ;  /* 0x000099105f027816 */ /* 0x000fe400000000ff */
[----:B------:R-:W-:Y:S02]  /*4560*/  ISETP.NE.AND P3, PT, R0, RZ, PT ;  /* 0x000000ff0000720c */ /* 0x000fe40003f65270 */
[----:B------:R-:W-:-:S04]  /*4570*/  ISETP.NE.AND P0, PT, R2, RZ, PT ;  /* 0x000000ff0200720c */ /* 0x000fc80003f05270 */
[----:B------:R-:W-:-:S07]  /*4580*/  ISETP.EQ.OR P0, PT, R34, 0x3, !P0 ;  /* 0x000000032200780c */ /* 0x000fce0004702670 */
[----:B------:R-:W-:Y:S06]  /*4590*/  @!P3 BRA `(.L_x_1089) ;  /* 0x000000040068b947 */ /* 0x000fec0003800000 */
        /* <DEDUP_REMOVED lines=90> */
.L_x_1089:
[----:B------:R-:W-:Y:S05]  /*4b40*/  @P0 BRA `(.L_x_1087) ;  /* 0x0000000400680947 */ /* 0x000fea0003800000 */
        /* <DEDUP_REMOVED lines=90> */
.L_x_1087:
        /* <DEDUP_REMOVED lines=145> */
.L_x_1090:
        /* <DEDUP_REMOVED lines=95> */
.L_x_1092:
        /* <DEDUP_REMOVED lines=97> */
.L_x_1093:
        /* <DEDUP_REMOVED lines=91> */
.L_x_1091:
[----:B------:R-:W-:-:S05]  /*6bb0*/  IMAD.WIDE R6, R89, 0x4, R6 ;  /* 0x0000000459067825 */ /* 0x000fca00078e0206 */
[----:B------:R-:W2:Y:S01]  /*6bc0*/  LDG.E.128.CONSTANT R12, desc[UR10][R6.64] ;  /* 0x0000000a060c7981 */ /* 0x000ea2000c1e9d00 */
[----:B------:R-:W-:Y:S01]  /*6bd0*/  UIADD3 UR4, UPT, UPT, UR6, 0x40, URZ ;  /* 0x0000004006047890 */ /* 0x000fe2000fffe0ff */
[C---:B--2---:R-:W-:Y:S02]  /*6be0*/  LOP3.LUT R10, R13.reuse, 0xf000f, RZ, 0xc0, !PT ;  /* 0x000f000f0d0a7812 */ /* 0x044fe400078ec0ff */
[----:B------:R-:W-:Y:S02]  /*6bf0*/  LOP3.LUT R4, R13, 0xf000f0, RZ, 0xc0, !PT ;  /* 0x00f000f00d047812 */ /* 0x000fe400078ec0ff */
[----:B------:R-:W-:Y:S02]  /*6c00*/  SHF.R.U32.HI R11, RZ, 0x8, R13 ;  /* 0x00000008ff0b7819 */ /* 0x000fe4000001160d */
[----:B------:R-:W-:Y:S02]  /*6c10*/  LOP3.LUT R9, R14, 0xf000f0, RZ, 0xc0, !PT ;  /* 0x00f000f00e097812 */ /* 0x000fe400078ec0ff */
[----:B------:R-:W-:-:S02]  /*6c20*/  LOP3.LUT R13, R15, 0xf000f0, RZ, 0xc0, !PT ;  /* 0x00f000f00f0d7812 */ /* 0x000fc400078ec0ff */
[----:B------:R-:W-:Y:S02]  /*6c30*/  LOP3.LUT R2, R12, 0xf000f0, RZ, 0xc0, !PT ;  /* 0x00f000f00c027812 */ /* 0x000fe400078ec0ff */
[----:B------:R-:W-:Y:S02]  /*6c40*/  SHF.R.U32.HI R20, RZ, 0x8, R14 ;  /* 0x00000008ff147819 */ /* 0x000fe4000001160e */
[----:B------:R-:W-:Y:S02]  /*6c50*/  LOP3.LUT R18, R14, 0xf000f, RZ, 0xc0, !PT ;  /* 0x000f000f0e127812 */ /* 0x000fe400078ec0ff */
[----:B------:R-:W-:Y:S02]  /*6c60*/  LOP3.LUT R14, R9, 0x64006400, RZ, 0xfc, !PT ;  /* 0x64006400090e7812 */ /* 0x000fe400078efcff */
[----:B------:R-:W-:Y:S02]  /*6c70*/  LOP3.LUT R30, R13, 0x64006400, RZ, 0xfc, !PT ;  /* 0x640064000d1e7812 */ /* 0x000fe400078efcff */
[----:B------:R-:W-:-:S02]  /*6c80*/  SHF.R.U32.HI R3, RZ, 0x8, R12 ;  /* 0x00000008ff037819 */ /* 0x000fc4000001160c */
[----:B------:R-:W-:Y:S02]  /*6c90*/  LOP3.LUT R2, R2, 0x64006400, RZ, 0xfc, !PT ;  /* 0x6400640002027812 */ /* 0x000fe400078efcff */
[----:B------:R-:W-:Y:S02]  /*6ca0*/  LOP3.LUT R9, R11, 0xf000f0, RZ, 0xc0, !PT ;  /* 0x00f000f00b097812 */ /* 0x000fe400078ec0ff */
[----:B------:R-:W-:Y:S02]  /*6cb0*/  LOP3.LUT R13, R20, 0xf000f0, RZ, 0xc0, !PT ;  /* 0x00f000f0140d7812 */ /* 0x000fe400078ec0ff */
[----:B------:R-:W-:Y:S02]  /*6cc0*/  SHF.R.U32.HI R31, RZ, 0x8, R15 ;  /* 0x00000008ff1f7819 */ /* 0x000fe4000001160f */
[----:B------:R-:W-:Y:S02]  /*6cd0*/  LOP3.LUT R0, R12, 0xf000f, RZ, 0xc0, !PT ;  /* 0x000f000f0c007812 */ /* 0x000fe400078ec0ff */
        /* <DEDUP_REMOVED lines=32> */
[----:B------:R-:W-:Y:S02]  /*6ee0*/  HADD2 R29, R3, -1032, -1032 ;  /* 0xe408e408031d7430 */ /* 0x000fe40000000000 */
[----:B------:R-:W-:-:S02]  /*6ef0*/  HADD2 R30, R11, -1032, -1032 ;  /* 0xe408e4080b1e7430 */ /* 0x000fc40000000000 */
[----:B------:R-:W-:Y:S02]  /*6f00*/  HADD2 R31, R31, -1032, -1032 ;  /* 0xe408e4081f1f7430 */ /* 0x000fe40000000000 */
[----:B------:R-:W-:Y:S01]  /*6f10*/  HADD2 R32, R2, -1032, -1032 ;  /* 0xe408e40802207430 */ /* 0x000fe20000000000 */
[----:B------:R-:W-:Y:S06]  /*6f20*/  @!P2 BRA `(.L_x_1094) ;  /* 0x000000040068a947 */ /* 0x000fec0003800000 */
[----:B------:R-:W0:Y:S01]  /*6f30*/  LDS.64 R36, [UR6+0x30] ;  /* 0x00003006ff247984 */ /* 0x000e220008000a00 */
[----:B------:R-:W-:Y:S02]  /*6f40*/  HADD2.F32 R0, -RZ, R20.H0_H0 ;  /* 0x20000014ff007230 */ /* 0x000fe40000004100 */
        /* <DEDUP_REMOVED lines=16> */
[----:B------:R-:W-:Y:S02]  /*7050*/  HADD2.F32 R3, -RZ, R9.H0_H0 ;  /* 0x20000009ff037230 */ /* 0x000fe40000004100 */
[----:B------:R-:W-:Y:S02]  /*7060*/  HADD2.F32 R4, -RZ, R12.H0_H0 ;  /* 0x2000000cff047230 */ /* 0x000fe40000004100 */
[----:B------:R-:W-:Y:S01]  /*7070*/  FFMA.FTZ R38, R36, R33, R47 ;  /* 0x0000002124267223 */ /* 0x000fe2000001002f */
[----:B------:R-:W-:Y:S02]  /*7080*/  HADD2.F32 R45, -RZ, R28.H1_H1 ;  /* 0x3000001cff2d7230 */ /* 0x000fe40000004100 */
        /* <DEDUP_REMOVED lines=35> */
[--C-:B------:R-:W-:Y:S02]  /*72c0*/  HADD2.F32 R4, -RZ, R16.reuse.H0_H0 ;  /* 0x20000010ff047230 */ /* 0x100fe40000004100 */
        /* <DEDUP_REMOVED lines=32> */
.L_x_1094:
[----:B------:R-:W-:Y:S01]  /*74d0*/  MOV R99, R8 ;  /* 0x0000000800637202 */ /* 0x000fe20000000f00 */
[----:B------:R-:W-:Y:S01]  /*74e0*/  IMAD.WIDE R6, R89, 0x4, R6 ;  /* 0x0000000459067825 */ /* 0x000fe200078e0206 */
        /* <DEDUP_REMOVED lines=95> */
.L_x_1095:
        /* <DEDUP_REMOVED lines=98> */
.L_x_1096:
[----:B------:R-:W-:Y:S01]  /*8100*/  MOV R99, R8 ;  /* 0x0000000800637202 */ /* 0x000fe20000000f00 */
[----:B------:R-:W-:Y:S06]  /*8110*/  @P0 BRA `(.L_x_1081) ;  /* 0x00000004006c0947 */ /* 0x000fec0003800000 */
[----:B------:R-:W0:Y:S01]  /*8120*/  LDS.64 R2, [UR6+0xf0] ;  /* 0x0000f006ff027984 */ /* 0x000e220008000a00 */
[----:B------:R-:W-:Y:S01]  /*8130*/  HADD2.F32 R0, -RZ, R20.H0_H0 ;  /* 0x20000014ff007230 */ /* 0x000fe20000004100 */
[----:B------:R-:W-:Y:S01]  /*8140*/  MOV R99, R8 ;  /* 0x0000000800637202 */ /* 0x000fe20000000f00 */
[----:B------:R-:W-:Y:S01]  /*8150*/  HADD2.F32 R4, -RZ, R28.H0_H0 ;  /* 0x2000001cff047230 */ /* 0x000fe20000004100 */
[----:B------:R-:W1:Y:S01]  /*8160*/  LDS.64 R10, [UR6+0xf8] ;  /* 0x0000f806ff0a7984 */ /* 0x000e620008000a00 */
[----:B------:R-:W-:Y:S02]  /*8170*/  HADD2.F32 R45, -RZ, R18.H1_H1 ;  /* 0x30000012ff2d7230 */ /* 0x000fe40000004100 */
[----:B------:R-:W-:Y:S02]  /*8180*/  HADD2.F32 R39, -RZ, R20.H1_H1 ;  /* 0x30000014ff277230 */ /* 0x000fe40000004100 */
[--C-:B------:R-:W-:Y:S02]  /*8190*/  HADD2.F32 R20, -RZ, R32.reuse.H0_H0 ;  /* 0x20000020ff147230 */ /* 0x100fe40000004100 */
[----:B------:R-:W-:-:S02]  /*81a0*/  HADD2.F32 R32, -RZ, R32.H1_H1 ;  /* 0x30000020ff207230 */ /* 0x000fc40000004100 */
        /* <DEDUP_REMOVED lines=15> */
[--C-:B------:R-:W-:Y:S02]  /*82a0*/  HADD2.F32 R3, -RZ, R9.reuse.H0_H0 ;  /* 0x20000009ff037230 */ /* 0x100fe40000004100 */
[-C--:B------:R-:W-:Y:S01]  /*82b0*/  FFMA.FTZ R4, R45, R35.reuse, R4 ;  /* 0x000000232d047223 */ /* 0x080fe20000010004 */
[----:B------:R-:W-:Y:S02]  /*82c0*/  HADD2.F32 R19, -RZ, R12.H0_H0 ;  /* 0x2000000cff137230 */ /* 0x000fe40000004100 */
[----:B------:R-:W-:Y:S01]  /*82d0*/  FFMA.FTZ R18, R33, R35, R18 ;  /* 0x0000002321127223 */ /* 0x000fe20000010012 */
        /* <DEDUP_REMOVED lines=15> */
[----:B------:R-:W-:Y:S02]  /*83d0*/  HADD2.F32 R10, -RZ, R10.H1_H1 ;  /* 0x3000000aff0a7230 */ /* 0x000fe40000004100 */
        /* <DEDUP_REMOVED lines=9> */
[----:B------:R-:W-:Y:S02]  /*8470*/  HADD2.F32 R2, -RZ, R11.H0_H0 ;  /* 0x2000000bff027230 */ /* 0x000fe40000004100 */
[-C--:B------:R-:W-:Y:S01]  /*8480*/  FFMA.FTZ R3, R12, R10.reuse, R3 ;  /* 0x0000000a0c037223 */ /* 0x080fe20000010003 */
[----:B------:R-:W-:Y:S02]  /*8490*/  HADD2.F32 R12, -RZ, R31.H1_H1 ;  /* 0x3000001fff0c7230 */ /* 0x000fe40000004100 */
[----:B------:R-:W-:Y:S01]  /*84a0*/  FFMA.FTZ R19, R30, R10, R19 ;  /* 0x0000000a1e137223 */ /* 0x000fe20000010013 */
[----:B------:R-:W-:-:S02]  /*84b0*/  HADD2.F32 R0, -RZ, R15.H0_H0 ;  /* 0x2000000fff007230 */ /* 0x000fc40000004100 */
[--C-:B------:R-:W-:Y:S02]  /*84c0*/  HADD2.F32 R4, -RZ, R16.reuse.H0_H0 ;  /* 0x20000010ff047230 */ /* 0x100fe40000004100 */
[----:B------:R-:W-:Y:S01]  /*84d0*/  FFMA.FTZ R33, R12, R10, R33 ;  /* 0x0000000a0c217223 */ /* 0x000fe20000010021 */
[----:B------:R-:W-:Y:S02]  /*84e0*/  HADD2.F32 R11, -RZ, R11.H1_H1 ;  /* 0x3000000bff0b7230 */ /* 0x000fe40000004100 */
[-C--:B------:R-:W-:Y:S01]  /*84f0*/  FFMA.FTZ R0, R0, R2.reuse, R3 ;  /* 0x0000000200007223 */ /* 0x080fe20000010003 */
[----:B------:R-:W-:Y:S02]  /*8500*/  HADD2.F32 R10, -RZ, R17.H0_H0 ;  /* 0x20000011ff0a7230 */ /* 0x000fe40000004100 */
[----:B------:R-:W-:Y:S01]  /*8510*/  FFMA.FTZ R4, R4, R2, R19 ;  /* 0x0000000204047223 */ /* 0x000fe20000010013 */
[----:B------:R-:W-:Y:S02]  /*8520*/  HADD2.F32 R3, -RZ, R16.H1_H1 ;  /* 0x30000010ff037230 */ /* 0x000fe40000004100 */
[----:B------:R-:W-:-:S02]  /*8530*/  HADD2.F32 R12, -RZ, R5.H0_H0 ;  /* 0x20000005ff0c7230 */ /* 0x000fc40000004100 */
        /* <DEDUP_REMOVED lines=25> */
.L_x_1081:
        /* <DEDUP_REMOVED lines=8> */
.L_x_1102:
[----:B------:R-:W0:Y:S01]  /*8750*/  LDC R89, c[0x0][0x3ac] ;  /* 0x0000eb00ff597b82 */ /* 0x000e220000000800 */
[----:B------:R-:W2:Y:S01]  /*8760*/  LDG.E.128.CONSTANT R16, desc[UR10][R6.64] ;  /* 0x0000000a06107981 */ /* 0x000ea2000c1e9d00 */
[----:B------:R-:W-:Y:S01]  /*8770*/  HFMA2 R0, -RZ, RZ, 0, 0.125 ;  /* 0x00003000ff007431 */ /* 0x000fe200000001ff */
[----:B------:R-:W-:Y:S01]  /*8780*/  MOV R4, 0x2400 ;  /* 0x0000240000047802 */ /* 0x000fe20000000f00 */
[----:B------:R-:W1:Y:S04]  /*8790*/  S2R R91, SR_CTAID.Y ;  /* 0x00000000005b7919 */ /* 0x000e680000002600 */
[----:B------:R-:W1:Y:S01]  /*87a0*/  LDC R90, c[0x0][0x3a8] ;  /* 0x0000ea00ff5a7b82 */ /* 0x000e620000000800 */
[----:B0-----:R-:W-:-:S05]  /*87b0*/  IMAD.WIDE R2, R89, 0x4, R6 ;  /* 0x0000000459027825 */ /* 0x001fca00078e0206 */
[----:B------:R0:W3:Y:S01]  /*87c0*/  LDG.E.128.CONSTANT R12, desc[UR10][R2.64] ;  /* 0x0000000a020c7981 */ /* 0x0000e2000c1e9d00 */
[----:B------:R-:W-:-:S05]  /*87d0*/  IMAD.WIDE R100, R89, 0x4, R2 ;  /* 0x0000000459647825 */ /* 0x000fca00078e0202 */
[----:B------:R-:W4:Y:S01]  /*87e0*/  LDG.E.128.CONSTANT R8, desc[UR10][R100.64] ;  /* 0x0000000a64087981 */ /* 0x000f22000c1e9d00 */
[----:B------:R-:W-:Y:S01]  /*87f0*/  PRMT R0, R4, 0x5410, R0 ;  /* 0x0000541004007816 */ /* 0x000fe20000000000 */
[----:B-1----:R-:W-:Y:S01]  /*8800*/  IMAD R96, R91, -0x4, R90 ;  /* 0xfffffffc5b607824 */ /* 0x002fe200078e025a */
[----:B------:R-:W-:-:S04]  /*8810*/  ISETP.NE.AND P2, PT, R97, RZ, PT ;  /* 0x000000ff6100720c */ /* 0x000fc80003f45270 */
[----:B------:R-:W-:Y:S02]  /*8820*/  ISETP.NE.AND P1, PT, R96, 0x1, PT ;  /* 0x000000016000780c */ /* 0x000fe40003f25270 */
[C---:B--2---:R-:W-:Y:S02]  /*8830*/  LOP3.LUT R56, R16.reuse, 0x70007, RZ, 0xc0, !PT ;  /* 0x0007000710387812 */ /* 0x044fe400078ec0ff */
[----:B------:R-:W-:Y:S02]  /*8840*/  LOP3.LUT R4, R16, 0x380038, RZ, 0xc0, !PT ;  /* 0x0038003810047812 */ /* 0x000fe400078ec0ff */
[--C-:B------:R-:W-:Y:S02]  /*8850*/  SHF.R.U32.HI R52, RZ, 0x6, R16.reuse ;  /* 0x00000006ff347819 */ /* 0x100fe40000011610 */
[----:B------:R-:W-:Y:S02]  /*8860*/  SHF.R.U32.HI R28, RZ, 0xf, R19 ;  /* 0x0000000fff1c7819 */ /* 0x000fe40000011613 */
[----:B------:R-:W-:-:S02]  /*8870*/  SHF.R.U32.HI R16, RZ, 0xf, R16 ;  /* 0x0000000fff107819 */ /* 0x000fc40000011610 */
[----:B------:R-:W-:Y:S02]  /*8880*/  LOP3.LUT R28, R28, 0x10001, RZ, 0xc0, !PT ;  /* 0x000100011c1c7812 */ /* 0x000fe400078ec0ff */
[C---:B------:R-:W-:Y:S02]  /*8890*/  LOP3.LUT R57, R17.reuse, 0x70007, RZ, 0xc0, !PT ;  /* 0x0007000711397812 */ /* 0x040fe400078ec0ff */
[----:B0-----:R-:W-:Y:S02]  /*88a0*/  LOP3.LUT R2, R17, 0x380038, RZ, 0xc0, !PT ;  /* 0x0038003811027812 */ /* 0x001fe400078ec0ff */
[--C-:B------:R-:W-:Y:S02]  /*88b0*/  SHF.R.U32.HI R51, RZ, 0x6, R17.reuse ;  /* 0x00000006ff337819 */ /* 0x100fe40000011611 */
[----:B------:R-:W-:Y:S02]  /*88c0*/  LOP3.LUT R16, R16, 0x10001, RZ, 0xc0, !PT ;  /* 0x0001000110107812 */ /* 0x000fe400078ec0ff */
[----:B------:R-:W-:-:S02]  /*88d0*/  SHF.R.U32.HI R17, RZ, 0xf, R17 ;  /* 0x0000000fff117819 */ /* 0x000fc40000011611 */
[----:B------:R-:W-:Y:S02]  /*88e0*/  SHF.R.U32.HI R55, RZ, 0x6, R18 ;  /* 0x00000006ff377819 */ /* 0x000fe40000011612 */
[----:B------:R-:W-:Y:S02]  /*88f0*/  LOP3.LUT R17, R17, 0x10001, RZ, 0xc0, !PT ;  /* 0x0001000111117812 */ /* 0x000fe400078ec0ff */
[----:B------:R-:W-:Y:S02]  /*8900*/  LOP3.LUT R60, R19, 0x380038, RZ, 0xc0, !PT ;  /* 0x00380038133c7812 */ /* 0x000fe400078ec0ff */
[C---:B---3--:R-:W-:Y:S02]  /*8910*/  LOP3.LUT R53, R15.reuse, 0x70007, RZ, 0xc0, !PT ;  /* 0x000700070f357812 */ /* 0x048fe400078ec0ff */
[----:B------:R-:W-:Y:S02]  /*8920*/  LOP3.LUT R62, R15, 0x380038, RZ, 0xc0, !PT ;  /* 0x003800380f3e7812 */ /* 0x000fe400078ec0ff */
[----:B------:R-:W-:-:S02]  /*8930*/  SHF.R.U32.HI R48, RZ, 0x6, R15 ;  /* 0x00000006ff307819 */ /* 0x000fc4000001160f */
[----:B------:R-:W-:Y:S02]  /*8940*/  SHF.R.U32.HI R15, RZ, 0xe, R15 ;  /* 0x0000000eff0f7819 */ /* 0x000fe4000001160f */
[----:B------:R-:W-:Y:S02]  /*8950*/  SHF.R.U32.HI R5, RZ, 0xe, R12 ;  /* 0x0000000eff057819 */ /* 0x000fe4000001160c */
[----:B------:R-:W-:Y:S02]  /*8960*/  LOP3.LUT R15, R28, 0x20002, R15, 0xf8, !PT ;  /* 0x000200021c0f7812 */ /* 0x000fe400078ef80f */
[----:B------:R-:W-:Y:S02]  /*8970*/  LOP3.LUT R5, R16, 0x20002, R5, 0xf8, !PT ;  /* 0x0002000210057812 */ /* 0x000fe400078ef805 */
[----:B----4-:R-:W-:Y:S02]  /*8980*/  SHF.R.U32.HI R28, RZ, 0xd, R8 ;  /* 0x0000000dff1c7819 */ /* 0x010fe40000011608 */
[----:B------:R-:W-:-:S02]  /*8990*/  SHF.R.U32.HI R6, RZ, 0xe, R13 ;  /* 0x0000000eff067819 */ /* 0x000fc4000001160d */
[C---:B------:R-:W-:Y:S02]  /*89a0*/  LOP3.LUT R45, R12.reuse, 0x70007, RZ, 0xc0, !PT ;  /* 0x000700070c2d7812 */ /* 0x040fe400078ec0ff */
[----:B------:R-:W-:Y:S02]  /*89b0*/  LOP3.LUT R3, R12, 0x380038, RZ, 0xc0, !PT ;  /* 0x003800380c037812 */ /* 0x000fe400078ec0ff */
[----:B------:R-:W-:Y:S02]  /*89c0*/  SHF.R.U32.HI R33, RZ, 0x6, R12 ;  /* 0x00000006ff217819 */ /* 0x000fe4000001160c */
[----:B------:R-:W-:Y:S02]  /*89d0*/  LOP3.LUT R28, R5, 0x40004, R28, 0xf8, !PT ;  /* 0x00040004051c7812 */ /* 0x000fe400078ef81c */
[----:B------:R-:W-:Y:S02]  /*89e0*/  LOP3.LUT R7, R13, 0x380038, RZ, 0xc0, !PT ;  /* 0x003800380d077812 */ /* 0x000fe400078ec0ff */
[----:B------:R-:W-:-:S02]  /*89f0*/  LOP3.LUT R12, R17, 0x20002, R6, 0xf8, !PT ;  /* 0x00020002110c7812 */ /* 0x000fc400078ef806 */
[----:B------:R-:W-:Y:S02]  /*8a00*/  LOP3.LUT R83, R2, 0x64006400, RZ, 0xfc, !PT ;  /* 0x6400640002537812 */ /* 0x000fe400078efcff */
[----:B------:R-:W-:Y:S02]  /*8a10*/  LOP3.LUT R5, R55, 0x380038, RZ, 0xc0, !PT ;  /* 0x0038003837057812 */ /* 0x000fe400078ec0ff */
[----:B------:R-:W-:Y:S01]  /*8a20*/  SHF.R.U32.HI R36, RZ, 0x6, R14 ;  /* 0x00000006ff247819 */ /* 0x000fe2000001160e */
[----:B------:R-:W-:Y:S01]  /*8a30*/  HFMA2 R83, R83, R0.H1_H1, -132, -132 ;  /* 0xd820d82053537431 */ /* 0x000fe20000060000 */
[C---:B------:R-:W-:Y:S02]  /*8a40*/  LOP3.LUT R38, R8.reuse, 0x70007, RZ, 0xc0, !PT ;  /* 0x0007000708267812 */ /* 0x040fe400078ec0ff */
[----:B------:R-:W-:Y:S02]  /*8a50*/  LOP3.LUT R6, R8, 0x380038, RZ, 0xc0, !PT ;  /* 0x0038003808067812 */ /* 0x000fe400078ec0ff */
[----:B------:R-:W-:-:S02]  /*8a60*/  SHF.R.U32.HI R32, RZ, 0x6, R8 ;  /* 0x00000006ff207819 */ /* 0x000fc40000011608 */
[----:B------:R-:W-:Y:S02]  /*8a70*/  LOP3.LUT R2, R52, 0x380038, RZ, 0xc0, !PT ;  /* 0x0038003834027812 */ /* 0x000fe400078ec0ff */
[C---:B------:R-:W-:Y:S02]  /*8a80*/  LOP3.LUT R46, R9.reuse, 0x70007, RZ, 0xc0, !PT ;  /* 0x00070007092e7812 */ /* 0x040fe400078ec0ff */
[----:B------:R-:W-:Y:S02]  /*8a90*/  LOP3.LUT R8, R9, 0x380038, RZ, 0xc0, !PT ;  /* 0x0038003809087812 */ /* 0x000fe400078ec0ff */
[--C-:B------:R-:W-:Y:S02]  /*8aa0*/  SHF.R.U32.HI R34, RZ, 0x6, R9.reuse ;  /* 0x00000006ff227819 */ /* 0x100fe40000011609 */
[----:B------:R-:W-:Y:S02]  /*8ab0*/  SHF.R.U32.HI R29, RZ, 0xd, R9 ;  /* 0x0000000dff1d7819 */ /* 0x000fe40000011609 */
[----:B------:R-:W-:-:S02]  /*8ac0*/  LOP3.LUT R58, R18, 0x70007, RZ, 0xc0, !PT ;  /* 0x00070007123a7812 */ /* 0x000fc400078ec0ff */
[----:B-----5:R-:W-:Y:S02]  /*8ad0*/  LOP3.LUT R20, R18, 0x380038, RZ, 0xc0, !PT ;  /* 0x0038003812147812 */ /* 0x020fe400078ec0ff */
[----:B------:R-:W-:Y:S02]  /*8ae0*/  LOP3.LUT R87, R4, 0x64006400, RZ, 0xfc, !PT ;  /* 0x6400640004577812 */ /* 0x000fe400078efcff */
[----:B------:R-:W-:Y:S02]  /*8af0*/  LOP3.LUT R9, R60, 0x64006400, RZ, 0xfc, !PT ;  /* 0x640064003c097812 */ /* 0x000fe400078efcff */
[----:B------:R-:W-:Y:S01]  /*8b00*/  SHF.R.U32.HI R18, RZ, 0xf, R18 ;  /* 0x0000000fff127819 */ /* 0x000fe20000011612 */
[-C--:B------:R-:W-:Y:S01]  /*8b10*/  HFMA2 R87, R87, R0.reuse.H1_H1, -132, -132 ;  /* 0xd820d82057577431 */ /* 0x080fe20000060000 */
[----:B------:R-:W-:Y:S01]  /*8b20*/  LOP3.LUT R4, R51, 0x380038, RZ, 0xc0, !PT ;  /* 0x0038003833047812 */ /* 0x000fe200078ec0ff */
[----:B------:R-:W-:Y:S01]  /*8b30*/  HFMA2 R78, R9, R0.H1_H1, -132, -132 ;  /* 0xd820d820094e7431 */ /* 0x000fe20000060000 */
[----:B------:R-:W-:-:S02]  /*8b40*/  LOP3.LUT R5, R5, 0x64006400, RZ, 0xfc, !PT ;  /* 0x6400640005057812 */ /* 0x000fc400078efcff */
[----:B------:R-:W-:Y:S02]  /*8b50*/  LOP3.LUT R63, R7, 0x64006400, RZ, 0xfc, !PT ;  /* 0x64006400073f7812 */ /* 0x000fe400078efcff */
[----:B------:R-:W-:Y:S01]  /*8b60*/  SHF.R.U32.HI R35, RZ, 0x6, R13 ;  /* 0x00000006ff237819 */ /* 0x000fe2000001160d */
[-C--:B------:R-:W-:Y:S01]  /*8b70*/  HFMA2 R60, R5, R0.reuse.H1_H1, -132, -132 ;  /* 0xd820d820053c7431 */ /* 0x080fe20000060000 */
[----:B------:R-:W-:Y:S01]  /*8b80*/  LOP3.LUT R85, R2, 0x64006400, RZ, 0xfc, !PT ;  /* 0x6400640002557812 */ /* 0x000fe200078efcff */
[-C--:B------:R-:W-:Y:S01]  /*8b90*/  HFMA2 R63, R63, R0.reuse.H1_H1, -132, -132 ;  /* 0xd820d8203f3f7431 */ /* 0x080fe20000060000 */
[----:B------:R-:W-:Y:S02]  /*8ba0*/  LOP3.LUT R7, R36, 0x380038, RZ, 0xc0, !PT ;  /* 0x0038003824077812 */ /* 0x000fe400078ec0ff */
[----:B------:R-:W-:Y:S01]  /*8bb0*/  SHF.R.U32.HI R59, RZ, 0x6, R19 ;  /* 0x00000006ff3b7819 */ /* 0x000fe20000011613 */
[----:B------:R-:W-:Y:S01]  /*8bc0*/  HFMA2 R85, R85, R0.H1_H1, -132, -132 ;  /* 0xd820d82055557431 */ /* 0x000fe20000060000 */
[----:B------:R-:W-:-:S02]  /*8bd0*/  LOP3.LUT R2, R33, 0x380038, RZ, 0xc0, !PT ;  /* 0x0038003821027812 */ /* 0x000fc400078ec0ff */
        /* <DEDUP_REMOVED lines=8> */
[C---:B------:R-:W-:Y:S02]  /*8c60*/  LOP3.LUT R49, R10.reuse, 0x70007, RZ, 0xc0, !PT ;  /* 0x000700070a317812 */ /* 0x040fe400078ec0ff */
[----:B------:R-:W-:Y:S01]  /*8c70*/  LOP3.LUT R14, R10, 0x380038, RZ, 0xc0, !PT ;  /* 0x003800380a0e7812 */ /* 0x000fe200078ec0ff */
[----:B------:R-:W-:Y:S01]  /*8c80*/  HFMA2 R77, R77, R0.H1_H1, -132, -132 ;  /* 0xd820d8204d4d7431 */ /* 0x000fe20000060000 */
        /* <DEDUP_REMOVED lines=8> */
[----:B------:R-:W-:Y:S02]  /*8d10*/  LOP3.LUT R18, R18, 0x20002, R19, 0xf8, !PT ;  /* 0x0002000212127812 */ /* 0x000fe400078ef813 */
[--C-:B------:R-:W-:Y:S02]  /*8d20*/  SHF.R.U32.HI R30, RZ, 0xd, R11.reuse ;  /* 0x0000000dff1e7819 */ /* 0x100fe4000001160b */
[----:B------:R-:W-:Y:S02]  /*8d30*/  LOP3.LUT R19, R4, 0x64006400, RZ, 0xfc, !PT ;  /* 0x6400640004137812 */ /* 0x000fe400078efcff */
[----:B------:R-:W-:Y:S02]  /*8d40*/  LOP3.LUT R2, R32, 0x380038, RZ, 0xc0, !PT ;  /* 0x0038003820027812 */ /* 0x000fe400078ec0ff */
[----:B------:R-:W-:Y:S01]  /*8d50*/  LOP3.LUT R79, R20, 0x64006400, RZ, 0xfc, !PT ;  /* 0x64006400144f7812 */ /* 0x000fe200078efcff */
[-C--:B------:R-:W-:Y:S01]  /*8d60*/  HFMA2 R20, R5, R0.reuse.H1_H1, -132, -132 ;  /* 0xd820d82005147431 */ /* 0x080fe20000060000 */
[----:B------:R-:W-:Y:S01]  /*8d70*/  LOP3.LUT R61, R10, 0x64006400, RZ, 0xfc, !PT ;  /* 0x640064000a3d7812 */ /* 0x000fe200078efcff */
[-C--:B------:R-:W-:Y:S01]  /*8d80*/  HFMA2 R19, R19, R0.reuse.H1_H1, -132, -132 ;  /* 0xd820d82013137431 */ /* 0x080fe20000060000 */
[----:B------:R-:W-:Y:S01]  /*8d90*/  LOP3.LUT R4, R34, 0x380038, RZ, 0xc0, !PT ;  /* 0x0038003822047812 */ /* 0x000fe200078ec0ff */
[-C--:B------:R-:W-:Y:S01]  /*8da0*/  HFMA2 R79, R79, R0.reuse.H1_H1, -132, -132 ;  /* 0xd820d8204f4f7431 */ /* 0x080fe20000060000 */
[----:B------:R-:W-:Y:S01]  /*8db0*/  SHF.R.U32.HI R50, RZ, 0x6, R11 ;  /* 0x00000006ff327819 */ /* 0x000fe2000001160b */
[-C--:B------:R-:W-:Y:S01]  /*8dc0*/  HFMA2 R61, R61, R0.reuse.H1_H1, -132, -132 ;  /* 0xd820d8203d3d7431 */ /* 0x080fe20000060000 */
[----:B------:R-:W-:Y:S01]  /*8dd0*/  LOP3.LUT R65, R62, 0x64006400, RZ, 0xfc, !PT ;  /* 0x640064003e417812 */ /* 0x000fe200078efcff */
[----:B------:R-:W-:Y:S01]  /*8de0*/  HFMA2 R62, R3, R0.H1_H1, -132, -132 ;  /* 0xd820d820033e7431 */ /* 0x000fe20000060000 */
[----:B------:R-:W-:-:S02]  /*8df0*/  LOP3.LUT R10, R48, 0x380038, RZ, 0xc0, !PT ;  /* 0x00380038300a7812 */ /* 0x000fc400078ec0ff */
[----:B------:R-:W-:Y:S01]  /*8e00*/  LOP3.LUT R69, R6, 0x64006400, RZ, 0xfc, !PT ;  /* 0x6400640006457812 */ /* 0x000fe200078efcff */
[----:B------:R-:W-:Y:S01]  /*8e10*/  HFMA2 R65, R65, R0.H1_H1, -132, -132 ;  /* 0xd820d82041417431 */ /* 0x000fe20000060000 */
[----:B------:R-:W-:Y:S02]  /*8e20*/  LOP3.LUT R5, R55, 0x1c001c0, RZ, 0xc0, !PT ;  /* 0x01c001c037057812 */ /* 0x000fe400078ec0ff */
[C---:B------:R-:W-:Y:S02]  /*8e30*/  LOP3.LUT R54, R11.reuse, 0x70007, RZ, 0xc0, !PT ;  /* 0x000700070b367812 */ /* 0x040fe400078ec0ff */
[----:B------:R-:W-:Y:S02]  /*8e40*/  LOP3.LUT R16, R11, 0x380038, RZ, 0xc0, !PT ;  /* 0x003800380b107812 */ /* 0x000fe400078ec0ff */
[----:B------:R-:W-:Y:S02]  /*8e50*/  LOP3.LUT R30, R15, 0x40004, R30, 0xf8, !PT ;  /* 0x000400040f1e7812 */ /* 0x000fe400078ef81e */
[----:B------:R-:W-:-:S02]  /*8e60*/  LOP3.LUT R67, R14, 0x64006400, RZ, 0xfc, !PT ;  /* 0x640064000e437812 */ /* 0x000fc400078efcff */
[----:B------:R-:W-:Y:S02]  /*8e70*/  LOP3.LUT R3, R2, 0x64006400, RZ, 0xfc, !PT ;  /* 0x6400640002037812 */ /* 0x000fe400078efcff */
[----:B------:R-:W-:Y:S01]  /*8e80*/  LOP3.LUT R6, R59, 0x1c001c0, RZ, 0xc0, !PT ;  /* 0x01c001c03b067812 */ /* 0x000fe200078ec0ff */
[-C--:B------:R-:W-:Y:S01]  /*8e90*/  HFMA2 R14, R67, R0.reuse.H1_H1, -132, -132 ;  /* 0xd820d820430e7431 */ /* 0x080fe20000060000 */
        /* <DEDUP_REMOVED lines=11> */
[----:B------:R-:W-:Y:S01]  /*8f50*/  LOP3.LUT R29, R12, 0x40004, R29, 0xf8, !PT ;  /* 0x000400040c1d7812 */ /* 0x000fe200078ef81d */
[-C--:B------:R-:W-:Y:S01]  /*8f60*/  HFMA2 R12, R3, R0.reuse.H1_H1, -132, -132 ;  /* 0xd820d820030c7431 */ /* 0x080fe20000060000 */
[----:B------:R-:W-:Y:S01]  /*8f70*/  LOP3.LUT R69, R6, 0x64006400, RZ, 0xfc, !PT ;  /* 0x6400640006457812 */ /* 0x000fe200078efcff */
[-C--:B------:R-:W-:Y:S01]  /*8f80*/  HFMA2 R68, R5, R0.reuse.H0_H0, -20, -20 ;  /* 0xcd00cd0005447431 */ /* 0x080fe20000040000 */
[----:B------:R-:W-:Y:S02]  /*8f90*/  LOP3.LUT R6, R36, 0x1c001c0, RZ, 0xc0, !PT ;  /* 0x01c001c024067812 */ /* 0x000fe400078ec0ff */
[----:B------:R-:W-:Y:S01]  /*8fa0*/  LOP3.LUT R73, R8, 0x64006400, RZ, 0xfc, !PT ;  /* 0x6400640008497812 */ /* 0x000fe200078efcff */
[----:B------:R-:W-:Y:S01]  /*8fb0*/  HFMA2 R69, R69, R0.H0_H0, -20, -20 ;  /* 0xcd00cd0045457431 */ /* 0x000fe20000040000 */
[----:B------:R-:W-:Y:S02]  /*8fc0*/  LOP3.LUT R3, R2, 0x64006400, RZ, 0xfc, !PT ;  /* 0x6400640002037812 */ /* 0x000fe400078efcff */
[----:B------:R-:W-:-:S02]  /*8fd0*/  LOP3.LUT R67, R4, 0x64006400, RZ, 0xfc, !PT ;  /* 0x6400640004437812 */ /* 0x000fc400078efcff */
[----:B------:R-:W-:Y:S01]  /*8fe0*/  LOP3.LUT R51, R51, 0x70007, RZ, 0xc0, !PT ;  /* 0x0007000733337812 */ /* 0x000fe200078ec0ff */
[-C--:B------:R-:W-:Y:S01]  /*8ff0*/  HFMA2 R66, R3, R0.reuse.H0_H0, -20, -20 ;  /* 0xcd00cd0003427431 */ /* 0x080fe20000040000 */
[----:B------:R-:W-:Y:S01]  /*9000*/  LOP3.LUT R4, R35, 0x1c001c0, RZ, 0xc0, !PT ;  /* 0x01c001c023047812 */ /* 0x000fe200078ec0ff */
[-C--:B------:R-:W-:Y:S01]  /*9010*/  HFMA2 R67, R67, R0.reuse.H0_H0, -20, -20 ;  /* 0xcd00cd0043437431 */ /* 0x080fe20000040000 */
[----:B------:R-:W-:Y:S02]  /*9020*/  LOP3.LUT R8, R48, 0x1c001c0, RZ, 0xc0, !PT ;  /* 0x01c001c030087812 */ /* 0x000fe400078ec0ff */
[----:B------:R-:W-:Y:S02]  /*9030*/  LOP3.LUT R56, R56, 0x64006400, RZ, 0xfc, !PT ;  /* 0x6400640038387812 */ /* 0x000fe400078efcff */
[----:B------:R-:W-:Y:S02]  /*9040*/  LOP3.LUT R2, R33, 0x1c001c0, RZ, 0xc0, !PT ;  /* 0x01c001c021027812 */ /* 0x000fe400078ec0ff */
[----:B------:R-:W-:Y:S01]  /*9050*/  LOP3.LUT R59, R59, 0x70007, RZ, 0xc0, !PT ;  /* 0x000700073b3b7812 */ /* 0x000fe200078ec0ff */
[----:B------:R-:W-:Y:S01]  /*9060*/  HADD2 R88, R56, -1028, -1028 ;  /* 0xe404e40438587430 */ /* 0x000fe20000000000 */
[----:B------:R-:W-:Y:S01]  /*9070*/  LOP3.LUT R71, R16, 0x64006400, RZ, 0xfc, !PT ;  /* 0x6400640010477812 */ /* 0x000fe200078efcff */
[----:B------:R-:W-:Y:S01]  /*9080*/  HFMA2 R16, R7, R0.H1_H1, -132, -132 ;  /* 0xd820d82007107431 */ /* 0x000fe20000060000 */
[----:B------:R-:W-:-:S02]  /*9090*/  LOP3.LUT R5, R6, 0x64006400, RZ, 0xfc, !PT ;  /* 0x6400640006057812 */ /* 0x000fc400078efcff */
[----:B------:R-:W-:Y:S02]  /*90a0*/  LOP3.LUT R13, R13, 0x64006400, RZ, 0xfc, !PT ;  /* 0x640064000d0d7812 */ /* 0x000fe400078efcff */
[----:B------:R-:W-:Y:S02]  /*90b0*/  LOP3.LUT R6, R37, 0x1c001c0, RZ, 0xc0, !PT ;  /* 0x01c001c025067812 */ /* 0x000fe400078ec0ff */
[----:B------:R-:W-:Y:S01]  /*90c0*/  LOP3.LUT R51, R51, 0x64006400, RZ, 0xfc, !PT ;  /* 0x6400640033337812 */ /* 0x000fe200078efcff */
[-C--:B------:R-:W-:Y:S01]  /*90d0*/  HFMA2 R64, R13, R0.reuse.H1_H1, -132, -132 ;  /* 0xd820d8200d407431 */ /* 0x080fe20000060000 */
[----:B------:R-:W-:Y:S01]  /*90e0*/  LOP3.LUT R7, R4, 0x64006400, RZ, 0xfc, !PT ;  /* 0x6400640004077812 */ /* 0x000fe200078efcff */
[-C--:B------:R-:W-:Y:S01]  /*90f0*/  HFMA2 R13, R71, R0.reuse.H1_H1, -132, -132 ;  /* 0xd820d820470d7431 */ /* 0x080fe20000060000 */
[----:B------:R-:W-:Y:S01]  /*9100*/  LOP3.LUT R81, R8, 0x64006400, RZ, 0xfc, !PT ;  /* 0x6400640008517812 */ /* 0x000fe200078efcff */
[----:B------:R-:W-:Y:S01]  /*9110*/  HADD2 R82, R51, -1028, -1028 ;  /* 0xe404e40433527430 */ /* 0x000fe20000000000 */
[----:B------:R-:W-:Y:S01]  /*9120*/  LOP3.LUT R3, R2, 0x64006400, RZ, 0xfc, !PT ;  /* 0x6400640002037812 */ /* 0x000fe200078efcff */
[----:B------:R-:W-:Y:S01]  /*9130*/  HFMA2 R7, R7, R0.H0_H0, -20, -20 ;  /* 0xcd00cd0007077431 */ /* 0x000fe20000040000 */
[----:B------:R-:W-:-:S02]  /*9140*/  LOP3.LUT R4, R34, 0x1c001c0, RZ, 0xc0, !PT ;  /* 0x01c001c022047812 */ /* 0x000fc400078ec0ff */
[----:B------:R-:W-:Y:S02]  /*9150*/  LOP3.LUT R59, R59, 0x64006400, RZ, 0xfc, !PT ;  /* 0x640064003b3b7812 */ /* 0x000fe400078efcff */
[----:B------:R-:W-:Y:S01]  /*9160*/  LOP3.LUT R31, R18, 0x40004, R31, 0xf8, !PT ;  /* 0x00040004121f7812 */ /* 0x000fe200078ef81f */
[-C--:B------:R-:W-:Y:S01]  /*9170*/  HFMA2 R18, R9, R0.reuse.H1_H1, -132, -132 ;  /* 0xd820d82009127431 */ /* 0x080fe20000060000 */
[----:B------:R-:W-:Y:S01]  /*9180*/  LOP3.LUT R2, R32, 0x1c001c0, RZ, 0xc0, !PT ;  /* 0x01c001c020027812 */ /* 0x000fe200078ec0ff */
[----:B------:R-:W-:Y:S01]  /*9190*/  HFMA2 R9, R73, R0.H1_H1, -132, -132 ;  /* 0xd820d82049097431 */ /* 0x000fe20000060000 */
        /* <DEDUP_REMOVED lines=74> */
[----:B------:R-:W0:Y:S01]  /*9640*/  LDS.128 R36, [UR4+-0x80] ;  /* 0xffff8004ff247984 */ /* 0x000e220008000c00 */
[----:B------:R-:W-:Y:S02]  /*9650*/  PRMT R44, R44, 0x5410, R43 ;  /* 0x000054102c2c7816 */ /* 0x000fe4000000002b */
[----:B------:R-:W-:Y:S01]  /*9660*/  PRMT R42, R42, 0x5410, R41 ;  /* 0x000054102a2a7816 */ /* 0x000fe20000000029 */
        /* <DEDUP_REMOVED lines=75> */
.L_x_1098:
[----:B------:R-:W-:Y:S05]  /*9b20*/  @!P1 BRA `(.L_x_1099) ;  /* 0x0000000c00cc9947 */ /* 0x000fea0003800000 */
[----:B------:R-:W-:Y:S02]  /*9b30*/  PRMT R28, R94, 0x9910, RZ ;  /* 0x000099105e1c7816 */ /* 0x000fe400000000ff */
[----:B------:R-:W-:Y:S02]  /*9b40*/  ISETP.NE.AND P1, PT, R96, 0x2, PT ;  /* 0x000000026000780c */ /* 0x000fe40003f25270 */
[----:B------:R-:W-:-:S13]  /*9b50*/  ISETP.NE.AND P2, PT, R28, RZ, PT ;  /* 0x000000ff1c00720c */ /* 0x000fda0003f45270 */
[----:B------:R-:W-:Y:S05]  /*9b60*/  @!P2 BRA `(.L_x_1100) ;  /* 0x000000040038a947 */ /* 0x000fea0003800000 */
        /* <DEDUP_REMOVED lines=78> */
.L_x_1100:
[----:B------:R-:W-:Y:S05]  /*a050*/  @!P1 BRA `(.L_x_1099) ;  /* 0x0000000800809947 */ /* 0x000fea0003800000 */
[----:B------:R-:W-:-:S04]  /*a060*/  PRMT R28, R93, 0x9910, RZ ;  /* 0x000099105d1c7816 */ /* 0x000fc800000000ff */
[----:B------:R-:W-:-:S13]  /*a070*/  ISETP.NE.AND P1, PT, R28, RZ, PT ;  /* 0x000000ff1c00720c */ /* 0x000fda0003f25270 */
[----:B------:R-:W-:Y:S05]  /*a080*/  @!P1 BRA `(.L_x_1101) ;  /* 0x0000000400389947 */ /* 0x000fea0003800000 */
        /* <DEDUP_REMOVED lines=78> */
.L_x_1101:
[----:B------:R-:W-:Y:S05]  /*a570*/  @P0 BRA `(.L_x_1099) ;  /* 0x0000000400380947 */ /* 0x000fea0003800000 */
        /* <DEDUP_REMOVED lines=78> */
.L_x_1099:
[----:B------:R-:W-:Y:S01]  /*aa60*/  IADD3 R99, PT, PT, R99, 0x20, RZ ;  /* 0x0000002063637810 */ /* 0x000fe20007ffe0ff */
[----:B------:R-:W-:Y:S01]  /*aa70*/  UIADD3 UR4, UPT, UPT, UR4, 0x40, URZ ;  /* 0x0000004004047890 */ /* 0x000fe2000fffe0ff */
[----:B------:R-:W-:Y:S02]  /*aa80*/  IMAD.WIDE R6, R89, 0x4, R100 ;  /* 0x0000000459067825 */ /* 0x000fe400078e0264 */
[----:B------:R-:W-:-:S13]  /*aa90*/  ISETP.GE.AND P1, PT, R99, R92, PT ;  /* 0x0000005c6300720c */ /* 0x000fda0003f26270 */
[----:B------:R-:W-:Y:S05]  /*aaa0*/  @!P1 BRA `(.L_x_1102) ;  /* 0xffffffdc00289947 */ /* 0x000fea000383ffff */
.L_x_1097:
        /* <DEDUP_REMOVED lines=19> */
.L_x_1106:
[----:B------:R-:W0:Y:S02]  /*abe0*/  LDS R2, [R0] ;  /* 0x0000000000027984 */ /* 0x000e240000000800 */
[----:B0-----:R-:W-:-:S05]  /*abf0*/  HADD2 R3, R2, R7 ;  /* 0x0000000702037230 */ /* 0x001fca0000000000 */
[----:B------:R-:W0:Y:S02]  /*ac00*/  ATOMS.CAST.SPIN P1, [R0], R2, R3 ;  /* 0x000000020000758d */ /* 0x000e240001820003 */
[----:B0-----:R-:W-:Y:S05]  /*ac10*/  @!P1 BRA `(.L_x_1106) ;  /* 0xfffffffc00f09947 */ /* 0x001fea000383ffff */
[----:B------:R-:W-:Y:S05]  /*ac20*/  BRA `(.L_x_1104) ;  /* 0x00000000000c7947 */ /* 0x000fea0003800000 */
.L_x_1105:
[----:B------:R-:W2:Y:S02]  /*ac30*/  LD.E R0, desc[UR10][R4.64] ;  /* 0x0000000a04007980 */ /* 0x000ea4000c101900 */
[----:B--2---:R-:W-:-:S05]  /*ac40*/  IADD3 R3, PT, PT, R7, R0, RZ ;  /* 0x0000000007037210 */ /* 0x004fca0007ffe0ff */
[----:B------:R0:W-:Y:S02]  /*ac50*/  ST.E desc[UR10][R4.64], R3 ;  /* 0x0000000304007985 */ /* 0x0001e4000c10190a */
.L_x_1104:
[----:B------:R-:W-:Y:S05]  /*ac60*/  BSYNC.RECONVERGENT B0 ;  /* 0x0000000000007941 */ /* 0x000fea0003800200 */
.L_x_1103:
[----:B------:R1:W-:Y:S01]  /*ac70*/  ATOM.E.ADD.F16x2.RN.STRONG.GPU P1, RZ, desc[UR10][R4.64+0x4], R27 ;  /* 0x8000041b04ff79a2 */ /* 0x0003e2000c12e10a */
[----:B------:R-:W-:Y:S04]  /*ac80*/  BSSY.RECONVERGENT B0, `(.L_x_1107) ;  /* 0x000000e000007945 */ /* 0x000fe80003800200 */
[----:B-1----:R-:W-:Y:S05]  /*ac90*/  @P1 BRA `(.L_x_1108) ;  /* 0x0000000000301947 */ /* 0x002fea0003800000 */
[----:B------:R-:W1:Y:S02]  /*aca0*/  QSPC.E.S P1, RZ, [R4+0x4] ;  /* 0x0000040004ff73aa */ /* 0x000e640000020500 */
[----:B-1----:R-:W-:Y:S05]  /*acb0*/  @!P1 BRA `(.L_x_1109) ;  /* 0x00000000001c9947 */ /* 0x002fea0003800000 */
[----:B------:R-:W-:-:S04]  /*acc0*/  MOV R2, R4 ;  /* 0x0000000400027202 */ /* 0x000fc80000000f00 */
[----:B------:R-:W-:-:S07]  /*acd0*/  MOV R0, R2 ;  /* 0x0000000200007202 */ /* 0x000fce0000000f00 */
.L_x_1110:
[----:B------:R-:W0:Y:S02]  /*ace0*/  LDS R2, [R0+0x4] ;  /* 0x0000040000027984 */ /* 0x000e240000000800 */
[----:B0-----:R-:W-:-:S05]  /*acf0*/  HFMA2 R3, R2, 1, 1, R27 ;  /* 0x3c003c0002037831 */ /* 0x001fca000000001b */
[----:B------:R-:W0:Y:S02]  /*ad00*/  ATOMS.CAST.SPIN P1, [R0+0x4], R2, R3 ;  /* 0x000004020000758d */ /* 0x000e240001820003 */
[----:B0-----:R-:W-:Y:S05]  /*ad10*/  @!P1 BRA `(.L_x_1110) ;  /* 0xfffffffc00f09947 */ /* 0x001fea000383ffff */
[----:B------:R-:W-:Y:S05]  /*ad20*/  BRA `(.L_x_1108) ;  /* 0x00000000000c7947 */ /* 0x000fea0003800000 */
.L_x_1109:
[----:B------:R-:W0:Y:S02]  /*ad30*/  LD.E R0, desc[UR10][R4.64+0x4] ;  /* 0x0000040a04007980 */ /* 0x000e24000c101900 */
[----:B0-----:R-:W-:-:S05]  /*ad40*/  IADD3 R3, PT, PT, R27, R0, RZ ;  /* 0x000000001b037210 */ /* 0x001fca0007ffe0ff */
[----:B------:R1:W-:Y:S02]  /*ad50*/  ST.E desc[UR10][R4.64+0x4], R3 ;  /* 0x0000040304007985 */ /* 0x0003e4000c10190a */
.L_x_1108:
[----:B------:R-:W-:Y:S05]  /*ad60*/  BSYNC.RECONVERGENT B0 ;  /* 0x0000000000007941 */ /* 0x000fea0003800200 */
.L_x_1107:
        /* <DEDUP_REMOVED lines=11> */
.L_x_1114:
[----:B------:R-:W0:Y:S02]  /*ae20*/  LDS R2, [R0] ;  /* 0x0000000000027984 */ /* 0x000e240000000800 */
[----:B0-----:R-:W-:-:S05]  /*ae30*/  HADD2 R3, R2, R7 ;  /* 0x0000000702037230 */ /* 0x001fca0000000000 */
[----:B------:R-:W0:Y:S02]  /*ae40*/  ATOMS.CAST.SPIN P0, [R0], R2, R3 ;  /* 0x000000020000758d */ /* 0x000e240001800003 */
[----:B0-----:R-:W-:Y:S05]  /*ae50*/  @!P0 BRA `(.L_x_1114) ;  /* 0xfffffffc00f08947 */ /* 0x001fea000383ffff */
[----:B------:R-:W-:Y:S05]  /*ae60*/  BRA `(.L_x_1112) ;  /* 0x00000000000c7947 */ /* 0x000fea0003800000 */
.L_x_1113:
[----:B------:R-:W2:Y:S02]  /*ae70*/  LD.E R0, desc[UR10][R4.64] ;  /* 0x0000000a04007980 */ /* 0x000ea4000c101900 */
[----:B--2---:R-:W-:-:S05]  /*ae80*/  IADD3 R3, PT, PT, R7, R0, RZ ;  /* 0x0000000007037210 */ /* 0x004fca0007ffe0ff */
[----:B------:R0:W-:Y:S02]  /*ae90*/  ST.E desc[UR10][R4.64], R3 ;  /* 0x0000000304007985 */ /* 0x0001e4000c10190a */
.L_x_1112:
[----:B------:R-:W-:Y:S05]  /*aea0*/  BSYNC.RECONVERGENT B0 ;  /* 0x0000000000007941 */ /* 0x000fea0003800200 */
.L_x_1111:
[----:B------:R1:W-:Y:S01]  /*aeb0*/  ATOM.E.ADD.F16x2.RN.STRONG.GPU P0, RZ, desc[UR10][R4.64+0x4], R25 ;  /* 0x8000041904ff79a2 */ /* 0x0003e2000c10e10a */
[----:B------:R-:W-:Y:S04]  /*aec0*/  BSSY.RECONVERGENT B0, `(.L_x_1115) ;  /* 0x000000e000007945 */ /* 0x000fe80003800200 */
[----:B-1----:R-:W-:Y:S05]  /*aed0*/  @P0 BRA `(.L_x_1116) ;  /* 0x0000000000300947 */ /* 0x002fea0003800000 */
[----:B------:R-:W1:Y:S02]  /*aee0*/  QSPC.E.S P0, RZ, [R4+0x4] ;  /* 0x0000040004ff73aa */ /* 0x000e640000000500 */
[----:B-1----:R-:W-:Y:S05]  /*aef0*/  @!P0 BRA `(.L_x_1117) ;  /* 0x00000000001c8947 */ /* 0x002fea0003800000 */
[----:B------:R-:W-:-:S04]  /*af00*/  MOV R2, R4 ;  /* 0x0000000400027202 */ /* 0x000fc80000000f00 */
[----:B------:R-:W-:-:S07]  /*af10*/  MOV R0, R2 ;  /* 0x0000000200007202 */ /* 0x000fce0000000f00 */
.L_x_1118:
[----:B------:R-:W0:Y:S02]  /*af20*/  LDS R2, [R0+0x4] ;  /* 0x0000040000027984 */ /* 0x000e240000000800 */
[----:B0-----:R-:W-:-:S05]  /*af30*/  HFMA2 R3, R2, 1, 1, R25 ;  /* 0x3c003c0002037831 */ /* 0x001fca0000000019 */
[----:B------:R-:W0:Y:S02]  /*af40*/  ATOMS.CAST.SPIN P0, [R0+0x4], R2, R3 ;  /* 0x000004020000758d */ /* 0x000e240001800003 */
[----:B0-----:R-:W-:Y:S05]  /*af50*/  @!P0 BRA `(.L_x_1118) ;  /* 0xfffffffc00f08947 */ /* 0x001fea000383ffff */
[----:B------:R-:W-:Y:S05]  /*af60*/  BRA `(.L_x_1116) ;  /* 0x00000000000c7947 */ /* 0x000fea0003800000 */
.L_x_1117:
[----:B------:R-:W0:Y:S02]  /*af70*/  LD.E R0, desc[UR10][R4.64+0x4] ;  /* 0x0000040a04007980 */ /* 0x000e24000c101900 */
[----:B0-----:R-:W-:-:S05]  /*af80*/  IADD3 R3, PT, PT, R25, R0, RZ ;  /* 0x0000000019037210 */ /* 0x001fca0007ffe0ff */
[----:B------:R1:W-:Y:S02]  /*af90*/  ST.E desc[UR10][R4.64+0x4], R3 ;  /* 0x0000040304007985 */ /* 0x0003e4000c10190a */
.L_x_1116:
[----:B------:R-:W-:Y:S05]  /*afa0*/  BSYNC.RECONVERGENT B0 ;  /* 0x0000000000007941 */ /* 0x000fea0003800200 */
.L_x_1115:
        /* <DEDUP_REMOVED lines=12> */
.L_x_1122:
[----:B------:R-:W0:Y:S02]  /*b070*/  LDS R2, [R0] ;  /* 0x0000000000027984 */ /* 0x000e240000000800 */
[----:B0-----:R-:W-:-:S05]  /*b080*/  HADD2 R3, R2, R7 ;  /* 0x0000000702037230 */ /* 0x001fca0000000000 */
[----:B------:R-:W0:Y:S02]  /*b090*/  ATOMS.CAST.SPIN P0, [R0], R2, R3 ;  /* 0x000000020000758d */ /* 0x000e240001800003 */
[----:B0-----:R-:W-:Y:S05]  /*b0a0*/  @!P0 BRA `(.L_x_1122) ;  /* 0xfffffffc00f08947 */ /* 0x001fea000383ffff */
[----:B------:R-:W-:Y:S05]  /*b0b0*/  BRA `(.L_x_1120) ;  /* 0x00000000000c7947 */ /* 0x000fea0003800000 */
.L_x_1121:
[----:B------:R-:W2:Y:S02]  /*b0c0*/  LD.E R0, desc[UR10][R4.64] ;  /* 0x0000000a04007980 */ /* 0x000ea4000c101900 */
[----:B--2---:R-:W-:-:S05]  /*b0d0*/  IADD3 R3, PT, PT, R7, R0, RZ ;  /* 0x0000000007037210 */ /* 0x004fca0007ffe0ff */
[----:B------:R0:W-:Y:S02]  /*b0e0*/  ST.E desc[UR10][R4.64], R3 ;  /* 0x0000000304007985 */ /* 0x0001e4000c10190a */
.L_x_1120:
[----:B------:R-:W-:Y:S05]  /*b0f0*/  BSYNC.RECONVERGENT B0 ;  /* 0x0000000000007941 */ /* 0x000fea0003800200 */
.L_x_1119:
[----:B------:R1:W-:Y:S01]  /*b100*/  ATOM.E.ADD.F16x2.RN.STRONG.GPU P0, RZ, desc[UR10][R4.64+0x4], R23 ;  /* 0x8000041704ff79a2 */ /* 0x0003e2000c10e10a */
[----:B------:R-:W-:Y:S04]  /*b110*/  BSSY.RECONVERGENT B0, `(.L_x_1123) ;  /* 0x000000e000007945 */ /* 0x000fe80003800200 */
[----:B-1----:R-:W-:Y:S05]  /*b120*/  @P0 BRA `(.L_x_1124) ;  /* 0x0000000000300947 */ /* 0x002fea0003800000 */
[----:B------:R-:W1:Y:S02]  /*b130*/  QSPC.E.S P0, RZ, [R4+0x4] ;  /* 0x0000040004ff73aa */ /* 0x000e640000000500 */
[----:B-1----:R-:W-:Y:S05]  /*b140*/  @!P0 BRA `(.L_x_1125) ;  /* 0x00000000001c8947 */ /* 0x002fea0003800000 */
[----:B------:R-:W-:-:S04]  /*b150*/  MOV R2, R4 ;  /* 0x0000000400027202 */ /* 0x000fc80000000f00 */
[----:B------:R-:W-:-:S07]  /*b160*/  MOV R0, R2 ;  /* 0x0000000200007202 */ /* 0x000fce0000000f00 */
.L_x_1126:
[----:B------:R-:W0:Y:S02]  /*b170*/  LDS R2, [R0+0x4] ;  /* 0x0000040000027984 */ /* 0x000e240000000800 */
[----:B0-----:R-:W-:-:S05]  /*b180*/  HFMA2 R3, R2, 1, 1, R23 ;  /* 0x3c003c0002037831 */ /* 0x001fca0000000017 */
[----:B------:R-:W0:Y:S02]  /*b190*/  ATOMS.CAST.SPIN P0, [R0+0x4], R2, R3 ;  /* 0x000004020000758d */ /* 0x000e240001800003 */
[----:B0-----:R-:W-:Y:S05]  /*b1a0*/  @!P0 BRA `(.L_x_1126) ;  /* 0xfffffffc00f08947 */ /* 0x001fea000383ffff */
[----:B------:R-:W-:Y:S05]  /*b1b0*/  BRA `(.L_x_1124) ;  /* 0x00000000000c7947 */ /* 0x000fea0003800000 */
.L_x_1125:
[----:B------:R-:W0:Y:S02]  /*b1c0*/  LD.E R0, desc[UR10][R4.64+0x4] ;  /* 0x0000040a04007980 */ /* 0x000e24000c101900 */
[----:B0-----:R-:W-:-:S05]  /*b1d0*/  IADD3 R3, PT, PT, R23, R0, RZ ;  /* 0x0000000017037210 */ /* 0x001fca0007ffe0ff */
[----:B------:R1:W-:Y:S02]  /*b1e0*/  ST.E desc[UR10][R4.64+0x4], R3 ;  /* 0x0000040304007985 */ /* 0x0003e4000c10190a */
.L_x_1124:
[----:B------:R-:W-:Y:S05]  /*b1f0*/  BSYNC.RECONVERGENT B0 ;  /* 0x0000000000007941 */ /* 0x000fea0003800200 */
.L_x_1123:
        /* <DEDUP_REMOVED lines=12> */
.L_x_1130:
[----:B------:R-:W0:Y:S02]  /*b2c0*/  LDS R2, [R0] ;  /* 0x0000000000027984 */ /* 0x000e240000000800 */
[----:B0-----:R-:W-:-:S05]  /*b2d0*/  HADD2 R3, R2, R7 ;  /* 0x0000000702037230 */ /* 0x001fca0000000000 */
[----:B------:R-:W0:Y:S02]  /*b2e0*/  ATOMS.CAST.SPIN P0, [R0], R2, R3 ;  /* 0x000000020000758d */ /* 0x000e240001800003 */
[----:B0-----:R-:W-:Y:S05]  /*b2f0*/  @!P0 BRA `(.L_x_1130) ;  /* 0xfffffffc00f08947 */ /* 0x001fea000383ffff */
[----:B------:R-:W-:Y:S05]  /*b300*/  BRA `(.L_x_1128) ;  /* 0x00000000000c7947 */ /* 0x000fea0003800000 */
.L_x_1129:
[----:B------:R-:W2:Y:S02]  /*b310*/  LD.E R0, desc[UR10][R4.64] ;  /* 0x0000000a04007980 */ /* 0x000ea4000c101900 */
[----:B--2---:R-:W-:-:S05]  /*b320*/  IADD3 R3, PT, PT, R7, R0, RZ ;  /* 0x0000000007037210 */ /* 0x004fca0007ffe0ff */
[----:B------:R0:W-:Y:S02]  /*b330*/  ST.E desc[UR10][R4.64], R3 ;  /* 0x0000000304007985 */ /* 0x0001e4000c10190a */
.L_x_1128:
[----:B------:R-:W-:Y:S05]  /*b340*/  BSYNC.RECONVERGENT B0 ;  /* 0x0000000000007941 */ /* 0x000fea0003800200 */
.L_x_1127:
[----:B------:R1:W-:Y:S02]  /*b350*/  ATOM.E.ADD.F16x2.RN.STRONG.GPU P0, RZ, desc[UR10][R4.64+0x4], R21 ;  /* 0x8000041504ff79a2 */ /* 0x0003e4000c10e10a */
[----:B-1----:R-:W-:Y:S05]  /*b360*/  @P0 EXIT ;  /* 0x000000000000094d */ /* 0x002fea0003800000 */
[----:B------:R-:W1:Y:S02]  /*b370*/  QSPC.E.S P0, RZ, [R4+0x4] ;  /* 0x0000040004ff73aa */ /* 0x000e640000000500 */
[----:B-1----:R-:W-:Y:S05]  /*b380*/  @!P0 BRA `(.L_x_1131) ;  /* 0x00000000001c8947 */ /* 0x002fea0003800000 */
[----:B------:R-:W-:-:S04]  /*b390*/  MOV R2, R4 ;  /* 0x0000000400027202 */ /* 0x000fc80000000f00 */
[----:B------:R-:W-:-:S07]  /*b3a0*/  MOV R0, R2 ;  /* 0x0000000200007202 */ /* 0x000fce0000000f00 */
.L_x_1132:
[----:B------:R-:W0:Y:S02]  /*b3b0*/  LDS R2, [R0+0x4] ;  /* 0x0000040000027984 */ /* 0x000e240000000800 */
[----:B0-----:R-:W-:-:S05]  /*b3c0*/  HFMA2 R3, R2, 1, 1, R21 ;  /* 0x3c003c0002037831 */ /* 0x001fca0000000015 */
[----:B------:R-:W0:Y:S02]  /*b3d0*/  ATOMS.CAST.SPIN P0, [R0+0x4], R2, R3 ;  /* 0x000004020000758d */ /* 0x000e240001800003 */
[----:B0-----:R-:W-:Y:S05]  /*b3e0*/  @!P0 BRA `(.L_x_1132) ;  /* 0xfffffffc00f08947 */ /* 0x001fea000383ffff */
[----:B------:R-:W-:Y:S05]  /*b3f0*/  EXIT ;  /* 0x000000000000794d */ /* 0x000fea0003800000 */
.L_x_1131:
[----:B------:R-:W0:Y:S02]  /*b400*/  LD.E R0, desc[UR10][R4.64+0x4] ;  /* 0x0000040a04007980 */ /* 0x000e24000c101900 */
[----:B0-----:R-:W-:-:S05]  /*b410*/  IADD3 R3, PT, PT, R21, R0, RZ ;  /* 0x0000000015037210 */ /* 0x001fca0007ffe0ff */
[----:B------:R-:W-:Y:S01]  /*b420*/  ST.E desc[UR10][R4.64+0x4], R3 ;  /* 0x0000040304007985 */ /* 0x000fe2000c10190a */
[----:B------:R-:W-:Y:S05]  /*b430*/  EXIT ;  /* 0x000000000000794d */ /* 0x000fea0003800000 */
.L_x_1133:
        /* <DEDUP_REMOVED lines=12> */
.L_x_3929:


//--------------------- .text._Z23gemm_half_q_half_kernelILi4ELi14ELb1ELb1ELi32EEvPK6__halfPKjS4_S2_PS0_iiiiPKtS7_iiiiiibS2_i --------------------------
	.section	.text._Z23gemm_half_q_half_kernelILi4ELi14ELb1ELb1ELi32EEvPK6__halfPKjS4_S2_PS0_iiiiPKtS7_iiiiiibS2_i,"ax",@progbits
	.align	128
        .global         _Z23gemm_half_q_half_kernelILi4ELi14ELb1ELb1ELi32EEvPK6__halfPKjS4_S2_PS0_iiiiPKtS7_iiiiiibS2_i
        .type           _Z23gemm_half_q_half_kernelILi4ELi14ELb1ELb1ELi32EEvPK6__halfPKjS4_S2_PS0_iiiiPKtS7_iiiiiibS2_i,@function
        .size           _Z23gemm_half_q_half_kernelILi4ELi14ELb1ELb1ELi32EEvPK6__halfPKjS4_S2_PS0_iiiiPKtS7_iiiiiibS2_i,(.L_x_3930 - _Z23gemm_half_q_half_kernelILi4ELi14ELb1ELb1ELi32EEvPK6__halfPKjS4_S2_PS0_iiiiPKtS7_iiiiiibS2_i)
        .other          _Z23gemm_half_q_half_kernelILi4ELi14ELb1ELb1ELi32EEvPK6__halfPKjS4_S2_PS0_iiiiPKtS7_iiiiiibS2_i,@"STO_CUDA_ENTRY STV_DEFAULT"
_Z23gemm_half_q_half_kernelILi4ELi14ELb1ELb1ELi32EEvPK6__halfPKjS4_S2_PS0_iiiiPKtS7_iiiiiibS2_i:
.text._Z23gemm_half_q_half_kernelILi4ELi14ELb1ELb1ELi32EEvPK6__halfPKjS4_S2_PS0_iiiiPKtS7_iiiiiibS2_i:
[----:B------:R-:W-:Y:S08]  /*0000*/  LDC R1, c[0x0][0x37c] ;  /* 0x0000df00ff017b82 */ /* 0x000ff00000000800 */
[----:B------:R-:W0:Y:S08]  /*0010*/  S2UR UR10, SR_CTAID.Y ;  /* 0x00000000000a79c3 */ /* 0x000e300000002600 */
[----:B------:R-:W1:Y:S01]  /*0020*/  LDC R98, c[0x0][0x3a8] ;  /* 0x0000ea00ff627b82 */ /* 0x000e620000000800 */
[----:B0-----:R-:W-:-:S06]  /*0030*/  USHF.L.U32 UR7, UR10, 0x2, URZ ;  /* 0x000000020a077899 */ /* 0x001fcc00080006ff */
[----:B-1----:R-:W-:-:S04]  /*0040*/  IADD3 R98, PT, PT, R98, -UR7, RZ ;  /* 0x8000000762627c10 */ /* 0x002fc8000fffe0ff */
        /* <DEDUP_REMOVED lines=30> */
.L_x_1134:
[----:B------:R-:W-:Y:S02]  /*0230*/  PRMT R4, R8, 0x9910, RZ ;  /* 0x0000991008047816 */ /* 0x000fe400000000ff */
[----:B------:R-:W-:Y:S02]  /*0240*/  SHF.L.U32 R97, R3, 0x5, RZ ;  /* 0x0000000503617819 */ /* 0x000fe400000006ff */
[----:B------:R-:W-:Y:S02]  /*0250*/  ISETP.NE.AND P0, PT, R4, RZ, PT ;  /* 0x000000ff0400720c */ /* 0x000fe40003f05270 */
[----:B------:R-:W-:-:S04]  /*0260*/  IADD3 R6, PT, PT, R97, 0x20, RZ ;  /* 0x0000002061067810 */ /* 0x000fc80007ffe0ff */
[----:B------:R-:W-:-:S07]  /*0270*/  VIMNMX R96, PT, PT, R6, R0, PT ;  /* 0x0000000006607248 */ /* 0x000fce0003fe0100 */
        /* <DEDUP_REMOVED lines=37> */
.L_x_1140:
        /* <DEDUP_REMOVED lines=15> */
[C---:B------:R-:W-:Y:S02]  /*05c0*/  LEA R10, P3, R18.reuse, UR12, 0x1 ;  /* 0x0000000c120a7c11 */ /* 0x040fe4000f8608ff */
        /* <DEDUP_REMOVED lines=16> */
.L_x_1139:
        /* <DEDUP_REMOVED lines=20> */
.L_x_1141:
[----:B------:R-:W-:-:S13]  /*0810*/  ISETP.EQ.AND P2, PT, R15, RZ, PT ;  /* 0x000000ff0f00720c */ /* 0x000fda0003f42270 */
[----:B------:R-:W-:Y:S05]  /*0820*/  @!P0 BRA P2, `(.L_x_1136) ;  /* 0x0000000400788947 */ /* 0x000fea0001000000 */
.L_x_1138:
        /* <DEDUP_REMOVED lines=12> */
.L_x_1137:
        /* <DEDUP_REMOVED lines=16> */
.L_x_1144:
        /* <DEDUP_REMOVED lines=32> */
.L_x_1143:
        /* <DEDUP_REMOVED lines=21> */
.L_x_1145:
[----:B------:R-:W-:-:S13]  /*0d40*/  ISETP.NE.OR P0, PT, R15, RZ, P0 ;  /* 0x000000ff0f00720c */ /* 0x000fda0000705670 */
[----:B------:R-:W-:Y:S05]  /*0d50*/  @!P0 BRA `(.L_x_1136) ;  /* 0x00000000002c8947 */ /* 0x000fea0003800000 */
.L_x_1142:
        /* <DEDUP_REMOVED lines=11> */
.L_x_1136:
[----:B------:R-:W-:Y:S05]  /*0e10*/  BSYNC.RECONVERGENT B0 ;  /* 0x0000000000007941 */ /* 0x000fea0003800200 */
.L_x_1135:
        /* <DEDUP_REMOVED lines=10> */
[----:B------:R-:W-:-:S03]  /*0ec0*/  IMAD R4, R89, UR10, RZ ;  /* 0x0000000a59047c24 */ /* 0x000fc6000f8e02ff */
[----:B------:R-:W-:Y:S02]  /*0ed0*/  ISETP.GE.AND P0, PT, R7, RZ, PT ;  /* 0x000000ff0700720c */ /* 0x000fe40003f06270 */
[----:B0-----:R-:W-:-:S04]  /*0ee0*/  LEA R5, R4, UR4, 0x2 ;  /* 0x0000000404057c11 */ /* 0x001fc8000f8e10ff */
        /* <DEDUP_REMOVED lines=8> */
.L_x_1149:
        /* <DEDUP_REMOVED lines=15> */
.L_x_1148:
        /* <DEDUP_REMOVED lines=12> */
.L_x_1150:
[----:B------:R-:W-:-:S13]  /*1120*/  ISETP.NE.OR P0, PT, R7, RZ, P0 ;  /* 0x000000ff0700720c */ /* 0x000fda0000705670 */
[----:B------:R-:W-:Y:S05]  /*1130*/  @!P0 BRA `(.L_x_1146) ;  /* 0x00000000001c8947 */ /* 0x000fea0003800000 */
.L_x_1147:
[----:B0-----:R-:W0:Y:S02]  /*1140*/  LDC.64 R4, c[0x0][0x3a0] ;  /* 0x0000e800ff047b82 */ /* 0x001e240000000a00 */
.L_x_1151:
[C---:B0-----:R-:W-:Y:S01]  /*1150*/  IMAD.WIDE R8, R16.reuse, 0x2, R4 ;  /* 0x0000000210087825 */ /* 0x041fe200078e0204 */
[----:B------:R-:W-:Y:S02]  /*1160*/  IADD3 R7, PT, PT, R7, 0x1, RZ ;  /* 0x0000000107077810 */ /* 0x000fe40007ffe0ff */
[----:B------:R-:W-:Y:S02]  /*1170*/  IADD3 R16, PT, PT, R16, R89, RZ ;  /* 0x0000005910107210 */ /* 0x000fe40007ffe0ff */
[----:B------:R1:W-:Y:S01]  /*1180*/  STG.E.64 desc[UR8][R8.64], RZ ;  /* 0x000000ff08007986 */ /* 0x0003e2000c101b08 */
[----:B------:R-:W-:-:S13]  /*1190*/  ISETP.NE.AND P0, PT, R7, RZ, PT ;  /* 0x000000ff0700720c */ /* 0x000fda0003f05270 */
[----:B-1----:R-:W-:Y:S05]  /*11a0*/  @P0 BRA `(.L_x_1151) ;  /* 0xfffffffc00e80947 */ /* 0x002fea000383ffff */
.L_x_1146:
        /* <DEDUP_REMOVED lines=9> */
[----:B------:R-:W2:Y:S01]  /*1240*/  LDC.64 R10, c[0x0][0x3b8] ;  /* 0x0000ee00ff0a7b82 */ /* 0x000ea20000000a00 */
[----:B0-----:R-:W-:-:S05]  /*1250*/  SHF.L.U32 R5, R3, 0x6, RZ ;  /* 0x0000000603057819 */ /* 0x001fca00000006ff */
[----:B--2---:R-:W-:-:S05]  /*1260*/  IMAD.WIDE.U32 R4, R5, 0x2, R10 ;  /* 0x0000000205047825 */ /* 0x004fca00078e000a */
        /* <DEDUP_REMOVED lines=8> */
.L_x_1153:
        /* <DEDUP_REMOVED lines=42> */
.L_x_1152:
[C---:B------:R-:W-:Y:S01]  /*1590*/  ISETP.GT.AND P0, PT, R97.reuse, UR5, PT ;  /* 0x0000000561007c0c */ /* 0x040fe2000bf04270 */
[----:B------:R-:W-:Y:S01]  /*15a0*/  HFMA2 R7, -RZ, RZ, 0, 0 ;  /* 0x00000000ff077431 */ /* 0x000fe200000001ff */
[----:B------:R-:W-:Y:S01]  /*15b0*/  SHF.R.S32.HI R3, RZ, 0x1f, R18 ;  /* 0x0000001fff037819 */ /* 0x000fe20000011412 */
[----:B------:R-:W-:Y:S01]  /*15c0*/  HFMA2 R2, -RZ, RZ, 0, 0 ;  /* 0x00000000ff027431 */ /* 0x000fe200000001ff */
[----:B--2---:R-:W-:Y:S02]  /*15d0*/  ISETP.GT.AND P2, PT, R97, UR6, PT ;  /* 0x0000000661007c0c */ /* 0x004fe4000bf44270 */
[----:B0-----:R-:W-:Y:S02]  /*15e0*/  CS2R R4, SRZ ;  /* 0x0000000000047805 */ /* 0x001fe4000001ff00 */
        /* <DEDUP_REMOVED lines=14> */
.L_x_1154:
        /* <DEDUP_REMOVED lines=8> */
.L_x_1155:
        /* <DEDUP_REMOVED lines=8> */
.L_x_1156:
        /* <DEDUP_REMOVED lines=8> */
.L_x_1157:
        /* <DEDUP_REMOVED lines=8> */
.L_x_1158:
[----:B------:R-:W-:Y:S01]  /*18d0*/  LEA R2, R9, R2, 0x3 ;  /* 0x0000000209027211 */ /* 0x000fe200078e18ff */
[----:B------:R-:W0:Y:S01]  /*18e0*/  S2UR UR5, SR_CgaCtaId ;  /* 0x00000000000579c3 */ /* 0x000e220000008800 */
[----:B------:R-:W1:Y:S01]  /*18f0*/  LDCU.64 UR10, c[0x0][0x388] ;  /* 0x00007100ff0a77ac */ /* 0x000e620008000a00 */
[----:B------:R-:W-:Y:S02]  /*1900*/  VIMNMX R0, PT, PT, R0, UR12, PT ;  /* 0x0000000c00007c48 */ /* 0x000fe4000bfe0100 */
[----:B------:R-:W-:Y:S01]  /*1910*/  IADD3 R2, PT, PT, R5, R2, R4 ;  /* 0x0000000205027210 */ /* 0x000fe20007ffe004 */
[----:B------:R-:W-:Y:S01]  /*1920*/  UMOV UR4, 0x400 ;  /* 0x0000040000047882 */ /* 0x000fe20000000000 */
[----:B------:R-:W-:Y:S02]  /*1930*/  PRMT R40, RZ, 0x5410, RZ ;  /* 0x00005410ff287816 */ /* 0x000fe400000000ff */
        /* <DEDUP_REMOVED lines=11> */
[C---:B-1----:R-:W-:Y:S02]  /*19f0*/  LEA R104, P2, R4.reuse, UR10, 0x2 ;  /* 0x0000000a04687c11 */ /* 0x042fe4000f8410ff */
[----:B------:R-:W-:Y:S02]  /*1a00*/  PRMT R23, RZ, 0x5410, RZ ;  /* 0x00005410ff177816 */ /* 0x000fe400000000ff */
[----:B------:R-:W-:Y:S02]  /*1a10*/  LEA.HI.X R105, R4, UR11, R3, 0x2, P2 ;  /* 0x0000000b04697c11 */ /* 0x000fe400090f1403 */
[----:B------:R-:W-:Y:S01]  /*1a20*/  UMOV UR4, UR5 ;  /* 0x0000000500047c82 */ /* 0x000fe20008000000 */
[----:B------:R-:W-:Y:S02]  /*1a30*/  PRMT R22, RZ, 0x5410, RZ ;  /* 0x00005410ff167816 */ /* 0x000fe400000000ff */
[----:B------:R-:W-:-:S02]  /*1a40*/  PRMT R21, RZ, 0x5410, RZ ;  /* 0x00005410ff157816 */ /* 0x000fc400000000ff */
        /* <DEDUP_REMOVED lines=10> */
[C---:B--2---:R-:W-:Y:S02]  /*1af0*/  LOP3.LUT R4, R9.reuse, 0xf000f, RZ, 0xc0, !PT ;  /* 0x000f000f09047812 */ /* 0x044fe400078ec0ff */
[----:B------:R-:W-:Y:S02]  /*1b00*/  LOP3.LUT R7, R9, 0xf000f0, RZ, 0xc0, !PT ;  /* 0x00f000f009077812 */ /* 0x000fe400078ec0ff */
[C---:B------:R-:W-:Y:S02]  /*1b10*/  LOP3.LUT R13, R10.reuse, 0xf000f, RZ, 0xc0, !PT ;  /* 0x000f000f0a0d7812 */ /* 0x040fe400078ec0ff */
[----:B------:R-:W-:Y:S02]  /*1b20*/  LOP3.LUT R14, R10, 0xf000f0, RZ, 0xc0, !PT ;  /* 0x00f000f00a0e7812 */ /* 0x000fe400078ec0ff */
[----:B------:R-:W-:-:S02]  /*1b30*/  LOP3.LUT R0, R8, 0xf000f, RZ, 0xc0, !PT ;  /* 0x000f000f08007812 */ /* 0x000fc400078ec0ff */
[----:B------:R-:W-:Y:S02]  /*1b40*/  LOP3.LUT R2, R8, 0xf000f0, RZ, 0xc0, !PT ;  /* 0x00f000f008027812 */ /* 0x000fe400078ec0ff */
[----:B------:R-:W-:Y:S02]  /*1b50*/  SHF.R.U32.HI R9, RZ, 0x8, R9 ;  /* 0x00000008ff097819 */ /* 0x000fe40000011609 */
[----:B------:R-:W-:Y:S02]  /*1b60*/  SHF.R.U32.HI R10, RZ, 0x8, R10 ;  /* 0x00000008ff0a7819 */ /* 0x000fe4000001160a */
[----:B------:R-:W-:Y:S02]  /*1b70*/  SHF.R.U32.HI R8, RZ, 0x8, R8 ;  /* 0x00000008ff087819 */ /* 0x000fe40000011608 */
[----:B------:R-:W-:Y:S02]  /*1b80*/  SHF.R.U32.HI R17, RZ, 0x8, R11 ;  /* 0x00000008ff117819 */ /* 0x000fe4000001160b */
[----:B------:R-:W-:-:S02]  /*1b90*/  LOP3.LUT R15, R11, 0xf000f, RZ, 0xc0, !PT ;  /* 0x000f000f0b0f7812 */ /* 0x000fc400078ec0ff */
[----:B------:R-:W-:Y:S02]  /*1ba0*/  LOP3.LUT R16, R11, 0xf000f0, RZ, 0xc0, !PT ;  /* 0x00f000f00b107812 */ /* 0x000fe400078ec0ff */
[----:B------:R-:W-:Y:S02]  /*1bb0*/  LOP3.LUT R12, R7, 0x64006400, RZ, 0xfc, !PT ;  /* 0x64006400070c7812 */ /* 0x000fe400078efcff */
[C---:B------:R-:W-:Y:S02]  /*1bc0*/  LOP3.LUT R7, R9.reuse, 0xf000f, RZ, 0xc0, !PT ;  /* 0x000f000f09077812 */ /* 0x040fe400078ec0ff */
[----:B------:R-:W-:Y:S01]  /*1bd0*/  LOP3.LUT R11, R10, 0xf000f, RZ, 0xc0, !PT ;  /* 0x000f000f0a0b7812 */ /* 0x000fe200078ec0ff */
[----:B------:R-:W-:Y:S01]  /*1be0*/  HFMA2 R12, R12, R5.H0_H0, -72, -72 ;  /* 0xd480d4800c0c7431 */ /* 0x000fe20000040005 */
[----:B------:R-:W-:Y:S02]  /*1bf0*/  LOP3.LUT R3, R8, 0xf000f, RZ, 0xc0, !PT ;  /* 0x000f000f08037812 */ /* 0x000fe400078ec0ff */
[----:B------:R-:W-:-:S02]  /*1c00*/  LOP3.LUT R9, R9, 0xf000f0, RZ, 0xc0, !PT ;  /* 0x00f000f009097812 */ /* 0x000fc400078ec0ff */
[----:B------:R-:W-:Y:S02]  /*1c10*/  LOP3.LUT R10, R10, 0xf000f0, RZ, 0xc0, !PT ;  /* 0x00f000f00a0a7812 */ /* 0x000fe400078ec0ff */
[C---:B------:R-:W-:Y:S02]  /*1c20*/  LOP3.LUT R18, R17.reuse, 0xf000f, RZ, 0xc0, !PT ;  /* 0x000f000f11127812 */ /* 0x040fe400078ec0ff */
[----:B------:R-:W-:Y:S02]  /*1c30*/  LOP3.LUT R8, R8, 0xf000f0, RZ, 0xc0, !PT ;  /* 0x00f000f008087812 */ /* 0x000fe400078ec0ff */
[----:B------:R-:W-:Y:S02]  /*1c40*/  LOP3.LUT R17, R17, 0xf000f0, RZ, 0xc0, !PT ;  /* 0x00f000f011117812 */ /* 0x000fe400078ec0ff */
[----:B-----5:R-:W-:Y:S02]  /*1c50*/  LOP3.LUT R20, R9, 0x64006400, RZ, 0xfc, !PT ;  /* 0x6400640009147812 */ /* 0x020fe400078efcff */
[----:B------:R-:W-:-:S02]  /*1c60*/  LOP3.LUT R30, R10, 0x64006400, RZ, 0xfc, !PT ;  /* 0x640064000a1e7812 */ /* 0x000fc400078efcff */
[----:B------:R-:W-:Y:S01]  /*1c70*/  LOP3.LUT R0, R0, 0x64006400, RZ, 0xfc, !PT ;  /* 0x6400640000007812 */ /* 0x000fe200078efcff */
[-C--:B------:R-:W-:Y:S01]  /*1c80*/  HFMA2 R20, R20, R5.reuse.H0_H0, -72, -72 ;  /* 0xd480d48014147431 */ /* 0x080fe20000040005 */
[----:B------:R-:W-:Y:S01]  /*1c90*/  LOP3.LUT R2, R2, 0x64006400, RZ, 0xfc, !PT ;  /* 0x6400640002027812 */ /* 0x000fe200078efcff */
[-C--:B------:R-:W-:Y:S01]  /*1ca0*/  HFMA2 R29, R30, R5.reuse.H0_H0, -72, -72 ;  /* 0xd480d4801e1d7431 */ /* 0x080fe20000040005 */
[----:B------:R-:W-:Y:S02]  /*1cb0*/  LOP3.LUT R4, R4, 0x64006400, RZ, 0xfc, !PT ;  /* 0x6400640004047812 */ /* 0x000fe400078efcff */
[----:B------:R-:W-:Y:S02]  /*1cc0*/  LOP3.LUT R13, R13, 0x64006400, RZ, 0xfc, !PT ;  /* 0x640064000d0d7812 */ /* 0x000fe400078efcff */
        /* <DEDUP_REMOVED lines=18> */
[----:B------:R-:W-:Y:S02]  /*1df0*/  HADD2 R19, R19, -1032, -1032 ;  /* 0xe408e40813137430 */ /* 0x000fe40000000000 */
        /* <DEDUP_REMOVED lines=94> */
.L_x_1160:
        /* <DEDUP_REMOVED lines=100> */
.L_x_1162:
        /* <DEDUP_REMOVED lines=100> */
.L_x_1163:
        /* <DEDUP_REMOVED lines=17> */
[----:B------:R-:W-:-:S02]  /*3170*/  HADD2.F32 R0, -RZ, R7.H0_H0 ;  /* 0x20000007ff007230 */ /* 0x000fc40000004100 */
[-C--:B------:R-:W-:Y:S01]  /*3180*/  FFMA.FTZ R3, R3, R21.reuse, RZ ;  /* 0x0000001503037223 */ /* 0x080fe200000100ff */
[----:B------:R-:W-:Y:S01]  /*3190*/  FFMA.FTZ R21, R4, R21, RZ ;  /* 0x0000001504157223 */ /* 0x000fe200000100ff */
[----:B------:R-:W-:Y:S02]  /*31a0*/  HADD2.F32 R4, -RZ, R13.H1_H1 ;  /* 0x3000000dff047230 */ /* 0x000fe40000004100 */
[----:B------:R-:W-:Y:S01]  /*31b0*/  FFMA.FTZ R35, R10, R22, R35 ;  /* 0x000000160a237223 */ /* 0x000fe20000010023 */
[----:B------:R-:W-:Y:S02]  /*31c0*/  HADD2.F32 R10, -RZ, R14.H0_H0 ;  /* 0x2000000eff0a7230 */ /* 0x000fe40000004100 */
[----:B------:R-:W-:Y:S01]  /*31d0*/  FFMA.FTZ R0, R0, R32, R11 ;  /* 0x0000002000007223 */ /* 0x000fe2000001000b */
[----:B------:R-:W-:Y:S02]  /*31e0*/  HADD2.F32 R34, -RZ, R15.H1_H1 ;  /* 0x3000000fff227230 */ /* 0x000fe40000004100 */
[----:B------:R-:W-:Y:S01]  /*31f0*/  FFMA.FTZ R3, R4, R22, R3 ;  /* 0x0000001604037223 */ /* 0x000fe20000010003 */
[----:B------:R-:W-:-:S02]  /*3200*/  HADD2.F32 R2, -RZ, R12.H0_H0 ;  /* 0x2000000cff027230 */ /* 0x000fc40000004100 */
[----:B------:R-:W-:Y:S02]  /*3210*/  HADD2.F32 R4, -RZ, R16.H0_H0 ;  /* 0x20000010ff047230 */ /* 0x000fe40000004100 */
[----:B------:R-:W-:Y:S01]  /*3220*/  FFMA.FTZ R10, R10, R32, R3 ;  /* 0x000000200a0a7223 */ /* 0x000fe20000010003 */
[----:B------:R-:W-:Y:S01]  /*3230*/  FFMA.FTZ R21, R34, R22, R21 ;  /* 0x0000001622157223 */ /* 0x000fe20000010015 */
[----:B------:R-:W-:Y:S02]  /*3240*/  HADD2.F32 R3, -RZ, R12.H1_H1 ;  /* 0x3000000cff037230 */ /* 0x000fe40000004100 */
[-C--:B------:R-:W-:Y:S01]  /*3250*/  FFMA.FTZ R2, R2, R32.reuse, R35 ;  /* 0x0000002002027223 */ /* 0x080fe20000010023 */
[----:B------:R-:W-:Y:S02]  /*3260*/  HADD2.F32 R11, -RZ, R14.H1_H1 ;  /* 0x3000000eff0b7230 */ /* 0x000fe40000004100 */
[----:B------:R-:W-:Y:S01]  /*3270*/  FFMA.FTZ R32, R4, R32, R21 ;  /* 0x0000002004207223 */ /* 0x000fe20000010015 */
[----:B------:R-:W-:-:S02]  /*3280*/  HADD2.F32 R7, -RZ, R7.H1_H1 ;  /* 0x30000007ff077230 */ /* 0x000fc40000004100 */
[-C--:B------:R-:W-:Y:S01]  /*3290*/  FFMA.FTZ R4, R3, R33.reuse, R2 ;  /* 0x0000002103047223 */ /* 0x080fe20000010002 */
[----:B------:R-:W-:Y:S02]  /*32a0*/  HADD2.F32 R13, -RZ, R16.H1_H1 ;  /* 0x30000010ff0d7230 */ /* 0x000fe40000004100 */
[-C--:B------:R-:W-:Y:S01]  /*32b0*/  FFMA.FTZ R10, R11, R33.reuse, R10 ;  /* 0x000000210b0a7223 */ /* 0x080fe2000001000a */
[----:B-1----:R-:W-:Y:S02]  /*32c0*/  HADD2.F32 R3, -RZ, R8.H0_H0 ;  /* 0x20000008ff037230 */ /* 0x002fe40000004100 */
[-C--:B------:R-:W-:Y:S01]  /*32d0*/  FFMA.FTZ R0, R7, R33.reuse, R0 ;  /* 0x0000002107007223 */ /* 0x080fe20000010000 */
[----:B------:R-:W-:Y:S02]  /*32e0*/  HADD2.F32 R11, -RZ, R19.H0_H0 ;  /* 0x20000013ff0b7230 */ /* 0x000fe40000004100 */
[----:B------:R-:W-:Y:S01]  /*32f0*/  FFMA.FTZ R32, R13, R33, R32 ;  /* 0x000000210d207223 */ /* 0x000fe20000010020 */
[----:B------:R-:W-:-:S02]  /*3300*/  HADD2.F32 R7, -RZ, R17.H0_H0 ;  /* 0x20000011ff077230 */ /* 0x000fc40000004100 */
[----:B------:R-:W-:Y:S02]  /*3310*/  HADD2.F32 R13, -RZ, R28.H0_H0 ;  /* 0x2000001cff0d7230 */ /* 0x000fe40000004100 */
        /* <DEDUP_REMOVED lines=48> */
.L_x_1161:
[----:B------:R-:W-:-:S05]  /*3620*/  IMAD.WIDE R104, R89, 0x4, R104 ;  /* 0x0000000459687825 */ /* 0x000fca00078e0268 */
[----:B------:R-:W2:Y:S02]  /*3630*/  LDG.E.128.CONSTANT R8, desc[UR8][R104.64] ;  /* 0x0000000868087981 */ /* 0x000ea4000c1e9d00 */
        /* <DEDUP_REMOVED lines=53> */
[----:B------:R-:W0:Y:S01]  /*3990*/  LDS.64 R32, [UR5+0x10] ;  /* 0x00001005ff207984 */ /* 0x000e220008000a00 */
[----:B------:R-:W-:Y:S02]  /*39a0*/  HADD2.F32 R0, -RZ, R11.H0_H0 ;  /* 0x2000000bff007230 */ /* 0x000fe40000004100 */
[--C-:B------:R-:W-:Y:S01]  /*39b0*/  HADD2.F32 R36, -RZ, R10.reuse.H0_H0 ;  /* 0x2000000aff247230 */ /* 0x100fe20000004100 */
[----:B------:R-:W1:Y:S01]  /*39c0*/  LDS.64 R8, [UR5+0x18] ;  /* 0x00001805ff087984 */ /* 0x000e620008000a00 */
        /* <DEDUP_REMOVED lines=86> */
.L_x_1164:
        /* <DEDUP_REMOVED lines=95> */
.L_x_1166:
        /* <DEDUP_REMOVED lines=97> */
.L_x_1167:
        /* <DEDUP_REMOVED lines=91> */
.L_x_1165:
        /* <DEDUP_REMOVED lines=145> */
.L_x_1168:
        /* <DEDUP_REMOVED lines=95> */
.L_x_1170:
        /* <DEDUP_REMOVED lines=97> */
.L_x_1171:
        /* <DEDUP_REMOVED lines=91> */
.L_x_1169:
[----:B------:R-:W-:-:S05]  /*6ba0*/  IMAD.WIDE R104, R89, 0x4, R104 ;  /* 0x0000000459687825 */ /* 0x000fca00078e0268 */
[----:B------:R-:W2:Y:S01]  /*6bb0*/  LDG.E.128.CONSTANT R8, desc[UR8][R104.64] ;  /* 0x0000000868087981 */ /* 0x000ea2000c1e9d00 */
[----:B------:R-:W-:Y:S01]  /*6bc0*/  UIADD3 UR4, UPT, UPT, UR5, 0x40, URZ ;  /* 0x0000004005047890 */ /* 0x000fe2000fffe0ff */
[C---:B--2---:R-:W-:Y:S02]  /*6bd0*/  LOP3.LUT R16, R9.reuse, 0xf000f, RZ, 0xc0, !PT ;  /* 0x000f000f09107812 */ /* 0x044fe400078ec0ff */
[----:B------:R-:W-:Y:S02]  /*6be0*/  LOP3.LUT R3, R9, 0xf000f0, RZ, 0xc0, !PT ;  /* 0x00f000f009037812 */ /* 0x000fe400078ec0ff */
[----:B------:R-:W-:Y:S02]  /*6bf0*/  LOP3.LUT R7, R11, 0xf000f0, RZ, 0xc0, !PT ;  /* 0x00f000f00b077812 */ /* 0x000fe400078ec0ff */
[----:B------:R-:W-:Y:S02]  /*6c00*/  LOP3.LUT R2, R8, 0xf000f0, RZ, 0xc0, !PT ;  /* 0x00f000f008027812 */ /* 0x000fe400078ec0ff */
[----:B------:R-:W-:-:S02]  /*6c10*/  SHF.R.U32.HI R9, RZ, 0x8, R9 ;  /* 0x00000008ff097819 */ /* 0x000fc40000011609 */
[----:B------:R-:W-:Y:S02]  /*6c20*/  LOP3.LUT R0, R8, 0xf000f, RZ, 0xc0, !PT ;  /* 0x000f000f08007812 */ /* 0x000fe400078ec0ff */
[----:B------:R-:W-:Y:S02]  /*6c30*/  LOP3.LUT R28, R7, 0x64006400, RZ, 0xfc, !PT ;  /* 0x64006400071c7812 */ /* 0x000fe400078efcff */
[----:B------:R-:W-:Y:S02]  /*6c40*/  SHF.R.U32.HI R8, RZ, 0x8, R8 ;  /* 0x00000008ff087819 */ /* 0x000fe40000011608 */
[----:B------:R-:W-:Y:S02]  /*6c50*/  SHF.R.U32.HI R18, RZ, 0x8, R10 ;  /* 0x00000008ff127819 */ /* 0x000fe4000001160a */
[----:B------:R-:W-:Y:S02]  /*6c60*/  LOP3.LUT R2, R2, 0x64006400, RZ, 0xfc, !PT ;  /* 0x6400640002027812 */ /* 0x000fe400078efcff */
[----:B------:R-:W-:-:S02]  /*6c70*/  LOP3.LUT R7, R9, 0xf000f0, RZ, 0xc0, !PT ;  /* 0x00f000f009077812 */ /* 0x000fc400078ec0ff */
[----:B------:R-:W-:Y:S02]  /*6c80*/  SHF.R.U32.HI R29, RZ, 0x8, R11 ;  /* 0x00000008ff1d7819 */ /* 0x000fe4000001160b */
        /* <DEDUP_REMOVED lines=131> */
.L_x_1172:
        /* <DEDUP_REMOVED lines=97> */
.L_x_1173:
        /* <DEDUP_REMOVED lines=98> */
.L_x_1174:
[----:B------:R-:W-:Y:S01]  /*80f0*/  MOV R97, R6 ;  /* 0x0000000600617202 */ /* 0x000fe20000000f00 */
[----:B------:R-:W-:Y:S06]  /*8100*/  @P0 BRA `(.L_x_1159) ;  /* 0x00000004006c0947 */ /* 0x000fec0003800000 */
[----:B------:R-:W0:Y:S01]  /*8110*/  LDS.64 R2, [UR5+0xf0] ;  /* 0x0000f005ff027984 */ /* 0x000e220008000a00 */
[--C-:B------:R-:W-:Y:S01]  /*8120*/  HADD2.F32 R0, -RZ, R18.reuse.H0_H0 ;  /* 0x20000012ff007230 */ /* 0x100fe20000004100 */
[----:B------:R-:W-:Y:S01]  /*8130*/  MOV R97, R6 ;  /* 0x0000000600617202 */ /* 0x000fe20000000f00 */
        /* <DEDUP_REMOVED lines=25> */
[-C--:B------:R-:W-:Y:S01]  /*82d0*/  FFMA.FTZ R0, R0, R34.reuse, R33 ;  /* 0x0000002200007223 */ /* 0x080fe20000010021 */
[-C--:B------:R-:W-:Y:S01]  /*82e0*/  FFMA.FTZ R2, R2, R34.reuse, R37 ;  /* 0x0000002202027223 */ /* 0x080fe20000010025 */
[----:B------:R-:W-:Y:S02]  /*82f0*/  HADD2.F32 R7, -RZ, R7.H1_H1 ;  /* 0x30000007ff077230 */ /* 0x000fe40000004100 */
[----:B------:R-:W-:Y:S01]  /*8300*/  FFMA.FTZ R34, R4, R34, R31 ;  /* 0x0000002204227223 */ /* 0x000fe2000001001f */
[----:B------:R-:W-:Y:S02]  /*8310*/  HADD2.F32 R3, -RZ, R10.H1_H1 ;  /* 0x3000000aff037230 */ /* 0x000fe40000004100 */
        /* <DEDUP_REMOVED lines=45> */
[----:B------:R-:W-:Y:S01]  /*85f0*/  FMUL.FTZ R0, R3, R0 ;  /* 0x0000000003007220 */ /* 0x000fe20000410000 */
[----:B------:R-:W-:Y:S02]  /*8600*/  HADD2.F32 R13, -RZ, R41.H0_H0 ;  /* 0x20000029ff0d7230 */ /* 0x000fe40000004100 */
        /* <DEDUP_REMOVED lines=11> */
.L_x_1159:
[----:B------:R-:W-:-:S04]  /*86c0*/  VIMNMX R0, PT, PT, R96, UR13, PT ;  /* 0x0000000d60007c48 */ /* 0x000fc8000bfe0100 */
[----:B------:R-:W-:-:S13]  /*86d0*/  ISETP.GT.AND P0, PT, R0, R97, PT ;  /* 0x000000610000720c */ /* 0x000fda0003f04270 */
[----:B------:R-:W-:Y:S05]  /*86e0*/  @!P0 BRA `(.L_x_1175) ;  /* 0x0000002000e88947 */ /* 0x000fea0003800000 */
[----:B------:R-:W-:Y:S02]  /*86f0*/  PRMT R0, R93, 0x9910, RZ ;  /* 0x000099105d007816 */ /* 0x000fe400000000ff */
[----:B------:R-:W-:Y:S02]  /*8700*/  VIMNMX.U32 R90, PT, PT, R96, UR13, PT ;  /* 0x0000000d605a7c48 */ /* 0x000fe4000bfe0000 */
[----:B------:R-:W-:-:S04]  /*8710*/  ISETP.NE.AND P0, PT, R0, RZ, PT ;  /* 0x000000ff0000720c */ /* 0x000fc80003f05270 */
[----:B------:R-:W-:-:S13]  /*8720*/  ISETP.EQ.OR P0, PT, R98, 0x3, !P0 ;  /* 0x000000036200780c */ /* 0x000fda0004702670 */
.L_x_1180:
[----:B------:R-:W0:Y:S01]  /*8730*/  LDC R89, c[0x0][0x3ac] ;  /* 0x0000eb00ff597b82 */ /* 0x000e220000000800 */
[----:B------:R-:W2:Y:S01]  /*8740*/  LDG.E.128.CONSTANT R12, desc[UR8][R104.64] ;  /* 0x00000008680c7981 */ /* 0x000ea2000c1e9d00 */
[----:B0-----:R-:W-:-:S05]  /*8750*/  IMAD.WIDE R2, R89, 0x4, R104 ;  /* 0x0000000459027825 */ /* 0x001fca00078e0268 */
[----:B------:R0:W3:Y:S01]  /*8760*/  LDG.E.128.CONSTANT R8, desc[UR8][R2.64] ;  /* 0x0000000802087981 */ /* 0x0000e2000c1e9d00 */
[----:B------:R-:W-:-:S05]  /*8770*/  IMAD.WIDE R100, R89, 0x4, R2 ;  /* 0x0000000459647825 */ /* 0x000fca00078e0202 */
[----:B------:R-:W4:Y:S01]  /*8780*/  LDG.E.128.CONSTANT R4, desc[UR8][R100.64] ;  /* 0x0000000864047981 */ /* 0x000f22000c1e9d00 */
[----:B------:R-:W-:Y:S01]  /*8790*/  HFMA2 R0, -RZ, RZ, 0, 0.125 ;  /* 0x00003000ff007431 */ /* 0x000fe200000001ff */
[----:B------:R-:W-:Y:S02]  /*87a0*/  MOV R16, 0x2400 ;  /* 0x0000240000107802 */ /* 0x000fe40000000f00 */
[----:B------:R-:W-:Y:S02]  /*87b0*/  ISETP.NE.AND P2, PT, R95, RZ, PT ;  /* 0x000000ff5f00720c */ /* 0x000fe40003f45270 */
[----:B------:R-:W-:Y:S02]  /*87c0*/  ISETP.NE.AND P1, PT, R98, 0x1, PT ;  /* 0x000000016200780c */ /* 0x000fe40003f25270 */
[----:B------:R-:W-:Y:S02]  /*87d0*/  PRMT R0, R16, 0x5410, R0 ;  /* 0x0000541010007816 */ /* 0x000fe40000000000 */
[----:B--2---:R-:W-:-:S02]  /*87e0*/  SHF.R.U32.HI R19, RZ, 0xf, R14 ;  /* 0x0000000fff137819 */ /* 0x004fc4000001160e */
[----:B------:R-:W-:Y:S02]  /*87f0*/  SHF.R.U32.HI R28, RZ, 0xf, R15 ;  /* 0x0000000fff1c7819 */ /* 0x000fe4000001160f */
[----:B------:R-:W-:Y:S02]  /*8800*/  SHF.R.U32.HI R17, RZ, 0xf, R13 ;  /* 0x0000000fff117819 */ /* 0x000fe4000001160d */
[----:B------:R-:W-:Y:S02]  /*8810*/  LOP3.LUT R19, R19, 0x10001, RZ, 0xc0, !PT ;  /* 0x0001000113137812 */ /* 0x000fe400078ec0ff */
[----:B------:R-:W-:Y:S02]  /*8820*/  LOP3.LUT R28, R28, 0x10001, RZ, 0xc0, !PT ;  /* 0x000100011c1c7812 */ /* 0x000fe400078ec0ff */
[C---:B------:R-:W-:Y:S02]  /*8830*/  LOP3.LUT R57, R12.reuse, 0x70007, RZ, 0xc0, !PT ;  /* 0x000700070c397812 */ /* 0x040fe400078ec0ff */
[----:B------:R-:W-:-:S02]  /*8840*/  LOP3.LUT R16, R12, 0x380038, RZ, 0xc0, !PT ;  /* 0x003800380c107812 */ /* 0x000fc400078ec0ff */
[----:B------:R-:W-:Y:S02]  /*8850*/  SHF.R.U32.HI R51, RZ, 0x6, R12 ;  /* 0x00000006ff337819 */ /* 0x000fe4000001160c */
[C---:B------:R-:W-:Y:S02]  /*8860*/  LOP3.LUT R56, R13.reuse, 0x70007, RZ, 0xc0, !PT ;  /* 0x000700070d387812 */ /* 0x040fe400078ec0ff */
[----:B0-----:R-:W-:Y:S02]  /*8870*/  LOP3.LUT R2, R13, 0x380038, RZ, 0xc0, !PT ;  /* 0x003800380d027812 */ /* 0x001fe400078ec0ff */
[----:B------:R-:W-:Y:S02]  /*8880*/  SHF.R.U32.HI R52, RZ, 0x6, R13 ;  /* 0x00000006ff347819 */ /* 0x000fe4000001160d */
[----:B------:R-:W-:Y:S02]  /*8890*/  SHF.R.U32.HI R55, RZ, 0x6, R14 ;  /* 0x00000006ff377819 */ /* 0x000fe4000001160e */
[----:B------:R-:W-:-:S02]  /*88a0*/  SHF.R.U32.HI R12, RZ, 0xf, R12 ;  /* 0x0000000fff0c7819 */ /* 0x000fc4000001160c */
[----:B------:R-:W-:Y:S02]  /*88b0*/  LOP3.LUT R58, R14, 0x70007, RZ, 0xc0, !PT ;  /* 0x000700070e3a7812 */ /* 0x000fe400078ec0ff */
[----:B---3-5:R-:W-:Y:S02]  /*88c0*/  SHF.R.U32.HI R20, RZ, 0xe, R10 ;  /* 0x0000000eff147819 */ /* 0x028fe4000001160a */
[C---:B------:R-:W-:Y:S02]  /*88d0*/  LOP3.LUT R54, R11.reuse, 0x70007, RZ, 0xc0, !PT ;  /* 0x000700070b367812 */ /* 0x040fe400078ec0ff */
[----:B------:R-:W-:Y:S02]  /*88e0*/  LOP3.LUT R62, R11, 0x380038, RZ, 0xc0, !PT ;  /* 0x003800380b3e7812 */ /* 0x000fe400078ec0ff */
[--C-:B------:R-:W-:Y:S02]  /*88f0*/  SHF.R.U32.HI R47, RZ, 0x6, R11.reuse ;  /* 0x00000006ff2f7819 */ /* 0x100fe4000001160b */
[----:B------:R-:W-:-:S02]  /*8900*/  SHF.R.U32.HI R11, RZ, 0xe, R11 ;  /* 0x0000000eff0b7819 */ /* 0x000fc4000001160b */
[----:B------:R-:W-:Y:S02]  /*8910*/  LOP3.LUT R18, R14, 0x380038, RZ, 0xc0, !PT ;  /* 0x003800380e127812 */ /* 0x000fe400078ec0ff */
[----:B------:R-:W-:Y:S02]  /*8920*/  SHF.R.U32.HI R59, RZ, 0x6, R15 ;  /* 0x00000006ff3b7819 */ /* 0x000fe4000001160f */
[C---:B------:R-:W-:Y:S02]  /*8930*/  LOP3.LUT R45, R8.reuse, 0x70007, RZ, 0xc0, !PT ;  /* 0x00070007082d7812 */ /* 0x040fe400078ec0ff */
[----:B------:R-:W-:Y:S02]  /*8940*/  LOP3.LUT R3, R8, 0x380038, RZ, 0xc0, !PT ;  /* 0x0038003808037812 */ /* 0x000fe400078ec0ff */
[--C-:B------:R-:W-:Y:S02]  /*8950*/  SHF.R.U32.HI R35, RZ, 0x6, R8.reuse ;  /* 0x00000006ff237819 */ /* 0x100fe40000011608 */
[----:B------:R-:W-:-:S02]  /*8960*/  SHF.R.U32.HI R13, RZ, 0xe, R8 ;  /* 0x0000000eff0d7819 */ /* 0x000fc40000011608 */
[C---:B------:R-:W-:Y:S02]  /*8970*/  LOP3.LUT R39, R9.reuse, 0x70007, RZ, 0xc0, !PT ;  /* 0x0007000709277812 */ /* 0x040fe400078ec0ff */
[----:B------:R-:W-:Y:S02]  /*8980*/  LOP3.LUT R14, R9, 0x380038, RZ, 0xc0, !PT ;  /* 0x00380038090e7812 */ /* 0x000fe400078ec0ff */
[--C-:B------:R-:W-:Y:S02]  /*8990*/  SHF.R.U32.HI R34, RZ, 0x6, R9.reuse ;  /* 0x00000006ff227819 */ /* 0x100fe40000011609 */
[----:B------:R-:W-:Y:S02]  /*89a0*/  SHF.R.U32.HI R8, RZ, 0xe, R9 ;  /* 0x0000000eff087819 */ /* 0x000fe40000011609 */
[----:B------:R-:W-:Y:S02]  /*89b0*/  LOP3.LUT R17, R17, 0x10001, RZ, 0xc0, !PT ;  /* 0x0001000111117812 */ /* 0x000fe400078ec0ff */
[----:B------:R-:W-:-:S02]  /*89c0*/  LOP3.LUT R19, R19, 0x20002, R20, 0xf8, !PT ;  /* 0x0002000213137812 */ /* 0x000fc400078ef814 */
[----:B------:R-:W-:Y:S02]  /*89d0*/  LOP3.LUT R20, R28, 0x20002, R11, 0xf8, !PT ;  /* 0x000200021c147812 */ /* 0x000fe400078ef80b */
[C---:B----4-:R-:W-:Y:S02]  /*89e0*/  LOP3.LUT R38, R5.reuse, 0x70007, RZ, 0xc0, !PT ;  /* 0x0007000705267812 */ /* 0x050fe400078ec0ff */
[----:B------:R-:W-:Y:S02]  /*89f0*/  LOP3.LUT R9, R5, 0x380038, RZ, 0xc0, !PT ;  /* 0x0038003805097812 */ /* 0x000fe400078ec0ff */
[--C-:B------:R-:W-:Y:S02]  /*8a00*/  SHF.R.U32.HI R33, RZ, 0x6, R5.reuse ;  /* 0x00000006ff217819 */ /* 0x100fe40000011605 */
[----:B------:R-:W-:Y:S02]  /*8a10*/  SHF.R.U32.HI R29, RZ, 0xd, R5 ;  /* 0x0000000dff1d7819 */ /* 0x000fe40000011605 */
[----:B------:R-:W-:-:S02]  /*8a20*/  LOP3.LUT R70, R15, 0x70007, RZ, 0xc0, !PT ;  /* 0x000700070f467812 */ /* 0x000fc400078ec0ff */
[----:B------:R-:W-:Y:S02]  /*8a30*/  LOP3.LUT R60, R15, 0x380038, RZ, 0xc0, !PT ;  /* 0x003800380f3c7812 */ /* 0x000fe400078ec0ff */
[C---:B------:R-:W-:Y:S02]  /*8a40*/  LOP3.LUT R48, R6.reuse, 0x70007, RZ, 0xc0, !PT ;  /* 0x0007000706307812 */ /* 0x040fe400078ec0ff */
[----:B------:R-:W-:Y:S02]  /*8a50*/  LOP3.LUT R11, R6, 0x380038, RZ, 0xc0, !PT ;  /* 0x00380038060b7812 */ /* 0x000fe400078ec0ff */
[--C-:B------:R-:W-:Y:S02]  /*8a60*/  SHF.R.U32.HI R36, RZ, 0x6, R6.reuse ;  /* 0x00000006ff247819 */ /* 0x100fe40000011606 */
[----:B------:R-:W-:Y:S02]  /*8a70*/  SHF.R.U32.HI R30, RZ, 0xd, R6 ;  /* 0x0000000dff1e7819 */ /* 0x000fe40000011606 */
[----:B------:R-:W-:-:S02]  /*8a80*/  LOP3.LUT R83, R2, 0x64006400, RZ, 0xfc, !PT ;  /* 0x6400640002537812 */ /* 0x000fc400078efcff */
[----:B------:R-:W-:Y:S02]  /*8a90*/  LOP3.LUT R5, R55, 0x380038, RZ, 0xc0, !PT ;  /* 0x0038003837057812 */ /* 0x000fe400078ec0ff */
[C---:B------:R-:W-:Y:S01]  /*8aa0*/  LOP3.LUT R50, R10.reuse, 0x70007, RZ, 0xc0, !PT ;  /* 0x000700070a327812 */ /* 0x040fe200078ec0ff */
[----:B------:R-:W-:Y:S01]  /*8ab0*/  HFMA2 R83, R83, R0.H1_H1, -132, -132 ;  /* 0xd820d82053537431 */ /* 0x000fe20000060000 */
[----:B------:R-:W-:Y:S02]  /*8ac0*/  LOP3.LUT R15, R10, 0x380038, RZ, 0xc0, !PT ;  /* 0x003800380a0f7812 */ /* 0x000fe400078ec0ff */
[----:B------:R-:W-:Y:S02]  /*8ad0*/  SHF.R.U32.HI R46, RZ, 0x6, R10 ;  /* 0x00000006ff2e7819 */ /* 0x000fe4000001160a */
[----:B------:R-:W-:Y:S02]  /*8ae0*/  LOP3.LUT R12, R12, 0x10001, RZ, 0xc0, !PT ;  /* 0x000100010c0c7812 */ /* 0x000fe400078ec0ff */
[----:B------:R-:W-:-:S02]  /*8af0*/  LOP3.LUT R2, R51, 0x380038, RZ, 0xc0, !PT ;  /* 0x0038003833027812 */ /* 0x000fc400078ec0ff */
[----:B------:R-:W-:Y:S02]  /*8b00*/  LOP3.LUT R6, R59, 0x380038, RZ, 0xc0, !PT ;  /* 0x003800383b067812 */ /* 0x000fe400078ec0ff */
[----:B------:R-:W-:Y:S02]  /*8b10*/  LOP3.LUT R10, R17, 0x20002, R8, 0xf8, !PT ;  /* 0x00020002110a7812 */ /* 0x000fe400078ef808 */
[C---:B------:R-:W-:Y:S02]  /*8b20*/  LOP3.LUT R37, R4.reuse, 0x70007, RZ, 0xc0, !PT ;  /* 0x0007000704257812 */ /* 0x040fe400078ec0ff */
[----:B------:R-:W-:Y:S02]  /*8b30*/  LOP3.LUT R8, R4, 0x380038, RZ, 0xc0, !PT ;  /* 0x0038003804087812 */ /* 0x000fe400078ec0ff */
[--C-:B------:R-:W-:Y:S02]  /*8b40*/  SHF.R.U32.HI R32, RZ, 0x6, R4.reuse ;  /* 0x00000006ff207819 */ /* 0x100fe40000011604 */
[----:B------:R-:W-:-:S02]  /*8b50*/  SHF.R.U32.HI R28, RZ, 0xd, R4 ;  /* 0x0000000dff1c7819 */ /* 0x000fc40000011604 */
[----:B------:R-:W-:Y:S02]  /*8b60*/  LOP3.LUT R4, R52, 0x380038, RZ, 0xc0, !PT ;  /* 0x0038003834047812 */ /* 0x000fe400078ec0ff */
[----:B------:R-:W-:Y:S02]  /*8b70*/  LOP3.LUT R5, R5, 0x64006400, RZ, 0xfc, !PT ;  /* 0x6400640005057812 */ /* 0x000fe400078efcff */
[----:B------:R-:W-:Y:S02]  /*8b80*/  LOP3.LUT R13, R12, 0x20002, R13, 0xf8, !PT ;  /* 0x000200020c0d7812 */ /* 0x000fe400078ef80d */
[----:B------:R-:W-:Y:S02]  /*8b90*/  LOP3.LUT R85, R2, 0x64006400, RZ, 0xfc, !PT ;  /* 0x6400640002557812 */ /* 0x000fe400078efcff */
[----:B------:R-:W-:Y:S02]  /*8ba0*/  LOP3.LUT R61, R6, 0x64006400, RZ, 0xfc, !PT ;  /* 0x64006400063d7812 */ /* 0x000fe400078efcff */
[C---:B------:R-:W-:Y:S01]  /*8bb0*/  LOP3.LUT R53, R7.reuse, 0x70007, RZ, 0xc0, !PT ;  /* 0x0007000707357812 */ /* 0x040fe200078ec0ff */
[-C--:B------:R-:W-:Y:S01]  /*8bc0*/  HFMA2 R85, R85, R0.reuse.H1_H1, -132, -132 ;  /* 0xd820d82055557431 */ /* 0x080fe20000060000 */
[----:B------:R-:W-:Y:S01]  /*8bd0*/  LOP3.LUT R12, R7, 0x380038, RZ, 0xc0, !PT ;  /* 0x00380038070c7812 */ /* 0x000fe200078ec0ff */
[----:B------:R-:W-:Y:S01]  /*8be0*/  HFMA2 R61, R61, R0.H1_H1, -132, -132 ;  /* 0xd820d8203d3d7431 */ /* 0x000fe20000060000 */
[----:B------:R-:W-:-:S02]  /*8bf0*/  SHF.R.U32.HI R49, RZ, 0x6, R7 ;  /* 0x00000006ff317819 */ /* 0x000fc40000011607 */
[----:B------:R-:W-:Y:S02]  /*8c00*/  SHF.R.U32.HI R31, RZ, 0xd, R7 ;  /* 0x0000000dff1f7819 */ /* 0x000fe40000011607 */
[----:B------:R-:W-:Y:S02]  /*8c10*/  LOP3.LUT R2, R35, 0x380038, RZ, 0xc0, !PT ;  /* 0x0038003823027812 */ /* 0x000fe400078ec0ff */
[----:B------:R-:W-:Y:S02]  /*8c20*/  LOP3.LUT R6, R46, 0x380038, RZ, 0xc0, !PT ;  /* 0x003800382e067812 */ /* 0x000fe400078ec0ff */
[----:B------:R-:W-:Y:S01]  /*8c30*/  LOP3.LUT R7, R60, 0x64006400, RZ, 0xfc, !PT ;  /* 0x640064003c077812 */ /* 0x000fe200078efcff */
[-C--:B------:R-:W-:Y:S01]  /*8c40*/  HFMA2 R60, R5, R0.reuse.H1_H1, -132, -132 ;  /* 0xd820d820053c7431 */ /* 0x080fe20000060000 */
[----:B------:R-:W-:Y:S02]  /*8c50*/  LOP3.LUT R77, R4, 0x64006400, RZ, 0xfc, !PT ;  /* 0x64006400044d7812 */ /* 0x000fe400078efcff */
[----:B------:R-:W-:Y:S01]  /*8c60*/  LOP3.LUT R28, R13, 0x40004, R28, 0xf8, !PT ;  /* 0x000400040d1c7812 */ /* 0x000fe200078ef81c */
[-C--:B------:R-:W-:Y:S01]  /*8c70*/  HFMA2 R78, R7, R0.reuse.H1_H1, -132, -132 ;  /* 0xd820d820074e7431 */ /* 0x080fe20000060000 */
[----:B------:R-:W-:Y:S01]  /*8c80*/  LOP3.LUT R4, R34, 0x380038, RZ, 0xc0, !PT ;  /* 0x0038003822047812 */ /* 0x000fe200078ec0ff */
[----:B------:R-:W-:Y:S01]  /*8c90*/  HFMA2 R77, R77, R0.H1_H1, -132, -132 ;  /* 0xd820d8204d4d7431 */ /* 0x000fe20000060000 */
[----:B------:R-:W-:-:S02]  /*8ca0*/  LOP3.LUT R5, R2, 0x64006400, RZ, 0xfc, !PT ;  /* 0x6400640002057812 */ /* 0x000fc400078efcff */
[----:B------:R-:W-:Y:S02]  /*8cb0*/  LOP3.LUT R13, R6, 0x64006400, RZ, 0xfc, !PT ;  /* 0x64006400060d7812 */ /* 0x000fe400078efcff */
[----:B------:R-:W-:Y:S02]  /*8cc0*/  LOP3.LUT R3, R3, 0x64006400, RZ, 0xfc, !PT ;  /* 0x6400640003037812 */ /* 0x000fe400078efcff */
[----:B------:R-:W-:Y:S02]  /*8cd0*/  LOP3.LUT R6, R36, 0x380038, RZ, 0xc0, !PT ;  /* 0x0038003824067812 */ /* 0x000fe400078ec0ff */
[----:B------:R-:W-:Y:S02]  /*8ce0*/  LOP3.LUT R30, R19, 0x40004, R30, 0xf8, !PT ;  /* 0x00040004131e7812 */ /* 0x000fe400078ef81e */
[----:B------:R-:W-:Y:S02]  /*8cf0*/  LOP3.LUT R7, R47, 0x380038, RZ, 0xc0, !PT ;  /* 0x003800382f077812 */ /* 0x000fe400078ec0ff */
[----:B------:R-:W-:-:S02]  /*8d00*/  LOP3.LUT R19, R4, 0x64006400, RZ, 0xfc, !PT ;  /* 0x6400640004137812 */ /* 0x000fc400078efcff */
[----:B------:R-:W-:Y:S02]  /*8d10*/  LOP3.LUT R2, R32, 0x380038, RZ, 0xc0, !PT ;  /* 0x0038003820027812 */ /* 0x000fe400078ec0ff */
[----:B------:R-:W-:Y:S01]  /*8d20*/  LOP3.LUT R31, R20, 0x40004, R31, 0xf8, !PT ;  /* 0x00040004141f7812 */ /* 0x000fe200078ef81f */
[-C--:B------:R-:W-:Y:S01]  /*8d30*/  HFMA2 R20, R5, R0.reuse.H1_H1, -132, -132 ;  /* 0xd820d82005147431 */ /* 0x080fe20000060000 */
[----:B------:R-:W-:Y:S01]  /*8d40*/  LOP3.LUT R4, R33, 0x380038, RZ, 0xc0, !PT ;  /* 0x0038003821047812 */ /* 0x000fe200078ec0ff */
[-C--:B------:R-:W-:Y:S01]  /*8d50*/  HFMA2 R19, R19, R0.reuse.H1_H1, -132, -132 ;  /* 0xd820d82013137431 */ /* 0x080fe20000060000 */
[----:B------:R-:W-:Y:S01]  /*8d60*/  LOP3.LUT R65, R62, 0x64006400, RZ, 0xfc, !PT ;  /* 0x640064003e417812 */ /* 0x000fe200078efcff */
[-C--:B------:R-:W-:Y:S01]  /*8d70*/  HFMA2 R62, R3, R0.reuse.H1_H1, -132, -132 ;  /* 0xd820d820033e7431 */ /* 0x080fe20000060000 */
[----:B------:R-:W-:Y:S02]  /*8d80*/  LOP3.LUT R69, R6, 0x64006400, RZ, 0xfc, !PT ;  /* 0x6400640006457812 */ /* 0x000fe400078efcff */
[----:B------:R-:W-:Y:S01]  /*8d90*/  LOP3.LUT R5, R55, 0x1c001c0, RZ, 0xc0, !PT ;  /* 0x01c001c037057812 */ /* 0x000fe200078ec0ff */
[----:B------:R-:W-:Y:S01]  /*8da0*/  HFMA2 R65, R65, R0.H1_H1, -132, -132 ;  /* 0xd820d82041417431 */ /* 0x000fe20000060000 */
[----:B------:R-:W-:-:S02]  /*8db0*/  LOP3.LUT R17, R7, 0x64006400, RZ, 0xfc, !PT ;  /* 0x6400640007117812 */ /* 0x000fc400078efcff */
[----:B------:R-:W-:Y:S02]  /*8dc0*/  LOP3.LUT R67, R11, 0x64006400, RZ, 0xfc, !PT ;  /* 0x640064000b437812 */ /* 0x000fe400078efcff */
[----:B------:R-:W-:Y:S01]  /*8dd0*/  LOP3.LUT R3, R2, 0x64006400, RZ, 0xfc, !PT ;  /* 0x6400640002037812 */ /* 0x000fe200078efcff */
[-C--:B------:R-:W-:Y:S01]  /*8de0*/  HFMA2 R17, R17, R0.reuse.H1_H1, -132, -132 ;  /* 0xd820d82011117431 */ /* 0x080fe20000060000 */
[----:B------:R-:W-:Y:S02]  /*8df0*/  LOP3.LUT R6, R59, 0x1c001c0, RZ, 0xc0, !PT ;  /* 0x01c001c03b067812 */ /* 0x000fe400078ec0ff */
[----:B------:R-:W-:Y:S02]  /*8e00*/  LOP3.LUT R7, R8, 0x64006400, RZ, 0xfc, !PT ;  /* 0x6400640008077812 */ /* 0x000fe400078efcff */
        /* <DEDUP_REMOVED lines=13> */
[-C--:B------:R-:W-:Y:S01]  /*8ee0*/  HFMA2 R68, R5, R0.reuse.H0_H0, -20, -20 ;  /* 0xcd00cd0005447431 */ /* 0x080fe20000040000 */
[----:B------:R-:W-:Y:S01]  /*8ef0*/  LOP3.LUT R6, R46, 0x1c001c0, RZ, 0xc0, !PT ;  /* 0x01c001c02e067812 */ /* 0x000fe200078ec0ff */
[-C--:B------:R-:W-:Y:S01]  /*8f00*/  HFMA2 R63, R63, R0.reuse.H1_H1, -132, -132 ;  /* 0xd820d8203f3f7431 */ /* 0x080fe20000060000 */
        /* <DEDUP_REMOVED lines=11> */
[----:B------:R-:W-:Y:S01]  /*8fc0*/  LOP3.LUT R59, R59, 0x70007, RZ, 0xc0, !PT ;  /* 0x000700073b3b7812 */ /* 0x000fe200078ec0ff */
[-C--:B------:R-:W-:Y:S01]  /*8fd0*/  HFMA2 R64, R15, R0.reuse.H1_H1, -132, -132 ;  /* 0xd820d8200f407431 */ /* 0x080fe20000060000 */
        /* <DEDUP_REMOVED lines=8> */
[----:B------:R-:W-:Y:S01]  /*9060*/  HFMA2 R9, R73, R0.H1_H1, -132, -132 ;  /* 0xd820d82049097431 */ /* 0x000fe20000060000 */
[----:B------:R-:W-:-:S02]  /*9070*/  LOP3.LUT R7, R4, 0x64006400, RZ, 0xfc, !PT ;  /* 0x6400640004077812 */ /* 0x000fc400078efcff */
[----:B------:R-:W-:Y:S01]  /*9080*/  LOP3.LUT R81, R8, 0x64006400, RZ, 0xfc, !PT ;  /* 0x6400640008517812 */ /* 0x000fe200078efcff */
[----:B------:R-:W-:Y:S01]  /*9090*/  HADD2 R86, R51, -1028, -1028 ;  /* 0xe404e40433567430 */ /* 0x000fe20000000000 */
        /* <DEDUP_REMOVED lines=8> */
[----:B------:R-:W-:Y:S01]  /*9120*/  LOP3.LUT R79, R18, 0x64006400, RZ, 0xfc, !PT ;  /* 0x64006400124f7812 */ /* 0x000fe200078efcff */
[-C--:B------:R-:W-:Y:S01]  /*9130*/  HFMA2 R18, R13, R0.reuse.H1_H1, -132, -132 ;  /* 0xd820d8200d127431 */ /* 0x080fe20000060000 */
[----:B------:R-:W-:Y:S01]  /*9140*/  LOP3.LUT R75, R6, 0x64006400, RZ, 0xfc, !PT ;  /* 0x64006400064b7812 */ /* 0x000fe200078efcff */
[-C--:B------:R-:W-:Y:S01]  /*9150*/  HFMA2 R6, R5, R0.reuse.H0_H0, -20, -20 ;  /* 0xcd00cd0005067431 */ /* 0x080fe20000040000 */
[----:B------:R-:W-:Y:S01]  /*9160*/  LOP3.LUT R35, R35, 0x70007, RZ, 0xc0, !PT ;  /* 0x0007000723237812 */ /* 0x000fe200078ec0ff */
[-C--:B------:R-:W-:Y:S01]  /*9170*/  HFMA2 R13, R71, R0.reuse.H1_H1, -132, -132 ;  /* 0xd820d820470d7431 */ /* 0x080fe20000060000 */
[----:B------:R-:W-:Y:S01]  /*9180*/  LOP3.LUT R34, R34, 0x70007, RZ, 0xc0, !PT ;  /* 0x0007000722227812 */ /* 0x000fe200078ec0ff */
[-C--:B------:R-:W-:Y:S01]  /*9190*/  HFMA2 R5, R81, R0.reuse.H0_H0, -20, -20 ;  /* 0xcd00cd0051057431 */ /* 0x080fe20000040000 */
[----:B------:R-:W-:Y:S01]  /*91a0*/  LOP3.LUT R46, R46, 0x70007, RZ, 0xc0, !PT ;  /* 0x000700072e2e7812 */ /* 0x000fe200078ec0ff */
[----:B------:R-:W-:Y:S01]  /*91b0*/  HADD2 R81, R59, -1028, -1028 ;  /* 0xe404e4043b517430 */ /* 0x000fe20000000000 */
[----:B------:R-:W-:Y:S01]  /*91c0*/  LOP3.LUT R47, R47, 0x70007, RZ, 0xc0, !PT ;  /* 0x000700072f2f7812 */ /* 0x000fe200078ec0ff */
[----:B------:R-:W-:Y:S01]  /*91d0*/  HFMA2 R79, R79, R0.H1_H1, -132, -132 ;  /* 0xd820d8204f4f7431 */ /* 0x000fe20000060000 */
        /* <DEDUP_REMOVED lines=63> */
[----:B------:R-:W-:Y:S01]  /*95d0*/  HADD2 R59, R59, -1028, -1028 ;  /* 0xe404e4043b3b7430 */ /* 0x000fe20000000000 */
[----:B------:R-:W-:Y:S06]  /*95e0*/  @!P2 BRA `(.L_x_1176) ;  /* 0x000000040038a947 */ /* 0x000fec0003800000 */
        /* <DEDUP_REMOVED lines=78> */
.L_x_1176:
[----:B------:R-:W-:Y:S02]  /*9ad0*/  MOV R102, R104 ;  /* 0x0000006800667202 */ /* 0x000fe40000000f00 */
[----:B------:R-:W-:Y:S01]  /*9ae0*/  MOV R103, R105 ;  /* 0x0000006900677202 */ /* 0x000fe20000000f00 */
[----:B------:R-:W-:Y:S06]  /*9af0*/  @!P1 BRA `(.L_x_1177) ;  /* 0x0000000c00cc9947 */ /* 0x000fec0003800000 */
[----:B------:R-:W-:Y:S02]  /*9b00*/  PRMT R28, R92, 0x9910, RZ ;  /* 0x000099105c1c7816 */ /* 0x000fe400000000ff */
[----:B------:R-:W-:Y:S02]  /*9b10*/  ISETP.NE.AND P3, PT, R98, 0x2, PT ;  /* 0x000000026200780c */ /* 0x000fe40003f65270 */
[----:B------:R-:W-:-:S13]  /*9b20*/  ISETP.NE.AND P2, PT, R28, RZ, PT ;  /* 0x000000ff1c00720c */ /* 0x000fda0003f45270 */
        /* <DEDUP_REMOVED lines=79> */
.L_x_1178:
[----:B------:R-:W-:Y:S05]  /*a020*/  @!P3 BRA `(.L_x_1177) ;  /* 0x000000080080b947 */ /* 0x000fea0003800000 */
[----:B------:R-:W-:-:S04]  /*a030*/  PRMT R28, R91, 0x9910, RZ ;  /* 0x000099105b1c7816 */ /* 0x000fc800000000ff */
        /* <DEDUP_REMOVED lines=80> */
.L_x_1179:
        /* <DEDUP_REMOVED lines=79> */
.L_x_1177:
[----:B------:R-:W-:Y:S01]  /*aa30*/  IADD3 R97, PT, PT, R97, 0x20, RZ ;  /* 0x0000002061617810 */ /* 0x000fe20007ffe0ff */
[----:B------:R-:W-:Y:S01]  /*aa40*/  UIADD3 UR4, UPT, UPT, UR4, 0x40, URZ ;  /* 0x0000004004047890 */ /* 0x000fe2000fffe0ff */
[----:B------:R-:W-:Y:S02]  /*aa50*/  IMAD.WIDE R104, R89, 0x4, R100 ;  /* 0x0000000459687825 */ /* 0x000fe400078e0264 */
[----:B------:R-:W-:-:S13]  /*aa60*/  ISETP.GE.AND P2, PT, R97, R90, PT ;  /* 0x0000005a6100720c */ /* 0x000fda0003f46270 */
[----:B------:R-:W-:Y:S05]  /*aa70*/  @!P2 BRA `(.L_x_1180) ;  /* 0xffffffdc002ca947 */ /* 0x000fea000383ffff */
[----:B------:R-:W-:-:S07]  /*aa80*/  IMAD.WIDE R104, R89, 0xc, R102 ;  /* 0x0000000c59687825 */ /* 0x000fce00078e0266 */
.L_x_1175:
[----:B------:R-:W0:Y:S02]  /*aa90*/  LDCU UR5, c[0x0][0x3dc] ;  /* 0x00007b80ff0577ac */ /* 0x000e240008000800 */
[----:B0-----:R-:W-:-:S04]  /*aaa0*/  VIMNMX R96, PT, PT, R96, UR5, PT ;  /* 0x0000000560607c48 */ /* 0x001fc8000bfe0100 */
[----:B------:R-:W-:-:S13]  /*aab0*/  ISETP.GT.AND P0, PT, R96, R97, PT ;  /* 0x000000616000720c */ /* 0x000fda0003f04270 */
[----:B------:R-:W-:Y:S05]  /*aac0*/  @!P0 BRA `(.L_x_1181) ;  /* 0x0000001000c48947 */ /* 0x000fea0003800000 */
[----:B------:R-:W-:Y:S01]  /*aad0*/  PRMT R0, R93, 0x9910, RZ ;  /* 0x000099105d007816 */ /* 0x000fe200000000ff */
[----:B------:R-:W-:-:S03]  /*aae0*/  UIADD3 UR4, UPT, UPT, UR4, 0x80, URZ ;  /* 0x0000008004047890 */ /* 0x000fc6000fffe0ff */
[----:B------:R-:W-:-:S04]  /*aaf0*/  ISETP.NE.AND P0, PT, R0, RZ, PT ;  /* 0x000000ff0000720c */ /* 0x000fc80003f05270 */
[----:B------:R-:W-:-:S13]  /*ab00*/  ISETP.EQ.OR P0, PT, R98, 0x3, !P0 ;  /* 0x000000036200780c */ /* 0x000fda0004702670 */
.L_x_1186:
[----:B------:R-:W2:Y:S01]  /*ab10*/  LDG.E.128.CONSTANT R4, desc[UR8][R104.64] ;  /* 0x0000000868047981 */ /* 0x000ea2000c1e9d00 */
[----:B------:R-:W-:Y:S01]  /*ab20*/  MOV R8, 0x3400 ;  /* 0x0000340000087802 */ /* 0x000fe20000000f00 */
[----:B------:R-:W-:Y:S01]  /*ab30*/  HFMA2 R33, -RZ, RZ, 0, 0.0625 ;  /* 0x00002c00ff217431 */ /* 0x000fe200000001ff */
[----:B------:R-:W-:Y:S02]  /*ab40*/  MOV R0, 0x2400 ;  /* 0x0000240000007802 */ /* 0x000fe40000000f00 */
[----:B------:R-:W-:Y:S02]  /*ab50*/  ISETP.NE.AND P2, PT, R95, RZ, PT ;  /* 0x000000ff5f00720c */ /* 0x000fe40003f45270 */
[----:B------:R-:W-:Y:S02]  /*ab60*/  PRMT R8, R0, 0x5410, R8 ;  /* 0x0000541000087816 */ /* 0x000fe40000000008 */
[----:B------:R-:W-:Y:S02]  /*ab70*/  ISETP.NE.AND P1, PT, R98, 0x1, PT ;  /* 0x000000016200780c */ /* 0x000fe40003f25270 */
[----:B--2---:R-:W-:-:S02]  /*ab80*/  LOP3.LUT R45, R5, 0x30003, RZ, 0xc0, !PT ;  /* 0x00030003052d7812 */ /* 0x004fc400078ec0ff */
[C---:B------:R-:W-:Y:S02]  /*ab90*/  LOP3.LUT R2, R5.reuse, 0xc000c, RZ, 0xc0, !PT ;  /* 0x000c000c05027812 */ /* 0x040fe400078ec0ff */
[C---:B------:R-:W-:Y:S02]  /*aba0*/  LOP3.LUT R17, R5.reuse, 0x300030, RZ, 0xc0, !PT ;  /* 0x0030003005117812 */ /* 0x040fe400078ec0ff */
[----:B------:R-:W-:Y:S02]  /*abb0*/  LOP3.LUT R32, R5, 0xc000c0, RZ, 0xc0, !PT ;  /* 0x00c000c005207812 */ /* 0x000fe400078ec0ff */
[----:B------:R-:W-:Y:S02]  /*abc0*/  SHF.R.U32.HI R47, RZ, 0x8, R5 ;  /* 0x00000008ff2f7819 */ /* 0x000fe40000011605 */
[C---:B------:R-:W-:Y:S02]  /*abd0*/  LOP3.LUT R5, R6.reuse, 0xc000c, RZ, 0xc0, !PT ;  /* 0x000c000c06057812 */ /* 0x040fe400078ec0ff */
[----:B------:R-:W-:-:S02]  /*abe0*/  LOP3.LUT R48, R6, 0x30003, RZ, 0xc0, !PT ;  /* 0x0003000306307812 */ /* 0x000fc400078ec0ff */
[C---:B------:R-:W-:Y:S02]  /*abf0*/  LOP3.LUT R19, R6.reuse, 0x300030, RZ, 0xc0, !PT ;  /* 0x0030003006137812 */ /* 0x040fe400078ec0ff */
[----:B------:R-:W-:Y:S02]  /*ac00*/  LOP3.LUT R34, R6, 0xc000c0, RZ, 0xc0, !PT ;  /* 0x00c000c006227812 */ /* 0x000fe400078ec0ff */
[----:B------:R-:W-:Y:S02]  /*ac10*/  SHF.R.U32.HI R49, RZ, 0x8, R6 ;  /* 0x00000008ff317819 */ /* 0x000fe40000011606 */
[----:B------:R-:W-:Y:S02]  /*ac20*/  LOP3.LUT R6, R5, 0x64006400, RZ, 0xfc, !PT ;  /* 0x6400640005067812 */ /* 0x000fe400078efcff */
[C---:B------:R-:W-:Y:S02]  /*ac30*/  LOP3.LUT R9, R4.reuse, 0x30003, RZ, 0xc0, !PT ;  /* 0x0003000304097812 */ /* 0x040fe400078ec0ff */
[----:B------:R-:W-:-:S02]  /*ac40*/  LOP3.LUT R0, R4, 0xc000c, RZ, 0xc0, !PT ;  /* 0x000c000c04007812 */ /* 0x000fc400078ec0ff */
[C---:B------:R-:W-:Y:S02]  /*ac50*/  LOP3.LUT R10, R4.reuse, 0x300030, RZ, 0xc0, !PT ;  /* 0x00300030040a7812 */ /* 0x040fe400078ec0ff */
[----:B------:R-:W-:Y:S02]  /*ac60*/  LOP3.LUT R11, R4, 0xc000c0, RZ, 0xc0, !PT ;  /* 0x00c000c0040b7812 */ /* 0x000fe400078ec0ff */
[----:B------:R-:W-:Y:S02]  /*ac70*/  SHF.R.U32.HI R51, RZ, 0x8, R7 ;  /* 0x00000008ff337819 */ /* 0x000fe40000011607 */
[----:B------:R-:W-:Y:S02]  /*ac80*/  LOP3.LUT R5, R47, 0xc000c, RZ, 0xc0, !PT ;  /* 0x000c000c2f057812 */ /* 0x000fe400078ec0ff */
[----:B------:R-:W-:Y:S02]  /*ac90*/  SHF.R.U32.HI R4, RZ, 0x8, R4 ;  /* 0x00000008ff047819 */ /* 0x000fe40000011604 */
[----:B------:R-:W-:-:S02]  /*aca0*/  LOP3.LUT R3, R2, 0x64006400, RZ, 0xfc, !PT ;  /* 0x6400640002037812 */ /* 0x000fc400078efcff */
[----:B------:R-:W-:Y:S02]  /*acb0*/  LOP3.LUT R14, R51, 0xc000c, RZ, 0xc0, !PT ;  /* 0x000c000c330e7812 */ /* 0x000fe400078ec0ff */
[----:B------:R-:W-:Y:S02]  /*acc0*/  LOP3.LUT R5, R5, 0x64006400, RZ, 0xfc, !PT ;  /* 0x6400640005057812 */ /* 0x000fe400078efcff */
[C---:B------:R-:W-:Y:S02]  /*acd0*/  LOP3.LUT R50, R7.reuse, 0x30003, RZ, 0xc0, !PT ;  /* 0x0003000307327812 */ /* 0x040fe400078ec0ff */
[C---:B------:R-:W-:Y:S02]  /*ace0*/  LOP3.LUT R12, R7.reuse, 0xc000c, RZ, 0xc0, !PT ;  /* 0x000c000c070c7812 */ /* 0x040fe400078ec0ff */
[C---:B-----5:R-:W-:Y:S02]  /*acf0*/  LOP3.LUT R20, R7.reuse, 0x300030, RZ, 0xc0, !PT ;  /* 0x0030003007147812 */ /* 0x060fe400078ec0ff */
        /* <DEDUP_REMOVED lines=121> */
.L_x_1182:
        /* <DEDUP_REMOVED lines=49> */
.L_x_1184:
        /* <DEDUP_REMOVED lines=48> */
.L_x_1185:
[----:B------:R-:W-:Y:S05]  /*baa0*/  @P0 BRA `(.L_x_1183) ;  /* 0x0000000000b40947 */ /* 0x000fea0003800000 */
[----:B------:R-:W0:Y:S01]  /*bab0*/  LDS.128 R4, [UR4+0x40] ;  /* 0x00004004ff047984 */ /* 0x000e220008000c00 */
[----:B------:R-:W-:Y:S02]  /*bac0*/  MOV R53, R0 ;  /* 0x0000000000357202 */ /* 0x000fe40000000f00 */
[----:B------:R-:W-:Y:S01]  /*bad0*/  PRMT R44, R44, 0x5410, R43 ;  /* 0x000054102c2c7816 */ /* 0x000fe2000000002b */
[----:B------:R-:W1:Y:S01]  /*bae0*/  LDS.128 R8, [UR4+0x50] ;  /* 0x00005004ff087984 */ /* 0x000e620008000c00 */
[----:B------:R-:W-:Y:S01]  /*baf0*/  PRMT R42, R42, 0x5410, R41 ;  /* 0x000054102a2a7816 */ /* 0x000fe20000000029 */
[-C--:B0-----:R-:W-:Y:S02]  /*bb00*/  HFMA2 R0, R45, R4.reuse, RZ ;  /* 0x000000042d007231 */ /* 0x081fe400000000ff */
[-C--:B------:R-:W-:Y:S02]  /*bb10*/  HFMA2 R45, R46, R4.reuse, RZ.H0_H0 ;  /* 0x000000042e2d7231 */ /* 0x080fe400000400ff */
[----:B------:R-:W-:-:S02]  /*bb20*/  HFMA2 R46, R47, R4, RZ ;  /* 0x000000042f2e7231 */ /* 0x000fc400000000ff */
[----:B------:R-:W-:Y:S02]  /*bb30*/  HFMA2 R4, R48, R4, RZ.H0_H0 ;  /* 0x0000000430047231 */ /* 0x000fe400000400ff */
[-C--:B------:R-:W-:Y:S02]  /*bb40*/  HFMA2 R45, R2, R5.reuse, R45 ;  /* 0x00000005022d7231 */ /* 0x080fe4000000002d */
[-C--:B------:R-:W-:Y:S02]  /*bb50*/  HFMA2 R4, R12, R5.reuse, R4 ;  /* 0x000000050c047231 */ /* 0x080fe40000000004 */
[-C--:B------:R-:W-:Y:S02]  /*bb60*/  HFMA2 R0, R53, R5.reuse, R0 ;  /* 0x0000000535007231 */ /* 0x080fe40000000000 */
[----:B------:R-:W-:Y:S02]  /*bb70*/  HFMA2 R45, R18, R6, R45 ;  /* 0x00000006122d7231 */ /* 0x000fe4000000002d */
[----:B------:R-:W-:-:S02]  /*bb80*/  HFMA2 R3, R3, R5, R46 ;  /* 0x0000000503037231 */ /* 0x000fc4000000002e */
[----:B------:R-:W-:Y:S02]  /*bb90*/  HFMA2 R45, R33, R7, R45 ;  /* 0x00000007212d7231 */ /* 0x000fe4000000002d */
[----:B------:R-:W-:Y:S02]  /*bba0*/  HFMA2 R0, R17, R6, R0 ;  /* 0x0000000611007231 */ /* 0x000fe40000000000 */
[----:B-1----:R-:W-:Y:S02]  /*bbb0*/  HFMA2 R45, R50, R8, R45 ;  /* 0x00000008322d7231 */ /* 0x002fe4000000002d */
[-C--:B------:R-:W-:Y:S02]  /*bbc0*/  HFMA2 R3, R19, R6.reuse, R3 ;  /* 0x0000000613037231 */ /* 0x080fe40000000003 */
[----:B------:R-:W-:Y:S02]  /*bbd0*/  HFMA2 R6, R20, R6, R4 ;  /* 0x0000000614067231 */ /* 0x000fe40000000004 */
[----:B------:R-:W-:-:S02]  /*bbe0*/  HFMA2 R45, R14, R9, R45 ;  /* 0x000000090e2d7231 */ /* 0x000fc4000000002d */
[-C--:B------:R-:W-:Y:S02]  /*bbf0*/  HFMA2 R6, R35, R7.reuse, R6 ;  /* 0x0000000723067231 */ /* 0x080fe40000000006 */
[-C--:B------:R-:W-:Y:S02]  /*bc00*/  HFMA2 R4, R32, R7.reuse, R0 ;  /* 0x0000000720047231 */ /* 0x080fe40000000000 */
[----:B------:R-:W-:Y:S02]  /*bc10*/  HFMA2 R45, R29, R10, R45 ;  /* 0x0000000a1d2d7231 */ /* 0x000fe4000000002d */
[----:B------:R-:W-:Y:S02]  /*bc20*/  HFMA2 R3, R34, R7, R3 ;  /* 0x0000000722037231 */ /* 0x000fe40000000003 */
[----:B------:R-:W-:Y:S02]  /*bc30*/  HFMA2 R6, R52, R8, R6 ;  /* 0x0000000834067231 */ /* 0x000fe40000000006 */
[----:B------:R-:W-:-:S02]  /*bc40*/  HFMA2 R45, R37, R11, R45 ;  /* 0x0000000b252d7231 */ /* 0x000fc4000000002d */
[----:B------:R-:W-:Y:S02]  /*bc50*/  HFMA2 R6, R16, R9, R6 ;  /* 0x0000000910067231 */ /* 0x000fe40000000006 */
        /* <DEDUP_REMOVED lines=18> */
.L_x_1183:
[----:B------:R-:W0:Y:S01]  /*bd80*/  LDC R89, c[0x0][0x3ac] ;  /* 0x0000eb00ff597b82 */ /* 0x000e220000000800 */
[----:B------:R-:W-:Y:S01]  /*bd90*/  IADD3 R97, PT, PT, R97, 0x10, RZ ;  /* 0x0000001061617810 */ /* 0x000fe20007ffe0ff */
[----:B------:R-:W-:-:S03]  /*bda0*/  UIADD3 UR4, UPT, UPT, UR4, 0x20, URZ ;  /* 0x0000002004047890 */ /* 0x000fc6000fffe0ff */
[----:B------:R-:W-:Y:S01]  /*bdb0*/  ISETP.GE.AND P2, PT, R97, R96, PT ;  /* 0x000000606100720c */ /* 0x000fe20003f46270 */
[----:B0-----:R-:W-:-:S12]  /*bdc0*/  IMAD.WIDE R104, R89, 0x4, R104 ;  /* 0x0000000459687825 */ /* 0x001fd800078e0268 */
[----:B------:R-:W-:Y:S05]  /*bdd0*/  @!P2 BRA `(.L_x_1186) ;  /* 0xffffffec004ca947 */ /* 0x000fea000383ffff */
.L_x_1181:
        /* <DEDUP_REMOVED lines=12> */
.L_x_1190:
[----:B------:R-:W0:Y:S02]  /*bea0*/  LDS R2, [R0] ;  /* 0x0000000000027984 */ /* 0x000e240000000800 */
[----:B0-----:R-:W-:-:S05]  /*beb0*/  HADD2 R3, R2, R7 ;  /* 0x0000000702037230 */ /* 0x001fca0000000000 */
[----:B------:R-:W0:Y:S02]  /*bec0*/  ATOMS.CAST.SPIN P0, [R0], R2, R3 ;  /* 0x000000020000758d */ /* 0x000e240001800003 */
[----:B0-----:R-:W-:Y:S05]  /*bed0*/  @!P0 BRA `(.L_x_1190) ;  /* 0xfffffffc00f08947 */ /* 0x001fea000383ffff */
[----:B------:R-:W-:Y:S05]  /*bee0*/  BRA `(.L_x_1188) ;  /* 0x00000000000c7947 */ /* 0x000fea0003800000 */
.L_x_1189:
[----:B------:R-:W2:Y:S02]  /*bef0*/  LD.E R0, desc[UR8][R4.64] ;  /* 0x0000000804007980 */ /* 0x000ea4000c101900 */
[----:B--2---:R-:W-:-:S05]  /*bf00*/  IADD3 R3, PT, PT, R7, R0, RZ ;  /* 0x0000000007037210 */ /* 0x004fca0007ffe0ff */
[----:B------:R0:W-:Y:S02]  /*bf10*/  ST.E desc[UR8][R4.64], R3 ;  /* 0x0000000304007985 */ /* 0x0001e4000c101908 */
.L_x_1188:
[----:B------:R-:W-:Y:S05]  /*bf20*/  BSYNC.RECONVERGENT B0 ;  /* 0x0000000000007941 */ /* 0x000fea0003800200 */
.L_x_1187:
[----:B------:R1:W-:Y:S01]  /*bf30*/  ATOM.E.ADD.F16x2.RN.STRONG.GPU P0, RZ, desc[UR8][R4.64+0x4], R27 ;  /* 0x8000041b04ff79a2 */ /* 0x0003e2000c10e108 */
[----:B------:R-:W-:Y:S04]  /*bf40*/  BSSY.RECONVERGENT B0, `(.L_x_1191) ;  /* 0x000000e000007945 */ /* 0x000fe80003800200 */
[----:B-1----:R-:W-:Y:S05]  /*bf50*/  @P0 BRA `(.L_x_1192) ;  /* 0x0000000000300947 */ /* 0x002fea0003800000 */
[----:B------:R-:W1:Y:S02]  /*bf60*/  QSPC.E.S P0, RZ, [R4+0x4] ;  /* 0x0000040004ff73aa */ /* 0x000e640000000500 */
[----:B-1----:R-:W-:Y:S05]  /*bf70*/  @!P0 BRA `(.L_x_1193) ;  /* 0x00000000001c8947 */ /* 0x002fea0003800000 */
[----:B------:R-:W-:-:S04]  /*bf80*/  MOV R2, R4 ;  /* 0x0000000400027202 */ /* 0x000fc80000000f00 */
[----:B------:R-:W-:-:S07]  /*bf90*/  MOV R0, R2 ;  /* 0x0000000200007202 */ /* 0x000fce0000000f00 */
.L_x_1194:
[----:B------:R-:W0:Y:S02]  /*bfa0*/  LDS R2, [R0+0x4] ;  /* 0x0000040000027984 */ /* 0x000e240000000800 */
[----:B0-----:R-:W-:-:S05]  /*bfb0*/  HFMA2 R3, R2, 1, 1, R27 ;  /* 0x3c003c0002037831 */ /* 0x001fca000000001b */
[----:B------:R-:W0:Y:S02]  /*bfc0*/  ATOMS.CAST.SPIN P0, [R0+0x4], R2, R3 ;  /* 0x000004020000758d */ /* 0x000e240001800003 */
[----:B0-----:R-:W-:Y:S05]  /*bfd0*/  @!P0 BRA `(.L_x_1194) ;  /* 0xfffffffc00f08947 */ /* 0x001fea000383ffff */
[----:B------:R-:W-:Y:S05]  /*bfe0*/  BRA `(.L_x_1192) ;  /* 0x00000000000c7947 */ /* 0x000fea0003800000 */
.L_x_1193:
[----:B------:R-:W0:Y:S02]  /*bff0*/  LD.E R0, desc[UR8][R4.64+0x4] ;  /* 0x0000040804007980 */ /* 0x000e24000c101900 */
[----:B0-----:R-:W-:-:S05]  /*c000*/  IADD3 R3, PT, PT, R27, R0, RZ ;  /* 0x000000001b037210 */ /* 0x001fca0007ffe0ff */
[----:B------:R1:W-:Y:S02]  /*c010*/  ST.E desc[UR8][R4.64+0x4], R3 ;  /* 0x0000040304007985 */ /* 0x0003e4000c101908 */
.L_x_1192:
[----:B------:R-:W-:Y:S05]  /*c020*/  BSYNC.RECONVERGENT B0 ;  /* 0x0000000000007941 */ /* 0x000fea0003800200 */
.L_x_1191:
        /* <DEDUP_REMOVED lines=11> */
.L_x_1198:
[----:B------:R-:W0:Y:S02]  /*c0e0*/  LDS R2, [R0] ;  /* 0x0000000000027984 */ /* 0x000e240000000800 */
[----:B0-----:R-:W-:-:S05]  /*c0f0*/  HADD2 R3, R2, R7 ;  /* 0x0000000702037230 */ /* 0x001fca0000000000 */
[----:B------:R-:W0:Y:S02]  /*c100*/  ATOMS.CAST.SPIN P0, [R0], R2, R3 ;  /* 0x000000020000758d */ /* 0x000e240001800003 */
[----:B0-----:R-:W-:Y:S05]  /*c110*/  @!P0 BRA `(.L_x_1198) ;  /* 0xfffffffc00f08947 */ /* 0x001fea000383ffff */
[----:B------:R-:W-:Y:S05]  /*c120*/  BRA `(.L_x_1196) ;  /* 0x00000000000c7947 */ /* 0x000fea0003800000 */
.L_x_1197:
[----:B------:R-:W2:Y:S02]  /*c130*/  LD.E R0, desc[UR8][R4.64] ;  /* 0x0000000804007980 */ /* 0x000ea4000c101900 */
[----:B--2---:R-:W-:-:S05]  /*c140*/  IADD3 R3, PT, PT, R7, R0, RZ ;  /* 0x0000000007037210 */ /* 0x004fca0007ffe0ff */
[----:B------:R0:W-:Y:S02]  /*c150*/  ST.E desc[UR8][R4.64], R3 ;  /* 0x0000000304007985 */ /* 0x0001e4000c101908 */
.L_x_1196:
[----:B------:R-:W-:Y:S05]  /*c160*/  BSYNC.RECONVERGENT B0 ;  /* 0x0000000000007941 */ /* 0x000fea0003800200 */
.L_x_1195:
[----:B------:R1:W-:Y:S01]  /*c170*/  ATOM.E.ADD.F16x2.RN.STRONG.GPU P0, RZ, desc[UR8][R4.64+0x4], R25 ;  /* 0x8000041904ff79a2 */ /* 0x0003e2000c10e108 */
[----:B------:R-:W-:Y:S04]  /*c180*/  BSSY.RECONVERGENT B0, `(.L_x_1199) ;  /* 0x000000e000007945 */ /* 0x000fe80003800200 */
[----:B-1----:R-:W-:Y:S05]  /*c190*/  @P0 BRA `(.L_x_1200) ;  /* 0x0000000000300947 */ /* 0x002fea0003800000 */
[----:B------:R-:W1:Y:S02]  /*c1a0*/  QSPC.E.S P0, RZ, [R4+0x4] ;  /* 0x0000040004ff73aa */ /* 0x000e640000000500 */
[----:B-1----:R-:W-:Y:S05]  /*c1b0*/  @!P0 BRA `(.L_x_1201) ;  /* 0x00000000001c8947 */ /* 0x002fea0003800000 */
[----:B------:R-:W-:-:S04]  /*c1c0*/  MOV R2, R4 ;  /* 0x0000000400027202 */ /* 0x000fc80000000f00 */
[----:B------:R-:W-:-:S07]  /*c1d0*/  MOV R0, R2 ;  /* 0x0000000200007202 */ /* 0x000fce0000000f00 */
.L_x_1202:
[----:B------:R-:W0:Y:S02]  /*c1e0*/  LDS R2, [R0+0x4] ;  /* 0x0000040000027984 */ /* 0x000e240000000800 */
[----:B0-----:R-:W-:-:S05]  /*c1f0*/  HFMA2 R3, R2, 1, 1, R25 ;  /* 0x3c003c0002037831 */ /* 0x001fca0000000019 */
[----:B------:R-:W0:Y:S02]  /*c200*/  ATOMS.CAST.SPIN P0, [R0+0x4], R2, R3 ;  /* 0x000004020000758d */ /* 0x000e240001800003 */
[----:B0-----:R-:W-:Y:S05]  /*c210*/  @!P0 BRA `(.L_x_1202) ;  /* 0xfffffffc00f08947 */ /* 0x001fea000383ffff */
[----:B------:R-:W-:Y:S05]  /*c220*/  BRA `(.L_x_1200) ;  /* 0x00000000000c7947 */ /* 0x000fea0003800000 */
.L_x_1201:
[----:B------:R-:W0:Y:S02]  /*c230*/  LD.E R0, desc[UR8][R4.64+0x4] ;  /* 0x0000040804007980 */ /* 0x000e24000c101900 */
[----:B0-----:R-:W-:-:S05]  /*c240*/  IADD3 R3, PT, PT, R25, R0, RZ ;  /* 0x0000000019037210 */ /* 0x001fca0007ffe0ff */
[----:B------:R1:W-:Y:S02]  /*c250*/  ST.E desc[UR8][R4.64+0x4], R3 ;  /* 0x0000040304007985 */ /* 0x0003e4000c101908 */
.L_x_1200:
[----:B------:R-:W-:Y:S05]  /*c260*/  BSYNC.RECONVERGENT B0 ;  /* 0x0000000000007941 */ /* 0x000fea0003800200 */
.L_x_1199:
        /* <DEDUP_REMOVED lines=12> */
.L_x_1206:
[----:B------:R-:W0:Y:S02]  /*c330*/  LDS R2, [R0] ;  /* 0x0000000000027984 */ /* 0x000e240000000800 */
[----:B0-----:R-:W-:-:S05]  /*c340*/  HADD2 R3, R2, R7 ;  /* 0x0000000702037230 */ /* 0x001fca0000000000 */
[----:B------:R-:W0:Y:S02]  /*c350*/  ATOMS.CAST.SPIN P0, [R0], R2, R3 ;  /* 0x000000020000758d */ /* 0x000e240001800003 */
[----:B0-----:R-:W-:Y:S05]  /*c360*/  @!P0 BRA `(.L_x_1206) ;  /* 0xfffffffc00f08947 */ /* 0x001fea000383ffff */
[----:B------:R-:W-:Y:S05]  /*c370*/  BRA `(.L_x_1204) ;  /* 0x00000000000c7947 */ /* 0x000fea0003800000 */
.L_x_1205:
[----:B------:R-:W2:Y:S02]  /*c380*/  LD.E R0, desc[UR8][R4.64] ;  /* 0x0000000804007980 */ /* 0x000ea4000c101900 */
[----:B--2---:R-:W-:-:S05]  /*c390*/  IADD3 R3, PT, PT, R7, R0, RZ ;  /* 0x0000000007037210 */ /* 0x004fca0007ffe0ff */
[----:B------:R0:W-:Y:S02]  /*c3a0*/  ST.E desc[UR8][R4.64], R3 ;  /* 0x0000000304007985 */ /* 0x0001e4000c101908 */
.L_x_1204:
[----:B------:R-:W-:Y:S05]  /*c3b0*/  BSYNC.RECONVERGENT B0 ;  /* 0x0000000000007941 */ /* 0x000fea0003800200 */
.L_x_1203:
[----:B------:R1:W-:Y:S01]  /*c3c0*/  ATOM.E.ADD.F16x2.RN.STRONG.GPU P0, RZ, desc[UR8][R4.64+0x4], R23 ;  /* 0x8000041704ff79a2 */ /* 0x0003e2000c10e108 */
[----:B------:R-:W-:Y:S04]  /*c3d0*/  BSSY.RECONVERGENT B0, `(.L_x_1207) ;  /* 0x000000e000007945 */ /* 0x000fe80003800200 */
[----:B-1----:R-:W-:Y:S05]  /*c3e0*/  @P0 BRA `(.L_x_1208) ;  /* 0x0000000000300947 */ /* 0x002fea0003800000 */
[----:B------:R-:W1:Y:S02]  /*c3f0*/  QSPC.E.S P0, RZ, [R4+0x4] ;  /* 0x0000040004ff73aa */ /* 0x000e640000000500 */
[----:B-1----:R-:W-:Y:S05]  /*c400*/  @!P0 BRA `(.L_x_1209) ;  /* 0x00000000001c8947 */ /* 0x002fea0003800000 */
[----:B------:R-:W-:-:S04]  /*c410*/  MOV R2, R4 ;  /* 0x0000000400027202 */ /* 0x000fc80000000f00 */
[----:B------:R-:W-:-:S07]  /*c420*/  MOV R0, R2 ;  /* 0x0000000200007202 */ /* 0x000fce0000000f00 */
.L_x_1210:
[----:B------:R-:W0:Y:S02]  /*c430*/  LDS R2, [R0+0x4] ;  /* 0x0000040000027984 */ /* 0x000e240000000800 */
[----:B0-----:R-:W-:-:S05]  /*c440*/  HFMA2 R3, R2, 1, 1, R23 ;  /* 0x3c003c0002037831 */ /* 0x001fca0000000017 */
[----:B------:R-:W0:Y:S02]  /*c450*/  ATOMS.CAST.SPIN P0, [R0+0x4], R2, R3 ;  /* 0x000004020000758d */ /* 0x000e240001800003 */
[----:B0-----:R-:W-:Y:S05]  /*c460*/  @!P0 BRA `(.L_x_1210) ;  /* 0xfffffffc00f08947 */ /* 0x001fea000383ffff */
[----:B------:R-:W-:Y:S05]  /*c470*/  BRA `(.L_x_1208) ;  /* 0x00000000000c7947 */ /* 0x000fea0003800000 */
.L_x_1209:
[----:B------:R-:W0:Y:S02]  /*c480*/  LD.E R0, desc[UR8][R4.64+0x4] ;  /* 0x0000040804007980 */ /* 0x000e24000c101900 */
[----:B0-----:R-:W-:-:S05]  /*c490*/  IADD3 R3, PT, PT, R23, R0, RZ ;  /* 0x0000000017037210 */ /* 0x001fca0007ffe0ff */
[----:B------:R1:W-:Y:S02]  /*c4a0*/  ST.E desc[UR8][R4.64+0x4], R3 ;  /* 0x0000040304007985 */ /* 0x0003e4000c101908 */
.L_x_1208:
[----:B------:R-:W-:Y:S05]  /*c4b0*/  BSYNC.RECONVERGENT B0 ;  /* 0x0000000000007941 */ /* 0x000fea0003800200 */
.L_x_1207:
        /* <DEDUP_REMOVED lines=12> */
.L_x_1214:
[----:B------:R-:W0:Y:S02]  /*c580*/  LDS R2, [R0] ;  /* 0x0000000000027984 */ /* 0x000e240000000800 */
[----:B0-----:R-:W-:-:S05]  /*c590*/  HADD2 R3, R2, R7 ;  /* 0x0000000702037230 */ /* 0x001fca0000000000 */
[----:B------:R-:W0:Y:S02]  /*c5a0*/  ATOMS.CAST.SPIN P0, [R0], R2, R3 ;  /* 0x000000020000758d */ /* 0x000e240001800003 */
[----:B0-----:R-:W-:Y:S05]  /*c5b0*/  @!P0 BRA `(.L_x_1214) ;  /* 0xfffffffc00f08947 */ /* 0x001fea000383ffff */
[----:B------:R-:W-:Y:S05]  /*c5c0*/  BRA `(.L_x_1212) ;  /* 0x00000000000c7947 */ /* 0x000fea0003800000 */
.L_x_1213:
[----:B------:R-:W2:Y:S02]  /*c5d0*/  LD.E R0, desc[UR8][R4.64] ;  /* 0x0000000804007980 */ /* 0x000ea4000c101900 */
[----:B--2---:R-:W-:-:S05]  /*c5e0*/  IADD3 R3, PT, PT, R7, R0, RZ ;  /* 0x0000000007037210 */ /* 0x004fca0007ffe0ff */
[----:B------:R0:W-:Y:S02]  /*c5f0*/  ST.E desc[UR8][R4.64], R3 ;  /* 0x0000000304007985 */ /* 0x0001e4000c101908 */
.L_x_1212:
[----:B------:R-:W-:Y:S05]  /*c600*/  BSYNC.RECONVERGENT B0 ;  /* 0x0000000000007941 */ /* 0x000fea0003800200 */
.L_x_1211:
[----:B------:R1:W-:Y:S02]  /*c610*/  ATOM.E.ADD.F16x2.RN.STRONG.GPU P0, RZ, desc[UR8][R4.64+0x4], R21 ;  /* 0x8000041504ff79a2 */ /* 0x0003e4000c10e108 */
[----:B-1----:R-:W-:Y:S05]  /*c620*/  @P0 EXIT ;  /* 0x000000000000094d */ /* 0x002fea0003800000 */
[----:B------:R-:W1:Y:S02]  /*c630*/  QSPC.E.S P0, RZ, [R4+0x4] ;  /* 0x0000040004ff73aa */ /* 0x000e640000000500 */
[----:B-1----:R-:W-:Y:S05]  /*c640*/  @!P0 BRA `(.L_x_1215) ;  /* 0x00000000001c8947 */ /* 0x002fea0003800000 */
[----:B------:R-:W-:-:S04]  /*c650*/  MOV R2, R4 ;  /* 0x0000000400027202 */ /* 0x000fc80000000f00 */
[----:B------:R-:W-:-:S07]  /*c660*/  MOV R0, R2 ;  /* 0x0000000200007202 */ /* 0x000fce0000000f00 */
.L_x_1216:
[----:B------:R-:W0:Y:S02]  /*c670*/  LDS R2, [R0+0x4] ;  /* 0x0000040000027984 */ /* 0x000e240000000800 */
[----:B0-----:R-:W-:-:S05]  /*c680*/  HFMA2 R3, R2, 1, 1, R21 ;  /* 0x3c003c0002037831 */ /* 0x001fca0000000015 */
[----:B------:R-:W0:Y:S02]  /*c690*/  ATOMS.CAST.SPIN P0, [R0+0x4], R2, R3 ;  /* 0x000004020000758d */ /* 0x000e240001800003 */
[----:B0-----:R-:W-:Y:S05]  /*c6a0*/  @!P0 BRA `(.L_x_1216) ;  /* 0xfffffffc00f08947 */ /* 0x001fea000383ffff */
[----:B------:R-:W-:Y:S05]  /*c6b0*/  EXIT ;  /* 0x000000000000794d */ /* 0x000fea0003800000 */
.L_x_1215:
[----:B------:R-:W0:Y:S02]  /*c6c0*/  LD.E R0, desc[UR8][R4.64+0x4] ;  /* 0x0000040804007980 */ /* 0x000e24000c101900 */
[----:B0-----:R-:W-:-:S05]  /*c6d0*/  IADD3 R3, PT, PT, R21, R0, RZ ;  /* 0x0000000015037210 */ /* 0x001fca0007ffe0ff */
[----:B------:R-:W-:Y:S01]  /*c6e0*/  ST.E desc[UR8][R4.64+0x4], R3 ;  /* 0x0000040304007985 */ /* 0x000fe2000c101908 */
[----:B------:R-:W-:Y:S05]  /*c6f0*/  EXIT ;  /* 0x000000000000794d */ /* 0x000fea0003800000 */
.L_x_1217:
        /* <DEDUP_REMOVED lines=16> */
.L_x_3930:


//--------------------- .text._Z23gemm_half_q_half_kernelILi4ELi4ELb1ELb1ELi32EEvPK6__halfPKjS4_S2_PS0_iiiiPKtS7_iiiiiibS2_i --------------------------
	.section	.text._Z23gemm_half_q_half_kernelILi4ELi4ELb1ELb1ELi32EEvPK6__halfPKjS4_S2_PS0_iiiiPKtS7_iiiiiibS2_i,"ax",@progbits
	.align	128
        .global         _Z23gemm_half_q_half_kernelILi4ELi4ELb1ELb1ELi32EEvPK6__halfPKjS4_S2_PS0_iiiiPKtS7_iiiiiibS2_i
        .type           _Z23gemm_half_q_half_kernelILi4ELi4ELb1ELb1ELi32EEvPK6__halfPKjS4_S2_PS0_iiiiPKtS7_iiiiiibS2_i,@function
        .size           _Z23gemm_half_q_half_kernelILi4ELi4ELb1ELb1ELi32EEvPK6__halfPKjS4_S2_PS0_iiiiPKtS7_iiiiiibS2_i,(.L_x_3931 - _Z23gemm_half_q_half_kernelILi4ELi4ELb1ELb1ELi32EEvPK6__halfPKjS4_S2_PS0_iiiiPKtS7_iiiiiibS2_i)
        .other          _Z23gemm_half_q_half_kernelILi4ELi4ELb1ELb1ELi32EEvPK6__halfPKjS4_S2_PS0_iiiiPKtS7_iiiiiibS2_i,@"STO_CUDA_ENTRY STV_DEFAULT"
_Z23gemm_half_q_half_kernelILi4ELi4ELb1ELb1ELi32EEvPK6__halfPKjS4_S2_PS0_iiiiPKtS7_iiiiiibS2_i:
.text._Z23gemm_half_q_half_kernelILi4ELi4ELb1ELb1ELi32EEvPK6__halfPKjS4_S2_PS0_iiiiPKtS7_iiiiiibS2_i:
        /* <DEDUP_REMOVED lines=37> */
.L_x_1218:
[----:B------:R-:W-:Y:S01]  /*0250*/  PRMT R2, R4, 0x9910, RZ ;  /* 0x0000991004027816 */ /* 0x000fe200000000ff */
[----:B------:R-:W-:Y:S01]  /*0260*/  UISETP.LT.U32.AND UP0, UPT, UR12, 0x4, UPT ;  /* 0x000000040c00788c */ /* 0x000fe2000bf01070 */
[----:B------:R-:W-:Y:S02]  /*0270*/  SHF.L.U32 R3, R5, 0x5, RZ ;  /* 0x0000000505037819 */ /* 0x000fe400000006ff */
[----:B------:R-:W-:Y:S02]  /*0280*/  ISETP.NE.AND P0, PT, R2, RZ, PT ;  /* 0x000000ff0200720c */ /* 0x000fe40003f05270 */
[----:B------:R-:W-:-:S11]  /*0290*/  VIADDMNMX R2, R3, 0x20, R0, PT ;  /* 0x0000002003027846 */ /* 0x000fd60003800100 */
[----:B------:R-:W-:Y:S05]  /*02a0*/  @!P0 EXIT ;  /* 0x000000000000894d */ /* 0x000fea0003800000 */
[----:B------:R-:W-:Y:S01]  /*02b0*/  IMAD.IADD R9, R3, 0x1, R8 ;  /* 0x0000000103097824 */ /* 0x000fe200078e0208 */
[----:B------:R-:W-:Y:S01]  /*02c0*/  USHF.L.U32 UR4, UR14, 0x7, URZ ;  /* 0x000000070e047899 */ /* 0x000fe200080006ff */
[----:B------:R-:W-:Y:S01]  /*02d0*/  BSSY.RECONVERGENT B0, `(.L_x_1219) ;  /* 0x00000b5000007945 */ /* 0x000fe20003800200 */
[----:B------:R-:W-:Y:S02]  /*02e0*/  USEL UR5, UR12, 0x4, UP0 ;  /* 0x000000040c057887 */ /* 0x000fe40008000000 */
        /* <DEDUP_REMOVED lines=32> */
.L_x_1224:
[----:B------:R-:W-:Y:S02]  /*04f0*/  IADD3 R7, P1, PT, R9, R16, RZ ;  /* 0x0000001009077210 */ /* 0x000fe40007f3e0ff */
[CC--:B------:R-:W-:Y:S02]  /*0500*/  IADD3 R10, PT, PT, R16.reuse, R0.reuse, RZ ;  /* 0x00000000100a7210 */ /* 0x0c0fe40007ffe0ff */
[----:B------:R-:W-:Y:S02]  /*0510*/  LEA.HI.X.SX32 R16, R16, RZ, 0x1, P1 ;  /* 0x000000ff10107211 */ /* 0x000fe400008f0eff */
[----:B------:R-:W-:Y:S02]  /*0520*/  LEA R6, P1, R7, UR16, 0x1 ;  /* 0x0000001007067c11 */ /* 0x000fe4000f8208ff */
[----:B------:R-:W-:Y:S02]  /*0530*/  IADD3 R11, PT, PT, R10, R0, RZ ;  /* 0x000000000a0b7210 */ /* 0x000fe40007ffe0ff */
[----:B------:R-:W-:-:S02]  /*0540*/  IADD3 R14, P2, PT, R9, R10, RZ ;  /* 0x0000000a090e7210 */ /* 0x000fc40007f5e0ff */
[----:B------:R-:W-:Y:S01]  /*0550*/  LEA.HI.X R7, R7, UR17, R16, 0x1, P1 ;  /* 0x0000001107077c11 */ /* 0x000fe200088f0c10 */
[----:B------:R-:W-:Y:S01]  /*0560*/  IMAD.IADD R16, R11, 0x1, R0 ;  /* 0x000000010b107824 */ /* 0x000fe200078e0200 */
[C---:B------:R-:W-:Y:S02]  /*0570*/  IADD3 R13, P3, PT, R9.reuse, R11, RZ ;  /* 0x0000000b090d7210 */ /* 0x040fe40007f7e0ff */
[----:B------:R-:W-:Y:S01]  /*0580*/  LEA.HI.X.SX32 R19, R10, RZ, 0x1, P2 ;  /* 0x000000ff0a137211 */ /* 0x000fe200010f0eff */
[----:B------:R-:W2:Y:S01]  /*0590*/  LDG.E.U16.CONSTANT R6, desc[UR10][R6.64] ;  /* 0x0000000a06067981 */ /* 0x000ea2000c1e9500 */
        /* <DEDUP_REMOVED lines=21> */
.L_x_1223:
        /* <DEDUP_REMOVED lines=20> */
.L_x_1225:
[----:B------:R-:W-:-:S13]  /*0830*/  ISETP.EQ.AND P1, PT, RZ, UR6, PT ;  /* 0x00000006ff007c0c */ /* 0x000fda000bf22270 */
[----:B------:R-:W-:Y:S05]  /*0840*/  @!P0 BRA P1, `(.L_x_1220) ;  /* 0x0000000400748947 */ /* 0x000fea0000800000 */
.L_x_1222:
[----:B------:R-:W-:-:S04]  /*0850*/  IADD3 R7, P0, PT, R9, R16, RZ ;  /* 0x0000001009077210 */ /* 0x000fc80007f1e0ff */
[----:B------:R-:W-:Y:S02]  /*0860*/  LEA.HI.X.SX32 R10, R16, RZ, 0x1, P0 ;  /* 0x000000ff100a7211 */ /* 0x000fe400000f0eff */
[----:B------:R-:W-:-:S04]  /*0870*/  LEA R6, P0, R7, UR16, 0x1 ;  /* 0x0000001007067c11 */ /* 0x000fc8000f8008ff */
[----:B------:R-:W-:-:S05]  /*0880*/  LEA.HI.X R7, R7, UR17, R10, 0x1, P0 ;  /* 0x0000001107077c11 */ /* 0x000fca00080f0c0a */
[----:B------:R-:W2:Y:S01]  /*0890*/  LDG.E.U16.CONSTANT R6, desc[UR10][R6.64] ;  /* 0x0000000a06067981 */ /* 0x000ea2000c1e9500 */
[----:B------:R-:W-:Y:S01]  /*08a0*/  UIADD3 UR6, UPT, UPT, UR6, 0x1, URZ ;  /* 0x0000000106067890 */ /* 0x000fe2000fffe0ff */
[----:B------:R-:W-:-:S03]  /*08b0*/  IMAD.IADD R16, R16, 0x1, R0 ;  /* 0x0000000110107824 */ /* 0x000fc600078e0200 */
[----:B------:R-:W-:Y:S01]  /*08c0*/  UISETP.NE.AND UP0, UPT, UR6, URZ, UPT ;  /* 0x000000ff0600728c */ /* 0x000fe2000bf05270 */
[----:B--2---:R0:W-:Y:S02]  /*08d0*/  STS.U16 [R17], R6 ;  /* 0x0000000611007388 */ /* 0x0041e40000000400 */
[----:B0-----:R-:W-:-:S06]  /*08e0*/  IADD3 R17, PT, PT, R17, 0x40, RZ ;  /* 0x0000004011117810 */ /* 0x001fcc0007ffe0ff */
[----:B------:R-:W-:Y:S05]  /*08f0*/  BRA.U UP0, `(.L_x_1222) ;  /* 0xfffffffd00d47547 */ /* 0x000fea000b83ffff */
[----:B------:R-:W-:Y:S05]  /*0900*/  BRA `(.L_x_1220) ;  /* 0x0000000400447947 */ /* 0x000fea0003800000 */
.L_x_1221:
        /* <DEDUP_REMOVED lines=15> */
.L_x_1228:
[----:B------:R-:W-:Y:S01]  /*0a00*/  IMAD.IADD R10, R17, 0x1, R0 ;  /* 0x00000001110a7824 */ /* 0x000fe200078e0200 */
[----:B-----5:R-:W-:-:S04]  /*0a10*/  IADD3 R7, P0, PT, R9, R17, RZ ;  /* 0x0000001109077210 */ /* 0x020fc80007f1e0ff */
[----:B------:R-:W-:Y:S02]  /*0a20*/  IADD3 R11, PT, PT, R10, R0, RZ ;  /* 0x000000000a0b7210 */ /* 0x000fe40007ffe0ff */
[----:B------:R-:W-:Y:S02]  /*0a30*/  LEA.HI.X.SX32 R12, R17, RZ, 0x1, P0 ;  /* 0x000000ff110c7211 */ /* 0x000fe400000f0eff */
[----:B0-----:R-:W-:Y:S02]  /*0a40*/  LEA R6, P0, R7, UR16, 0x1 ;  /* 0x0000001007067c11 */ /* 0x001fe4000f8008ff */
[----:B------:R-:W-:Y:S02]  /*0a50*/  IADD3 R14, P1, PT, R9, R10, RZ ;  /* 0x0000000a090e7210 */ /* 0x000fe40007f3e0ff */
[----:B------:R-:W-:Y:S02]  /*0a60*/  IADD3 R17, PT, PT, R11, R0, RZ ;  /* 0x000000000b117210 */ /* 0x000fe40007ffe0ff */
[----:B------:R-:W-:-:S02]  /*0a70*/  LEA.HI.X R7, R7, UR17, R12, 0x1, P0 ;  /* 0x0000001107077c11 */ /* 0x000fc400080f0c0c */
[C---:B------:R-:W-:Y:S02]  /*0a80*/  IADD3 R13, P2, PT, R9.reuse, R11, RZ ;  /* 0x0000000b090d7210 */ /* 0x040fe40007f5e0ff */
[----:B------:R-:W-:Y:S02]  /*0a90*/  LEA.HI.X.SX32 R19, R10, RZ, 0x1, P1 ;  /* 0x000000ff0a137211 */ /* 0x000fe400008f0eff */
[C---:B------:R-:W-:Y:S01]  /*0aa0*/  LEA R10, P0, R14.reuse, UR16, 0x1 ;  /* 0x000000100e0a7c11 */ /* 0x040fe2000f8008ff */
[----:B------:R-:W2:Y:S01]  /*0ab0*/  LDG.E.U16.CONSTANT R7, desc[UR10][R6.64] ;  /* 0x0000000a06077981 */ /* 0x000ea2000c1e9500 */
[----:B------:R-:W-:Y:S02]  /*0ac0*/  IADD3 R15, P3, PT, R9, R17, RZ ;  /* 0x00000011090f7210 */ /* 0x000fe40007f7e0ff */
[----:B------:R-:W-:Y:S02]  /*0ad0*/  LEA.HI.X.SX32 R20, R11, RZ, 0x1, P2 ;  /* 0x000000ff0b147211 */ /* 0x000fe400010f0eff */
[----:B------:R-:W-:-:S02]  /*0ae0*/  LEA.HI.X R11, R14, UR17, R19, 0x1, P0 ;  /* 0x000000110e0b7c11 */ /* 0x000fc400080f0c13 */
[----:B------:R-:W-:Y:S02]  /*0af0*/  LEA R12, P1, R13, UR16, 0x1 ;  /* 0x000000100d0c7c11 */ /* 0x000fe4000f8208ff */
        /* <DEDUP_REMOVED lines=9> */
[----:B------:R-:W-:Y:S01]  /*0b90*/  IMAD.IADD R17, R17, 0x1, R0 ;  /* 0x0000000111117824 */ /* 0x000fe200078e0200 */
[----:B--2---:R-:W-:Y:S04]  /*0ba0*/  STS.U16 [R16], R7 ;  /* 0x0000000710007388 */ /* 0x004fe80000000400 */
[----:B---3--:R-:W-:Y:S04]  /*0bb0*/  STS.U16 [R16+0x40], R11 ;  /* 0x0000400b10007388 */ /* 0x008fe80000000400 */
[----:B----4-:R-:W-:Y:S04]  /*0bc0*/  STS.U16 [R16+0x80], R13 ;  /* 0x0000800d10007388 */ /* 0x010fe80000000400 */
[----:B------:R0:W-:Y:S02]  /*0bd0*/  STS.U16 [R16+0xc0], R15 ;  /* 0x0000c00f10007388 */ /* 0x0001e40000000400 */
[----:B0-----:R-:W-:Y:S01]  /*0be0*/  IADD3 R16, PT, PT, R16, 0x100, RZ ;  /* 0x0000010010107810 */ /* 0x001fe20007ffe0ff */
[----:B------:R-:W-:Y:S06]  /*0bf0*/  BRA.U !UP2, `(.L_x_1228) ;  /* 0xfffffffd0a807547 */ /* 0x000fec000b83ffff */
.L_x_1227:
        /* <DEDUP_REMOVED lines=21> */
.L_x_1229:
[----:B------:R-:W-:-:S09]  /*0d50*/  UISETP.NE.OR UP0, UPT, UR6, URZ, UP0 ;  /* 0x000000ff0600728c */ /* 0x000fd20008705670 */
[----:B------:R-:W-:Y:S05]  /*0d60*/  BRA.U !UP0, `(.L_x_1220) ;  /* 0x00000001082c7547 */ /* 0x000fea000b800000 */
.L_x_1226:
[----:B-----5:R-:W-:-:S04]  /*0d70*/  IADD3 R7, P0, PT, R9, R17, RZ ;  /* 0x0000001109077210 */ /* 0x020fc80007f1e0ff */
        /* <DEDUP_REMOVED lines=8> */
[----:B0-----:R-:W-:-:S06]  /*0e00*/  VIADD R16, R16, 0x40 ;  /* 0x0000004010107836 */ /* 0x001fcc0000000000 */
[----:B------:R-:W-:Y:S05]  /*0e10*/  BRA.U UP0, `(.L_x_1226) ;  /* 0xfffffffd00d47547 */ /* 0x000fea000b83ffff */
.L_x_1220:
[----:B------:R-:W-:Y:S05]  /*0e20*/  BSYNC.RECONVERGENT B0 ;  /* 0x0000000000007941 */ /* 0x000fea0003800200 */
.L_x_1219:
        /* <DEDUP_REMOVED lines=20> */
.L_x_1233:
[C---:B-1----:R-:W-:Y:S01]  /*0f70*/  IADD3 R11, PT, PT, R9.reuse, UR7, RZ ;  /* 0x00000007090b7c10 */ /* 0x042fe2000fffe0ff */
[--C-:B0-----:R-:W-:Y:S01]  /*0f80*/  IMAD.WIDE R6, R9, 0x2, R16.reuse ;  /* 0x0000000209067825 */ /* 0x101fe200078e0210 */
[----:B------:R-:W-:Y:S02]  /*0f90*/  UIADD3 UR5, UPT, UPT, UR5, 0x4, URZ ;  /* 0x0000000405057890 */ /* 0x000fe4000fffe0ff */
        /* <DEDUP_REMOVED lines=12> */
.L_x_1232:
[----:B------:R-:W-:-:S04]  /*1060*/  UIADD3 UR4, UPT, UPT, URZ, -UR5, URZ ;  /* 0x80000005ff047290 */ /* 0x000fc8000fffe0ff */
[----:B------:R-:W-:-:S09]  /*1070*/  UISETP.GT.AND UP2, UPT, UR4, 0x1, UPT ;  /* 0x000000010400788c */ /* 0x000fd2000bf44270 */
[----:B------:R-:W-:Y:S05]  /*1080*/  BRA.U !UP2, `(.L_x_1234) ;  /* 0x000000010a247547 */ /* 0x000fea000b800000 */
[----:B-1----:R-:W0:Y:S01]  /*1090*/  LDC.64 R10, c[0x0][0x3a0] ;  /* 0x0000e800ff0a7b82 */ /* 0x002e220000000a00 */
[C---:B------:R-:W-:Y:S01]  /*10a0*/  IADD3 R13, PT, PT, R9.reuse, UR7, RZ ;  /* 0x00000007090d7c10 */ /* 0x040fe2000fffe0ff */
[----:B------:R-:W-:Y:S02]  /*10b0*/  UIADD3 UR5, UPT, UPT, UR5, 0x2, URZ ;  /* 0x0000000205057890 */ /* 0x000fe4000fffe0ff */
[----:B------:R-:W-:Y:S01]  /*10c0*/  UPLOP3.LUT UP0, UPT, UPT, UPT, UPT, 0x40, 0x4 ;  /* 0x000000000004789c */ /* 0x000fe20003f0e870 */
[----:B0-----:R-:W-:Y:S01]  /*10d0*/  IMAD.WIDE R6, R9, 0x2, R10 ;  /* 0x0000000209067825 */ /* 0x001fe200078e020a */
[----:B------:R-:W-:-:S03]  /*10e0*/  IADD3 R9, PT, PT, R13, UR7, RZ ;  /* 0x000000070d097c10 */ /* 0x000fc6000fffe0ff */
[----:B------:R-:W-:Y:S01]  /*10f0*/  IMAD.WIDE R10, R13, 0x2, R10 ;  /* 0x000000020d0a7825 */ /* 0x000fe200078e020a */
[----:B------:R2:W-:Y:S04]  /*1100*/  STG.E.64 desc[UR10][R6.64], RZ ;  /* 0x000000ff06007986 */ /* 0x0005e8000c101b0a */
[----:B------:R2:W-:Y:S02]  /*1110*/  STG.E.64 desc[UR10][R10.64], RZ ;  /* 0x000000ff0a007986 */ /* 0x0005e4000c101b0a */
.L_x_1234:
[----:B------:R-:W-:-:S09]  /*1120*/  UISETP.NE.OR UP0, UPT, UR5, URZ, UP0 ;  /* 0x000000ff0500728c */ /* 0x000fd20008705670 */
[----:B------:R-:W-:Y:S05]  /*1130*/  BRA.U !UP0, `(.L_x_1230) ;  /* 0x00000001081c7547 */ /* 0x000fea000b800000 */
.L_x_1231:
[----:B012---:R-:W0:Y:S02]  /*1140*/  LDC.64 R6, c[0x0][0x3a0] ;  /* 0x0000e800ff067b82 */ /* 0x007e240000000a00 */
.L_x_1235:
[----:B0-----:R-:W-:Y:S01]  /*1150*/  IMAD.WIDE R10, R9, 0x2, R6 ;  /* 0x00000002090a7825 */ /* 0x001fe200078e0206 */
[----:B------:R-:W-:-:S03]  /*1160*/  UIADD3 UR5, UPT, UPT, UR5, 0x1, URZ ;  /* 0x0000000105057890 */ /* 0x000fc6000fffe0ff */
[----:B------:R-:W-:Y:S01]  /*1170*/  VIADD R9, R9, UR7 ;  /* 0x0000000709097c36 */ /* 0x000fe20008000000 */
[----:B------:R3:W-:Y:S01]  /*1180*/  STG.E.64 desc[UR10][R10.64], RZ ;  /* 0x000000ff0a007986 */ /* 0x0007e2000c101b0a */
[----:B------:R-:W-:-:S09]  /*1190*/  UISETP.NE.AND UP0, UPT, UR5, URZ, UPT ;  /* 0x000000ff0500728c */ /* 0x000fd2000bf05270 */
[----:B---3--:R-:W-:Y:S05]  /*11a0*/  BRA.U UP0, `(.L_x_1235) ;  /* 0xfffffffd00e87547 */ /* 0x008fea000b83ffff */
.L_x_1230:
        /* <DEDUP_REMOVED lines=14> */
[----:B------:R-:W-:Y:S01]  /*1290*/  UMOV UR4, URZ ;  /* 0x000000ff00047c82 */ /* 0x000fe20008000000 */
[----:B------:R-:W-:Y:S02]  /*12a0*/  SHF.L.U32 R8, R8, 0x4, RZ ;  /* 0x0000000408087819 */ /* 0x000fe400000006ff */
[----:B------:R-:W-:Y:S02]  /*12b0*/  LEA.HI R9, R9, R4, RZ, 0x3 ;  /* 0x0000000409097211 */ /* 0x000fe400078f18ff */
[----:B------:R-:W-:Y:S02]  /*12c0*/  MOV R17, R3 ;  /* 0x0000000300117202 */ /* 0x000fe40000000f00 */
[----:B------:R-:W-:-:S02]  /*12d0*/  LOP3.LUT R14, R8, 0x10, RZ, 0xc0, !PT ;  /* 0x00000010080e7812 */ /* 0x000fc400078ec0ff */
[----:B0-----:R-:W-:-:S07]  /*12e0*/  SHF.R.S32.HI R15, RZ, 0x3, R9 ;  /* 0x00000003ff0f7819 */ /* 0x001fce0000011409 */
.L_x_1237:
[----:B------:R-:W0:Y:S01]  /*12f0*/  LDC.64 R8, c[0x0][0x390] ;  /* 0x0000e400ff087b82 */ /* 0x000e220000000a00 */
[----:B------:R-:W-:-:S04]  /*1300*/  VIADD R19, R5, UR4 ;  /* 0x0000000405137c36 */ /* 0x000fc80008000000 */
[----:B------:R-:W-:-:S05]  /*1310*/  IMAD R10, R19, UR7, RZ ;  /* 0x00000007130a7c24 */ /* 0x000fca000f8e02ff */
        /* <DEDUP_REMOVED lines=8> */
[----:B------:R-:W5:Y:S01]  /*13a0*/  LDG.E.U16.CONSTANT R12, desc[UR10][R12.64+0x2] ;  /* 0x0000020a0c0c7981 */ /* 0x000f62000c1e9500 */
[----:B0-----:R-:W-:-:S06]  /*13b0*/  IMAD.WIDE.U32 R10, R19, 0x2, R10 ;  /* 0x00000002130a7825 */ /* 0x001fcc00078e000a */
[----:B------:R0:W3:Y:S01]  /*13c0*/  LDG.E.U16.CONSTANT R10, desc[UR10][R10.64] ;  /* 0x0000000a0a0a7981 */ /* 0x0000e2000c1e9500 */
        /* <DEDUP_REMOVED lines=14> */
[----:B-----5:R-:W-:Y:S01]  /*14b0*/  IADD3 R17, PT, PT, R12, R17, RZ ;  /* 0x000000110c117210 */ /* 0x020fe20007ffe0ff */
[----:B------:R-:W-:Y:S01]  /*14c0*/  IMAD R18, R19, R19, R19 ;  /* 0x0000001313127224 */ /* 0x000fe200078e0213 */
[----:B------:R-:W3:Y:S02]  /*14d0*/  I2F.F16 R55, R21 ;  /* 0x0000001500377306 */ /* 0x000ee40000200c00 */
[----:B------:R-:W-:-:S02]  /*14e0*/  IADD3 R9, PT, PT, R16, 0x1, R9 ;  /* 0x0000000110097810 */ /* 0x000fc40007ffe009 */
[----:B------:R-:W-:Y:S02]  /*14f0*/  IADD3 R18, PT, PT, R19, 0x1, R18 ;  /* 0x0000000113127810 */ /* 0x000fe40007ffe012 */
[----:B------:R-:W-:Y:S02]  /*1500*/  ISETP.GE.AND P0, PT, R17, R2, PT ;  /* 0x000000021100720c */ /* 0x000fe40003f06270 */
[----:B0-----:R-:W0:Y:S01]  /*1510*/  I2F.F16 R11, R18 ;  /* 0x00000012000b7306 */ /* 0x001e220000200c00 */
[----:B---3--:R-:W-:-:S07]  /*1520*/  HMUL2 R55, R55.H0_H0, R10.H0_H0 ;  /* 0x2000000a37377232 */ /* 0x008fce0000000800 */
[----:B------:R-:W1:Y:S01]  /*1530*/  I2F.F16 R53, R8 ;  /* 0x0000000800357306 */ /* 0x000e620000200c00 */
[----:B0-----:R-:W-:-:S07]  /*1540*/  HMUL2 R54, R11.H0_H0, R10.H0_H0 ;  /* 0x2000000a0b367232 */ /* 0x001fce0000000800 */
[----:B------:R-:W0:Y:S01]  /*1550*/  I2F.F16 R9, R9 ;  /* 0x0000000900097306 */ /* 0x000e220000200c00 */
[-C--:B-1----:R-:W-:Y:S02]  /*1560*/  HMUL2 R53, R53.H0_H0, R10.reuse.H0_H0 ;  /* 0x2000000a35357232 */ /* 0x082fe40000000800 */
[----:B0-----:R-:W-:Y:S01]  /*1570*/  HMUL2 R52, R9.H0_H0, R10.H0_H0 ;  /* 0x2000000a09347232 */ /* 0x001fe20000000800 */
[----:B------:R-:W-:Y:S06]  /*1580*/  @!P0 BRA `(.L_x_1237) ;  /* 0xfffffffc00588947 */ /* 0x000fec000383ffff */
.L_x_1236:
        /* <DEDUP_REMOVED lines=20> */
.L_x_1238:
        /* <DEDUP_REMOVED lines=8> */
.L_x_1239:
        /* <DEDUP_REMOVED lines=8> */
.L_x_1240:
        /* <DEDUP_REMOVED lines=8> */
.L_x_1241:
        /* <DEDUP_REMOVED lines=8> */
.L_x_1242:
        /* <DEDUP_REMOVED lines=21> */
[----:B------:R-:W-:Y:S01]  /*1a20*/  MOV R3, UR7 ;  /* 0x0000000700037c02 */ /* 0x000fe20008000f00 */
[----:B------:R-:W2:Y:S01]  /*1a30*/  LDG.E.128.CONSTANT R20, desc[UR10][R14.64] ;  /* 0x0000000a0e147981 */ /* 0x000ea2000c1e9d00 */
[----:B------:R-:W-:-:S03]  /*1a40*/  MOV R5, UR7 ;  /* 0x0000000700057c02 */ /* 0x000fc60008000f00 */
[----:B------:R-:W-:-:S05]  /*1a50*/  IMAD.WIDE R2, R3, 0x4, R14 ;  /* 0x0000000403027825 */ /* 0x000fca00078e020e */
[----:B------:R-:W3:Y:S01]  /*1a60*/  LDG.E.128.CONSTANT R8, desc[UR10][R2.64] ;  /* 0x0000000a02087981 */ /* 0x000ee2000c1e9d00 */
[----:B------:R-:W-:-:S06]  /*1a70*/  IMAD.WIDE R4, R5, 0x4, R2 ;  /* 0x0000000405047825 */ /* 0x000fcc00078e0202 */
[----:B------:R-:W4:Y:S01]  /*1a80*/  LDG.E.128.CONSTANT R4, desc[UR10][R4.64] ;  /* 0x0000000a04047981 */ /* 0x000f22000c1e9d00 */
[----:B------:R-:W-:Y:S02]  /*1a90*/  IMAD.MOV.U32 R12, RZ, RZ, 0x3000 ;  /* 0x00003000ff0c7424 */ /* 0x000fe400078e00ff */
[----:B------:R-:W-:Y:S01]  /*1aa0*/  HFMA2 R16, -RZ, RZ, 0, 0.015625 ;  /* 0x00002400ff107431 */ /* 0x000fe200000001ff */
[----:B------:R-:W-:Y:S01]  /*1ab0*/  UISETP.NE.AND UP0, UPT, UR13, URZ, UPT ;  /* 0x000000ff0d00728c */ /* 0x000fe2000bf05270 */
[----:B------:R-:W-:Y:S02]  /*1ac0*/  PRMT R86, RZ, 0x7610, R86 ;  /* 0x00007610ff567816 */ /* 0x000fe40000000056 */
[C---:B--2---:R-:W-:Y:S02]  /*1ad0*/  LOP3.LUT R33, R20.reuse, 0x70007, RZ, 0xc0, !PT ;  /* 0x0007000714217812 */ /* 0x044fe400078ec0ff */
[----:B------:R-:W-:Y:S02]  /*1ae0*/  LOP3.LUT R13, R20, 0x380038, RZ, 0xc0, !PT ;  /* 0x00380038140d7812 */ /* 0x000fe400078ec0ff */
[----:B------:R-:W-:-:S02]  /*1af0*/  SHF.R.U32.HI R34, RZ, 0x6, R20 ;  /* 0x00000006ff227819 */ /* 0x000fc40000011614 */
[----:B------:R-:W-:Y:S02]  /*1b00*/  SHF.R.U32.HI R20, RZ, 0xf, R20 ;  /* 0x0000000fff147819 */ /* 0x000fe40000011614 */
[C---:B------:R-:W-:Y:S02]  /*1b10*/  LOP3.LUT R41, R22.reuse, 0x70007, RZ, 0xc0, !PT ;  /* 0x0007000716297812 */ /* 0x040fe400078ec0ff */
[----:B------:R-:W-:Y:S02]  /*1b20*/  LOP3.LUT R45, R22, 0x380038, RZ, 0xc0, !PT ;  /* 0x00380038162d7812 */ /* 0x000fe400078ec0ff */
[--C-:B------:R-:W-:Y:S02]  /*1b30*/  SHF.R.U32.HI R42, RZ, 0x6, R22.reuse ;  /* 0x00000006ff2a7819 */ /* 0x100fe40000011616 */
[----:B------:R-:W-:Y:S02]  /*1b40*/  SHF.R.U32.HI R22, RZ, 0xf, R22 ;  /* 0x0000000fff167819 */ /* 0x000fe40000011616 */
[----:B---3--:R-:W-:-:S02]  /*1b50*/  LOP3.LUT R35, R8, 0x70007, RZ, 0xc0, !PT ;  /* 0x0007000708237812 */ /* 0x008fc400078ec0ff */
[----:B------:R-:W-:Y:S02]  /*1b60*/  LOP3.LUT R0, R8, 0x380038, RZ, 0xc0, !PT ;  /* 0x0038003808007812 */ /* 0x000fe400078ec0ff */
[--C-:B------:R-:W-:Y:S02]  /*1b70*/  SHF.R.U32.HI R29, RZ, 0x6, R8.reuse ;  /* 0x00000006ff1d7819 */ /* 0x100fe40000011608 */
[----:B------:R-:W-:Y:S02]  /*1b80*/  SHF.R.U32.HI R15, RZ, 0xe, R8 ;  /* 0x0000000eff0f7819 */ /* 0x000fe40000011608 */
[C---:B------:R-:W-:Y:S02]  /*1b90*/  LOP3.LUT R39, R21.reuse, 0x70007, RZ, 0xc0, !PT ;  /* 0x0007000715277812 */ /* 0x040fe400078ec0ff */
[----:B------:R-:W-:Y:S02]  /*1ba0*/  LOP3.LUT R14, R21, 0x380038, RZ, 0xc0, !PT ;  /* 0x00380038150e7812 */ /* 0x000fe400078ec0ff */
[----:B------:R-:W-:-:S02]  /*1bb0*/  SHF.R.U32.HI R40, RZ, 0x6, R21 ;  /* 0x00000006ff287819 */ /* 0x000fc40000011615 */
[C---:B------:R-:W-:Y:S02]  /*1bc0*/  LOP3.LUT R38, R9.reuse, 0x70007, RZ, 0xc0, !PT ;  /* 0x0007000709267812 */ /* 0x040fe400078ec0ff */
[----:B------:R-:W-:Y:S02]  /*1bd0*/  LOP3.LUT R8, R9, 0x380038, RZ, 0xc0, !PT ;  /* 0x0038003809087812 */ /* 0x000fe400078ec0ff */
[--C-:B------:R-:W-:Y:S02]  /*1be0*/  SHF.R.U32.HI R30, RZ, 0x6, R9.reuse ;  /* 0x00000006ff1e7819 */ /* 0x100fe40000011609 */
[----:B------:R-:W-:Y:S02]  /*1bf0*/  SHF.R.U32.HI R18, RZ, 0xe, R9 ;  /* 0x0000000eff127819 */ /* 0x000fe40000011609 */
        /* <DEDUP_REMOVED lines=12> */
[----:B------:R-:W-:Y:S02]  /*1cc0*/  LOP3.LUT R15, R20, 0x20002, R15, 0xf8, !PT ;  /* 0x00020002140f7812 */ /* 0x000fe400078ef80f */
[----:B------:R-:W-:-:S02]  /*1cd0*/  LOP3.LUT R21, R21, 0x10001, RZ, 0xc0, !PT ;  /* 0x0001000115157812 */ /* 0x000fc400078ec0ff */
[----:B------:R-:W-:Y:S02]  /*1ce0*/  LOP3.LUT R11, R22, 0x20002, R9, 0xf8, !PT ;  /* 0x00020002160b7812 */ /* 0x000fe400078ef809 */
[----:B----4-:R-:W-:Y:S02]  /*1cf0*/  SHF.R.U32.HI R20, RZ, 0xd, R6 ;  /* 0x0000000dff147819 */ /* 0x010fe40000011606 */
[----:B------:R-:W-:Y:S02]  /*1d00*/  LOP3.LUT R23, R23, 0x10001, RZ, 0xc0, !PT ;  /* 0x0001000117177812 */ /* 0x000fe400078ec0ff */
[C---:B------:R-:W-:Y:S02]  /*1d10*/  LOP3.LUT R37, R10.reuse, 0x70007, RZ, 0xc0, !PT ;  /* 0x000700070a257812 */ /* 0x040fe400078ec0ff */
[----:B------:R-:W-:Y:S02]  /*1d20*/  LOP3.LUT R2, R10, 0x380038, RZ, 0xc0, !PT ;  /* 0x003800380a027812 */ /* 0x000fe400078ec0ff */
[----:B------:R-:W-:-:S02]  /*1d30*/  SHF.R.U32.HI R31, RZ, 0x6, R10 ;  /* 0x00000006ff1f7819 */ /* 0x000fc4000001160a */
[----:B------:R-:W-:Y:S02]  /*1d40*/  LOP3.LUT R10, R21, 0x20002, R18, 0xf8, !PT ;  /* 0x00020002150a7812 */ /* 0x000fe400078ef812 */
[----:B------:R-:W-:Y:S02]  /*1d50*/  LOP3.LUT R20, R11, 0x40004, R20, 0xf8, !PT ;  /* 0x000400040b147812 */ /* 0x000fe400078ef814 */
[----:B------:R-:W-:Y:S02]  /*1d60*/  LOP3.LUT R48, R23, 0x20002, R24, 0xf8, !PT ;  /* 0x0002000217307812 */ /* 0x000fe400078ef818 */
[----:B------:R-:W-:Y:S02]  /*1d70*/  SHF.R.U32.HI R18, RZ, 0xd, R4 ;  /* 0x0000000dff127819 */ /* 0x000fe40000011604 */
[----:B------:R-:W-:Y:S02]  /*1d80*/  LOP3.LUT R45, R45, 0x64006400, RZ, 0xfc, !PT ;  /* 0x640064002d2d7812 */ /* 0x000fe400078efcff */
[----:B------:R-:W-:-:S02]  /*1d90*/  LOP3.LUT R11, R42, 0x380038, RZ, 0xc0, !PT ;  /* 0x003800382a0b7812 */ /* 0x000fc400078ec0ff */
[C---:B------:R-:W-:Y:S01]  /*1da0*/  LOP3.LUT R23, R4.reuse, 0x70007, RZ, 0xc0, !PT ;  /* 0x0007000704177812 */ /* 0x040fe200078ec0ff */
[----:B------:R-:W-:Y:S01]  /*1db0*/  HFMA2 R75, R45, R12.H0_H0, -132, -132 ;  /* 0xd820d8202d4b7431 */ /* 0x000fe2000004000c */
[----:B------:R-:W-:Y:S02]  /*1dc0*/  LOP3.LUT R9, R4, 0x380038, RZ, 0xc0, !PT ;  /* 0x0038003804097812 */ /* 0x000fe400078ec0ff */
[----:B------:R-:W-:Y:S02]  /*1dd0*/  SHF.R.U32.HI R17, RZ, 0x6, R4 ;  /* 0x00000006ff117819 */ /* 0x000fe40000011604 */
[C---:B------:R-:W-:Y:S02]  /*1de0*/  LOP3.LUT R25, R5.reuse, 0x70007, RZ, 0xc0, !PT ;  /* 0x0007000705197812 */ /* 0x040fe400078ec0ff */
[----:B------:R-:W-:Y:S02]  /*1df0*/  LOP3.LUT R4, R5, 0x380038, RZ, 0xc0, !PT ;  /* 0x0038003805047812 */ /* 0x000fe400078ec0ff */
[----:B------:R-:W-:-:S02]  /*1e00*/  SHF.R.U32.HI R22, RZ, 0x6, R5 ;  /* 0x00000006ff167819 */ /* 0x000fc40000011605 */
        /* <DEDUP_REMOVED lines=8> */
[----:B------:R-:W-:Y:S02]  /*1e90*/  LOP3.LUT R18, R15, 0x40004, R18, 0xf8, !PT ;  /* 0x000400040f127812 */ /* 0x000fe400078ef812 */
        /* <DEDUP_REMOVED lines=8> */
[----:B------:R-:W-:-:S02]  /*1f20*/  LOP3.LUT R19, R10, 0x40004, R19, 0xf8, !PT ;  /* 0x000400040a137812 */ /* 0x000fc400078ef813 */
[----:B------:R-:W-:Y:S01]  /*1f30*/  LOP3.LUT R45, R2, 0x64006400, RZ, 0xfc, !PT ;  /* 0x64006400022d7812 */ /* 0x000fe200078efcff */
[-C--:B------:R-:W-:Y:S01]  /*1f40*/  HFMA2 R68, R11, R12.reuse.H0_H0, -132, -132 ;  /* 0xd820d8200b447431 */ /* 0x080fe2000004000c */
[----:B------:R-:W-:Y:S02]  /*1f50*/  LOP3.LUT R0, R29, 0x380038, RZ, 0xc0, !PT ;  /* 0x003800381d007812 */ /* 0x000fe400078ec0ff */
[----:B------:R-:W-:Y:S01]  /*1f60*/  LOP3.LUT R10, R40, 0x380038, RZ, 0xc0, !PT ;  /* 0x00380038280a7812 */ /* 0x000fe200078ec0ff */
[----:B------:R-:W-:Y:S01]  /*1f70*/  HFMA2 R60, R45, R12.H0_H0, -132, -132 ;  /* 0xd820d8202d3c7431 */ /* 0x000fe2000004000c */
        /* <DEDUP_REMOVED lines=38> */
[----:B------:R-:W-:Y:S01]  /*21e0*/  LOP3.LUT R21, R48, 0x40004, R21, 0xf8, !PT ;  /* 0x0004000430157812 */ /* 0x000fe200078ef815 */
        /* <DEDUP_REMOVED lines=192> */
.L_x_1244:
        /* <DEDUP_REMOVED lines=93> */
.L_x_1245:
        /* <DEDUP_REMOVED lines=95> */
.L_x_1246:
        /* <DEDUP_REMOVED lines=84> */
.L_x_1243:
[----:B------:R-:W0:Y:S01]  /*3ef0*/  S2R R0, SR_TID.X ;  /* 0x0000000000007919 */ /* 0x000e220000002100 */
[----:B------:R-:W1:Y:S01]  /*3f00*/  LDC.64 R2, c[0x0][0x3a0] ;  /* 0x0000e800ff027b82 */ /* 0x000e620000000a00 */
[----:B------:R-:W-:Y:S01]  /*3f10*/  MOV R5, UR14 ;  /* 0x0000000e00057c02 */ /* 0x000fe20008000f00 */
[----:B------:R-:W-:Y:S01]  /*3f20*/  USHF.L.U32 UR4, UR8, 0x2, URZ ;  /* 0x0000000208047899 */ /* 0x000fe200080006ff */
[----:B------:R-:W-:Y:S02]  /*3f30*/  HMUL2 R9, R86, UR13.H0_H0 ;  /* 0x2000000d56097c32 */ /* 0x000fe40008000000 */
[----:B0-----:R-:W-:-:S03]  /*3f40*/  LEA R0, R5, R0, 0x5 ;  /* 0x0000000005007211 */ /* 0x001fc600078e28ff */
[----:B------:R-:W-:Y:S01]  /*3f50*/  IMAD.U32 R5, RZ, RZ, UR4 ;  /* 0x00000004ff057e24 */ /* 0x000fe2000f8e00ff */
        /* <DEDUP_REMOVED lines=13> */
.L_x_1250:
[----:B------:R-:W0:Y:S02]  /*4030*/  LDS R6, [R4] ;  /* 0x0000000004067984 */ /* 0x000e240000000800 */
[----:B0-----:R-:W-:-:S05]  /*4040*/  HADD2 R7, R6, R9 ;  /* 0x0000000906077230 */ /* 0x001fca0000000000 */
[----:B------:R-:W0:Y:S02]  /*4050*/  ATOMS.CAST.SPIN P0, [R4], R6, R7 ;  /* 0x000000060400758d */ /* 0x000e240001800007 */
[----:B0-----:R-:W-:Y:S05]  /*4060*/  @!P0 BRA `(.L_x_1250) ;  /* 0xfffffffc00f08947 */ /* 0x001fea000383ffff */
[----:B------:R-:W-:Y:S05]  /*4070*/  BRA `(.L_x_1248) ;  /* 0x00000000000c7947 */ /* 0x000fea0003800000 */
.L_x_1249:
[----:B------:R-:W2:Y:S02]  /*4080*/  LD.E R0, desc[UR10][R2.64] ;  /* 0x0000000a02007980 */ /* 0x000ea4000c101900 */
[----:B--2---:R-:W-:-:S05]  /*4090*/  IADD3 R5, PT, PT, R9, R0, RZ ;  /* 0x0000000009057210 */ /* 0x004fca0007ffe0ff */
[----:B------:R0:W-:Y:S02]  /*40a0*/  ST.E desc[UR10][R2.64], R5 ;  /* 0x0000000502007985 */ /* 0x0001e4000c10190a */
.L_x_1248:
[----:B------:R-:W-:Y:S05]  /*40b0*/  BSYNC.RECONVERGENT B0 ;  /* 0x0000000000007941 */ /* 0x000fea0003800200 */
.L_x_1247:
[----:B------:R1:W-:Y:S01]  /*40c0*/  ATOM.E.ADD.F16x2.RN.STRONG.GPU P0, RZ, desc[UR10][R2.64+0x4], R85 ;  /* 0x8000045502ff79a2 */ /* 0x0003e2000c10e10a */
[----:B------:R-:W-:Y:S04]  /*40d0*/  BSSY.RECONVERGENT B0, `(.L_x_1251) ;  /* 0x000000e000007945 */ /* 0x000fe80003800200 */
[----:B-1----:R-:W-:Y:S05]  /*40e0*/  @P0 BRA `(.L_x_1252) ;  /* 0x0000000000300947 */ /* 0x002fea0003800000 */
[----:B------:R-:W1:Y:S02]  /*40f0*/  QSPC.E.S P0, RZ, [R2+0x4] ;  /* 0x0000040002ff73aa */ /* 0x000e640000000500 */
[----:B-1----:R-:W-:Y:S05]  /*4100*/  @!P0 BRA `(.L_x_1253) ;  /* 0x00000000001c8947 */ /* 0x002fea0003800000 */
[----:B------:R-:W-:-:S05]  /*4110*/  IMAD.MOV.U32 R4, RZ, RZ, R2 ;  /* 0x000000ffff047224 */ /* 0x000fca00078e0002 */
[----:B------:R-:W-:-:S07]  /*4120*/  MOV R4, R4 ;  /* 0x0000000400047202 */ /* 0x000fce0000000f00 */
.L_x_1254:
[----:B------:R-:W1:Y:S02]  /*4130*/  LDS R6, [R4+0x4] ;  /* 0x0000040004067984 */ /* 0x000e640000000800 */
[----:B-1----:R-:W-:-:S05]  /*4140*/  HFMA2 R7, R6, 1, 1, R85 ;  /* 0x3c003c0006077831 */ /* 0x002fca0000000055 */
[----:B------:R-:W1:Y:S02]  /*4150*/  ATOMS.CAST.SPIN P0, [R4+0x4], R6, R7 ;  /* 0x000004060400758d */ /* 0x000e640001800007 */
[----:B-1----:R-:W-:Y:S05]  /*4160*/  @!P0 BRA `(.L_x_1254) ;  /* 0xfffffffc00f08947 */ /* 0x002fea000383ffff */
[----:B------:R-:W-:Y:S05]  /*4170*/  BRA `(.L_x_1252) ;  /* 0x00000000000c7947 */ /* 0x000fea0003800000 */
.L_x_1253:
[----:B------:R-:W0:Y:S02]  /*4180*/  LD.E R0, desc[UR10][R2.64+0x4] ;  /* 0x0000040a02007980 */ /* 0x000e24000c101900 */
[----:B0-----:R-:W-:-:S05]  /*4190*/  IADD3 R5, PT, PT, R85, R0, RZ ;  /* 0x0000000055057210 */ /* 0x001fca0007ffe0ff */
[----:B------:R1:W-:Y:S02]  /*41a0*/  ST.E desc[UR10][R2.64+0x4], R5 ;  /* 0x0000040502007985 */ /* 0x0003e4000c10190a */
.L_x_1252:
[----:B------:R-:W-:Y:S05]  /*41b0*/  BSYNC.RECONVERGENT B0 ;  /* 0x0000000000007941 */ /* 0x000fea0003800200 */
.L_x_1251:
        /* <DEDUP_REMOVED lines=13> */
.L_x_1258:
[----:B------:R-:W0:Y:S02]  /*4290*/  LDS R6, [R4] ;  /* 0x0000000004067984 */ /* 0x000e240000000800 */
[----:B0-----:R-:W-:-:S05]  /*42a0*/  HADD2 R7, R6, R9 ;  /* 0x0000000906077230 */ /* 0x001fca0000000000 */
[----:B------:R-:W0:Y:S02]  /*42b0*/  ATOMS.CAST.SPIN P0, [R4], R6, R7 ;  /* 0x000000060400758d */ /* 0x000e240001800007 */
[----:B0-----:R-:W-:Y:S05]  /*42c0*/  @!P0 BRA `(.L_x_1258) ;  /* 0xfffffffc00f08947 */ /* 0x001fea000383ffff */
[----:B------:R-:W-:Y:S05]  /*42d0*/  BRA `(.L_x_1256) ;  /* 0x00000000000c7947 */ /* 0x000fea0003800000 */
.L_x_1257:
[----:B------:R-:W2:Y:S02]  /*42e0*/  LD.E R0, desc[UR10][R2.64] ;  /* 0x0000000a02007980 */ /* 0x000ea4000c101900 */
[----:B--2---:R-:W-:-:S05]  /*42f0*/  IMAD.IADD R5, R9, 0x1, R0 ;  /* 0x0000000109057824 */ /* 0x004fca00078e0200 */
[----:B------:R0:W-:Y:S02]  /*4300*/  ST.E desc[UR10][R2.64], R5 ;  /* 0x0000000502007985 */ /* 0x0001e4000c10190a */
.L_x_1256:
[----:B------:R-:W-:Y:S05]  /*4310*/  BSYNC.RECONVERGENT B0 ;  /* 0x0000000000007941 */ /* 0x000fea0003800200 */
.L_x_1255:
[----:B------:R1:W-:Y:S01]  /*4320*/  ATOM.E.ADD.F16x2.RN.STRONG.GPU P0, RZ, desc[UR10][R2.64+0x4], R87 ;  /* 0x8000045702ff79a2 */ /* 0x0003e2000c10e10a */
[----:B------:R-:W-:Y:S04]  /*4330*/  BSSY.RECONVERGENT B0, `(.L_x_1259) ;  /* 0x000000e000007945 */ /* 0x000fe80003800200 */
[----:B-1----:R-:W-:Y:S05]  /*4340*/  @P0 BRA `(.L_x_1260) ;  /* 0x0000000000300947 */ /* 0x002fea0003800000 */
[----:B------:R-:W1:Y:S02]  /*4350*/  QSPC.E.S P0, RZ, [R2+0x4] ;  /* 0x0000040002ff73aa */ /* 0x000e640000000500 */
[----:B-1----:R-:W-:Y:S05]  /*4360*/  @!P0 BRA `(.L_x_1261) ;  /* 0x00000000001c8947 */ /* 0x002fea0003800000 */
[----:B------:R-:W-:-:S04]  /*4370*/  MOV R4, R2 ;  /* 0x0000000200047202 */ /* 0x000fc80000000f00 */
[----:B------:R-:W-:-:S07]  /*4380*/  MOV R4, R4 ;  /* 0x0000000400047202 */ /* 0x000fce0000000f00 */
.L_x_1262:
[----:B------:R-:W1:Y:S02]  /*4390*/  LDS R6, [R4+0x4] ;  /* 0x0000040004067984 */ /* 0x000e640000000800 */
[----:B-1----:R-:W-:-:S05]  /*43a0*/  HFMA2 R7, R6, 1, 1, R87 ;  /* 0x3c003c0006077831 */ /* 0x002fca0000000057 */
[----:B------:R-:W1:Y:S02]  /*43b0*/  ATOMS.CAST.SPIN P0, [R4+0x4], R6, R7 ;  /* 0x000004060400758d */ /* 0x000e640001800007 */
[----:B-1----:R-:W-:Y:S05]  /*43c0*/  @!P0 BRA `(.L_x_1262) ;  /* 0xfffffffc00f08947 */ /* 0x002fea000383ffff */
[----:B------:R-:W-:Y:S05]  /*43d0*/  BRA `(.L_x_1260) ;  /* 0x00000000000c7947 */ /* 0x000fea0003800000 */
.L_x_1261:
[----:B------:R-:W0:Y:S02]  /*43e0*/  LD.E R0, desc[UR10][R2.64+0x4] ;  /* 0x0000040a02007980 */ /* 0x000e24000c101900 */
[----:B0-----:R-:W-:-:S05]  /*43f0*/  IADD3 R5, PT, PT, R87, R0, RZ ;  /* 0x0000000057057210 */ /* 0x001fca0007ffe0ff */
[----:B------:R1:W-:Y:S02]  /*4400*/  ST.E desc[UR10][R2.64+0x4], R5 ;  /* 0x0000040502007985 */ /* 0x0003e4000c10190a */
.L_x_1260:
[----:B------:R-:W-:Y:S05]  /*4410*/  BSYNC.RECONVERGENT B0 ;  /* 0x0000000000007941 */ /* 0x000fea0003800200 */
.L_x_1259:
        /* <DEDUP_REMOVED lines=14> */
.L_x_1266:
[----:B------:R-:W0:Y:S02]  /*4500*/  LDS R6, [R4] ;  /* 0x0000000004067984 */ /* 0x000e240000000800 */
[----:B0-----:R-:W-:-:S05]  /*4510*/  HADD2 R7, R6, R33 ;  /* 0x0000002106077230 */ /* 0x001fca0000000000 */
[----:B------:R-:W0:Y:S02]  /*4520*/  ATOMS.CAST.SPIN P0, [R4], R6, R7 ;  /* 0x000000060400758d */ /* 0x000e240001800007 */
[----:B0-----:R-:W-:Y:S05]  /*4530*/  @!P0 BRA `(.L_x_1266) ;  /* 0xfffffffc00f08947 */ /* 0x001fea000383ffff */
[----:B------:R-:W-:Y:S05]  /*4540*/  BRA `(.L_x_1264) ;  /* 0x00000000000c7947 */ /* 0x000fea0003800000 */
.L_x_1265:
[----:B------:R-:W2:Y:S02]  /*4550*/  LD.E R0, desc[UR10][R2.64] ;  /* 0x0000000a02007980 */ /* 0x000ea4000c101900 */
[----:B--2---:R-:W-:-:S05]  /*4560*/  IADD3 R5, PT, PT, R33, R0, RZ ;  /* 0x0000000021057210 */ /* 0x004fca0007ffe0ff */
[----:B------:R0:W-:Y:S02]  /*4570*/  ST.E desc[UR10][R2.64], R5 ;  /* 0x0000000502007985 */ /* 0x0001e4000c10190a */
.L_x_1264:
[----:B------:R-:W-:Y:S05]  /*4580*/  BSYNC.RECONVERGENT B0 ;  /* 0x0000000000007941 */ /* 0x000fea0003800200 */
.L_x_1263:
[----:B------:R1:W-:Y:S01]  /*4590*/  ATOM.E.ADD.F16x2.RN.STRONG.GPU P0, RZ, desc[UR10][R2.64+0x4], R89 ;  /* 0x8000045902ff79a2 */ /* 0x0003e2000c10e10a */
[----:B------:R-:W-:Y:S04]  /*45a0*/  BSSY.RECONVERGENT B0, `(.L_x_1267) ;  /* 0x000000e000007945 */ /* 0x000fe80003800200 */
[----:B-1----:R-:W-:Y:S05]  /*45b0*/  @P0 BRA `(.L_x_1268) ;  /* 0x0000000000300947 */ /* 0x002fea0003800000 */
[----:B------:R-:W1:Y:S02]  /*45c0*/  QSPC.E.S P0, RZ, [R2+0x4] ;  /* 0x0000040002ff73aa */ /* 0x000e640000000500 */
[----:B-1----:R-:W-:Y:S05]  /*45d0*/  @!P0 BRA `(.L_x_1269) ;  /* 0x00000000001c8947 */ /* 0x002fea0003800000 */
[----:B------:R-:W-:-:S04]  /*45e0*/  MOV R4, R2 ;  /* 0x0000000200047202 */ /* 0x000fc80000000f00 */
[----:B------:R-:W-:-:S07]  /*45f0*/  MOV R4, R4 ;  /* 0x0000000400047202 */ /* 0x000fce0000000f00 */
.L_x_1270:
[----:B------:R-:W1:Y:S02]  /*4600*/  LDS R6, [R4+0x4] ;  /* 0x0000040004067984 */ /* 0x000e640000000800 */
[----:B-1----:R-:W-:-:S05]  /*4610*/  HFMA2 R7, R6, 1, 1, R89 ;  /* 0x3c003c0006077831 */ /* 0x002fca0000000059 */
[----:B------:R-:W1:Y:S02]  /*4620*/  ATOMS.CAST.SPIN P0, [R4+0x4], R6, R7 ;  /* 0x000004060400758d */ /* 0x000e640001800007 */
[----:B-1----:R-:W-:Y:S05]  /*4630*/  @!P0 BRA `(.L_x_1270) ;  /* 0xfffffffc00f08947 */ /* 0x002fea000383ffff */
[----:B------:R-:W-:Y:S05]  /*4640*/  BRA `(.L_x_1268) ;  /* 0x00000000000c7947 */ /* 0x000fea0003800000 */
.L_x_1269:
[----:B------:R-:W0:Y:S02]  /*4650*/  LD.E R0, desc[UR10][R2.64+0x4] ;  /* 0x0000040a02007980 */ /* 0x000e24000c101900 */
[----:B0-----:R-:W-:-:S05]  /*4660*/  IADD3 R5, PT, PT, R89, R0, RZ ;  /* 0x0000000059057210 */ /* 0x001fca0007ffe0ff */
[----:B------:R1:W-:Y:S02]  /*4670*/  ST.E desc[UR10][R2.64+0x4], R5 ;  /* 0x0000040502007985 */ /* 0x0003e4000c10190a */
.L_x_1268:
[----:B------:R-:W-:Y:S05]  /*4680*/  BSYNC.RECONVERGENT B0 ;  /* 0x0000000000007941 */ /* 0x000fea0003800200 */
.L_x_1267:
        /* <DEDUP_REMOVED lines=14> */
.L_x_1274:
[----:B------:R-:W0:Y:S02]  /*4770*/  LDS R6, [R4] ;  /* 0x0000000004067984 */ /* 0x000e240000000800 */
[----:B0-----:R-:W-:-:S05]  /*4780*/  HADD2 R7, R6, R21 ;  /* 0x0000001506077230 */ /* 0x001fca0000000000 */
[----:B------:R-:W0:Y:S02]  /*4790*/  ATOMS.CAST.SPIN P0, [R4], R6, R7 ;  /* 0x000000060400758d */ /* 0x000e240001800007 */
[----:B0-----:R-:W-:Y:S05]  /*47a0*/  @!P0 BRA `(.L_x_1274) ;  /* 0xfffffffc00f08947 */ /* 0x001fea000383ffff */
[----:B------:R-:W-:Y:S05]  /*47b0*/  BRA `(.L_x_1272) ;  /* 0x00000000000c7947 */ /* 0x000fea0003800000 */
.L_x_1273:
[----:B------:R-:W2:Y:S02]  /*47c0*/  LD.E R0, desc[UR10][R2.64] ;  /* 0x0000000a02007980 */ /* 0x000ea4000c101900 */
[----:B--2---:R-:W-:-:S05]  /*47d0*/  IADD3 R5, PT, PT, R21, R0, RZ ;  /* 0x0000000015057210 */ /* 0x004fca0007ffe0ff */
[----:B------:R0:W-:Y:S02]  /*47e0*/  ST.E desc[UR10][R2.64], R5 ;  /* 0x0000000502007985 */ /* 0x0001e4000c10190a */
.L_x_1272:
[----:B------:R-:W-:Y:S05]  /*47f0*/  BSYNC.RECONVERGENT B0 ;  /* 0x0000000000007941 */ /* 0x000fea0003800200 */
.L_x_1271:
[----:B------:R1:W-:Y:S02]  /*4800*/  ATOM.E.ADD.F16x2.RN.STRONG.GPU P0, RZ, desc[UR10][R2.64+0x4], R9 ;  /* 0x8000040902ff79a2 */ /* 0x0003e4000c10e10a */
[----:B-1----:R-:W-:Y:S05]  /*4810*/  @P0 EXIT ;  /* 0x000000000000094d */ /* 0x002fea0003800000 */
[----:B------:R-:W1:Y:S02]  /*4820*/  QSPC.E.S P0, RZ, [R2+0x4] ;  /* 0x0000040002ff73aa */ /* 0x000e640000000500 */
[----:B-1----:R-:W-:Y:S05]  /*4830*/  @!P0 BRA `(.L_x_1275) ;  /* 0x0000000000188947 */ /* 0x002fea0003800000 */
[----:B0-----:R-:W-:-:S07]  /*4840*/  MOV R2, R2 ;  /* 0x0000000200027202 */ /* 0x001fce0000000f00 */
.L_x_1276:
[----:B------:R-:W0:Y:S02]  /*4850*/  LDS R4, [R2+0x4] ;  /* 0x0000040002047984 */ /* 0x000e240000000800 */
[----:B0-----:R-:W-:-:S05]  /*4860*/  HFMA2 R5, R4, 1, 1, R9 ;  /* 0x3c003c0004057831 */ /* 0x001fca0000000009 */
[----:B------:R-:W0:Y:S02]  /*4870*/  ATOMS.CAST.SPIN P0, [R2+0x4], R4, R5 ;  /* 0x000004040200758d */ /* 0x000e240001800005 */
[----:B0-----:R-:W-:Y:S05]  /*4880*/  @!P0 BRA `(.L_x_1276) ;  /* 0xfffffffc00f08947 */ /* 0x001fea000383ffff */
[----:B------:R-:W-:Y:S05]  /*4890*/  EXIT ;  /* 0x000000000000794d */ /* 0x000fea0003800000 */
.L_x_1275:
[----:B------:R-:W0:Y:S02]  /*48a0*/  LD.E R0, desc[UR10][R2.64+0x4] ;  /* 0x0000040a02007980 */ /* 0x000e24000c101900 */
[----:B0-----:R-:W-:-:S05]  /*48b0*/  IADD3 R5, PT, PT, R9, R0, RZ ;  /* 0x0000000009057210 */ /* 0x001fca0007ffe0ff */
[----:B------:R-:W-:Y:S01]  /*48c0*/  ST.E desc[UR10][R2.64+0x4], R5 ;  /* 0x0000040502007985 */ /* 0x000fe2000c10190a */
[----:B------:R-:W-:Y:S05]  /*48d0*/  EXIT ;  /* 0x000000000000794d */ /* 0x000fea0003800000 */
.L_x_1277:
        /* <DEDUP_REMOVED lines=10> */
.L_x_3931:


//--------------------- .text._Z23gemm_half_q_half_kernelILi4ELi6ELb1ELb1ELi32EEvPK6__halfPKjS4_S2_PS0_iiiiPKtS7_iiiiiibS2_i --------------------------
	.section	.text._Z23gemm_half_q_half_kernelILi4ELi6ELb1ELb1ELi32EEvPK6__halfPKjS4_S2_PS0_iiiiPKtS7_iiiiiibS2_i,"ax",@progbits
	.align	128
        .global         _Z23gemm_half_q_half_kernelILi4ELi6ELb1ELb1ELi32EEvPK6__halfPKjS4_S2_PS0_iiiiPKtS7_iiiiiibS2_i
        .type           _Z23gemm_half_q_half_kernelILi4ELi6ELb1ELb1ELi32EEvPK6__halfPKjS4_S2_PS0_iiiiPKtS7_iiiiiibS2_i,@function
        .size           _Z23gemm_half_q_half_kernelILi4ELi6ELb1ELb1ELi32EEvPK6__halfPKjS4_S2_PS0_iiiiPKtS7_iiiiiibS2_i,(.L_x_3932 - _Z23gemm_half_q_half_kernelILi4ELi6ELb1ELb1ELi32EEvPK6__halfPKjS4_S2_PS0_iiiiPKtS7_iiiiiibS2_i)
        .other          _Z23gemm_half_q_half_kernelILi4ELi6ELb1ELb1ELi32EEvPK6__halfPKjS4_S2_PS0_iiiiPKtS7_iiiiiibS2_i,@"STO_CUDA_ENTRY STV_DEFAULT"
_Z23gemm_half_q_half_kernelILi4ELi6ELb1ELb1ELi32EEvPK6__halfPKjS4_S2_PS0_iiiiPKtS7_iiiiiibS2_i:
.text._Z23gemm_half_q_half_kernelILi4ELi6ELb1ELb1ELi32EEvPK6__halfPKjS4_S2_PS0_iiiiPKtS7_iiiiiibS2_i:
        /* <DEDUP_REMOVED lines=37> */
.L_x_1278:
[----:B------:R-:W-:Y:S01]  /*0250*/  PRMT R2, R9, 0x9910, RZ ;  /* 0x0000991009027816 */ /* 0x000fe200000000ff */
[----:B------:R-:W-:Y:S01]  /*0260*/  UISETP.LT.U32.AND UP0, UPT, UR19, 0x4, UPT ;  /* 0x000000041300788c */ /* 0x000fe2000bf01070 */
[----:B------:R-:W-:Y:S01]  /*0270*/  MOV R5, UR7 ;  /* 0x0000000700057c02 */ /* 0x000fe20008000f00 */
[----:B------:R-:W0:Y:S01]  /*0280*/  S2UR UR4, SR_CTAID.X ;  /* 0x00000000000479c3 */ /* 0x000e220000002500 */
[----:B------:R-:W-:Y:S01]  /*0290*/  ISETP.NE.AND P0, PT, R2, RZ, PT ;  /* 0x000000ff0200720c */ /* 0x000fe20003f05270 */
[----:B------:R-:W-:Y:S01]  /*02a0*/  USEL UR11, UR19, 0x4, UP0 ;  /* 0x00000004130b7887 */ /* 0x000fe20008000000 */
[----:B------:R-:W-:-:S04]  /*02b0*/  VIADDMNMX R5, R5, 0x20, R0, PT ;  /* 0x0000002005057846 */ /* 0x000fc80003800100 */
[----:B------:R-:W-:-:S07]  /*02c0*/  R2UR UR6, R5 ;  /* 0x00000000050672ca */ /* 0x000fce00000e0000 */
[----:B0-----:R-:W-:Y:S08]  /*02d0*/  @!P0 EXIT ;  /* 0x000000000000894d */ /* 0x001ff00003800000 */
[----:B------:R-:W-:Y:S01]  /*02e0*/  IADD3 R18, PT, PT, R3, UR7, RZ ;  /* 0x0000000703127c10 */ /* 0x000fe2000fffe0ff */
[----:B------:R-:W-:Y:S01]  /*02f0*/  USHF.L.U32 UR4, UR4, 0x7, URZ ;  /* 0x0000000704047899 */ /* 0x000fe200080006ff */
[----:B------:R-:W-:Y:S02]  /*0300*/  BSSY.RECONVERGENT B0, `(.L_x_1279) ;  /* 0x00000b4000007945 */ /* 0x000fe40003800200 */
        /* <DEDUP_REMOVED lines=32> */
.L_x_1284:
        /* <DEDUP_REMOVED lines=32> */
.L_x_1283:
        /* <DEDUP_REMOVED lines=20> */
.L_x_1285:
[----:B------:R-:W-:-:S13]  /*0850*/  ISETP.EQ.AND P1, PT, RZ, UR9, PT ;  /* 0x00000009ff007c0c */ /* 0x000fda000bf22270 */
[----:B------:R-:W-:Y:S05]  /*0860*/  @!P0 BRA P1, `(.L_x_1280) ;  /* 0x0000000400748947 */ /* 0x000fea0000800000 */
.L_x_1282:
        /* <DEDUP_REMOVED lines=12> */
.L_x_1281:
        /* <DEDUP_REMOVED lines=15> */
.L_x_1288:
        /* <DEDUP_REMOVED lines=32> */
.L_x_1287:
[----:B------:R-:W-:-:S04]  /*0c20*/  UIADD3 UR10, UPT, UPT, URZ, -UR9, URZ ;  /* 0x80000009ff0a7290 */ /* 0x000fc8000fffe0ff */
[----:B------:R-:W-:-:S09]  /*0c30*/  UISETP.GT.AND UP2, UPT, UR10, 0x1, UPT ;  /* 0x000000010a00788c */ /* 0x000fd2000bf44270 */
[----:B------:R-:W-:Y:S05]  /*0c40*/  BRA.U !UP2, `(.L_x_1289) ;  /* 0x000000010a487547 */ /* 0x000fea000b800000 */
        /* <DEDUP_REMOVED lines=18> */
.L_x_1289:
[----:B------:R-:W-:-:S09]  /*0d70*/  UISETP.NE.OR UP0, UPT, UR9, URZ, UP0 ;  /* 0x000000ff0900728c */ /* 0x000fd20008705670 */
[----:B------:R-:W-:Y:S05]  /*0d80*/  BRA.U !UP0, `(.L_x_1280) ;  /* 0x00000001082c7547 */ /* 0x000fea000b800000 */
.L_x_1286:
        /* <DEDUP_REMOVED lines=11> */
.L_x_1280:
[----:B------:R-:W-:Y:S05]  /*0e40*/  BSYNC.RECONVERGENT B0 ;  /* 0x0000000000007941 */ /* 0x000fea0003800200 */
.L_x_1279:
        /* <DEDUP_REMOVED lines=18> */
[----:B0-----:R-:W0:Y:S01]  /*0f70*/  LDC.64 R12, c[0x0][0x3a0] ;  /* 0x0000e800ff0c7b82 */ /* 0x001e220000000a00 */
[----:B------:R-:W-:-:S11]  /*0f80*/  UPLOP3.LUT UP0, UPT, UPT, UPT, UPT, 0x40, 0x4 ;  /* 0x000000000004789c */ /* 0x000fd60003f0e870 */
.L_x_1293:
[C---:B-1----:R-:W-:Y:S01]  /*0f90*/  IADD3 R7, PT, PT, R15.reuse, UR13, RZ ;  /* 0x0000000d0f077c10 */ /* 0x042fe2000fffe0ff */
        /* <DEDUP_REMOVED lines=14> */
.L_x_1292:
        /* <DEDUP_REMOVED lines=12> */
.L_x_1294:
[----:B------:R-:W-:-:S09]  /*1140*/  UISETP.NE.OR UP0, UPT, UR10, URZ, UP0 ;  /* 0x000000ff0a00728c */ /* 0x000fd20008705670 */
[----:B------:R-:W-:Y:S05]  /*1150*/  BRA.U !UP0, `(.L_x_1290) ;  /* 0x00000001081c7547 */ /* 0x000fea000b800000 */
.L_x_1291:
[----:B012---:R-:W0:Y:S02]  /*1160*/  LDC.64 R4, c[0x0][0x3a0] ;  /* 0x0000e800ff047b82 */ /* 0x007e240000000a00 */
.L_x_1295:
[C---:B0-----:R-:W-:Y:S01]  /*1170*/  IMAD.WIDE R6, R15.reuse, 0x2, R4 ;  /* 0x000000020f067825 */ /* 0x041fe200078e0204 */
[----:B------:R-:W-:Y:S01]  /*1180*/  UIADD3 UR10, UPT, UPT, UR10, 0x1, URZ ;  /* 0x000000010a0a7890 */ /* 0x000fe2000fffe0ff */
[----:B------:R-:W-:-:S03]  /*1190*/  IADD3 R15, PT, PT, R15, UR13, RZ ;  /* 0x0000000d0f0f7c10 */ /* 0x000fc6000fffe0ff */
[----:B------:R3:W-:Y:S01]  /*11a0*/  STG.E.64 desc[UR14][R6.64], RZ ;  /* 0x000000ff06007986 */ /* 0x0007e2000c101b0e */
[----:B------:R-:W-:-:S09]  /*11b0*/  UISETP.NE.AND UP0, UPT, UR10, URZ, UPT ;  /* 0x000000ff0a00728c */ /* 0x000fd2000bf05270 */
[----:B---3--:R-:W-:Y:S05]  /*11c0*/  BRA.U UP0, `(.L_x_1295) ;  /* 0xfffffffd00e87547 */ /* 0x008fea000b83ffff */
.L_x_1290:
        /* <DEDUP_REMOVED lines=31> */
.L_x_1297:
        /* <DEDUP_REMOVED lines=43> */
.L_x_1296:
        /* <DEDUP_REMOVED lines=15> */
.L_x_1298:
        /* <DEDUP_REMOVED lines=8> */
.L_x_1299:
        /* <DEDUP_REMOVED lines=8> */
.L_x_1300:
        /* <DEDUP_REMOVED lines=8> */
.L_x_1301:
        /* <DEDUP_REMOVED lines=8> */
.L_x_1302:
        /* <DEDUP_REMOVED lines=28> */
[----:B------:R-:W-:-:S05]  /*1b20*/  IMAD.WIDE R2, R3, 0x4, R92 ;  /* 0x0000000403027825 */ /* 0x000fca00078e025c */
[----:B------:R-:W3:Y:S01]  /*1b30*/  LDG.E.128.CONSTANT R8, desc[UR14][R2.64] ;  /* 0x0000000e02087981 */ /* 0x000ee2000c1e9d00 */
[----:B------:R-:W-:-:S05]  /*1b40*/  IMAD.WIDE R14, R15, 0x4, R2 ;  /* 0x000000040f0e7825 */ /* 0x000fca00078e0202 */
[----:B------:R3:W4:Y:S01]  /*1b50*/  LDG.E.128.CONSTANT R4, desc[UR14][R14.64] ;  /* 0x0000000e0e047981 */ /* 0x000722000c1e9d00 */
[----:B0-----:R-:W-:Y:S01]  /*1b60*/  MOV R93, UR13 ;  /* 0x0000000d005d7c02 */ /* 0x001fe20008000f00 */
[----:B------:R-:W-:Y:S01]  /*1b70*/  HFMA2 R12, -RZ, RZ, 0, 0.125 ;  /* 0x00003000ff0c7431 */ /* 0x000fe200000001ff */
[----:B------:R-:W-:Y:S01]  /*1b80*/  MOV R16, 0x2400 ;  /* 0x0000240000107802 */ /* 0x000fe20000000f00 */
[----:B------:R-:W-:Y:S01]  /*1b90*/  UISETP.NE.AND UP0, UPT, UR17, URZ, UPT ;  /* 0x000000ff1100728c */ /* 0x000fe2000bf05270 */
[----:B------:R-:W-:Y:S01]  /*1ba0*/  PRMT R87, RZ, 0x7610, R87 ;  /* 0x00007610ff577816 */ /* 0x000fe20000000057 */
[----:B------:R-:W-:Y:S01]  /*1bb0*/  IMAD.WIDE R92, R93, 0x4, R14 ;  /* 0x000000045d5c7825 */ /* 0x000fe200078e020e */
[----:B------:R-:W-:Y:S01]  /*1bc0*/  PRMT R85, RZ, 0x5410, RZ ;  /* 0x00005410ff557816 */ /* 0x000fe200000000ff */
[----:B------:R-:W-:Y:S01]  /*1bd0*/  ULEA UR7, UR8, 0x20, 0x5 ;  /* 0x0000002008077891 */ /* 0x000fe2000f8e28ff */
[----:B------:R-:W-:Y:S01]  /*1be0*/  PRMT R84, RZ, 0x5410, RZ ;  /* 0x00005410ff547816 */ /* 0x000fe200000000ff */
[----:B------:R-:W-:Y:S01]  /*1bf0*/  UIADD3 UR4, UPT, UPT, UR9, 0x40, URZ ;  /* 0x0000004009047890 */ /* 0x000fe2000fffe0ff */
[----:B------:R-:W-:-:S02]  /*1c00*/  PRMT R83, RZ, 0x5410, RZ ;  /* 0x00005410ff537816 */ /* 0x000fc400000000ff */
[----:B------:R-:W-:Y:S02]  /*1c10*/  PRMT R82, RZ, 0x5410, RZ ;  /* 0x00005410ff527816 */ /* 0x000fe400000000ff */
[----:B------:R-:W-:Y:S02]  /*1c20*/  PRMT R81, RZ, 0x5410, RZ ;  /* 0x00005410ff517816 */ /* 0x000fe400000000ff */
[C---:B--2---:R-:W-:Y:S02]  /*1c30*/  LOP3.LUT R33, R20.reuse, 0x70007, RZ, 0xc0, !PT ;  /* 0x0007000714217812 */ /* 0x044fe400078ec0ff */
[----:B------:R-:W-:Y:S02]  /*1c40*/  LOP3.LUT R13, R20, 0x380038, RZ, 0xc0, !PT ;  /* 0x00380038140d7812 */ /* 0x000fe400078ec0ff */
[--C-:B------:R-:W-:Y:S02]  /*1c50*/  SHF.R.U32.HI R34, RZ, 0x6, R20.reuse ;  /* 0x00000006ff227819 */ /* 0x100fe40000011614 */
[----:B------:R-:W-:-:S02]  /*1c60*/  SHF.R.U32.HI R20, RZ, 0xf, R20 ;  /* 0x0000000fff147819 */ /* 0x000fc40000011614 */
[C---:B------:R-:W-:Y:S02]  /*1c70*/  LOP3.LUT R43, R22.reuse, 0x70007, RZ, 0xc0, !PT ;  /* 0x00070007162b7812 */ /* 0x040fe400078ec0ff */
[----:B------:R-:W-:Y:S02]  /*1c80*/  LOP3.LUT R44, R22, 0x380038, RZ, 0xc0, !PT ;  /* 0x00380038162c7812 */ /* 0x000fe400078ec0ff */
[--C-:B------:R-:W-:Y:S02]  /*1c90*/  SHF.R.U32.HI R41, RZ, 0x6, R22.reuse ;  /* 0x00000006ff297819 */ /* 0x100fe40000011616 */
[----:B------:R-:W-:Y:S02]  /*1ca0*/  SHF.R.U32.HI R22, RZ, 0xf, R22 ;  /* 0x0000000fff167819 */ /* 0x000fe40000011616 */
[----:B---3--:R-:W-:Y:S02]  /*1cb0*/  SHF.R.U32.HI R15, RZ, 0xe, R8 ;  /* 0x0000000eff0f7819 */ /* 0x008fe40000011608 */
[----:B------:R-:W-:-:S02]  /*1cc0*/  LOP3.LUT R36, R9, 0x70007, RZ, 0xc0, !PT ;  /* 0x0007000709247812 */ /* 0x000fc400078ec0ff */
[----:B------:R-:W-:Y:S02]  /*1cd0*/  LOP3.LUT R2, R9, 0x380038, RZ, 0xc0, !PT ;  /* 0x0038003809027812 */ /* 0x000fe400078ec0ff */
[--C-:B------:R-:W-:Y:S02]  /*1ce0*/  SHF.R.U32.HI R30, RZ, 0x6, R9.reuse ;  /* 0x00000006ff1e7819 */ /* 0x100fe40000011609 */
[----:B------:R-:W-:Y:S02]  /*1cf0*/  SHF.R.U32.HI R14, RZ, 0xe, R9 ;  /* 0x0000000eff0e7819 */ /* 0x000fe40000011609 */
[----:B------:R-:W-:Y:S02]  /*1d00*/  LOP3.LUT R20, R20, 0x10001, RZ, 0xc0, !PT ;  /* 0x0001000114147812 */ /* 0x000fe400078ec0ff */
[----:B------:R-:W-:Y:S02]  /*1d10*/  SHF.R.U32.HI R9, RZ, 0xe, R10 ;  /* 0x0000000eff097819 */ /* 0x000fe4000001160a */
[----:B------:R-:W-:-:S02]  /*1d20*/  LOP3.LUT R22, R22, 0x10001, RZ, 0xc0, !PT ;  /* 0x0001000116167812 */ /* 0x000fc400078ec0ff */
[C---:B------:R-:W-:Y:S02]  /*1d30*/  LOP3.LUT R40, R21.reuse, 0x70007, RZ, 0xc0, !PT ;  /* 0x0007000715287812 */ /* 0x040fe400078ec0ff */
[----:B------:R-:W-:Y:S02]  /*1d40*/  LOP3.LUT R42, R21, 0x380038, RZ, 0xc0, !PT ;  /* 0x00380038152a7812 */ /* 0x000fe400078ec0ff */
[--C-:B------:R-:W-:Y:S02]  /*1d50*/  SHF.R.U32.HI R39, RZ, 0x6, R21.reuse ;  /* 0x00000006ff277819 */ /* 0x100fe40000011615 */
        /* <DEDUP_REMOVED lines=9> */
[----:B------:R-:W-:Y:S02]  /*1df0*/  SHF.R.U32.HI R31, RZ, 0x6, R10 ;  /* 0x00000006ff1f7819 */ /* 0x000fe4000001160a */
[----:B------:R-:W-:Y:S02]  /*1e00*/  SHF.R.U32.HI R23, RZ, 0xf, R23 ;  /* 0x0000000fff177819 */ /* 0x000fe40000011617 */
[C---:B------:R-:W-:Y:S02]  /*1e10*/  LOP3.LUT R38, R11.reuse, 0x70007, RZ, 0xc0, !PT ;  /* 0x000700070b267812 */ /* 0x040fe400078ec0ff */
[----:B------:R-:W-:Y:S02]  /*1e20*/  LOP3.LUT R8, R11, 0x380038, RZ, 0xc0, !PT ;  /* 0x003800380b087812 */ /* 0x000fe400078ec0ff */
[--C-:B------:R-:W-:Y:S02]  /*1e30*/  SHF.R.U32.HI R32, RZ, 0x6, R11.reuse ;  /* 0x00000006ff207819 */ /* 0x100fe4000001160b */
[----:B------:R-:W-:-:S02]  /*1e40*/  SHF.R.U32.HI R10, RZ, 0xe, R11 ;  /* 0x0000000eff0a7819 */ /* 0x000fc4000001160b */
[----:B------:R-:W-:Y:S02]  /*1e50*/  LOP3.LUT R15, R20, 0x20002, R15, 0xf8, !PT ;  /* 0x00020002140f7812 */ /* 0x000fe400078ef80f */
[----:B------:R-:W-:Y:S02]  /*1e60*/  LOP3.LUT R11, R22, 0x20002, R9, 0xf8, !PT ;  /* 0x00020002160b7812 */ /* 0x000fe400078ef809 */
[----:B----4-:R-:W-:Y:S02]  /*1e70*/  SHF.R.U32.HI R20, RZ, 0xd, R6 ;  /* 0x0000000dff147819 */ /* 0x010fe40000011606 */
[----:B------:R-:W-:Y:S02]  /*1e80*/  LOP3.LUT R21, R21, 0x10001, RZ, 0xc0, !PT ;  /* 0x0001000115157812 */ /* 0x000fe400078ec0ff */
[----:B------:R-:W-:Y:S02]  /*1e90*/  LOP3.LUT R23, R23, 0x10001, RZ, 0xc0, !PT ;  /* 0x0001000117177812 */ /* 0x000fe400078ec0ff */
[----:B------:R-:W-:-:S02]  /*1ea0*/  LOP3.LUT R20, R11, 0x40004, R20, 0xf8, !PT ;  /* 0x000400040b147812 */ /* 0x000fc400078ef814 */
[----:B-----5:R-:W-:Y:S02]  /*1eb0*/  SHF.R.U32.HI R18, RZ, 0xd, R4 ;  /* 0x0000000dff127819 */ /* 0x020fe40000011604 */
[----:B------:R-:W-:Y:S02]  /*1ec0*/  LOP3.LUT R13, R13, 0x64006400, RZ, 0xfc, !PT ;  /* 0x640064000d0d7812 */ /* 0x000fe400078efcff */
[----:B------:R-:W-:Y:S02]  /*1ed0*/  LOP3.LUT R11, R41, 0x380038, RZ, 0xc0, !PT ;  /* 0x00380038290b7812 */ /* 0x000fe400078ec0ff */
[----:B------:R-:W-:Y:S01]  /*1ee0*/  LOP3.LUT R14, R21, 0x20002, R14, 0xf8, !PT ;  /* 0x00020002150e7812 */ /* 0x000fe200078ef80e */
[----:B------:R-:W-:Y:S01]  /*1ef0*/  HFMA2 R79, R13, R12.H0_H0, -132, -132 ;  /* 0xd820d8200d4f7431 */ /* 0x000fe2000004000c */
[C---:B------:R-:W-:Y:S02]  /*1f00*/  LOP3.LUT R27, R4.reuse, 0x70007, RZ, 0xc0, !PT ;  /* 0x00070007041b7812 */ /* 0x040fe400078ec0ff */
[----:B------:R-:W-:-:S02]  /*1f10*/  LOP3.LUT R9, R4, 0x380038, RZ, 0xc0, !PT ;  /* 0x0038003804097812 */ /* 0x000fc400078ec0ff */
[----:B------:R-:W-:Y:S02]  /*1f20*/  SHF.R.U32.HI R17, RZ, 0x6, R4 ;  /* 0x00000006ff117819 */ /* 0x000fe40000011604 */
[----:B------:R-:W-:Y:S02]  /*1f30*/  LOP3.LUT R10, R23, 0x20002, R10, 0xf8, !PT ;  /* 0x00020002170a7812 */ /* 0x000fe400078ef80a */
[C---:B------:R-:W-:Y:S02]  /*1f40*/  LOP3.LUT R28, R5.reuse, 0x70007, RZ, 0xc0, !PT ;  /* 0x00070007051c7812 */ /* 0x040fe400078ec0ff */
[----:B------:R-:W-:Y:S02]  /*1f50*/  LOP3.LUT R4, R5, 0x380038, RZ, 0xc0, !PT ;  /* 0x0038003805047812 */ /* 0x000fe400078ec0ff */
[--C-:B------:R-:W-:Y:S02]  /*1f60*/  SHF.R.U32.HI R22, RZ, 0x6, R5.reuse ;  /* 0x00000006ff167819 */ /* 0x100fe40000011605 */
[----:B------:R-:W-:-:S02]  /*1f70*/  SHF.R.U32.HI R19, RZ, 0xd, R5 ;  /* 0x0000000dff137819 */ /* 0x000fc40000011605 */
[----:B------:R-:W-:Y:S02]  /*1f80*/  SHF.R.U32.HI R21, RZ, 0xd, R7 ;  /* 0x0000000dff157819 */ /* 0x000fe40000011607 */
[C---:B------:R-:W-:Y:S02]  /*1f90*/  LOP3.LUT R25, R6.reuse, 0x70007, RZ, 0xc0, !PT ;  /* 0x0007000706197812 */ /* 0x040fe400078ec0ff */
[----:B------:R-:W-:Y:S02]  /*1fa0*/  LOP3.LUT R5, R6, 0x380038, RZ, 0xc0, !PT ;  /* 0x0038003806057812 */ /* 0x000fe400078ec0ff */
[----:B------:R-:W-:Y:S02]  /*1fb0*/  SHF.R.U32.HI R23, RZ, 0x6, R6 ;  /* 0x00000006ff177819 */ /* 0x000fe40000011606 */
[C---:B------:R-:W-:Y:S02]  /*1fc0*/  LOP3.LUT R26, R7.reuse, 0x70007, RZ, 0xc0, !PT ;  /* 0x00070007071a7812 */ /* 0x040fe400078ec0ff */
[----:B------:R-:W-:-:S02]  /*1fd0*/  LOP3.LUT R6, R7, 0x380038, RZ, 0xc0, !PT ;  /* 0x0038003807067812 */ /* 0x000fc400078ec0ff */
[----:B------:R-:W-:Y:S02]  /*1fe0*/  SHF.R.U32.HI R24, RZ, 0x6, R7 ;  /* 0x00000006ff187819 */ /* 0x000fe40000011607 */
[----:B------:R-:W-:Y:S02]  /*1ff0*/  LOP3.LUT R18, R15, 0x40004, R18, 0xf8, !PT ;  /* 0x000400040f127812 */ /* 0x000fe400078ef812 */
[----:B------:R-:W-:Y:S02]  /*2000*/  LOP3.LUT R59, R11, 0x64006400, RZ, 0xfc, !PT ;  /* 0x640064000b3b7812 */ /* 0x000fe400078efcff */
[----:B------:R-:W-:Y:S02]  /*2010*/  LOP3.LUT R15, R46, 0x64006400, RZ, 0xfc, !PT ;  /* 0x640064002e0f7812 */ /* 0x000fe400078efcff */
        /* <DEDUP_REMOVED lines=15> */
[----:B------:R-:W-:Y:S01]  /*2110*/  LOP3.LUT R19, R14, 0x40004, R19, 0xf8, !PT ;  /* 0x000400040e137812 */ /* 0x000fe200078ef813 */
        /* <DEDUP_REMOVED lines=224> */
.L_x_1304:
[----:B------:R-:W-:Y:S01]  /*2f20*/  PRMT R20, RZ, 0x5410, RZ ;  /* 0x00005410ff147816 */ /* 0x000fe200000000ff */
[----:B------:R-:W-:Y:S06]  /*2f30*/  BRA.U !UP1, `(.L_x_1303) ;  /* 0x0000000d09fc7547 */ /* 0x000fec000b800000 */
        /* <DEDUP_REMOVED lines=86> */
.L_x_1305:
        /* <DEDUP_REMOVED lines=89> */
.L_x_1306:
        /* <DEDUP_REMOVED lines=80> */
.L_x_1303:
[----:B------:R-:W0:Y:S02]  /*3f30*/  LDCU UR8, c[0x0][0x3dc] ;  /* 0x00007b80ff0877ac */ /* 0x000e240008000800 */
[----:B0-----:R-:W-:-:S04]  /*3f40*/  UISETP.LT.AND UP0, UPT, UR6, UR8, UPT ;  /* 0x000000080600728c */ /* 0x001fc8000bf01270 */
[----:B------:R-:W-:-:S04]  /*3f50*/  USEL UR9, UR6, UR8, UP0 ;  /* 0x0000000806097287 */ /* 0x000fc80008000000 */
[----:B------:R-:W-:-:S09]  /*3f60*/  UISETP.GT.AND UP0, UPT, UR9, UR7, UPT ;  /* 0x000000070900728c */ /* 0x000fd2000bf04270 */
[----:B------:R-:W-:Y:S05]  /*3f70*/  BRA.U !UP0, `(.L_x_1307) ;  /* 0x0000001108dc7547 */ /* 0x000fea000b800000 */
[----:B------:R-:W-:Y:S01]  /*3f80*/  PRMT R0, R90, 0x9910, RZ ;  /* 0x000099105a007816 */ /* 0x000fe200000000ff */
[----:B------:R-:W-:Y:S01]  /*3f90*/  UISETP.LT.U32.AND UP1, UPT, UR6, UR8, UPT ;  /* 0x000000080600728c */ /* 0x000fe2000bf21070 */
[----:B------:R-:W0:Y:S02]  /*3fa0*/  LDCU UR5, c[0x0][0x3a8] ;  /* 0x00007500ff0577ac */ /* 0x000e240008000800 */
[----:B------:R-:W-:Y:S01]  /*3fb0*/  R2UR UR9, R0 ;  /* 0x00000000000972ca */ /* 0x000fe200000e0000 */
[----:B------:R-:W1:Y:S01]  /*3fc0*/  LDCU UR13, c[0x0][0x3ac] ;  /* 0x00007580ff0d77ac */ /* 0x000e620008000800 */
[----:B------:R-:W-:Y:S02]  /*3fd0*/  UIADD3 UR4, UPT, UPT, UR4, 0x80, URZ ;  /* 0x0000008004047890 */ /* 0x000fe4000fffe0ff */
[----:B------:R-:W-:-:S09]  /*3fe0*/  USEL UR6, UR6, UR8, UP1 ;  /* 0x0000000806067287 */ /* 0x000fd20008800000 */
[----:B------:R-:W-:-:S04]  /*3ff0*/  UISETP.NE.AND UP0, UPT, UR9, URZ, UPT ;  /* 0x000000ff0900728c */ /* 0x000fc8000bf05270 */
[----:B0-----:R-:W-:-:S11]  /*4000*/  UISETP.EQ.OR UP0, UPT, UR19, 0x3, !UP0 ;  /* 0x000000031300788c */ /* 0x001fd6000c702670 */
.L_x_1312:
[----:B------:R-:W2:Y:S01]  /*4010*/  LDG.E.128.CONSTANT R4, desc[UR14][R92.64] ;  /* 0x0000000e5c047981 */ /* 0x000ea2000c1e9d00 */
[----:B------:R-:W-:Y:S01]  /*4020*/  MOV R8, 0x3400 ;  /* 0x0000340000087802 */ /* 0x000fe20000000f00 */
[----:B------:R-:W-:Y:S01]  /*4030*/  HFMA2 R25, -RZ, RZ, 0, 0.0625 ;  /* 0x00002c00ff197431 */ /* 0x000fe200000001ff */
[----:B------:R-:W-:Y:S01]  /*4040*/  MOV R0, 0x2400 ;  /* 0x0000240000007802 */ /* 0x000fe20000000f00 */
[----:B------:R-:W-:Y:S02]  /*4050*/  UISETP.NE.AND UP2, UPT, UR17, URZ, UPT ;  /* 0x000000ff1100728c */ /* 0x000fe4000bf45270 */
[----:B------:R-:W-:Y:S01]  /*4060*/  UIMAD UR8, UR18, -0x4, UR5 ;  /* 0xfffffffc120878a4 */ /* 0x000fe2000f8e0205 */
[----:B------:R-:W-:-:S03]  /*4070*/  PRMT R8, R0, 0x5410, R8 ;  /* 0x0000541000087816 */ /* 0x000fc60000000008 */
[----:B------:R-:W-:Y:S01]  /*4080*/  UISETP.NE.AND UP1, UPT, UR8, 0x1, UPT ;  /* 0x000000010800788c */ /* 0x000fe2000bf25270 */
[C---:B--2---:R-:W-:Y:S02]  /*4090*/  LOP3.LUT R34, R6.reuse, 0x30003, RZ, 0xc0, !PT ;  /* 0x0003000306227812 */ /* 0x044fe400078ec0ff */
[C---:B------:R-:W-:Y:S02]  /*40a0*/  LOP3.LUT R12, R6.reuse, 0xc000c, RZ, 0xc0, !PT ;  /* 0x000c000c060c7812 */ /* 0x040fe400078ec0ff */
[C---:B------:R-:W-:Y:S02]  /*40b0*/  LOP3.LUT R21, R6.reuse, 0x300030, RZ, 0xc0, !PT ;  /* 0x0030003006157812 */ /* 0x040fe400078ec0ff */
[----:B------:R-:W-:Y:S02]  /*40c0*/  LOP3.LUT R31, R6, 0xc000c0, RZ, 0xc0, !PT ;  /* 0x00c000c0061f7812 */ /* 0x000fe400078ec0ff */
[----:B------:R-:W-:Y:S02]  /*40d0*/  SHF.R.U32.HI R6, RZ, 0x8, R6 ;  /* 0x00000008ff067819 */ /* 0x000fe40000011606 */
[----:B------:R-:W-:-:S02]  /*40e0*/  LOP3.LUT R10, R7, 0x30003, RZ, 0xc0, !PT ;  /* 0x00030003070a7812 */ /* 0x000fc400078ec0ff */
[C---:B------:R-:W-:Y:S02]  /*40f0*/  LOP3.LUT R13, R7.reuse, 0xc000c, RZ, 0xc0, !PT ;  /* 0x000c000c070d7812 */ /* 0x040fe400078ec0ff */
[C---:B------:R-:W-:Y:S02]  /*4100*/  LOP3.LUT R22, R7.reuse, 0x300030, RZ, 0xc0, !PT ;  /* 0x0030003007167812 */ /* 0x040fe400078ec0ff */
[----:B------:R-:W-:Y:S02]  /*4110*/  LOP3.LUT R33, R7, 0xc000c0, RZ, 0xc0, !PT ;  /* 0x00c000c007217812 */ /* 0x000fe400078ec0ff */
[C---:B------:R-:W-:Y:S02]  /*4120*/  LOP3.LUT R11, R4.reuse, 0x30003, RZ, 0xc0, !PT ;  /* 0x00030003040b7812 */ /* 0x040fe400078ec0ff */
[C---:B------:R-:W-:Y:S02]  /*4130*/  LOP3.LUT R0, R4.reuse, 0xc000c, RZ, 0xc0, !PT ;  /* 0x000c000c04007812 */ /* 0x040fe400078ec0ff */
[----:B------:R-:W-:-:S02]  /*4140*/  LOP3.LUT R17, R4, 0x300030, RZ, 0xc0, !PT ;  /* 0x0030003004117812 */ /* 0x000fc400078ec0ff */
[----:B------:R-:W-:Y:S02]  /*4150*/  LOP3.LUT R26, R4, 0xc000c0, RZ, 0xc0, !PT ;  /* 0x00c000c0041a7812 */ /* 0x000fe400078ec0ff */
[C---:B------:R-:W-:Y:S02]  /*4160*/  LOP3.LUT R2, R5.reuse, 0xc000c, RZ, 0xc0, !PT ;  /* 0x000c000c05027812 */ /* 0x040fe400078ec0ff */
[----:B------:R-:W-:Y:S02]  /*4170*/  SHF.R.U32.HI R7, RZ, 0x8, R7 ;  /* 0x00000008ff077819 */ /* 0x000fe40000011607 */
[----:B------:R-:W-:Y:S02]  /*4180*/  SHF.R.U32.HI R4, RZ, 0x8, R4 ;  /* 0x00000008ff047819 */ /* 0x000fe40000011604 */
[C---:B------:R-:W-:Y:S02]  /*4190*/  LOP3.LUT R9, R5.reuse, 0x30003, RZ, 0xc0, !PT ;  /* 0x0003000305097812 */ /* 0x040fe400078ec0ff */
        /* <DEDUP_REMOVED lines=8> */
[----:B-----5:R-:W-:Y:S02]  /*4220*/  LOP3.LUT R18, R13, 0x64006400, RZ, 0xfc, !PT ;  /* 0x640064000d127812 */ /* 0x020fe400078efcff */
[----:B------:R-:W-:Y:S02]  /*4230*/  LOP3.LUT R12, R5, 0xc000c, RZ, 0xc0, !PT ;  /* 0x000c000c050c7812 */ /* 0x000fe400078ec0ff */
        /* <DEDUP_REMOVED lines=74> */
[----:B------:R-:W0:Y:S01]  /*46e0*/  LDS.128 R4, [UR4+-0x80] ;  /* 0xffff8004ff047984 */ /* 0x000e220008000c00 */
[----:B------:R-:W-:Y:S02]  /*46f0*/  PRMT R51, R51, 0x5410, R50 ;  /* 0x0000541033337816 */ /* 0x000fe40000000032 */
[----:B------:R-:W-:Y:S01]  /*4700*/  PRMT R49, R49, 0x5410, R48 ;  /* 0x0000541031317816 */ /* 0x000fe20000000030 */
[----:B------:R-:W2:Y:S01]  /*4710*/  LDS.128 R8, [UR4+-0x70] ;  /* 0xffff9004ff087984 */ /* 0x000ea20008000c00 */
        /* <DEDUP_REMOVED lines=11> */
[----:B--2---:R-:W-:Y:S02]  /*47d0*/  HFMA2 R43, R39, R8, R43 ;  /* 0x00000008272b7231 */ /* 0x004fe4000000002b */
        /* <DEDUP_REMOVED lines=28> */
.L_x_1308:
[----:B------:R-:W-:Y:S05]  /*49a0*/  BRA.U !UP1, `(.L_x_1309) ;  /* 0x0000000909387547 */ /* 0x000fea000b800000 */
[----:B------:R-:W-:Y:S01]  /*49b0*/  PRMT R4, R89, 0x9910, RZ ;  /* 0x0000991059047816 */ /* 0x000fe200000000ff */
[----:B------:R-:W-:-:S03]  /*49c0*/  UISETP.NE.AND UP1, UPT, UR8, 0x2, UPT ;  /* 0x000000020800788c */ /* 0x000fc6000bf25270 */
[----:B------:R-:W-:-:S13]  /*49d0*/  ISETP.NE.AND P0, PT, R4, RZ, PT ;  /* 0x000000ff0400720c */ /* 0x000fda0003f05270 */
[----:B------:R-:W-:Y:S05]  /*49e0*/  @!P0 BRA `(.L_x_1310) ;  /* 0x0000000000b08947 */ /* 0x000fea0003800000 */
        /* <DEDUP_REMOVED lines=44> */
.L_x_1310:
[----:B------:R-:W-:Y:S05]  /*4cb0*/  BRA.U !UP1, `(.L_x_1309) ;  /* 0x0000000509747547 */ /* 0x000fea000b800000 */
[----:B------:R-:W-:-:S04]  /*4cc0*/  PRMT R4, R88, 0x9910, RZ ;  /* 0x0000991058047816 */ /* 0x000fc800000000ff */
[----:B------:R-:W-:-:S13]  /*4cd0*/  ISETP.NE.AND P0, PT, R4, RZ, PT ;  /* 0x000000ff0400720c */ /* 0x000fda0003f05270 */
[----:B------:R-:W-:Y:S05]  /*4ce0*/  @!P0 BRA `(.L_x_1311) ;  /* 0x0000000000b08947 */ /* 0x000fea0003800000 */
[----:B------:R-:W0:Y:S01]  /*4cf0*/  LDS.128 R4, [UR4] ;  /* 0x00000004ff047984 */ /* 0x000e220008000c00 */
[----:B------:R-:W-:Y:S02]  /*4d00*/  PRMT R51, R51, 0x5410, R50 ;  /* 0x0000541033337816 */ /* 0x000fe40000000032 */
[----:B------:R-:W-:Y:S01]  /*4d10*/  PRMT R49, R49, 0x5410, R48 ;  /* 0x0000541031317816 */ /* 0x000fe20000000030 */
[----:B------:R-:W2:Y:S01]  /*4d20*/  LDS.128 R8, [UR4+0x10] ;  /* 0x00001004ff087984 */ /* 0x000ea20008000c00 */
        /* <DEDUP_REMOVED lines=40> */
.L_x_1311:
[----:B------:R-:W-:Y:S05]  /*4fb0*/  BRA.U UP0, `(.L_x_1309) ;  /* 0x0000000100b47547 */ /* 0x000fea000b800000 */
[----:B------:R-:W0:Y:S01]  /*4fc0*/  LDS.128 R4, [UR4+0x40] ;  /* 0x00004004ff047984 */ /* 0x000e220008000c00 */
[----:B------:R-:W-:Y:S02]  /*4fd0*/  MOV R43, R0 ;  /* 0x00000000002b7202 */ /* 0x000fe40000000f00 */
[----:B------:R-:W-:Y:S01]  /*4fe0*/  PRMT R51, R51, 0x5410, R50 ;  /* 0x0000541033337816 */ /* 0x000fe20000000032 */
[----:B------:R-:W2:Y:S01]  /*4ff0*/  LDS.128 R8, [UR4+0x50] ;  /* 0x00005004ff087984 */ /* 0x000ea20008000c00 */
        /* <DEDUP_REMOVED lines=12> */
[----:B--2---:R-:W-:Y:S02]  /*50c0*/  HFMA2 R34, R39, R8, R34 ;  /* 0x0000000827227231 */ /* 0x004fe40000000022 */
        /* <DEDUP_REMOVED lines=28> */
.L_x_1309:
[----:B------:R-:W-:Y:S01]  /*5290*/  UIADD3 UR7, UPT, UPT, UR7, 0x10, URZ ;  /* 0x0000001007077890 */ /* 0x000fe2000fffe0ff */
[----:B-1----:R-:W-:Y:S01]  /*52a0*/  MOV R3, UR13 ;  /* 0x0000000d00037c02 */ /* 0x002fe20008000f00 */
[----:B------:R-:W-:Y:S02]  /*52b0*/  UIADD3 UR4, UPT, UPT, UR4, 0x20, URZ ;  /* 0x0000002004047890 */ /* 0x000fe4000fffe0ff */
[----:B------:R-:W-:Y:S02]  /*52c0*/  UISETP.GE.AND UP1, UPT, UR7, UR6, UPT ;  /* 0x000000060700728c */ /* 0x000fe4000bf26270 */
[----:B------:R-:W-:-:S07]  /*52d0*/  IMAD.WIDE R92, R3, 0x4, R92 ;  /* 0x00000004035c7825 */ /* 0x000fce00078e025c */
[----:B------:R-:W-:Y:S05]  /*52e0*/  BRA.U !UP1, `(.L_x_1312) ;  /* 0xffffffed09487547 */ /* 0x000fea000b83ffff */
.L_x_1307:
[----:B------:R-:W0:Y:S01]  /*52f0*/  S2R R0, SR_CTAID.X ;  /* 0x0000000000007919 */ /* 0x000e220000002500 */
[----:B------:R-:W1:Y:S01]  /*5300*/  S2UR UR4, SR_CTAID.Y ;  /* 0x00000000000479c3 */ /* 0x000e620000002600 */
[----:B------:R-:W-:Y:S01]  /*5310*/  HMUL2 R87, R87, UR17.H0_H0 ;  /* 0x2000001157577c32 */ /* 0x000fe20008000000 */
[----:B------:R-:W0:Y:S06]  /*5320*/  S2R R3, SR_TID.X ;  /* 0x0000000000037919 */ /* 0x000e2c0000002100 */
[----:B------:R-:W2:Y:S01]  /*5330*/  LDC.64 R4, c[0x0][0x3a0] ;  /* 0x0000e800ff047b82 */ /* 0x000ea20000000a00 */
[----:B-1----:R-:W-:Y:S01]  /*5340*/  USHF.L.U32 UR4, UR4, 0x2, URZ ;  /* 0x0000000204047899 */ /* 0x002fe200080006ff */
[----:B0-----:R-:W-:-:S05]  /*5350*/  LEA R0, R0, R3, 0x5 ;  /* 0x0000000300007211 */ /* 0x001fca00078e28ff */
[----:B------:R-:W-:Y:S02]  /*5360*/  MOV R3, UR4 ;  /* 0x0000000400037c02 */ /* 0x000fe40008000f00 */
[----:B------:R-:W-:-:S05]  /*5370*/  SHF.L.U32 R0, R0, 0x2, RZ ;  /* 0x0000000200007819 */ /* 0x000fca00000006ff */
[----:B------:R-:W-:-:S04]  /*5380*/  IMAD R3, R3, UR13, R0 ;  /* 0x0000000d03037c24 */ /* 0x000fc8000f8e0200 */
[----:B--2---:R-:W-:-:S05]  /*5390*/  IMAD.WIDE R4, R3, 0x2, R4 ;  /* 0x0000000203047825 */ /* 0x004fca00078e0204 */
        /* <DEDUP_REMOVED lines=10> */
.L_x_1316:
[----:B------:R-:W0:Y:S02]  /*5440*/  LDS R2, [R0] ;  /* 0x0000000000027984 */ /* 0x000e240000000800 */
[----:B0-----:R-:W-:-:S05]  /*5450*/  HADD2 R3, R2, R87 ;  /* 0x0000005702037230 */ /* 0x001fca0000000000 */
[----:B------:R-:W0:Y:S02]  /*5460*/  ATOMS.CAST.SPIN P0, [R0], R2, R3 ;  /* 0x000000020000758d */ /* 0x000e240001800003 */
[----:B0-----:R-:W-:Y:S05]  /*5470*/  @!P0 BRA `(.L_x_1316) ;  /* 0xfffffffc00f08947 */ /* 0x001fea000383ffff */
[----:B------:R-:W-:Y:S05]  /*5480*/  BRA `(.L_x_1314) ;  /* 0x00000000000c7947 */ /* 0x000fea0003800000 */
.L_x_1315:
[----:B------:R-:W2:Y:S02]  /*5490*/  LD.E R0, desc[UR14][R4.64] ;  /* 0x0000000e04007980 */ /* 0x000ea4000c101900 */
[----:B--2---:R-:W-:-:S05]  /*54a0*/  IADD3 R3, PT, PT, R87, R0, RZ ;  /* 0x0000000057037210 */ /* 0x004fca0007ffe0ff */
[----:B------:R0:W-:Y:S02]  /*54b0*/  ST.E desc[UR14][R4.64], R3 ;  /* 0x0000000304007985 */ /* 0x0001e4000c10190e */
.L_x_1314:
[----:B------:R-:W-:Y:S05]  /*54c0*/  BSYNC.RECONVERGENT B0 ;  /* 0x0000000000007941 */ /* 0x000fea0003800200 */
.L_x_1313:
[----:B------:R1:W-:Y:S01]  /*54d0*/  ATOM.E.ADD.F16x2.RN.STRONG.GPU P0, RZ, desc[UR14][R4.64+0x4], R7 ;  /* 0x8000040704ff79a2 */ /* 0x0003e2000c10e10e */
[----:B------:R-:W-:Y:S04]  /*54e0*/  BSSY.RECONVERGENT B0, `(.L_x_1317) ;  /* 0x000000e000007945 */ /* 0x000fe80003800200 */
[----:B-1----:R-:W-:Y:S05]  /*54f0*/  @P0 BRA `(.L_x_1318) ;  /* 0x0000000000300947 */ /* 0x002fea0003800000 */
[----:B------:R-:W1:Y:S02]  /*5500*/  QSPC.E.S P0, RZ, [R4+0x4] ;  /* 0x0000040004ff73aa */ /* 0x000e640000000500 */
[----:B-1----:R-:W-:Y:S05]  /*5510*/  @!P0 BRA `(.L_x_1319) ;  /* 0x00000000001c8947 */ /* 0x002fea0003800000 */
[----:B------:R-:W-:-:S04]  /*5520*/  MOV R2, R4 ;  /* 0x0000000400027202 */ /* 0x000fc80000000f00 */
[----:B------:R-:W-:-:S07]  /*5530*/  MOV R0, R2 ;  /* 0x0000000200007202 */ /* 0x000fce0000000f00 */
.L_x_1320:
[----:B------:R-:W0:Y:S02]  /*5540*/  LDS R2, [R0+0x4] ;  /* 0x0000040000027984 */ /* 0x000e240000000800 */
[----:B0-----:R-:W-:-:S05]  /*5550*/  HFMA2 R3, R2, 1, 1, R7 ;  /* 0x3c003c0002037831 */ /* 0x001fca0000000007 */
[----:B------:R-:W0:Y:S02]  /*5560*/  ATOMS.CAST.SPIN P0, [R0+0x4], R2, R3 ;  /* 0x000004020000758d */ /* 0x000e240001800003 */
[----:B0-----:R-:W-:Y:S05]  /*5570*/  @!P0 BRA `(.L_x_1320) ;  /* 0xfffffffc00f08947 */ /* 0x001fea000383ffff */
[----:B------:R-:W-:Y:S05]  /*5580*/  BRA `(.L_x_1318) ;  /* 0x00000000000c7947 */ /* 0x000fea0003800000 */
.L_x_1319:
[----:B------:R-:W0:Y:S02]  /*5590*/  LD.E R0, desc[UR14][R4.64+0x4] ;  /* 0x0000040e04007980 */ /* 0x000e24000c101900 */
[----:B0-----:R-:W-:-:S05]  /*55a0*/  IADD3 R3, PT, PT, R7, R0, RZ ;  /* 0x0000000007037210 */ /* 0x001fca0007ffe0ff */
[----:B------:R1:W-:Y:S02]  /*55b0*/  ST.E desc[UR14][R4.64+0x4], R3 ;  /* 0x0000040304007985 */ /* 0x0003e4000c10190e */
.L_x_1318:
[----:B------:R-:W-:Y:S05]  /*55c0*/  BSYNC.RECONVERGENT B0 ;  /* 0x0000000000007941 */ /* 0x000fea0003800200 */
.L_x_1317:
        /* <DEDUP_REMOVED lines=13> */
.L_x_1324:
[----:B------:R-:W0:Y:S02]  /*56a0*/  LDS R2, [R0] ;  /* 0x0000000000027984 */ /* 0x000e240000000800 */
[----:B0-----:R-:W-:-:S05]  /*56b0*/  HADD2 R3, R2, R85 ;  /* 0x0000005502037230 */ /* 0x001fca0000000000 */
[----:B------:R-:W0:Y:S02]  /*56c0*/  ATOMS.CAST.SPIN P0, [R0], R2, R3 ;  /* 0x000000020000758d */ /* 0x000e240001800003 */
[----:B0-----:R-:W-:Y:S05]  /*56d0*/  @!P0 BRA `(.L_x_1324) ;  /* 0xfffffffc00f08947 */ /* 0x001fea000383ffff */
[----:B------:R-:W-:Y:S05]  /*56e0*/  BRA `(.L_x_1322) ;  /* 0x00000000000c7947 */ /* 0x000fea0003800000 */
.L_x_1323:
[----:B------:R-:W2:Y:S02]  /*56f0*/  LD.E R0, desc[UR14][R4.64] ;  /* 0x0000000e04007980 */ /* 0x000ea4000c101900 */
[----:B--2---:R-:W-:-:S05]  /*5700*/  IADD3 R3, PT, PT, R85, R0, RZ ;  /* 0x0000000055037210 */ /* 0x004fca0007ffe0ff */
[----:B------:R0:W-:Y:S02]  /*5710*/  ST.E desc[UR14][R4.64], R3 ;  /* 0x0000000304007985 */ /* 0x0001e4000c10190e */
.L_x_1322:
[----:B------:R-:W-:Y:S05]  /*5720*/  BSYNC.RECONVERGENT B0 ;  /* 0x0000000000007941 */ /* 0x000fea0003800200 */
.L_x_1321:
[----:B------:R1:W-:Y:S01]  /*5730*/  ATOM.E.ADD.F16x2.RN.STRONG.GPU P0, RZ, desc[UR14][R4.64+0x4], R89 ;  /* 0x8000045904ff79a2 */ /* 0x0003e2000c10e10e */
[----:B------:R-:W-:Y:S04]  /*5740*/  BSSY.RECONVERGENT B0, `(.L_x_1325) ;  /* 0x000000e000007945 */ /* 0x000fe80003800200 */
[----:B-1----:R-:W-:Y:S05]  /*5750*/  @P0 BRA `(.L_x_1326) ;  /* 0x0000000000300947 */ /* 0x002fea0003800000 */
[----:B------:R-:W1:Y:S02]  /*5760*/  QSPC.E.S P0, RZ, [R4+0x4] ;  /* 0x0000040004ff73aa */ /* 0x000e640000000500 */
[----:B-1----:R-:W-:Y:S05]  /*5770*/  @!P0 BRA `(.L_x_1327) ;  /* 0x00000000001c8947 */ /* 0x002fea0003800000 */
[----:B------:R-:W-:-:S04]  /*5780*/  MOV R2, R4 ;  /* 0x0000000400027202 */ /* 0x000fc80000000f00 */
[----:B------:R-:W-:-:S07]  /*5790*/  MOV R0, R2 ;  /* 0x0000000200007202 */ /* 0x000fce0000000f00 */
.L_x_1328:
[----:B------:R-:W0:Y:S02]  /*57a0*/  LDS R2, [R0+0x4] ;  /* 0x0000040000027984 */ /* 0x000e240000000800 */
[----:B0-----:R-:W-:-:S05]  /*57b0*/  HFMA2 R3, R2, 1, 1, R89 ;  /* 0x3c003c0002037831 */ /* 0x001fca0000000059 */
[----:B------:R-:W0:Y:S02]  /*57c0*/  ATOMS.CAST.SPIN P0, [R0+0x4], R2, R3 ;  /* 0x000004020000758d */ /* 0x000e240001800003 */
[----:B0-----:R-:W-:Y:S05]  /*57d0*/  @!P0 BRA `(.L_x_1328) ;  /* 0xfffffffc00f08947 */ /* 0x001fea000383ffff */
[----:B------:R-:W-:Y:S05]  /*57e0*/  BRA `(.L_x_1326) ;  /* 0x00000000000c7947 */ /* 0x000fea0003800000 */
.L_x_1327:
[----:B------:R-:W0:Y:S02]  /*57f0*/  LD.E R0, desc[UR14][R4.64+0x4] ;  /* 0x0000040e04007980 */ /* 0x000e24000c101900 */
[----:B0-----:R-:W-:-:S05]  /*5800*/  IADD3 R3, PT, PT, R89, R0, RZ ;  /* 0x0000000059037210 */ /* 0x001fca0007ffe0ff */
[----:B------:R1:W-:Y:S02]  /*5810*/  ST.E desc[UR14][R4.64+0x4], R3 ;  /* 0x0000040304007985 */ /* 0x0003e4000c10190e */
.L_x_1326:
[----:B------:R-:W-:Y:S05]  /*5820*/  BSYNC.RECONVERGENT B0 ;  /* 0x0000000000007941 */ /* 0x000fea0003800200 */
.L_x_1325:
        /* <DEDUP_REMOVED lines=14> */
.L_x_1332:
[----:B------:R-:W0:Y:S02]  /*5910*/  LDS R2, [R0] ;  /* 0x0000000000027984 */ /* 0x000e240000000800 */
[----:B0-----:R-:W-:-:S05]  /*5920*/  HADD2 R3, R2, R83 ;  /* 0x0000005302037230 */ /* 0x001fca0000000000 */
[----:B------:R-:W0:Y:S02]  /*5930*/  ATOMS.CAST.SPIN P0, [R0], R2, R3 ;  /* 0x000000020000758d */ /* 0x000e240001800003 */
[----:B0-----:R-:W-:Y:S05]  /*5940*/  @!P0 BRA `(.L_x_1332) ;  /* 0xfffffffc00f08947 */ /* 0x001fea000383ffff */
[----:B------:R-:W-:Y:S05]  /*5950*/  BRA `(.L_x_1330) ;  /* 0x00000000000c7947 */ /* 0x000fea0003800000 */
.L_x_1331:
[----:B------:R-:W2:Y:S02]  /*5960*/  LD.E R0, desc[UR14][R4.64] ;  /* 0x0000000e04007980 */ /* 0x000ea4000c101900 */
[----:B--2---:R-:W-:-:S05]  /*5970*/  IADD3 R3, PT, PT, R83, R0, RZ ;  /* 0x0000000053037210 */ /* 0x004fca0007ffe0ff */
[----:B------:R0:W-:Y:S02]  /*5980*/  ST.E desc[UR14][R4.64], R3 ;  /* 0x0000000304007985 */ /* 0x0001e4000c10190e */
.L_x_1330:
[----:B------:R-:W-:Y:S05]  /*5990*/  BSYNC.RECONVERGENT B0 ;  /* 0x0000000000007941 */ /* 0x000fea0003800200 */
.L_x_1329:
[----:B------:R1:W-:Y:S01]  /*59a0*/  ATOM.E.ADD.F16x2.RN.STRONG.GPU P0, RZ, desc[UR14][R4.64+0x4], R7 ;  /* 0x8000040704ff79a2 */ /* 0x0003e2000c10e10e */
[----:B------:R-:W-:Y:S04]  /*59b0*/  BSSY.RECONVERGENT B0, `(.L_x_1333) ;  /* 0x000000e000007945 */ /* 0x000fe80003800200 */
[----:B-1----:R-:W-:Y:S05]  /*59c0*/  @P0 BRA `(.L_x_1334) ;  /* 0x0000000000300947 */ /* 0x002fea0003800000 */
[----:B------:R-:W1:Y:S02]  /*59d0*/  QSPC.E.S P0, RZ, [R4+0x4] ;  /* 0x0000040004ff73aa */ /* 0x000e640000000500 */
[----:B-1----:R-:W-:Y:S05]  /*59e0*/  @!P0 BRA `(.L_x_1335) ;  /* 0x00000000001c8947 */ /* 0x002fea0003800000 */
[----:B------:R-:W-:-:S04]  /*59f0*/  MOV R2, R4 ;  /* 0x0000000400027202 */ /* 0x000fc80000000f00 */
[----:B------:R-:W-:-:S07]  /*5a00*/  MOV R0, R2 ;  /* 0x0000000200007202 */ /* 0x000fce0000000f00 */
.L_x_1336:
[----:B------:R-:W0:Y:S02]  /*5a10*/  LDS R2, [R0+0x4] ;  /* 0x0000040000027984 */ /* 0x000e240000000800 */
[----:B0-----:R-:W-:-:S05]  /*5a20*/  HFMA2 R3, R2, 1, 1, R7 ;  /* 0x3c003c0002037831 */ /* 0x001fca0000000007 */
[----:B------:R-:W0:Y:S02]  /*5a30*/  ATOMS.CAST.SPIN P0, [R0+0x4], R2, R3 ;  /* 0x000004020000758d */ /* 0x000e240001800003 */
[----:B0-----:R-:W-:Y:S05]  /*5a40*/  @!P0 BRA `(.L_x_1336) ;  /* 0xfffffffc00f08947 */ /* 0x001fea000383ffff */
[----:B------:R-:W-:Y:S05]  /*5a50*/  BRA `(.L_x_1334) ;  /* 0x00000000000c7947 */ /* 0x000fea0003800000 */
.L_x_1335:
[----:B------:R-:W0:Y:S02]  /*5a60*/  LD.E R0, desc[UR14][R4.64+0x4] ;  /* 0x0000040e04007980 */ /* 0x000e24000c101900 */
[----:B0-----:R-:W-:-:S05]  /*5a70*/  IADD3 R3, PT, PT, R7, R0, RZ ;  /* 0x0000000007037210 */ /* 0x001fca0007ffe0ff */
[----:B------:R1:W-:Y:S02]  /*5a80*/  ST.E desc[UR14][R4.64+0x4], R3 ;  /* 0x0000040304007985 */ /* 0x0003e4000c10190e */
.L_x_1334:
[----:B------:R-:W-:Y:S05]  /*5a90*/  BSYNC.RECONVERGENT B0 ;  /* 0x0000000000007941 */ /* 0x000fea0003800200 */
.L_x_1333:
        /* <DEDUP_REMOVED lines=14> */
.L_x_1340:
[----:B------:R-:W0:Y:S02]  /*5b80*/  LDS R2, [R0] ;  /* 0x0000000000027984 */ /* 0x000e240000000800 */
[----:B0-----:R-:W-:-:S05]  /*5b90*/  HADD2 R3, R2, R81 ;  /* 0x0000005102037230 */ /* 0x001fca0000000000 */
[----:B------:R-:W0:Y:S02]  /*5ba0*/  ATOMS.CAST.SPIN P0, [R0], R2, R3 ;  /* 0x000000020000758d */ /* 0x000e240001800003 */
[----:B0-----:R-:W-:Y:S05]  /*5bb0*/  @!P0 BRA `(.L_x_1340) ;  /* 0xfffffffc00f08947 */ /* 0x001fea000383ffff */
[----:B------:R-:W-:Y:S05]  /*5bc0*/  BRA `(.L_x_1338) ;  /* 0x00000000000c7947 */ /* 0x000fea0003800000 */
.L_x_1339:
[----:B------:R-:W2:Y:S02]  /*5bd0*/  LD.E R0, desc[UR14][R4.64] ;  /* 0x0000000e04007980 */ /* 0x000ea4000c101900 */
[----:B--2---:R-:W-:-:S05]  /*5be0*/  IADD3 R3, PT, PT, R81, R0, RZ ;  /* 0x0000000051037210 */ /* 0x004fca0007ffe0ff */
[----:B------:R0:W-:Y:S02]  /*5bf0*/  ST.E desc[UR14][R4.64], R3 ;  /* 0x0000000304007985 */ /* 0x0001e4000c10190e */
.L_x_1338:
[----:B------:R-:W-:Y:S05]  /*5c00*/  BSYNC.RECONVERGENT B0 ;  /* 0x0000000000007941 */ /* 0x000fea0003800200 */
.L_x_1337:
[----:B------:R1:W-:Y:S02]  /*5c10*/  ATOM.E.ADD.F16x2.RN.STRONG.GPU P0, RZ, desc[UR14][R4.64+0x4], R7 ;  /* 0x8000040704ff79a2 */ /* 0x0003e4000c10e10e */
[----:B-1----:R-:W-:Y:S05]  /*5c20*/  @P0 EXIT ;  /* 0x000000000000094d */ /* 0x002fea0003800000 */
[----:B------:R-:W1:Y:S02]  /*5c30*/  QSPC.E.S P0, RZ, [R4+0x4] ;  /* 0x0000040004ff73aa */ /* 0x000e640000000500 */
[----:B-1----:R-:W-:Y:S05]  /*5c40*/  @!P0 BRA `(.L_x_1341) ;  /* 0x00000000001c8947 */ /* 0x002fea0003800000 */
[----:B------:R-:W-:-:S04]  /*5c50*/  MOV R2, R4 ;  /* 0x0000000400027202 */ /* 0x000fc80000000f00 */
[----:B------:R-:W-:-:S07]  /*5c60*/  MOV R0, R2 ;  /* 0x0000000200007202 */ /* 0x000fce0000000f00 */
.L_x_1342:
[----:B------:R-:W0:Y:S02]  /*5c70*/  LDS R2, [R0+0x4] ;  /* 0x0000040000027984 */ /* 0x000e240000000800 */
[----:B0-----:R-:W-:-:S05]  /*5c80*/  HFMA2 R3, R2, 1, 1, R7 ;  /* 0x3c003c0002037831 */ /* 0x001fca0000000007 */
[----:B------:R-:W0:Y:S02]  /*5c90*/  ATOMS.CAST.SPIN P0, [R0+0x4], R2, R3 ;  /* 0x000004020000758d */ /* 0x000e240001800003 */
[----:B0-----:R-:W-:Y:S05]  /*5ca0*/  @!P0 BRA `(.L_x_1342) ;  /* 0xfffffffc00f08947 */ /* 0x001fea000383ffff */
[----:B------:R-:W-:Y:S05]  /*5cb0*/  EXIT ;  /* 0x000000000000794d */ /* 0x000fea0003800000 */
.L_x_1341:
[----:B------:R-:W0:Y:S02]  /*5cc0*/  LD.E R0, desc[UR14][R4.64+0x4] ;  /* 0x0000040e04007980 */ /* 0x000e24000c101900 */
[----:B0-----:R-:W-:-:S05]  /*5cd0*/  IADD3 R3, PT, PT, R7, R0, RZ ;  /* 0x0000000007037210 */ /* 0x001fca0007ffe0ff */
[----:B------:R-:W-:Y:S01]  /*5ce0*/  ST.E desc[UR14][R4.64+0x4], R3 ;  /* 0x0000040304007985 */ /* 0x000fe2000c10190e */
[----:B------:R-:W-:Y:S05]  /*5cf0*/  EXIT ;  /* 0x000000000000794d */ /* 0x000fea0003800000 */
.L_x_1343:
        /* <DEDUP_REMOVED lines=16> */
.L_x_3932:


//--------------------- .text._Z23gemm_half_q_half_kernelILi4ELi2ELb1ELb1ELi32EEvPK6__halfPKjS4_S2_PS0_iiiiPKtS7_iiiiiibS2_i --------------------------
	.section	.text._Z23gemm_half_q_half_kernelILi4ELi2ELb1ELb1ELi32EEvPK6__halfPKjS4_S2_PS0_iiiiPKtS7_iiiiiibS2_i,"ax",@progbits
	.align	128
        .global         _Z23gemm_half_q_half_kernelILi4ELi2ELb1ELb1ELi32EEvPK6__halfPKjS4_S2_PS0_iiiiPKtS7_iiiiiibS2_i
        .type           _Z23gemm_half_q_half_kernelILi4ELi2ELb1ELb1ELi32EEvPK6__halfPKjS4_S2_PS0_iiiiPKtS7_iiiiiibS2_i,@function
        .size           _Z23gemm_half_q_half_kernelILi4ELi2ELb1ELb1ELi32EEvPK6__halfPKjS4_S2_PS0_iiiiPKtS7_iiiiiibS2_i,(.L_x_3933 - _Z23gemm_half_q_half_kernelILi4ELi2ELb1ELb1ELi32EEvPK6__halfPKjS4_S2_PS0_iiiiPKtS7_iiiiiibS2_i)
        .other          _Z23gemm_half_q_half_kernelILi4ELi2ELb1ELb1ELi32EEvPK6__halfPKjS4_S2_PS0_iiiiPKtS7_iiiiiibS2_i,@"STO_CUDA_ENTRY STV_DEFAULT"
_Z23gemm_half_q_half_kernelILi4ELi2ELb1ELb1ELi32EEvPK6__halfPKjS4_S2_PS0_iiiiPKtS7_iiiiiibS2_i:
.text._Z23gemm_half_q_half_kernelILi4ELi2ELb1ELb1ELi32EEvPK6__halfPKjS4_S2_PS0_iiiiPKtS7_iiiiiibS2_i:
        /* <DEDUP_REMOVED lines=33> */
.L_x_1344:
        /* <DEDUP_REMOVED lines=34> */
[----:B-1----:R-:W-:Y:S01]  /*0430*/  VIADD R7, R7, 0x40 ;  /* 0x0000004007077836 */ /* 0x002fe20000000000 */
[----:B------:R-:W-:-:S11]  /*0440*/  IADD3 R18, PT, PT, R10, R5, RZ ;  /* 0x000000050a127210 */ /* 0x000fd60007ffe0ff */
[----:B------:R-:W-:Y:S05]  /*0450*/  @P0 BRA `(.L_x_1348) ;  /* 0x0000000000ec0947 */ /* 0x000fea0003800000 */
[----:B------:R-:W-:Y:S01]  /*0460*/  IMAD.MOV R8, RZ, RZ, -R16 ;  /* 0x000000ffff087224 */ /* 0x000fe200078e0a10 */
[----:B------:R-:W-:-:S04]  /*0470*/  PLOP3.LUT P0, PT, PT, PT, PT, 0x80, 0x8 ;  /* 0x000000000008781c */ /* 0x000fc80003f0f070 */
[----:B------:R-:W-:-:S13]  /*0480*/  ISETP.GT.AND P2, PT, R8, 0x3, PT ;  /* 0x000000030800780c */ /* 0x000fda0003f44270 */
[----:B------:R-:W-:Y:S05]  /*0490*/  @!P2 BRA `(.L_x_1349) ;  /* 0x000000000084a947 */ /* 0x000fea0003800000 */
[----:B------:R-:W-:-:S13]  /*04a0*/  PLOP3.LUT P0, PT, PT, PT, PT, 0x8, 0x80 ;  /* 0x000000000080781c */ /* 0x000fda0003f0e170 */
.L_x_1350:
[----:B------:R-:W-:Y:S01]  /*04b0*/  IADD3 R9, P2, PT, R17, R18, RZ ;  /* 0x0000001211097210 */ /* 0x000fe20007f5e0ff */
[----:B------:R-:W-:-:S03]  /*04c0*/  IMAD.IADD R10, R18, 0x1, R5 ;  /* 0x00000001120a7824 */ /* 0x000fc600078e0205 */
[----:B------:R-:W-:Y:S01]  /*04d0*/  LEA.HI.X.SX32 R18, R18, RZ, 0x1, P2 ;  /* 0x000000ff12127211 */ /* 0x000fe200010f0eff */
[--C-:B------:R-:W-:Y:S01]  /*04e0*/  IMAD.IADD R12, R10, 0x1, R5.reuse ;  /* 0x000000010a0c7824 */ /* 0x100fe200078e0205 */
[----:B------:R-:W-:Y:S02]  /*04f0*/  LEA R8, P2, R9, UR6, 0x1 ;  /* 0x0000000609087c11 */ /* 0x000fe4000f8408ff */
[----:B------:R-:W-:Y:S02]  /*0500*/  IADD3 R11, P3, PT, R17, R10, RZ ;  /* 0x0000000a110b7210 */ /* 0x000fe40007f7e0ff */
[----:B------:R-:W-:Y:S01]  /*0510*/  LEA.HI.X R9, R9, UR7, R18, 0x1, P2 ;  /* 0x0000000709097c11 */ /* 0x000fe200090f0c12 */
[----:B------:R-:W-:Y:S01]  /*0520*/  IMAD.IADD R18, R12, 0x1, R5 ;  /* 0x000000010c127824 */ /* 0x000fe200078e0205 */
[----:B------:R-:W-:Y:S02]  /*0530*/  LEA.HI.X.SX32 R14, R10, RZ, 0x1, P3 ;  /* 0x000000ff0a0e7211 */ /* 0x000fe400018f0eff */
[----:B------:R-:W-:Y:S01]  /*0540*/  IADD3 R13, P4, PT, R17, R12, RZ ;  /* 0x0000000c110d7210 */ /* 0x000fe20007f9e0ff */
[----:B------:R-:W2:Y:S01]  /*0550*/  LDG.E.U16.CONSTANT R8, desc[UR8][R8.64] ;  /* 0x0000000808087981 */ /* 0x000ea2000c1e9500 */
[----:B------:R-:W-:-:S02]  /*0560*/  LEA R10, P2, R11, UR6, 0x1 ;  /* 0x000000060b0a7c11 */ /* 0x000fc4000f8408ff */
[----:B------:R-:W-:Y:S02]  /*0570*/  IADD3 R15, P5, PT, R17, R18, RZ ;  /* 0x00000012110f7210 */ /* 0x000fe40007fbe0ff */
[----:B------:R-:W-:Y:S02]  /*0580*/  LEA.HI.X.SX32 R22, R12, RZ, 0x1, P4 ;  /* 0x000000ff0c167211 */ /* 0x000fe400020f0eff */
[----:B------:R-:W-:Y:S02]  /*0590*/  LEA.HI.X R11, R11, UR7, R14, 0x1, P2 ;  /* 0x000000070b0b7c11 */ /* 0x000fe400090f0c0e */
[----:B------:R-:W-:Y:S02]  /*05a0*/  LEA R12, P3, R13, UR6, 0x1 ;  /* 0x000000060d0c7c11 */ /* 0x000fe4000f8608ff */
[----:B------:R-:W-:Y:S01]  /*05b0*/  LEA.HI.X.SX32 R20, R18, RZ, 0x1, P5 ;  /* 0x000000ff12147211 */ /* 0x000fe200028f0eff */
[----:B------:R-:W3:Y:S01]  /*05c0*/  LDG.E.U16.CONSTANT R10, desc[UR8][R10.64] ;  /* 0x000000080a0a7981 */ /* 0x000ee2000c1e9500 */
[----:B------:R-:W-:-:S02]  /*05d0*/  LEA R14, P2, R15, UR6, 0x1 ;  /* 0x000000060f0e7c11 */ /* 0x000fc4000f8408ff */
        /* <DEDUP_REMOVED lines=13> */
.L_x_1349:
        /* <DEDUP_REMOVED lines=20> */
.L_x_1351:
[----:B------:R-:W-:-:S13]  /*07f0*/  ISETP.EQ.AND P2, PT, R16, RZ, PT ;  /* 0x000000ff1000720c */ /* 0x000fda0003f42270 */
[----:B------:R-:W-:Y:S05]  /*0800*/  @!P0 BRA P2, `(.L_x_1346) ;  /* 0x0000000400788947 */ /* 0x000fea0001000000 */
.L_x_1348:
        /* <DEDUP_REMOVED lines=12> */
.L_x_1347:
        /* <DEDUP_REMOVED lines=16> */
.L_x_1354:
[----:B-----5:R-:W-:Y:S01]  /*09d0*/  IADD3 R9, P2, PT, R17, R18, RZ ;  /* 0x0000001211097210 */ /* 0x020fe20007f5e0ff */
[----:B------:R-:W-:-:S03]  /*09e0*/  IMAD.IADD R10, R18, 0x1, R5 ;  /* 0x00000001120a7824 */ /* 0x000fc600078e0205 */
[----:B------:R-:W-:Y:S02]  /*09f0*/  LEA.HI.X.SX32 R18, R18, RZ, 0x1, P2 ;  /* 0x000000ff12127211 */ /* 0x000fe400010f0eff */
[----:B-1----:R-:W-:Y:S02]  /*0a00*/  LEA R8, P2, R9, UR6, 0x1 ;  /* 0x0000000609087c11 */ /* 0x002fe4000f8408ff */
[----:B------:R-:W-:Y:S02]  /*0a10*/  IADD3 R12, PT, PT, R10, R5, RZ ;  /* 0x000000050a0c7210 */ /* 0x000fe40007ffe0ff */
[----:B------:R-:W-:Y:S02]  /*0a20*/  IADD3 R11, P3, PT, R17, R10, RZ ;  /* 0x0000000a110b7210 */ /* 0x000fe40007f7e0ff */
[----:B------:R-:W-:Y:S01]  /*0a30*/  LEA.HI.X R9, R9, UR7, R18, 0x1, P2 ;  /* 0x0000000709097c11 */ /* 0x000fe200090f0c12 */
[----:B------:R-:W-:Y:S01]  /*0a40*/  IMAD.IADD R18, R12, 0x1, R5 ;  /* 0x000000010c127824 */ /* 0x000fe200078e0205 */
[----:B------:R-:W-:-:S02]  /*0a50*/  LEA.HI.X.SX32 R14, R10, RZ, 0x1, P3 ;  /* 0x000000ff0a0e7211 */ /* 0x000fc400018f0eff */
[----:B------:R-:W-:Y:S01]  /*0a60*/  IADD3 R13, P4, PT, R17, R12, RZ ;  /* 0x0000000c110d7210 */ /* 0x000fe20007f9e0ff */
[----:B------:R-:W2:Y:S01]  /*0a70*/  LDG.E.U16.CONSTANT R8, desc[UR8][R8.64] ;  /* 0x0000000808087981 */ /* 0x000ea2000c1e9500 */
[----:B------:R-:W-:Y:S02]  /*0a80*/  LEA R10, P2, R11, UR6, 0x1 ;  /* 0x000000060b0a7c11 */ /* 0x000fe4000f8408ff */
[----:B------:R-:W-:Y:S02]  /*0a90*/  IADD3 R15, P5, PT, R17, R18, RZ ;  /* 0x00000012110f7210 */ /* 0x000fe40007fbe0ff */
[----:B------:R-:W-:Y:S02]  /*0aa0*/  LEA.HI.X.SX32 R22, R12, RZ, 0x1, P4 ;  /* 0x000000ff0c167211 */ /* 0x000fe400020f0eff */
[----:B------:R-:W-:Y:S02]  /*0ab0*/  LEA.HI.X R11, R11, UR7, R14, 0x1, P2 ;  /* 0x000000070b0b7c11 */ /* 0x000fe400090f0c0e */
[----:B------:R-:W-:-:S02]  /*0ac0*/  LEA R12, P3, R13, UR6, 0x1 ;  /* 0x000000060d0c7c11 */ /* 0x000fc4000f8608ff */
[----:B------:R-:W-:Y:S01]  /*0ad0*/  LEA.HI.X.SX32 R20, R18, RZ, 0x1, P5 ;  /* 0x000000ff12147211 */ /* 0x000fe200028f0eff */
[----:B------:R-:W3:Y:S01]  /*0ae0*/  LDG.E.U16.CONSTANT R10, desc[UR8][R10.64] ;  /* 0x000000080a0a7981 */ /* 0x000ee2000c1e9500 */
[----:B------:R-:W-:Y:S02]  /*0af0*/  LEA R14, P2, R15, UR6, 0x1 ;  /* 0x000000060f0e7c11 */ /* 0x000fe4000f8408ff */
[----:B------:R-:W-:Y:S02]  /*0b00*/  LEA.HI.X R13, R13, UR7, R22, 0x1, P3 ;  /* 0x000000070d0d7c11 */ /* 0x000fe400098f0c16 */
[----:B------:R-:W-:-:S03]  /*0b10*/  LEA.HI.X R15, R15, UR7, R20, 0x1, P2 ;  /* 0x000000070f0f7c11 */ /* 0x000fc600090f0c14 */
[----:B------:R-:W4:Y:S04]  /*0b20*/  LDG.E.U16.CONSTANT R12, desc[UR8][R12.64] ;  /* 0x000000080c0c7981 */ /* 0x000f28000c1e9500 */
[----:B------:R-:W4:Y:S01]  /*0b30*/  LDG.E.U16.CONSTANT R14, desc[UR8][R14.64] ;  /* 0x000000080e0e7981 */ /* 0x000f22000c1e9500 */
[----:B------:R-:W-:-:S05]  /*0b40*/  VIADD R16, R16, 0x4 ;  /* 0x0000000410107836 */ /* 0x000fca0000000000 */
        /* <DEDUP_REMOVED lines=8> */
.L_x_1353:
[----:B------:R-:W-:-:S04]  /*0bd0*/  IADD3 R8, PT, PT, RZ, -R16, RZ ;  /* 0x80000010ff087210 */ /* 0x000fc80007ffe0ff */
[----:B------:R-:W-:-:S13]  /*0be0*/  ISETP.GT.AND P2, PT, R8, 0x1, PT ;  /* 0x000000010800780c */ /* 0x000fda0003f44270 */
[----:B------:R-:W-:Y:S05]  /*0bf0*/  @!P2 BRA `(.L_x_1355) ;  /* 0x000000000048a947 */ /* 0x000fea0003800000 */
[----:B------:R-:W1:Y:S01]  /*0c00*/  LDCU.64 UR6, c[0x0][0x380] ;  /* 0x00007000ff0677ac */ /* 0x000e620008000a00 */
[----:B------:R-:W-:Y:S01]  /*0c10*/  IMAD.IADD R12, R18, 0x1, R5 ;  /* 0x00000001120c7824 */ /* 0x000fe200078e0205 */
[----:B-----5:R-:W-:-:S04]  /*0c20*/  IADD3 R9, P0, PT, R17, R18, RZ ;  /* 0x0000001211097210 */ /* 0x020fc80007f1e0ff */
[----:B------:R-:W-:Y:S02]  /*0c30*/  IADD3 R11, P2, PT, R17, R12, RZ ;  /* 0x0000000c110b7210 */ /* 0x000fe40007f5e0ff */
[----:B------:R-:W-:Y:S02]  /*0c40*/  LEA.HI.X.SX32 R18, R18, RZ, 0x1, P0 ;  /* 0x000000ff12127211 */ /* 0x000fe400000f0eff */
[----:B------:R-:W-:Y:S02]  /*0c50*/  LEA.HI.X.SX32 R14, R12, RZ, 0x1, P2 ;  /* 0x000000ff0c0e7211 */ /* 0x000fe400010f0eff */
[----:B-1----:R-:W-:Y:S02]  /*0c60*/  LEA R8, P0, R9, UR6, 0x1 ;  /* 0x0000000609087c11 */ /* 0x002fe4000f8008ff */
[----:B------:R-:W-:Y:S02]  /*0c70*/  LEA R10, P2, R11, UR6, 0x1 ;  /* 0x000000060b0a7c11 */ /* 0x000fe4000f8408ff */
[----:B------:R-:W-:-:S02]  /*0c80*/  LEA.HI.X R9, R9, UR7, R18, 0x1, P0 ;  /* 0x0000000709097c11 */ /* 0x000fc400080f0c12 */
        /* <DEDUP_REMOVED lines=9> */
.L_x_1355:
[----:B------:R-:W-:-:S13]  /*0d20*/  ISETP.NE.OR P0, PT, R16, RZ, P0 ;  /* 0x000000ff1000720c */ /* 0x000fda0000705670 */
[----:B------:R-:W-:Y:S05]  /*0d30*/  @!P0 BRA `(.L_x_1346) ;  /* 0x00000000002c8947 */ /* 0x000fea0003800000 */
.L_x_1352:
        /* <DEDUP_REMOVED lines=9> */
[----:B0-----:R-:W-:-:S10]  /*0dd0*/  VIADD R7, R7, 0x40 ;  /* 0x0000004007077836 */ /* 0x001fd40000000000 */
[----:B------:R-:W-:Y:S05]  /*0de0*/  @P0 BRA `(.L_x_1352) ;  /* 0xfffffffc00d40947 */ /* 0x000fea000383ffff */
.L_x_1346:
[----:B0-----:R-:W-:Y:S05]  /*0df0*/  BSYNC.RECONVERGENT B0 ;  /* 0x0000000000007941 */ /* 0x001fea0003800200 */
.L_x_1345:
[----:B------:R-:W1:Y:S02]  /*0e00*/  LDCU UR5, c[0x0][0x3ac] ;  /* 0x00007580ff0577ac */ /* 0x000e640008000800 */
[----:B-1----:R-:W-:-:S04]  /*0e10*/  MOV R7, UR5 ;  /* 0x0000000500077c02 */ /* 0x002fc80008000f00 */
[----:B------:R-:W-:-:S13]  /*0e20*/  ISETP.GE.AND P0, PT, R6, R7, PT ;  /* 0x000000070600720c */ /* 0x000fda0003f06270 */
[----:B------:R-:W-:Y:S05]  /*0e30*/  @P0 EXIT ;  /* 0x000000000000094d */ /* 0x000fea0003800000 */
[----:B------:R-:W0:Y:S02]  /*0e40*/  LDCU.U8 UR5, c[0x0][0x3e0] ;  /* 0x00007c00ff0577ac */ /* 0x000e240008000000 */
[----:B0-----:R-:W-:-:S06]  /*0e50*/  UPRMT UR5, UR5, 0x8880, URZ ;  /* 0x0000888005057896 */ /* 0x001fcc00080000ff */
[----:B------:R-:W-:-:S04]  /*0e60*/  ISETP.NE.AND P0, PT, RZ, UR5, PT ;  /* 0x00000005ff007c0c */ /* 0x000fc8000bf05270 */
[----:B------:R-:W-:-:S13]  /*0e70*/  ISETP.NE.OR P0, PT, R0, RZ, !P0 ;  /* 0x000000ff0000720c */ /* 0x000fda0004705670 */
[----:B------:R-:W-:Y:S05]  /*0e80*/  @P0 BRA `(.L_x_1356) ;  /* 0x0000000000c00947 */ /* 0x000fea0003800000 */
[----:B------:R-:W-:Y:S02]  /*0e90*/  IMAD.MOV R4, RZ, RZ, -R4 ;  /* 0x000000ffff047224 */ /* 0x000fe400078e0a04 */
[----:B------:R-:W-:-:S03]  /*0ea0*/  IMAD R2, R2, R7, RZ ;  /* 0x0000000702027224 */ /* 0x000fc600078e02ff */
[----:B------:R-:W-:Y:S02]  /*0eb0*/  ISETP.GE.AND P0, PT, R4, RZ, PT ;  /* 0x000000ff0400720c */ /* 0x000fe40003f06270 */
[----:B------:R-:W-:-:S05]  /*0ec0*/  LEA R2, R2, UR4, 0x2 ;  /* 0x0000000402027c11 */ /* 0x000fca000f8e10ff */
[----:B------:R-:W-:-:S06]  /*0ed0*/  IMAD R2, R3, 0x4, R2 ;  /* 0x0000000403027824 */ /* 0x000fcc00078e0202 */
[----:B------:R-:W-:Y:S05]  /*0ee0*/  @P0 BRA `(.L_x_1357) ;  /* 0x00000000008c0947 */ /* 0x000fea0003800000 */
[----:B------:R-:W-:Y:S01]  /*0ef0*/  IMAD.MOV R8, RZ, RZ, -R4 ;  /* 0x000000ffff087224 */ /* 0x000fe200078e0a04 */
[----:B------:R-:W-:-:S04]  /*0f00*/  PLOP3.LUT P0, PT, PT, PT, PT, 0x80, 0x8 ;  /* 0x000000000008781c */ /* 0x000fc80003f0f070 */
[----:B------:R-:W-:-:S13]  /*0f10*/  ISETP.GT.AND P2, PT, R8, 0x3, PT ;  /* 0x000000030800780c */ /* 0x000fda0003f44270 */
[----:B------:R-:W-:Y:S05]  /*0f20*/  @!P2 BRA `(.L_x_1358) ;  /* 0x000000000044a947 */ /* 0x000fea0003800000 */
[----:B-----5:R-:W0:Y:S01]  /*0f30*/  LDC.64 R16, c[0x0][0x3a0] ;  /* 0x0000e800ff107b82 */ /* 0x020e220000000a00 */
[----:B------:R-:W-:-:S13]  /*0f40*/  PLOP3.LUT P0, PT, PT, PT, PT, 0x8, 0x80 ;  /* 0x000000000080781c */ /* 0x000fda0003f0e170 */
.L_x_1359:
[C---:B------:R-:W-:Y:S01]  /*0f50*/  IADD3 R10, PT, PT, R2.reuse, R7, RZ ;  /* 0x00000007020a7210 */ /* 0x040fe20007ffe0ff */
[----:B0-----:R-:W-:-:S04]  /*0f60*/  IMAD.WIDE R8, R2, 0x2, R16 ;  /* 0x0000000202087825 */ /* 0x001fc800078e0210 */
[C---:B------:R-:W-:Y:S01]  /*0f70*/  IMAD.IADD R12, R10.reuse, 0x1, R7 ;  /* 0x000000010a0c7824 */ /* 0x040fe200078e0207 */
[----:B------:R1:W-:Y:S01]  /*0f80*/  STG.E.64 desc[UR8][R8.64], RZ ;  /* 0x000000ff08007986 */ /* 0x0003e2000c101b08 */
[----:B------:R-:W-:-:S04]  /*0f90*/  IMAD.WIDE R10, R10, 0x2, R16 ;  /* 0x000000020a0a7825 */ /* 0x000fc800078e0210 */
        /* <DEDUP_REMOVED lines=10> */
.L_x_1358:
[----:B------:R-:W-:-:S05]  /*1040*/  IMAD.MOV R8, RZ, RZ, -R4 ;  /* 0x000000ffff087224 */ /* 0x000fca00078e0a04 */
[----:B------:R-:W-:-:S13]  /*1050*/  ISETP.GT.AND P2, PT, R8, 0x1, PT ;  /* 0x000000010800780c */ /* 0x000fda0003f44270 */
[----:B------:R-:W-:Y:S05]  /*1060*/  @!P2 BRA `(.L_x_1360) ;  /* 0x000000000024a947 */ /* 0x000fea0003800000 */
[----:B------:R-:W0:Y:S01]  /*1070*/  LDC.64 R10, c[0x0][0x3a0] ;  /* 0x0000e800ff0a7b82 */ /* 0x000e220000000a00 */
[----:B------:R-:W-:Y:S01]  /*1080*/  IMAD.IADD R12, R2, 0x1, R7 ;  /* 0x00000001020c7824 */ /* 0x000fe200078e0207 */
[----:B------:R-:W-:Y:S01]  /*1090*/  PLOP3.LUT P0, PT, PT, PT, PT, 0x8, 0x80 ;  /* 0x000000000080781c */ /* 0x000fe20003f0e170 */
[----:B------:R-:W-:Y:S02]  /*10a0*/  VIADD R4, R4, 0x2 ;  /* 0x0000000204047836 */ /* 0x000fe40000000000 */
[----:B0-----:R-:W-:Y:S01]  /*10b0*/  IMAD.WIDE R8, R2, 0x2, R10 ;  /* 0x0000000202087825 */ /* 0x001fe200078e020a */
[----:B------:R-:W-:-:S03]  /*10c0*/  IADD3 R2, PT, PT, R12, R7, RZ ;  /* 0x000000070c027210 */ /* 0x000fc60007ffe0ff */
[----:B------:R-:W-:Y:S01]  /*10d0*/  IMAD.WIDE R10, R12, 0x2, R10 ;  /* 0x000000020c0a7825 */ /* 0x000fe200078e020a */
[----:B------:R0:W-:Y:S04]  /*10e0*/  STG.E.64 desc[UR8][R8.64], RZ ;  /* 0x000000ff08007986 */ /* 0x0001e8000c101b08 */
[----:B------:R0:W-:Y:S02]  /*10f0*/  STG.E.64 desc[UR8][R10.64], RZ ;  /* 0x000000ff0a007986 */ /* 0x0001e4000c101b08 */
.L_x_1360:
[----:B------:R-:W-:-:S13]  /*1100*/  ISETP.NE.OR P0, PT, R4, RZ, P0 ;  /* 0x000000ff0400720c */ /* 0x000fda0000705670 */
[----:B------:R-:W-:Y:S05]  /*1110*/  @!P0 BRA `(.L_x_1356) ;  /* 0x00000000001c8947 */ /* 0x000fea0003800000 */
.L_x_1357:
[----:B0-----:R-:W0:Y:S02]  /*1120*/  LDC.64 R8, c[0x0][0x3a0] ;  /* 0x0000e800ff087b82 */ /* 0x001e240000000a00 */
.L_x_1361:
[----:B0-----:R-:W-:-:S04]  /*1130*/  IMAD.WIDE R10, R2, 0x2, R8 ;  /* 0x00000002020a7825 */ /* 0x001fc800078e0208 */
[----:B------:R-:W-:Y:S01]  /*1140*/  VIADD R4, R4, 0x1 ;  /* 0x0000000104047836 */ /* 0x000fe20000000000 */
[----:B------:R1:W-:Y:S01]  /*1150*/  STG.E.64 desc[UR8][R10.64], RZ ;  /* 0x000000ff0a007986 */ /* 0x0003e2000c101b08 */
[----:B------:R-:W-:-:S03]  /*1160*/  IMAD.IADD R2, R2, 0x1, R7 ;  /* 0x0000000102027824 */ /* 0x000fc600078e0207 */
[----:B------:R-:W-:-:S13]  /*1170*/  ISETP.NE.AND P0, PT, R4, RZ, PT ;  /* 0x000000ff0400720c */ /* 0x000fda0003f05270 */
[----:B-1----:R-:W-:Y:S05]  /*1180*/  @P0 BRA `(.L_x_1361) ;  /* 0xfffffffc00e80947 */ /* 0x002fea000383ffff */
.L_x_1356:
[----:B------:R-:W-:Y:S01]  /*1190*/  BAR.SYNC.DEFER_BLOCKING 0x0 ;  /* 0x0000000000007b1d */ /* 0x000fe20000010000 */
[----:B------:R-:W-:-:S05]  /*11a0*/  ISETP.GE.AND P0, PT, R60, R5, PT ;  /* 0x000000053c00720c */ /* 0x000fca0003f06270 */
[----:B------:R-:W1:Y:S01]  /*11b0*/  LDCU UR5, c[0x0][0x3c8] ;  /* 0x00007900ff0577ac */ /* 0x000e620008000800 */
[----:B------:R-:W2:Y:S01]  /*11c0*/  LDCU UR6, c[0x0][0x3cc] ;  /* 0x00007980ff0677ac */ /* 0x000ea20008000800 */
[----:B------:R-:W3:Y:S01]  /*11d0*/  LDCU UR7, c[0x0][0x3d0] ;  /* 0x00007a00ff0777ac */ /* 0x000ee20008000800 */
[----:B------:R-:W4:Y:S01]  /*11e0*/  LDCU UR10, c[0x0][0x3d4] ;  /* 0x00007a80ff0a77ac */ /* 0x000f220008000800 */
[----:B------:R-:W0:Y:S04]  /*11f0*/  LDCU UR11, c[0x0][0x3d8] ;  /* 0x00007b00ff0b77ac */ /* 0x000e280008000800 */
[----:B------:R-:W-:Y:S05]  /*1200*/  @P0 BRA `(.L_x_1362) ;  /* 0x0000000000d40947 */ /* 0x000fea0003800000 */
[----:B0-----:R-:W0:Y:S01]  /*1210*/  LDC.64 R8, c[0x0][0x3b8] ;  /* 0x0000ee00ff087b82 */ /* 0x001e220000000a00 */
[----:B------:R-:W-:-:S04]  /*1220*/  IMAD.SHL.U32 R11, R0, 0x40, RZ ;  /* 0x00000040000b7824 */ /* 0x000fc800078e00ff */
[----:B0-----:R-:W-:-:S05]  /*1230*/  IMAD.WIDE.U32 R10, R11, 0x2, R8 ;  /* 0x000000020b0a7825 */ /* 0x001fca00078e0008 */
[----:B------:R0:W5:Y:S01]  /*1240*/  LDG.E.U16.CONSTANT R14, desc[UR8][R10.64] ;  /* 0x000000080a0e7981 */ /* 0x000162000c1e9500 */
[----:B------:R-:W-:Y:S01]  /*1250*/  SHF.R.S32.HI R13, RZ, 0x1f, R6 ;  /* 0x0000001fff0d7819 */ /* 0x000fe20000011406 */
[----:B------:R-:W-:Y:S01]  /*1260*/  IMAD.MOV.U32 R18, RZ, RZ, R60 ;  /* 0x000000ffff127224 */ /* 0x000fe200078e003c */
[----:B------:R-:W-:Y:S01]  /*1270*/  SHF.L.U32 R3, R3, 0x4, RZ ;  /* 0x0000000403037819 */ /* 0x000fe200000006ff */
[----:B------:R-:W-:Y:S01]  /*1280*/  UMOV UR4, URZ ;  /* 0x000000ff00047c82 */ /* 0x000fe20008000000 */
[----:B------:R-:W-:Y:S02]  /*1290*/  LEA.HI R13, R13, R6, RZ, 0x3 ;  /* 0x000000060d0d7211 */ /* 0x000fe400078f18ff */
[----:B------:R-:W-:Y:S02]  /*12a0*/  LOP3.LUT R15, R3, 0x10, RZ, 0xc0, !PT ;  /* 0x00000010030f7812 */ /* 0x000fe400078ec0ff */
[----:B------:R-:W-:-:S07]  /*12b0*/  SHF.R.S32.HI R16, RZ, 0x3, R13 ;  /* 0x00000003ff107819 */ /* 0x000fce000001140d */
.L_x_1363:
[----:B------:R-:W1:Y:S01]  /*12c0*/  LDC.64 R2, c[0x0][0x390] ;  /* 0x0000e400ff027b82 */ /* 0x000e620000000a00 */
[----:B-----5:R-:W-:-:S04]  /*12d0*/  VIADD R0, R14, UR4 ;  /* 0x000000040e007c36 */ /* 0x020fc80008000000 */
[----:B------:R-:W-:-:S05]  /*12e0*/  IMAD R4, R0, R7, RZ ;  /* 0x0000000700047224 */ /* 0x000fca00078e02ff */
[----:B0-----:R-:W-:-:S04]  /*12f0*/  SHF.R.S32.HI R11, RZ, 0x1f, R4 ;  /* 0x0000001fff0b7819 */ /* 0x001fc80000011404 */
[----:B------:R-:W-:-:S04]  /*1300*/  LEA.HI R11, R11, R4, RZ, 0x3 ;  /* 0x000000040b0b7211 */ /* 0x000fc800078f18ff */
[----:B------:R-:W-:-:S05]  /*1310*/  LEA.HI.SX32 R11, R11, R16, 0x1d ;  /* 0x000000100b0b7211 */ /* 0x000fca00078feaff */
[----:B-1----:R-:W-:Y:S02]  /*1320*/  IMAD.WIDE R2, R11, 0x4, R2 ;  /* 0x000000040b027825 */ /* 0x002fe400078e0202 */
[----:B------:R-:W0:Y:S04]  /*1330*/  LDC.64 R10, c[0x0][0x398] ;  /* 0x0000e600ff0a7b82 */ /* 0x000e280000000a00 */
[----:B------:R-:W2:Y:S01]  /*1340*/  LDG.E.CONSTANT R2, desc[UR8][R2.64] ;  /* 0x0000000802027981 */ /* 0x000ea2000c1e9900 */
[----:B------:R-:W-:-:S04]  /*1350*/  IMAD.SHL.U32 R13, R18, 0x2, RZ ;  /* 0x00000002120d7824 */ /* 0x000fc800078e00ff */
[----:B------:R-:W-:-:S05]  /*1360*/  IMAD.WIDE.U32 R12, R13, 0x2, R8 ;  /* 0x000000020d0c7825 */ /* 0x000fca00078e0008 */
[----:B------:R-:W3:Y:S01]  /*1370*/  LDG.E.U16.CONSTANT R21, desc[UR8][R12.64+0x2] ;  /* 0x000002080c157981 */ /* 0x000ee2000c1e9500 */
[----:B0-----:R-:W-:-:S06]  /*1380*/  IMAD.WIDE.U32 R10, R0, 0x2, R10 ;  /* 0x00000002000a7825 */ /* 0x001fcc00078e000a */
[----:B------:R0:W4:Y:S01]  /*1390*/  LDG.E.U16.CONSTANT R10, desc[UR8][R10.64] ;  /* 0x000000080a0a7981 */ /* 0x000122000c1e9500 */
[----:B------:R-:W-:Y:S01]  /*13a0*/  UIADD3 UR4, UPT, UPT, UR4, 0x1, URZ ;  /* 0x0000000104047890 */ /* 0x000fe2000fffe0ff */
[----:B--2---:R-:W-:-:S04]  /*13b0*/  SHF.R.U32.HI R0, RZ, R15, R2 ;  /* 0x0000000fff007219 */ /* 0x004fc80000011602 */
        /* <DEDUP_REMOVED lines=13> */
[----:B---3--:R-:W-:Y:S02]  /*1490*/  IADD3 R18, PT, PT, R21, R18, RZ ;  /* 0x0000001215127210 */ /* 0x008fe40007ffe0ff */
[----:B------:R-:W-:Y:S01]  /*14a0*/  IADD3 R17, PT, PT, R17, 0x1, R4 ;  /* 0x0000000111117810 */ /* 0x000fe20007ffe004 */
[----:B------:R-:W4:Y:S01]  /*14b0*/  I2F.F16 R19, R19 ;  /* 0x0000001300137306 */ /* 0x000f220000200c00 */
[----:B------:R-:W-:Y:S02]  /*14c0*/  IADD3 R12, PT, PT, R0, 0x1, R3 ;  /* 0x00000001000c7810 */ /* 0x000fe40007ffe003 */
[----:B------:R-:W-:-:S05]  /*14d0*/  ISETP.GE.AND P0, PT, R18, R53, PT ;  /* 0x000000351200720c */ /* 0x000fca0003f06270 */
        /* <DEDUP_REMOVED lines=8> */
.L_x_1362:
[C---:B-1----:R-:W-:Y:S01]  /*1560*/  ISETP.GT.AND P0, PT, R60.reuse, UR5, PT ;  /* 0x000000053c007c0c */ /* 0x042fe2000bf04270 */
[----:B------:R-:W1:Y:S01]  /*1570*/  LDCU UR12, c[0x0][0x3dc] ;  /* 0x00007b80ff0c77ac */ /* 0x000e620008000800 */
[C---:B0-----:R-:W-:Y:S02]  /*1580*/  VIMNMX R8, PT, PT, R60.reuse, UR5, PT ;  /* 0x000000053c087c48 */ /* 0x041fe4000bfe0100 */
[----:B------:R-:W-:Y:S02]  /*1590*/  CS2R R10, SRZ ;  /* 0x00000000000a7805 */ /* 0x000fe4000001ff00 */
[C---:B--2---:R-:W-:Y:S01]  /*15a0*/  ISETP.GT.AND P2, PT, R60.reuse, UR6, PT ;  /* 0x000000063c007c0c */ /* 0x044fe2000bf44270 */
[----:B------:R-:W-:Y:S01]  /*15b0*/  IMAD.MOV.U32 R13, RZ, RZ, RZ ;  /* 0x000000ffff0d7224 */ /* 0x000fe200078e00ff */
[----:B------:R-:W-:Y:S01]  /*15c0*/  SHF.R.S32.HI R9, RZ, 0x1f, R8 ;  /* 0x0000001fff097819 */ /* 0x000fe20000011408 */
[----:B------:R-:W-:Y:S01]  /*15d0*/  IMAD.MOV.U32 R14, RZ, RZ, RZ ;  /* 0x000000ffff0e7224 */ /* 0x000fe200078e00ff */
[----:B---3--:R-:W-:-:S02]  /*15e0*/  ISETP.GT.AND P3, PT, R60, UR7, PT ;  /* 0x000000073c007c0c */ /* 0x008fc4000bf64270 */
[----:B------:R-:W-:Y:S01]  /*15f0*/  LEA.HI R9, R9, R8, RZ, 0x5 ;  /* 0x0000000809097211 */ /* 0x000fe200078f28ff */
[----:B------:R-:W-:Y:S01]  /*1600*/  IMAD.MOV.U32 R8, RZ, RZ, RZ ;  /* 0x000000ffff087224 */ /* 0x000fe200078e00ff */
[C---:B----4-:R-:W-:Y:S02]  /*1610*/  ISETP.GT.AND P4, PT, R60.reuse, UR10, PT ;  /* 0x0000000a3c007c0c */ /* 0x050fe4000bf84270 */
[----:B------:R-:W-:Y:S02]  /*1620*/  ISETP.GT.AND P5, PT, R60, UR11, PT ;  /* 0x0000000b3c007c0c */ /* 0x000fe4000bfa4270 */
[----:B------:R-:W-:Y:S01]  /*1630*/  SHF.R.S32.HI R15, RZ, 0x5, R9 ;  /* 0x00000005ff0f7819 */ /* 0x000fe20000011409 */
[----:B-1----:R-:W-:Y:S10]  /*1640*/  @!P0 BRA `(.L_x_1364) ;  /* 0x00000000001c8947 */ /* 0x002ff40003800000 */
[----:B------:R-:W0:Y:S02]  /*1650*/  LDC R9, c[0x0][0x3cc] ;  /* 0x0000f300ff097b82 */ /* 0x000e240000000800 */
[----:B0-----:R-:W-:-:S04]  /*1660*/  VIMNMX R8, PT, PT, R60, R9, PT ;  /* 0x000000093c087248 */ /* 0x001fc80003fe0100 */
[----:B------:R-:W-:-:S04]  /*1670*/  IADD3 R8, PT, PT, R8, -UR5, RZ ;  /* 0x8000000508087c10 */ /* 0x000fc8000fffe0ff */
[----:B------:R-:W-:-:S04]  /*1680*/  SHF.R.S32.HI R9, RZ, 0x1f, R8 ;  /* 0x0000001fff097819 */ /* 0x000fc80000011408 */
[----:B------:R-:W-:-:S04]  /*1690*/  LEA.HI R9, R9, R8, RZ, 0x5 ;  /* 0x0000000809097211 */ /* 0x000fc800078f28ff */
[----:B------:R-:W-:-:S05]  /*16a0*/  SHF.R.S32.HI R9, RZ, 0x5, R9 ;  /* 0x00000005ff097819 */ /* 0x000fca0000011409 */
[----:B------:R-:W-:-:S07]  /*16b0*/  IMAD R8, R9, 0x6, RZ ;  /* 0x0000000609087824 */ /* 0x000fce00078e02ff */
.L_x_1364:
        /* <DEDUP_REMOVED lines=8> */
.L_x_1365:
[----:B------:R-:W-:Y:S05]  /*1740*/  @!P3 BRA `(.L_x_1366) ;  /* 0x00000000001cb947 */ /* 0x000fea0003800000 */
[----:B------:R-:W0:Y:S02]  /*1750*/  LDC R9, c[0x0][0x3d4] ;  /* 0x0000f500ff097b82 */ /* 0x000e240000000800 */
[----:B0-----:R-:W-:-:S05]  /*1760*/  VIMNMX R9, PT, PT, R60, R9, PT ;  /* 0x000000093c097248 */ /* 0x001fca0003fe0100 */
[----:B------:R-:W-:-:S05]  /*1770*/  VIADD R9, R9, -UR7 ;  /* 0x8000000709097c36 */ /* 0x000fca0008000000 */
[----:B------:R-:W-:-:S04]  /*1780*/  SHF.R.S32.HI R12, RZ, 0x1f, R9 ;  /* 0x0000001fff0c7819 */ /* 0x000fc80000011409 */
[----:B------:R-:W-:-:S04]  /*1790*/  LEA.HI R12, R12, R9, RZ, 0x5 ;  /* 0x000000090c0c7211 */ /* 0x000fc800078f28ff */
[----:B------:R-:W-:-:S05]  /*17a0*/  SHF.R.S32.HI R12, RZ, 0x5, R12 ;  /* 0x00000005ff0c7819 */ /* 0x000fca000001140c */
[----:B------:R-:W-:-:S07]  /*17b0*/  IMAD.SHL.U32 R11, R12, 0x4, RZ ;  /* 0x000000040c0b7824 */ /* 0x000fce00078e00ff */
.L_x_1366:
        /* <DEDUP_REMOVED lines=8> */
.L_x_1367:
        /* <DEDUP_REMOVED lines=8> */
.L_x_1368:
        /* <DEDUP_REMOVED lines=15> */
[----:B------:R-:W0:Y:S01]  /*19b0*/  S2UR UR5, SR_CgaCtaId ;  /* 0x00000000000579c3 */ /* 0x000e220000008800 */
[----:B------:R-:W1:Y:S01]  /*19c0*/  LDCU.64 UR6, c[0x0][0x388] ;  /* 0x00007100ff0677ac */ /* 0x000e620008000a00 */
[----:B------:R-:W-:Y:S02]  /*19d0*/  SHF.R.S32.HI R9, RZ, 0x1f, R63 ;  /* 0x0000001fff097819 */ /* 0x000fe4000001143f */
[----:B------:R-:W-:Y:S01]  /*19e0*/  IADD3 R63, P1, PT, R6, R63, RZ ;  /* 0x0000003f063f7210 */ /* 0x000fe20007f3e0ff */
[----:B------:R-:W-:Y:S01]  /*19f0*/  UMOV UR4, 0x400 ;  /* 0x0000040000047882 */ /* 0x000fe20000000000 */
[----:B------:R-:W-:Y:S02]  /*1a00*/  PRMT R7, R56, 0x9910, RZ ;  /* 0x0000991038077816 */ /* 0x000fe400000000ff */
[----:B------:R-:W-:Y:S02]  /*1a10*/  LEA.HI.X.SX32 R6, R6, R9, 0x1, P1 ;  /* 0x0000000906067211 */ /* 0x000fe400008f0eff */
[----:B------:R-:W-:-:S02]  /*1a20*/  ISETP.NE.AND P0, PT, R7, RZ, PT ;  /* 0x000000ff0700720c */ /* 0x000fc40003f05270 */
[----:B------:R-:W-:Y:S02]  /*1a30*/  VIMNMX R53, PT, PT, R53, UR12, PT ;  /* 0x0000000c35357c48 */ /* 0x000fe4000bfe0100 */
[----:B------:R-:W-:Y:S02]  /*1a40*/  ISETP.EQ.OR P0, PT, R57, 0x3, !P0 ;  /* 0x000000033900780c */ /* 0x000fe40004702670 */
[----:B------:R-:W-:Y:S02]  /*1a50*/  PRMT R52, RZ, 0x7610, R52 ;  /* 0x00007610ff347816 */ /* 0x000fe40000000034 */
[----:B-1----:R-:W-:-:S04]  /*1a60*/  LEA R62, P1, R63, UR6, 0x2 ;  /* 0x000000063f3e7c11 */ /* 0x002fc8000f8210ff */
[----:B------:R-:W-:Y:S01]  /*1a70*/  LEA.HI.X R63, R63, UR7, R6, 0x2, P1 ;  /* 0x000000073f3f7c11 */ /* 0x000fe200088f1406 */
[----:B0-----:R-:W-:-:S04]  /*1a80*/  ULEA UR4, UR5, UR4, 0x18 ;  /* 0x0000000405047291 */ /* 0x001fc8000f8ec0ff */
[----:B------:R-:W-:-:S12]  /*1a90*/  UIADD3 UR4, UPT, UPT, UR4, 0x80, URZ ;  /* 0x0000008004047890 */ /* 0x000fd8000fffe0ff */
.L_x_1374:
[----:B------:R-:W2:Y:S01]  /*1aa0*/  LDG.E.128.CONSTANT R8, desc[UR8][R62.64] ;  /* 0x000000083e087981 */ /* 0x000ea2000c1e9d00 */
[----:B------:R-:W-:Y:S02]  /*1ab0*/  HFMA2 R13, -RZ, RZ, 0, 0.25 ;  /* 0x00003400ff0d7431 */ /* 0x000fe400000001ff */
[----:B------:R-:W-:Y:S01]  /*1ac0*/  IMAD.MOV.U32 R29, RZ, RZ, 0x2c00 ;  /* 0x00002c00ff1d7424 */ /* 0x000fe200078e00ff */
[----:B------:R-:W-:Y:S01]  /*1ad0*/  ISETP.NE.AND P2, PT, R58, RZ, PT ;  /* 0x000000ff3a00720c */ /* 0x000fe20003f45270 */
[----:B------:R-:W-:Y:S01]  /*1ae0*/  IMAD.MOV.U32 R37, RZ, RZ, 0x2400 ;  /* 0x00002400ff257424 */ /* 0x000fe200078e00ff */
[----:B------:R-:W-:Y:S02]  /*1af0*/  ISETP.NE.AND P1, PT, R57, 0x1, PT ;  /* 0x000000013900780c */ /* 0x000fe40003f25270 */
[C---:B--2--5:R-:W-:Y:S02]  /*1b00*/  LOP3.LUT R17, R9.reuse, 0x30003, RZ, 0xc0, !PT ;  /* 0x0003000309117812 */ /* 0x064fe400078ec0ff */
[----:B------:R-:W-:-:S02]  /*1b10*/  LOP3.LUT R7, R9, 0xc000c, RZ, 0xc0, !PT ;  /* 0x000c000c09077812 */ /* 0x000fc400078ec0ff */
[C---:B------:R-:W-:Y:S02]  /*1b20*/  LOP3.LUT R15, R9.reuse, 0x300030, RZ, 0xc0, !PT ;  /* 0x00300030090f7812 */ /* 0x040fe400078ec0ff */
[----:B------:R-:W-:Y:S02]  /*1b30*/  LOP3.LUT R30, R9, 0xc000c0, RZ, 0xc0, !PT ;  /* 0x00c000c0091e7812 */ /* 0x000fe400078ec0ff */
[----:B------:R-:W-:Y:S02]  /*1b40*/  SHF.R.U32.HI R19, RZ, 0x8, R9 ;  /* 0x00000008ff137819 */ /* 0x000fe40000011609 */
[----:B------:R-:W-:Y:S02]  /*1b50*/  LOP3.LUT R9, R10, 0xc000c, RZ, 0xc0, !PT ;  /* 0x000c000c0a097812 */ /* 0x000fe400078ec0ff */
[----:B------:R-:W-:Y:S02]  /*1b60*/  SHF.R.U32.HI R16, RZ, 0x8, R8 ;  /* 0x00000008ff107819 */ /* 0x000fe40000011608 */
[----:B------:R-:W-:-:S02]  /*1b70*/  SHF.R.U32.HI R21, RZ, 0x8, R10 ;  /* 0x00000008ff157819 */ /* 0x000fc4000001160a */
[----:B------:R-:W-:Y:S02]  /*1b80*/  SHF.R.U32.HI R23, RZ, 0x8, R11 ;  /* 0x00000008ff177819 */ /* 0x000fe4000001160b */
[C---:B------:R-:W-:Y:S02]  /*1b90*/  LOP3.LUT R18, R8.reuse, 0x30003, RZ, 0xc0, !PT ;  /* 0x0003000308127812 */ /* 0x040fe400078ec0ff */
[C---:B------:R-:W-:Y:S02]  /*1ba0*/  LOP3.LUT R6, R8.reuse, 0xc000c, RZ, 0xc0, !PT ;  /* 0x000c000c08067812 */ /* 0x040fe400078ec0ff */
[C---:B------:R-:W-:Y:S02]  /*1bb0*/  LOP3.LUT R14, R8.reuse, 0x300030, RZ, 0xc0, !PT ;  /* 0x00300030080e7812 */ /* 0x040fe400078ec0ff */
[----:B------:R-:W-:Y:S02]  /*1bc0*/  LOP3.LUT R31, R8, 0xc000c0, RZ, 0xc0, !PT ;  /* 0x00c000c0081f7812 */ /* 0x000fe400078ec0ff */
[----:B------:R-:W-:-:S02]  /*1bd0*/  LOP3.LUT R20, R10, 0x30003, RZ, 0xc0, !PT ;  /* 0x000300030a147812 */ /* 0x000fc400078ec0ff */
[C---:B------:R-:W-:Y:S02]  /*1be0*/  LOP3.LUT R25, R10.reuse, 0x300030, RZ, 0xc0, !PT ;  /* 0x003000300a197812 */ /* 0x040fe400078ec0ff */
[----:B------:R-:W-:Y:S02]  /*1bf0*/  LOP3.LUT R32, R10, 0xc000c0, RZ, 0xc0, !PT ;  /* 0x00c000c00a207812 */ /* 0x000fe400078ec0ff */
[----:B------:R-:W-:Y:S02]  /*1c00*/  LOP3.LUT R24, R9, 0x64006400, RZ, 0xfc, !PT ;  /* 0x6400640009187812 */ /* 0x000fe400078efcff */
[C---:B------:R-:W-:Y:S02]  /*1c10*/  LOP3.LUT R22, R11.reuse, 0x30003, RZ, 0xc0, !PT ;  /* 0x000300030b167812 */ /* 0x040fe400078ec0ff */
        /* <DEDUP_REMOVED lines=127> */
.L_x_1370:
        /* <DEDUP_REMOVED lines=49> */
.L_x_1372:
        /* <DEDUP_REMOVED lines=48> */
.L_x_1373:
[----:B------:R-:W-:Y:S05]  /*2a20*/  @P0 BRA `(.L_x_1371) ;  /* 0x0000000000b40947 */ /* 0x000fea0003800000 */
[----:B------:R-:W0:Y:S01]  /*2a30*/  LDS.128 R16, [UR4+0x40] ;  /* 0x00004004ff107984 */ /* 0x000e220008000c00 */
[----:B------:R-:W-:Y:S01]  /*2a40*/  IMAD.MOV.U32 R59, RZ, RZ, R6 ;  /* 0x000000ffff3b7224 */ /* 0x000fe200078e0006 */
[----:B------:R-:W-:Y:S02]  /*2a50*/  PRMT R4, R4, 0x5410, R3 ;  /* 0x0000541004047816 */ /* 0x000fe40000000003 */
        /* <DEDUP_REMOVED lines=14> */
[----:B------:R-:W-:Y:S02]  /*2b40*/  HFMA2 R6, R14, R18, R6 ;  /* 0x000000120e067231 */ /* 0x000fe40000000006 */
[----:B-1----:R-:W-:Y:S02]  /*2b50*/  HFMA2 R38, R43, R20, R38 ;  /* 0x000000142b267231 */ /* 0x002fe40000000026 */
[----:B------:R-:W-:-:S02]  /*2b60*/  HFMA2 R39, R24, R18, R39 ;  /* 0x0000001218277231 */ /* 0x000fc40000000027 */
[----:B------:R-:W-:Y:S02]  /*2b70*/  HFMA2 R9, R45, R20, R9 ;  /* 0x000000142d097231 */ /* 0x000fe40000000009 */
[-C--:B------:R-:W-:Y:S02]  /*2b80*/  HFMA2 R11, R11, R21.reuse, R38 ;  /* 0x000000150b0b7231 */ /* 0x080fe40000000026 */
        /* <DEDUP_REMOVED lines=13> */
[-C--:B------:R-:W-:Y:S02]  /*2c60*/  HFMA2 R6, R26, R22.reuse, R6 ;  /* 0x000000161a067231 */ /* 0x080fe40000000006 */
[----:B------:R-:W-:Y:S02]  /*2c70*/  HFMA2 R39, R28, R22, R39 ;  /* 0x000000161c277231 */ /* 0x000fe40000000027 */
[----:B------:R-:W-:-:S02]  /*2c80*/  HFMA2 R6, R34, R23, R6 ;  /* 0x0000001722067231 */ /* 0x000fc40000000006 */
[----:B------:R-:W-:Y:S02]  /*2c90*/  HFMA2 R39, R36, R23, R39 ;  /* 0x0000001724277231 */ /* 0x000fe40000000027 */
[----:B------:R-:W-:Y:S02]  /*2ca0*/  HADD2 R6, R6.H0_H0, R6.H1_H1 ;  /* 0x3000000606067230 */ /* 0x000fe40000000800 */
[----:B------:R-:W-:-:S03]  /*2cb0*/  HADD2 R39, R39.H0_H0, R39.H1_H1 ;  /* 0x3000002727277230 */ /* 0x000fc60000000800 */
[----:B------:R-:W-:Y:S02]  /*2cc0*/  PRMT R6, R6, 0x5410, R11 ;  /* 0x0000541006067816 */ /* 0x000fe4000000000b */
[----:B------:R-:W-:-:S03]  /*2cd0*/  PRMT R39, R39, 0x5410, R9 ;  /* 0x0000541027277816 */ /* 0x000fc60000000009 */
[----:B------:R-:W-:Y:S02]  /*2ce0*/  HFMA2 R46, R6, R4, R46 ;  /* 0x00000004062e7231 */ /* 0x000fe4000000002e */
[----:B------:R-:W-:-:S07]  /*2cf0*/  HFMA2 R5, R39, R2, R5 ;  /* 0x0000000227057231 */ /* 0x000fce0000000005 */
.L_x_1371:
[----:B------:R-:W0:Y:S01]  /*2d00*/  LDC R7, c[0x0][0x3ac] ;  /* 0x0000eb00ff077b82 */ /* 0x000e220000000800 */
[----:B------:R-:W-:Y:S01]  /*2d10*/  IADD3 R60, PT, PT, R60, 0x10, RZ ;  /* 0x000000103c3c7810 */ /* 0x000fe20007ffe0ff */
[----:B------:R-:W-:-:S03]  /*2d20*/  UIADD3 UR4, UPT, UPT, UR4, 0x20, URZ ;  /* 0x0000002004047890 */ /* 0x000fc6000fffe0ff */
[----:B------:R-:W-:Y:S01]  /*2d30*/  ISETP.GE.AND P2, PT, R60, R53, PT ;  /* 0x000000353c00720c */ /* 0x000fe20003f46270 */
[----:B0-----:R-:W-:-:S12]  /*2d40*/  IMAD.WIDE R62, R7, 0x4, R62 ;  /* 0x00000004073e7825 */ /* 0x001fd800078e023e */
[----:B------:R-:W-:Y:S05]  /*2d50*/  @!P2 BRA `(.L_x_1374) ;  /* 0xffffffec0050a947 */ /* 0x000fea000383ffff */
.L_x_1369:
[----:B------:R-:W0:Y:S01]  /*2d60*/  S2R R0, SR_CTAID.X ;  /* 0x0000000000007919 */ /* 0x000e220000002500 */
[----:B------:R-:W1:Y:S01]  /*2d70*/  S2UR UR4, SR_CTAID.Y ;  /* 0x00000000000479c3 */ /* 0x000e620000002600 */
[----:B------:R-:W-:Y:S01]  /*2d80*/  HMUL2 R11, R52, R58.H0_H0 ;  /* 0x2000003a340b7232 */ /* 0x000fe20000000000 */
[----:B------:R-:W0:Y:S06]  /*2d90*/  S2R R3, SR_TID.X ;  /* 0x0000000000037919 */ /* 0x000e2c0000002100 */
[----:B------:R-:W2:Y:S01]  /*2da0*/  LDC.64 R8, c[0x0][0x3a0] ;  /* 0x0000e800ff087b82 */ /* 0x000ea20000000a00 */
[----:B0-----:R-:W-:-:S04]  /*2db0*/  IMAD R0, R0, 0x20, R3 ;  /* 0x0000002000007824 */ /* 0x001fc800078e0203 */
[----:B-1----:R-:W-:-:S04]  /*2dc0*/  IMAD R0, R7, UR4, R0 ;  /* 0x0000000407007c24 */ /* 0x002fc8000f8e0200 */
[----:B------:R-:W-:-:S04]  /*2dd0*/  IMAD.SHL.U32 R3, R0, 0x4, RZ ;  /* 0x0000000400037824 */ /* 0x000fc800078e00ff */
        /* <DEDUP_REMOVED lines=9> */
.L_x_1378:
[----:B------:R-:W0:Y:S02]  /*2e70*/  LDS R2, [R0] ;  /* 0x0000000000027984 */ /* 0x000e240000000800 */
[----:B0-----:R-:W-:-:S05]  /*2e80*/  HADD2 R3, R2, R11 ;  /* 0x0000000b02037230 */ /* 0x001fca0000000000 */
[----:B------:R-:W0:Y:S02]  /*2e90*/  ATOMS.CAST.SPIN P0, [R0], R2, R3 ;  /* 0x000000020000758d */ /* 0x000e240001800003 */
[----:B0-----:R-:W-:Y:S05]  /*2ea0*/  @!P0 BRA `(.L_x_1378) ;  /* 0xfffffffc00f08947 */ /* 0x001fea000383ffff */
[----:B------:R-:W-:Y:S05]  /*2eb0*/  BRA `(.L_x_1376) ;  /* 0x00000000000c7947 */ /* 0x000fea0003800000 */
.L_x_1377:
[----:B------:R-:W2:Y:S02]  /*2ec0*/  LD.E R0, desc[UR8][R8.64] ;  /* 0x0000000808007980 */ /* 0x000ea4000c101900 */
[----:B--2---:R-:W-:-:S05]  /*2ed0*/  IADD3 R3, PT, PT, R11, R0, RZ ;  /* 0x000000000b037210 */ /* 0x004fca0007ffe0ff */
[----:B------:R0:W-:Y:S02]  /*2ee0*/  ST.E desc[UR8][R8.64], R3 ;  /* 0x0000000308007985 */ /* 0x0001e4000c101908 */
.L_x_1376:
[----:B------:R-:W-:Y:S05]  /*2ef0*/  BSYNC.RECONVERGENT B0 ;  /* 0x0000000000007941 */ /* 0x000fea0003800200 */
.L_x_1375:
[----:B------:R1:W-:Y:S01]  /*2f00*/  ATOM.E.ADD.F16x2.RN.STRONG.GPU P0, RZ, desc[UR8][R8.64+0x4], R51 ;  /* 0x8000043308ff79a2 */ /* 0x0003e2000c10e108 */
[----:B------:R-:W-:Y:S04]  /*2f10*/  BSSY.RECONVERGENT B0, `(.L_x_1379) ;  /* 0x000000e000007945 */ /* 0x000fe80003800200 */
[----:B-1----:R-:W-:Y:S05]  /*2f20*/  @P0 BRA `(.L_x_1380) ;  /* 0x0000000000300947 */ /* 0x002fea0003800000 */
[----:B------:R-:W1:Y:S02]  /*2f30*/  QSPC.E.S P0, RZ, [R8+0x4] ;  /* 0x0000040008ff73aa */ /* 0x000e640000000500 */
[----:B-1----:R-:W-:Y:S05]  /*2f40*/  @!P0 BRA `(.L_x_1381) ;  /* 0x00000000001c8947 */ /* 0x002fea0003800000 */
[----:B------:R-:W-:-:S05]  /*2f50*/  IMAD.MOV.U32 R2, RZ, RZ, R8 ;  /* 0x000000ffff027224 */ /* 0x000fca00078e0008 */
[----:B------:R-:W-:-:S07]  /*2f60*/  MOV R0, R2 ;  /* 0x0000000200007202 */ /* 0x000fce0000000f00 */
.L_x_1382:
[----:B------:R-:W0:Y:S02]  /*2f70*/  LDS R2, [R0+0x4] ;  /* 0x0000040000027984 */ /* 0x000e240000000800 */
[----:B0-----:R-:W-:-:S05]  /*2f80*/  HFMA2 R3, R2, 1, 1, R51 ;  /* 0x3c003c0002037831 */ /* 0x001fca0000000033 */
[----:B------:R-:W0:Y:S02]  /*2f90*/  ATOMS.CAST.SPIN P0, [R0+0x4], R2, R3 ;  /* 0x000004020000758d */ /* 0x000e240001800003 */
[----:B0-----:R-:W-:Y:S05]  /*2fa0*/  @!P0 BRA `(.L_x_1382) ;  /* 0xfffffffc00f08947 */ /* 0x001fea000383ffff */
[----:B------:R-:W-:Y:S05]  /*2fb0*/  BRA `(.L_x_1380) ;  /* 0x00000000000c7947 */ /* 0x000fea0003800000 */
.L_x_1381:
[----:B------:R-:W0:Y:S02]  /*2fc0*/  LD.E R0, desc[UR8][R8.64+0x4] ;  /* 0x0000040808007980 */ /* 0x000e24000c101900 */
[----:B0-----:R-:W-:-:S05]  /*2fd0*/  IMAD.IADD R3, R51, 0x1, R0 ;  /* 0x0000000133037824 */ /* 0x001fca00078e0200 */
[----:B------:R1:W-:Y:S02]  /*2fe0*/  ST.E desc[UR8][R8.64+0x4], R3 ;  /* 0x0000040308007985 */ /* 0x0003e4000c101908 */
.L_x_1380:
[----:B------:R-:W-:Y:S05]  /*2ff0*/  BSYNC.RECONVERGENT B0 ;  /* 0x0000000000007941 */ /* 0x000fea0003800200 */
.L_x_1379:
        /* <DEDUP_REMOVED lines=11> */
.L_x_1386:
[----:B------:R-:W0:Y:S02]  /*30b0*/  LDS R2, [R0] ;  /* 0x0000000000027984 */ /* 0x000e240000000800 */
[----:B0-----:R-:W-:-:S05]  /*30c0*/  HADD2 R3, R2, R11 ;  /* 0x0000000b02037230 */ /* 0x001fca0000000000 */
[----:B------:R-:W0:Y:S02]  /*30d0*/  ATOMS.CAST.SPIN P0, [R0], R2, R3 ;  /* 0x000000020000758d */ /* 0x000e240001800003 */
[----:B0-----:R-:W-:Y:S05]  /*30e0*/  @!P0 BRA `(.L_x_1386) ;  /* 0xfffffffc00f08947 */ /* 0x001fea000383ffff */
[----:B------:R-:W-:Y:S05]  /*30f0*/  BRA `(.L_x_1384) ;  /* 0x00000000000c7947 */ /* 0x000fea0003800000 */
.L_x_1385:
[----:B------:R-:W2:Y:S02]  /*3100*/  LD.E R0, desc[UR8][R8.64] ;  /* 0x0000000808007980 */ /* 0x000ea4000c101900 */
[----:B--2---:R-:W-:-:S05]  /*3110*/  IADD3 R3, PT, PT, R11, R0, RZ ;  /* 0x000000000b037210 */ /* 0x004fca0007ffe0ff */
[----:B------:R0:W-:Y:S02]  /*3120*/  ST.E desc[UR8][R8.64], R3 ;  /* 0x0000000308007985 */ /* 0x0001e4000c101908 */
.L_x_1384:
[----:B------:R-:W-:Y:S05]  /*3130*/  BSYNC.RECONVERGENT B0 ;  /* 0x0000000000007941 */ /* 0x000fea0003800200 */
.L_x_1383:
[----:B------:R1:W-:Y:S01]  /*3140*/  ATOM.E.ADD.F16x2.RN.STRONG.GPU P0, RZ, desc[UR8][R8.64+0x4], R49 ;  /* 0x8000043108ff79a2 */ /* 0x0003e2000c10e108 */
[----:B------:R-:W-:Y:S04]  /*3150*/  BSSY.RECONVERGENT B0, `(.L_x_1387) ;  /* 0x000000e000007945 */ /* 0x000fe80003800200 */
[----:B-1----:R-:W-:Y:S05]  /*3160*/  @P0 BRA `(.L_x_1388) ;  /* 0x0000000000300947 */ /* 0x002fea0003800000 */
[----:B------:R-:W1:Y:S02]  /*3170*/  QSPC.E.S P0, RZ, [R8+0x4] ;  /* 0x0000040008ff73aa */ /* 0x000e640000000500 */
[----:B-1----:R-:W-:Y:S05]  /*3180*/  @!P0 BRA `(.L_x_1389) ;  /* 0x00000000001c8947 */ /* 0x002fea0003800000 */
[----:B------:R-:W-:-:S05]  /*3190*/  IMAD.MOV.U32 R2, RZ, RZ, R8 ;  /* 0x000000ffff027224 */ /* 0x000fca00078e0008 */
[----:B------:R-:W-:-:S07]  /*31a0*/  MOV R0, R2 ;  /* 0x0000000200007202 */ /* 0x000fce0000000f00 */
.L_x_1390:
[----:B------:R-:W0:Y:S02]  /*31b0*/  LDS R2, [R0+0x4] ;  /* 0x0000040000027984 */ /* 0x000e240000000800 */
[----:B0-----:R-:W-:-:S05]  /*31c0*/  HFMA2 R3, R2, 1, 1, R49 ;  /* 0x3c003c0002037831 */ /* 0x001fca0000000031 */
[----:B------:R-:W0:Y:S02]  /*31d0*/  ATOMS.CAST.SPIN P0, [R0+0x4], R2, R3 ;  /* 0x000004020000758d */ /* 0x000e240001800003 */
[----:B0-----:R-:W-:Y:S05]  /*31e0*/  @!P0 BRA `(.L_x_1390) ;  /* 0xfffffffc00f08947 */ /* 0x001fea000383ffff */
[----:B------:R-:W-:Y:S05]  /*31f0*/  BRA `(.L_x_1388) ;  /* 0x00000000000c7947 */ /* 0x000fea0003800000 */
.L_x_1389:
[----:B------:R-:W0:Y:S02]  /*3200*/  LD.E R0, desc[UR8][R8.64+0x4] ;  /* 0x0000040808007980 */ /* 0x000e24000c101900 */
[----:B0-----:R-:W-:-:S05]  /*3210*/  IMAD.IADD R3, R49, 0x1, R0 ;  /* 0x0000000131037824 */ /* 0x001fca00078e0200 */
[----:B------:R1:W-:Y:S02]  /*3220*/  ST.E desc[UR8][R8.64+0x4], R3 ;  /* 0x0000040308007985 */ /* 0x0003e4000c101908 */
.L_x_1388:
[----:B------:R-:W-:Y:S05]  /*3230*/  BSYNC.RECONVERGENT B0 ;  /* 0x0000000000007941 */ /* 0x000fea0003800200 */
.L_x_1387:
        /* <DEDUP_REMOVED lines=12> */
.L_x_1394:
[----:B------:R-:W0:Y:S02]  /*3300*/  LDS R2, [R0] ;  /* 0x0000000000027984 */ /* 0x000e240000000800 */
[----:B0-----:R-:W-:-:S05]  /*3310*/  HADD2 R3, R2, R11 ;  /* 0x0000000b02037230 */ /* 0x001fca0000000000 */
[----:B------:R-:W0:Y:S02]  /*3320*/  ATOMS.CAST.SPIN P0, [R0], R2, R3 ;  /* 0x000000020000758d */ /* 0x000e240001800003 */
[----:B0-----:R-:W-:Y:S05]  /*3330*/  @!P0 BRA `(.L_x_1394) ;  /* 0xfffffffc00f08947 */ /* 0x001fea000383ffff */
[----:B------:R-:W-:Y:S05]  /*3340*/  BRA `(.L_x_1392) ;  /* 0x00000000000c7947 */ /* 0x000fea0003800000 */
.L_x_1393:
[----:B------:R-:W2:Y:S02]  /*3350*/  LD.E R0, desc[UR8][R8.64] ;  /* 0x0000000808007980 */ /* 0x000ea4000c101900 */
[----:B--2---:R-:W-:-:S05]  /*3360*/  IADD3 R3, PT, PT, R11, R0, RZ ;  /* 0x000000000b037210 */ /* 0x004fca0007ffe0ff */
[----:B------:R0:W-:Y:S02]  /*3370*/  ST.E desc[UR8][R8.64], R3 ;  /* 0x0000000308007985 */ /* 0x0001e4000c101908 */
.L_x_1392:
[----:B------:R-:W-:Y:S05]  /*3380*/  BSYNC.RECONVERGENT B0 ;  /* 0x0000000000007941 */ /* 0x000fea0003800200 */
.L_x_1391:
[----:B------:R1:W-:Y:S01]  /*3390*/  ATOM.E.ADD.F16x2.RN.STRONG.GPU P0, RZ, desc[UR8][R8.64+0x4], R47 ;  /* 0x8000042f08ff79a2 */ /* 0x0003e2000c10e108 */
[----:B------:R-:W-:Y:S04]  /*33a0*/  BSSY.RECONVERGENT B0, `(.L_x_1395) ;  /* 0x000000e000007945 */ /* 0x000fe80003800200 */
[----:B-1----:R-:W-:Y:S05]  /*33b0*/  @P0 BRA `(.L_x_1396) ;  /* 0x0000000000300947 */ /* 0x002fea0003800000 */
[----:B------:R-:W1:Y:S02]  /*33c0*/  QSPC.E.S P0, RZ, [R8+0x4] ;  /* 0x0000040008ff73aa */ /* 0x000e640000000500 */
[----:B-1----:R-:W-:Y:S05]  /*33d0*/  @!P0 BRA `(.L_x_1397) ;  /* 0x00000000001c8947 */ /* 0x002fea0003800000 */
[----:B------:R-:W-:-:S05]  /*33e0*/  IMAD.MOV.U32 R2, RZ, RZ, R8 ;  /* 0x000000ffff027224 */ /* 0x000fca00078e0008 */
[----:B------:R-:W-:-:S07]  /*33f0*/  MOV R0, R2 ;  /* 0x0000000200007202 */ /* 0x000fce0000000f00 */
.L_x_1398:
[----:B------:R-:W0:Y:S02]  /*3400*/  LDS R2, [R0+0x4] ;  /* 0x0000040000027984 */ /* 0x000e240000000800 */
[----:B0-----:R-:W-:-:S05]  /*3410*/  HFMA2 R3, R2, 1, 1, R47 ;  /* 0x3c003c0002037831 */ /* 0x001fca000000002f */
[----:B------:R-:W0:Y:S02]  /*3420*/  ATOMS.CAST.SPIN P0, [R0+0x4], R2, R3 ;  /* 0x000004020000758d */ /* 0x000e240001800003 */
[----:B0-----:R-:W-:Y:S05]  /*3430*/  @!P0 BRA `(.L_x_1398) ;  /* 0xfffffffc00f08947 */ /* 0x001fea000383ffff */
[----:B------:R-:W-:Y:S05]  /*3440*/  BRA `(.L_x_1396) ;  /* 0x00000000000c7947 */ /* 0x000fea0003800000 */
.L_x_1397:
[----:B------:R-:W0:Y:S02]  /*3450*/  LD.E R0, desc[UR8][R8.64+0x4] ;  /* 0x0000040808007980 */ /* 0x000e24000c101900 */
[----:B0-----:R-:W-:-:S05]  /*3460*/  IMAD.IADD R3, R47, 0x1, R0 ;  /* 0x000000012f037824 */ /* 0x001fca00078e0200 */
[----:B------:R1:W-:Y:S02]  /*3470*/  ST.E desc[UR8][R8.64+0x4], R3 ;  /* 0x0000040308007985 */ /* 0x0003e4000c101908 */
.L_x_1396:
[----:B------:R-:W-:Y:S05]  /*3480*/  BSYNC.RECONVERGENT B0 ;  /* 0x0000000000007941 */ /* 0x000fea0003800200 */
.L_x_1395:
        /* <DEDUP_REMOVED lines=12> */
.L_x_1402:
[----:B------:R-:W0:Y:S02]  /*3550*/  LDS R2, [R0] ;  /* 0x0000000000027984 */ /* 0x000e240000000800 */
[----:B0-----:R-:W-:-:S05]  /*3560*/  HADD2 R3, R2, R7 ;  /* 0x0000000702037230 */ /* 0x001fca0000000000 */
[----:B------:R-:W0:Y:S02]  /*3570*/  ATOMS.CAST.SPIN P0, [R0], R2, R3 ;  /* 0x000000020000758d */ /* 0x000e240001800003 */
[----:B0-----:R-:W-:Y:S05]  /*3580*/  @!P0 BRA `(.L_x_1402) ;  /* 0xfffffffc00f08947 */ /* 0x001fea000383ffff */
[----:B------:R-:W-:Y:S05]  /*3590*/  BRA `(.L_x_1400) ;  /* 0x00000000000c7947 */ /* 0x000fea0003800000 */
.L_x_1401:
[----:B------:R-:W2:Y:S02]  /*35a0*/  LD.E R0, desc[UR8][R8.64] ;  /* 0x0000000808007980 */ /* 0x000ea4000c101900 */
[----:B--2---:R-:W-:-:S05]  /*35b0*/  IADD3 R3, PT, PT, R7, R0, RZ ;  /* 0x0000000007037210 */ /* 0x004fca0007ffe0ff */
[----:B------:R0:W-:Y:S02]  /*35c0*/  ST.E desc[UR8][R8.64], R3 ;  /* 0x0000000308007985 */ /* 0x0001e4000c101908 */
.L_x_1400:
[----:B------:R-:W-:Y:S05]  /*35d0*/  BSYNC.RECONVERGENT B0 ;  /* 0x0000000000007941 */ /* 0x000fea0003800200 */
.L_x_1399:
[----:B------:R1:W-:Y:S02]  /*35e0*/  ATOM.E.ADD.F16x2.RN.STRONG.GPU P0, RZ, desc[UR8][R8.64+0x4], R5 ;  /* 0x8000040508ff79a2 */ /* 0x0003e4000c10e108 */
[----:B-1----:R-:W-:Y:S05]  /*35f0*/  @P0 EXIT ;  /* 0x000000000000094d */ /* 0x002fea0003800000 */
[----:B------:R-:W1:Y:S02]  /*3600*/  QSPC.E.S P0, RZ, [R8+0x4] ;  /* 0x0000040008ff73aa */ /* 0x000e640000000500 */
[----:B-1----:R-:W-:Y:S05]  /*3610*/  @!P0 BRA `(.L_x_1403) ;  /* 0x00000000001c8947 */ /* 0x002fea0003800000 */
[----:B------:R-:W-:-:S05]  /*3620*/  IMAD.MOV.U32 R2, RZ, RZ, R8 ;  /* 0x000000ffff027224 */ /* 0x000fca00078e0008 */
[----:B------:R-:W-:-:S07]  /*3630*/  MOV R0, R2 ;  /* 0x0000000200007202 */ /* 0x000fce0000000f00 */
.L_x_1404:
[----:B------:R-:W0:Y:S02]  /*3640*/  LDS R2, [R0+0x4] ;  /* 0x0000040000027984 */ /* 0x000e240000000800 */
[----:B0-----:R-:W-:-:S05]  /*3650*/  HFMA2 R3, R2, 1, 1, R5 ;  /* 0x3c003c0002037831 */ /* 0x001fca0000000005 */
[----:B------:R-:W0:Y:S02]  /*3660*/  ATOMS.CAST.SPIN P0, [R0+0x4], R2, R3 ;  /* 0x000004020000758d */ /* 0x000e240001800003 */
[----:B0-----:R-:W-:Y:S05]  /*3670*/  @!P0 BRA `(.L_x_1404) ;  /* 0xfffffffc00f08947 */ /* 0x001fea000383ffff */
[----:B------:R-:W-:Y:S05]  /*3680*/  EXIT ;  /* 0x000000000000794d */ /* 0x000fea0003800000 */
.L_x_1403:
[----:B------:R-:W0:Y:S02]  /*3690*/  LD.E R0, desc[UR8][R8.64+0x4] ;  /* 0x0000040808007980 */ /* 0x000e24000c101900 */
[----:B0-----:R-:W-:-:S05]  /*36a0*/  IMAD.IADD R3, R5, 0x1, R0 ;  /* 0x0000000105037824 */ /* 0x001fca00078e0200 */
[----:B------:R-:W-:Y:S01]  /*36b0*/  ST.E desc[UR8][R8.64+0x4], R3 ;  /* 0x0000040308007985 */ /* 0x000fe2000c101908 */
[----:B------:R-:W-:Y:S05]  /*36c0*/  EXIT ;  /* 0x000000000000794d */ /* 0x000fea0003800000 */
.L_x_1405:
        /* <DEDUP_REMOVED lines=11> */
.L_x_3933:


//--------------------- .text._Z23gemm_half_q_half_kernelILi3ELi32ELb1ELb1ELi64EEvPK6__halfPKjS4_S2_PS0_iiiiPKtS7_iiiiiibS2_i --------------------------
	.section	.text._Z23gemm_half_q_half_kernelILi3ELi32ELb1ELb1ELi64EEvPK6__halfPKjS4_S2_PS0_iiiiPKtS7_iiiiiibS2_i,"ax",@progbits
	.align	128
        .global         _Z23gemm_half_q_half_kernelILi3ELi32ELb1ELb1ELi64EEvPK6__halfPKjS4_S2_PS0_iiiiPKtS7_iiiiiibS2_i
        .type           _Z23gemm_half_q_half_kernelILi3ELi32ELb1ELb1ELi64EEvPK6__halfPKjS4_S2_PS0_iiiiPKtS7_iiiiiibS2_i,@function
        .size           _Z23gemm_half_q_half_kernelILi3ELi32ELb1ELb1ELi64EEvPK6__halfPKjS4_S2_PS0_iiiiPKtS7_iiiiiibS2_i,(.L_x_3934 - _Z23gemm_half_q_half_kernelILi3ELi32ELb1ELb1ELi64EEvPK6__halfPKjS4_S2_PS0_iiiiPKtS7_iiiiiibS2_i)
        .other          _Z23gemm_half_q_half_kernelILi3ELi32ELb1ELb1ELi64EEvPK6__halfPKjS4_S2_PS0_iiiiPKtS7_iiiiiibS2_i,@"STO_CUDA_ENTRY STV_DEFAULT"
_Z23gemm_half_q_half_kernelILi3ELi32ELb1ELb1ELi64EEvPK6__halfPKjS4_S2_PS0_iiiiPKtS7_iiiiiibS2_i:
.text._Z23gemm_half_q_half_kernelILi3ELi32ELb1ELb1ELi64EEvPK6__halfPKjS4_S2_PS0_iiiiPKtS7_iiiiiibS2_i:
[----:B------:R-:W0:Y:S08]  /*0000*/  LDC R1, c[0x0][0x37c] ;  /* 0x0000df00ff017b82 */ /* 0x000e300000000800 */
[----:B------:R-:W1:Y:S01]  /*0010*/  S2UR UR8, SR_CTAID.Y ;  /* 0x00000000000879c3 */ /* 0x000e620000002600 */
[----:B------:R-:W2:Y:S01]  /*0020*/  LDCU UR14, c[0x0][0x3a8] ;  /* 0x00007500ff0e77ac */ /* 0x000ea20008000800 */
[----:B0-----:R-:W-:-:S05]  /*0030*/  VIADD R1, R1, 0xfffffff0 ;  /* 0xfffffff001017836 */ /* 0x001fca0000000000 */
[----:B------:R-:W-:Y:S01]  /*0040*/  R2UR UR26, R1 ;  /* 0x00000000011a72ca */ /* 0x000fe200000e0000 */
[----:B-1----:R-:W-:-:S04]  /*0050*/  UIMAD UR27, UR8, 0x3, URZ ;  /* 0x00000003081b78a4 */ /* 0x002fc8000f8e02ff */
[----:B--2---:R-:W-:-:S04]  /*0060*/  UIADD3 UR14, UPT, UPT, -UR27, UR14, URZ ;  /* 0x0000000e1b0e7290 */ /* 0x004fc8000fffe1ff */
        /* <DEDUP_REMOVED lines=9> */
[----:B------:R-:W-:-:S06]  /*0100*/  UISETP.NE.AND UP0, UPT, UR14, 0x1, UPT ;  /* 0x000000010e00788c */ /* 0x000fcc000bf05270 */
[----:B------:R-:W0:Y:S01]  /*0110*/  S2UR UR4, SR_CTAID.X ;  /* 0x00000000000479c3 */ /* 0x000e220000002500 */
[----:B------:R-:W-:Y:S02]  /*0120*/  PRMT R50, RZ, 0x7610, R50 ;  /* 0x00007610ff327816 */ /* 0x000fe40000000032 */
[----:B------:R-:W-:Y:S02]  /*0130*/  PRMT R49, RZ, 0x7610, R49 ;  /* 0x00007610ff317816 */ /* 0x000fe40000000031 */
[----:B------:R-:W-:Y:S01]  /*0140*/  PLOP3.LUT P1, PT, PT, PT, UP0, 0x80, 0x8 ;  /* 0x000000000008781c */ /* 0x000fe20003f2f008 */
[----:B-1----:R-:W-:Y:S01]  /*0150*/  USHF.L.U32 UR9, UR16, 0x6, URZ ;  /* 0x0000000610097899 */ /* 0x002fe200080006ff */
[----:B----4-:R-:W-:-:S13]  /*0160*/  R2UR UR25, R4 ;  /* 0x00000000041972ca */ /* 0x010fda00000e0000 */
[----:B------:R-:W-:Y:S01]  /*0170*/  IMAD.U32 R3, RZ, RZ, UR25 ;  /* 0x00000019ff037e24 */ /* 0x000fe2000f8e00ff */
[----:B0-23--:R-:W-:Y:S06]  /*0180*/  @!P1 BRA `(.L_x_1406) ;  /* 0x00000000002c9947 */ /* 0x00dfec0003800000 */
[----:B------:R-:W0:Y:S01]  /*0190*/  LDC R7, c[0x0][0x3f0] ;  /* 0x0000fc00ff077b82 */ /* 0x000e220000000800 */
[----:B------:R-:W-:-:S06]  /*01a0*/  UISETP.NE.AND UP0, UPT, UR14, 0x2, UPT ;  /* 0x000000020e00788c */ /* 0x000fcc000bf05270 */
[----:B------:R-:W-:Y:S01]  /*01b0*/  PLOP3.LUT P0, PT, PT, PT, UP0, 0x80, 0x8 ;  /* 0x000000000008781c */ /* 0x000fe20003f0f008 */
[----:B------:R-:W0:Y:S02]  /*01c0*/  LDC.64 R4, c[0x0][0x3e8] ;  /* 0x0000fa00ff047b82 */ /* 0x000e240000000a00 */
[----:B0-----:R-:W-:-:S05]  /*01d0*/  IMAD.WIDE R4, R7, 0x2, R4 ;  /* 0x0000000207047825 */ /* 0x001fca00078e0204 */
[----:B------:R-:W2:Y:S01]  /*01e0*/  LDG.E.U16 R49, desc[UR22][R4.64] ;  /* 0x0000001604317981 */ /* 0x000ea2000c1e1500 */
[----:B------:R-:W-:-:S05]  /*01f0*/  IMAD.WIDE R6, R7, 0x2, R4 ;  /* 0x0000000207067825 */ /* 0x000fca00078e0204 */
[----:B------:R-:W3:Y:S01]  /*0200*/  @P0 LDG.E.U16 R50, desc[UR22][R6.64] ;  /* 0x0000001606320981 */ /* 0x000ee2000c1e1500 */
[----:B--2---:R-:W-:-:S04]  /*0210*/  LOP3.LUT R3, R49, UR25, RZ, 0xfc, !PT ;  /* 0x0000001931037c12 */ /* 0x004fc8000f8efcff */
[----:B---3--:R-:W-:-:S04]  /*0220*/  @P0 LOP3.LUT R8, R50, R3, RZ, 0xfc, !PT ;  /* 0x0000000332080212 */ /* 0x008fc800078efcff */
[----:B------:R-:W-:-:S07]  /*0230*/  @P0 PRMT R3, R8, 0x7610, R3 ;  /* 0x0000761008030816 */ /* 0x000fce0000000003 */
.L_x_1406:
[----:B------:R-:W-:Y:S01]  /*0240*/  PRMT R3, R3, 0x9910, RZ ;  /* 0x0000991003037816 */ /* 0x000fe200000000ff */
[----:B------:R-:W-:Y:S01]  /*0250*/  UISETP.LT.U32.AND UP0, UPT, UR14, 0x3, UPT ;  /* 0x000000030e00788c */ /* 0x000fe2000bf01070 */
[----:B------:R-:W-:Y:S02]  /*0260*/  MOV R5, UR9 ;  /* 0x0000000900057c02 */ /* 0x000fe40008000f00 */
[----:B------:R-:W-:Y:S02]  /*0270*/  ISETP.NE.AND P0, PT, R3, RZ, PT ;  /* 0x000000ff0300720c */ /* 0x000fe40003f05270 */
[----:B------:R-:W-:-:S04]  /*0280*/  VIADDMNMX R5, R5, 0x40, R0, PT ;  /* 0x0000004005057846 */ /* 0x000fc80003800100 */
[----:B------:R-:W-:-:S07]  /*0290*/  R2UR UR15, R5 ;  /* 0x00000000050f72ca */ /* 0x000fce00000e0000 */
[----:B------:R-:W-:Y:S08]  /*02a0*/  @!P0 EXIT ;  /* 0x000000000000894d */ /* 0x000ff00003800000 */
[----:B------:R-:W-:Y:S01]  /*02b0*/  VIADD R18, R2, UR9 ;  /* 0x0000000902127c36 */ /* 0x000fe20008000000 */
[----:B------:R-:W-:Y:S01]  /*02c0*/  USHF.L.U32 UR4, UR4, 0x8, URZ ;  /* 0x0000000804047899 */ /* 0x000fe200080006ff */
[----:B------:R-:W-:Y:S01]  /*02d0*/  BSSY.RECONVERGENT B0, `(.L_x_1407) ;  /* 0x00000b5000007945 */ /* 0x000fe20003800200 */
[----:B------:R-:W-:Y:S02]  /*02e0*/  USEL UR5, UR14, 0x3, UP0 ;  /* 0x000000030e057887 */ /* 0x000fe40008000000 */
[----:B------:R-:W-:Y:S02]  /*02f0*/  ISETP.GE.AND P0, PT, R18, UR15, PT ;  /* 0x0000000f12007c0c */ /* 0x000fe4000bf06270 */
        /* <DEDUP_REMOVED lines=12> */
[----:B------:R-:W-:-:S05]  /*03c0*/  IMAD R7, R4, 0x3, RZ ;  /* 0x0000000304077824 */ /* 0x000fca00078e02ff */
        /* <DEDUP_REMOVED lines=10> */
[----:B------:R-:W-:Y:S01]  /*0470*/  VIADD R12, R3, 0x80 ;  /* 0x00000080030c7836 */ /* 0x000fe20000000000 */
[----:B0-----:R-:W-:-:S07]  /*0480*/  IADD3 R3, PT, PT, R7, R0, RZ ;  /* 0x0000000007037210 */ /* 0x001fce0007ffe0ff */
[----:B------:R-:W-:Y:S05]  /*0490*/  BRA.U UP0, `(.L_x_1410) ;  /* 0x0000000100ec7547 */ /* 0x000fea000b800000 */
[----:B------:R-:W-:Y:S01]  /*04a0*/  UIADD3 UR7, UPT, UPT, URZ, -UR6, URZ ;  /* 0x80000006ff077290 */ /* 0x000fe2000fffe0ff */
[----:B------:R-:W-:-:S03]  /*04b0*/  PLOP3.LUT P0, PT, PT, PT, PT, 0x80, 0x8 ;  /* 0x000000000008781c */ /* 0x000fc60003f0f070 */
[----:B------:R-:W-:-:S09]  /*04c0*/  UISETP.GT.AND UP0, UPT, UR7, 0x3, UPT ;  /* 0x000000030700788c */ /* 0x000fd2000bf04270 */
[----:B------:R-:W-:Y:S05]  /*04d0*/  BRA.U !UP0, `(.L_x_1411) ;  /* 0x0000000108847547 */ /* 0x000fea000b800000 */
[----:B------:R-:W-:-:S13]  /*04e0*/  PLOP3.LUT P0, PT, PT, PT, PT, 0x8, 0x80 ;  /* 0x000000000080781c */ /* 0x000fda0003f0e170 */
.L_x_1412:
[----:B------:R-:W-:Y:S01]  /*04f0*/  IADD3 R5, P2, PT, R18, R3, RZ ;  /* 0x0000000312057210 */ /* 0x000fe20007f5e0ff */
[----:B------:R-:W-:-:S03]  /*0500*/  IMAD.IADD R7, R3, 0x1, R0 ;  /* 0x0000000103077824 */ /* 0x000fc600078e0200 */
[----:B------:R-:W-:Y:S01]  /*0510*/  LEA.HI.X.SX32 R6, R3, RZ, 0x1, P2 ;  /* 0x000000ff03067211 */ /* 0x000fe200010f0eff */
[----:B------:R-:W-:Y:S01]  /*0520*/  IMAD.IADD R3, R7, 0x1, R0 ;  /* 0x0000000107037824 */ /* 0x000fe200078e0200 */
[----:B------:R-:W-:Y:S02]  /*0530*/  LEA R4, P2, R5, UR10, 0x1 ;  /* 0x0000000a05047c11 */ /* 0x000fe4000f8408ff */
[----:B------:R-:W-:Y:S02]  /*0540*/  IADD3 R10, P3, PT, R18, R7, RZ ;  /* 0x00000007120a7210 */ /* 0x000fe40007f7e0ff */
[----:B------:R-:W-:Y:S02]  /*0550*/  IADD3 R13, PT, PT, R3, R0, RZ ;  /* 0x00000000030d7210 */ /* 0x000fe40007ffe0ff */
[----:B------:R-:W-:Y:S02]  /*0560*/  LEA.HI.X R5, R5, UR11, R6, 0x1, P2 ;  /* 0x0000000b05057c11 */ /* 0x000fe400090f0c06 */
[----:B------:R-:W-:-:S02]  /*0570*/  LEA.HI.X.SX32 R7, R7, RZ, 0x1, P3 ;  /* 0x000000ff07077211 */ /* 0x000fc400018f0eff */
[----:B------:R-:W-:Y:S02]  /*0580*/  IADD3 R9, P4, PT, R18, R3, RZ ;  /* 0x0000000312097210 */ /* 0x000fe40007f9e0ff */
[----:B------:R-:W-:Y:S01]  /*0590*/  LEA R6, P3, R10, UR10, 0x1 ;  /* 0x0000000a0a067c11 */ /* 0x000fe2000f8608ff */
[----:B------:R-:W2:Y:S01]  /*05a0*/  LDG.E.U16.CONSTANT R5, desc[UR22][R4.64] ;  /* 0x0000001604057981 */ /* 0x000ea2000c1e9500 */
[----:B------:R-:W-:Y:S02]  /*05b0*/  IADD3 R11, P2, PT, R18, R13, RZ ;  /* 0x0000000d120b7210 */ /* 0x000fe40007f5e0ff */
[----:B------:R-:W-:Y:S02]  /*05c0*/  LEA.HI.X.SX32 R16, R3, RZ, 0x1, P4 ;  /* 0x000000ff03107211 */ /* 0x000fe400020f0eff */
[----:B------:R-:W-:Y:S02]  /*05d0*/  LEA.HI.X R7, R10, UR11, R7, 0x1, P3 ;  /* 0x0000000b0a077c11 */ /* 0x000fe400098f0c07 */
[----:B------:R-:W-:-:S02]  /*05e0*/  LEA.HI.X.SX32 R14, R13, RZ, 0x1, P2 ;  /* 0x000000ff0d0e7211 */ /* 0x000fc400010f0eff */
[----:B------:R-:W-:Y:S02]  /*05f0*/  LEA R8, P4, R9, UR10, 0x1 ;  /* 0x0000000a09087c11 */ /* 0x000fe4000f8808ff */
[----:B------:R-:W-:Y:S01]  /*0600*/  LEA R10, P2, R11, UR10, 0x1 ;  /* 0x0000000a0b0a7c11 */ /* 0x000fe2000f8408ff */
[----:B------:R-:W3:Y:S01]  /*0610*/  LDG.E.U16.CONSTANT R7, desc[UR22][R6.64] ;  /* 0x0000001606077981 */ /* 0x000ee2000c1e9500 */
[----:B------:R-:W-:Y:S02]  /*0620*/  LEA.HI.X R9, R9, UR11, R16, 0x1, P4 ;  /* 0x0000000b09097c11 */ /* 0x000fe4000a0f0c10 */
[----:B------:R-:W-:-:S04]  /*0630*/  LEA.HI.X R11, R11, UR11, R14, 0x1, P2 ;  /* 0x0000000b0b0b7c11 */ /* 0x000fc800090f0c0e */
        /* <DEDUP_REMOVED lines=9> */
[----:B0-----:R-:W-:Y:S01]  /*06d0*/  VIADD R12, R12, 0x200 ;  /* 0x000002000c0c7836 */ /* 0x001fe20000000000 */
[----:B------:R-:W-:Y:S06]  /*06e0*/  BRA.U !UP0, `(.L_x_1412) ;  /* 0xfffffffd08807547 */ /* 0x000fec000b83ffff */
.L_x_1411:
        /* <DEDUP_REMOVED lines=15> */
[----:B------:R-:W-:Y:S01]  /*07e0*/  IMAD.IADD R3, R9, 0x1, R0 ;  /* 0x0000000109037824 */ /* 0x000fe200078e0200 */
[----:B------:R-:W-:Y:S01]  /*07f0*/  UIADD3 UR6, UPT, UPT, UR6, 0x2, URZ ;  /* 0x0000000206067890 */ /* 0x000fe2000fffe0ff */
[----:B--2---:R-:W-:Y:S04]  /*0800*/  STS.U16 [R12], R5 ;  /* 0x000000050c007388 */ /* 0x004fe80000000400 */
[----:B---3--:R0:W-:Y:S02]  /*0810*/  STS.U16 [R12+0x80], R7 ;  /* 0x000080070c007388 */ /* 0x0081e40000000400 */
[----:B0-----:R-:W-:-:S07]  /*0820*/  VIADD R12, R12, 0x100 ;  /* 0x000001000c0c7836 */ /* 0x001fce0000000000 */
.L_x_1413:
[----:B------:R-:W-:-:S13]  /*0830*/  ISETP.EQ.AND P2, PT, RZ, UR6, PT ;  /* 0x00000006ff007c0c */ /* 0x000fda000bf42270 */
[----:B------:R-:W-:Y:S05]  /*0840*/  @!P0 BRA P2, `(.L_x_1408) ;  /* 0x0000000400748947 */ /* 0x000fea0001000000 */
.L_x_1410:
        /* <DEDUP_REMOVED lines=12> */
.L_x_1409:
[C---:B------:R-:W-:Y:S01]  /*0910*/  LEA R4, P0, R18.reuse, UR10, 0x1 ;  /* 0x0000000a12047c11 */ /* 0x040fe2000f8008ff */
[----:B------:R-:W0:Y:S03]  /*0920*/  LDCU.64 UR12, c[0x0][0x380] ;  /* 0x00007000ff0c77ac */ /* 0x000e260008000a00 */
[----:B------:R-:W-:-:S05]  /*0930*/  LEA.HI.X R5, R18, UR11, RZ, 0x1, P0 ;  /* 0x0000000b12057c11 */ /* 0x000fca00080f0cff */
[----:B------:R1:W5:Y:S01]  /*0940*/  LDG.E.U16.CONSTANT R16, desc[UR22][R4.64] ;  /* 0x0000001604107981 */ /* 0x000362000c1e9500 */
[----:B------:R-:W-:Y:S01]  /*0950*/  UIADD3 UR6, UPT, UPT, URZ, -UR5, URZ ;  /* 0x80000005ff067290 */ /* 0x000fe2000fffe0ff */
[----:B------:R-:W-:-:S03]  /*0960*/  IMAD R13, R0, UR8, RZ ;  /* 0x00000008000d7c24 */ /* 0x000fc6000f8e02ff */
[----:B------:R-:W-:Y:S01]  /*0970*/  UISETP.GE.AND UP0, UPT, UR6, URZ, UPT ;  /* 0x000000ff0600728c */ /* 0x000fe2000bf06270 */
[----:B------:R-:W-:-:S08]  /*0980*/  IMAD R13, R13, 0x3, RZ ;  /* 0x000000030d0d7824 */ /* 0x000fd000078e02ff */
[----:B01----:R-:W-:Y:S05]  /*0990*/  BRA.U UP0, `(.L_x_1414) ;  /* 0x0000000100f47547 */ /* 0x003fea000b800000 */
[----:B------:R-:W-:Y:S02]  /*09a0*/  UIADD3 UR7, UPT, UPT, URZ, -UR6, URZ ;  /* 0x80000006ff077290 */ /* 0x000fe4000fffe0ff */
[----:B------:R-:W-:Y:S02]  /*09b0*/  UPLOP3.LUT UP0, UPT, UPT, UPT, UPT, 0x80, 0x8 ;  /* 0x000000000008789c */ /* 0x000fe40003f0f070 */
[----:B------:R-:W-:-:S09]  /*09c0*/  UISETP.GT.AND UP1, UPT, UR7, 0x3, UPT ;  /* 0x000000030700788c */ /* 0x000fd2000bf24270 */
[----:B------:R-:W-:Y:S05]  /*09d0*/  BRA.U !UP1, `(.L_x_1415) ;  /* 0x0000000109887547 */ /* 0x000fea000b800000 */
[----:B------:R-:W0:Y:S01]  /*09e0*/  LDCU.64 UR10, c[0x0][0x380] ;  /* 0x00007000ff0a77ac */ /* 0x000e220008000a00 */
[----:B------:R-:W-:-:S11]  /*09f0*/  UPLOP3.LUT UP0, UPT, UPT, UPT, UPT, 0x40, 0x4 ;  /* 0x000000000004789c */ /* 0x000fd60003f0e870 */
.L_x_1416:
        /* <DEDUP_REMOVED lines=32> */
.L_x_1415:
[----:B------:R-:W-:-:S04]  /*0c00*/  UIADD3 UR7, UPT, UPT, URZ, -UR6, URZ ;  /* 0x80000006ff077290 */ /* 0x000fc8000fffe0ff */
[----:B------:R-:W-:-:S09]  /*0c10*/  UISETP.GT.AND UP1, UPT, UR7, 0x1, UPT ;  /* 0x000000010700788c */ /* 0x000fd2000bf24270 */
[----:B------:R-:W-:Y:S05]  /*0c20*/  BRA.U !UP1, `(.L_x_1417) ;  /* 0x0000000109487547 */ /* 0x000fea000b800000 */
[----:B------:R-:W0:Y:S01]  /*0c30*/  LDCU.64 UR10, c[0x0][0x380] ;  /* 0x00007000ff0a77ac */ /* 0x000e220008000a00 */
[----:B------:R-:W-:Y:S01]  /*0c40*/  IMAD.IADD R9, R13, 0x1, R0 ;  /* 0x000000010d097824 */ /* 0x000fe200078e0200 */
[----:B-----5:R-:W-:-:S04]  /*0c50*/  IADD3 R5, P0, PT, R16, R13, RZ ;  /* 0x0000000d10057210 */ /* 0x020fc80007f1e0ff */
[----:B------:R-:W-:Y:S02]  /*0c60*/  IADD3 R7, P2, PT, R16, R9, RZ ;  /* 0x0000000910077210 */ /* 0x000fe40007f5e0ff */
[----:B------:R-:W-:Y:S02]  /*0c70*/  LEA.HI.X.SX32 R10, R13, RZ, 0x1, P0 ;  /* 0x000000ff0d0a7211 */ /* 0x000fe400000f0eff */
[----:B------:R-:W-:Y:S02]  /*0c80*/  LEA.HI.X.SX32 R8, R9, RZ, 0x1, P2 ;  /* 0x000000ff09087211 */ /* 0x000fe400010f0eff */
[----:B0-----:R-:W-:Y:S02]  /*0c90*/  LEA R4, P0, R5, UR10, 0x1 ;  /* 0x0000000a05047c11 */ /* 0x001fe4000f8008ff */
[----:B------:R-:W-:Y:S02]  /*0ca0*/  LEA R6, P2, R7, UR10, 0x1 ;  /* 0x0000000a07067c11 */ /* 0x000fe4000f8408ff */
[----:B------:R-:W-:-:S02]  /*0cb0*/  LEA.HI.X R5, R5, UR11, R10, 0x1, P0 ;  /* 0x0000000b05057c11 */ /* 0x000fc400080f0c0a */
[----:B------:R-:W-:-:S03]  /*0cc0*/  LEA.HI.X R7, R7, UR11, R8, 0x1, P2 ;  /* 0x0000000b07077c11 */ /* 0x000fc600090f0c08 */
        /* <DEDUP_REMOVED lines=8> */
.L_x_1417:
[----:B------:R-:W-:-:S09]  /*0d50*/  UISETP.NE.OR UP0, UPT, UR6, URZ, UP0 ;  /* 0x000000ff0600728c */ /* 0x000fd20008705670 */
[----:B------:R-:W-:Y:S05]  /*0d60*/  BRA.U !UP0, `(.L_x_1408) ;  /* 0x00000001082c7547 */ /* 0x000fea000b800000 */
.L_x_1414:
[----:B-----5:R-:W-:-:S04]  /*0d70*/  IADD3 R5, P0, PT, R16, R13, RZ ;  /* 0x0000000d10057210 */ /* 0x020fc80007f1e0ff */
        /* <DEDUP_REMOVED lines=8> */
[----:B0-----:R-:W-:-:S06]  /*0e00*/  VIADD R3, R3, 0x80 ;  /* 0x0000008003037836 */ /* 0x001fcc0000000000 */
[----:B------:R-:W-:Y:S05]  /*0e10*/  BRA.U UP0, `(.L_x_1414) ;  /* 0xfffffffd00d47547 */ /* 0x000fea000b83ffff */
.L_x_1408:
[----:B------:R-:W-:Y:S05]  /*0e20*/  BSYNC.RECONVERGENT B0 ;  /* 0x0000000000007941 */ /* 0x000fea0003800200 */
.L_x_1407:
        /* <DEDUP_REMOVED lines=11> */
[----:B------:R-:W-:-:S06]  /*0ee0*/  UIMAD UR6, UR6, 0x3, UR4 ;  /* 0x00000003060678a4 */ /* 0x000fcc000f8e0204 */
[----:B0-----:R-:W-:Y:S01]  /*0ef0*/  LEA R3, R2, UR6, 0x2 ;  /* 0x0000000602037c11 */ /* 0x001fe2000f8e10ff */
[----:B------:R-:W-:Y:S06]  /*0f00*/  BRA.U UP0, `(.L_x_1419) ;  /* 0x00000001008c7547 */ /* 0x000fec000b800000 */
[----:B------:R-:W-:Y:S02]  /*0f10*/  UIADD3 UR4, UPT, UPT, URZ, -UR5, URZ ;  /* 0x80000005ff047290 */ /* 0x000fe4000fffe0ff */
[----:B------:R-:W-:Y:S02]  /*0f20*/  UPLOP3.LUT UP0, UPT, UPT, UPT, UPT, 0x80, 0x8 ;  /* 0x000000000008789c */ /* 0x000fe40003f0f070 */
[----:B------:R-:W-:-:S09]  /*0f30*/  UISETP.GT.AND UP1, UPT, UR4, 0x3, UPT ;  /* 0x000000030400788c */ /* 0x000fd2000bf24270 */
[----:B------:R-:W-:Y:S05]  /*0f40*/  BRA.U !UP1, `(.L_x_1420) ;  /* 0x0000000109447547 */ /* 0x000fea000b800000 */
[----:B------:R-:W0:Y:S01]  /*0f50*/  LDC.64 R12, c[0x0][0x3a0] ;  /* 0x0000e800ff0c7b82 */ /* 0x000e220000000a00 */
[----:B------:R-:W-:-:S11]  /*0f60*/  UPLOP3.LUT UP0, UPT, UPT, UPT, UPT, 0x40, 0x4 ;  /* 0x000000000004789c */ /* 0x000fd60003f0e870 */
.L_x_1421:
[C---:B-1----:R-:W-:Y:S01]  /*0f70*/  IADD3 R7, PT, PT, R3.reuse, UR17, RZ ;  /* 0x0000001103077c10 */ /* 0x042fe2000fffe0ff */
[----:B0-----:R-:W-:Y:S01]  /*0f80*/  IMAD.WIDE R4, R3, 0x2, R12 ;  /* 0x0000000203047825 */ /* 0x001fe200078e020c */
[----:B------:R-:W-:-:S03]  /*0f90*/  UIADD3 UR5, UPT, UPT, UR5, 0x4, URZ ;  /* 0x0000000405057890 */ /* 0x000fc6000fffe0ff */
[C---:B------:R-:W-:Y:S01]  /*0fa0*/  VIADD R9, R7.reuse, UR17 ;  /* 0x0000001107097c36 */ /* 0x040fe20008000000 */
[----:B------:R1:W-:Y:S01]  /*0fb0*/  STG.E.64 desc[UR22][R4.64], RZ ;  /* 0x000000ff04007986 */ /* 0x0003e2000c101b16 */
[----:B------:R-:W-:Y:S01]  /*0fc0*/  IMAD.WIDE R6, R7, 0x2, R12 ;  /* 0x0000000207067825 */ /* 0x000fe200078e020c */
[----:B------:R-:W-:-:S03]  /*0fd0*/  UISETP.GE.AND UP1, UPT, UR5, -0x3, UPT ;  /* 0xfffffffd0500788c */ /* 0x000fc6000bf26270 */
        /* <DEDUP_REMOVED lines=8> */
.L_x_1420:
[----:B------:R-:W-:-:S04]  /*1060*/  UIADD3 UR4, UPT, UPT, URZ, -UR5, URZ ;  /* 0x80000005ff047290 */ /* 0x000fc8000fffe0ff */
[----:B------:R-:W-:-:S09]  /*1070*/  UISETP.GT.AND UP1, UPT, UR4, 0x1, UPT ;  /* 0x000000010400788c */ /* 0x000fd2000bf24270 */
[----:B------:R-:W-:Y:S05]  /*1080*/  BRA.U !UP1, `(.L_x_1422) ;  /* 0x0000000109247547 */ /* 0x000fea000b800000 */
[----:B-1----:R-:W0:Y:S01]  /*1090*/  LDC.64 R6, c[0x0][0x3a0] ;  /* 0x0000e800ff067b82 */ /* 0x002e220000000a00 */
[C---:B------:R-:W-:Y:S01]  /*10a0*/  VIADD R9, R3.reuse, UR17 ;  /* 0x0000001103097c36 */ /* 0x040fe20008000000 */
[----:B------:R-:W-:Y:S02]  /*10b0*/  UIADD3 UR5, UPT, UPT, UR5, 0x2, URZ ;  /* 0x0000000205057890 */ /* 0x000fe4000fffe0ff */
[----:B------:R-:W-:Y:S01]  /*10c0*/  UPLOP3.LUT UP0, UPT, UPT, UPT, UPT, 0x40, 0x4 ;  /* 0x000000000004789c */ /* 0x000fe20003f0e870 */
[----:B0-----:R-:W-:-:S04]  /*10d0*/  IMAD.WIDE R4, R3, 0x2, R6 ;  /* 0x0000000203047825 */ /* 0x001fc800078e0206 */
[C---:B------:R-:W-:Y:S01]  /*10e0*/  IMAD.WIDE R6, R9.reuse, 0x2, R6 ;  /* 0x0000000209067825 */ /* 0x040fe200078e0206 */
[----:B------:R0:W-:Y:S03]  /*10f0*/  STG.E.64 desc[UR22][R4.64], RZ ;  /* 0x000000ff04007986 */ /* 0x0001e6000c101b16 */
[----:B------:R-:W-:Y:S01]  /*1100*/  VIADD R3, R9, UR17 ;  /* 0x0000001109037c36 */ /* 0x000fe20008000000 */
[----:B------:R0:W-:Y:S06]  /*1110*/  STG.E.64 desc[UR22][R6.64], RZ ;  /* 0x000000ff06007986 */ /* 0x0001ec000c101b16 */
.L_x_1422:
[----:B------:R-:W-:-:S09]  /*1120*/  UISETP.NE.OR UP0, UPT, UR5, URZ, UP0 ;  /* 0x000000ff0500728c */ /* 0x000fd20008705670 */
[----:B------:R-:W-:Y:S05]  /*1130*/  BRA.U !UP0, `(.L_x_1418) ;  /* 0x00000001081c7547 */ /* 0x000fea000b800000 */
.L_x_1419:
[----:B01----:R-:W0:Y:S02]  /*1140*/  LDC.64 R4, c[0x0][0x3a0] ;  /* 0x0000e800ff047b82 */ /* 0x003e240000000a00 */
.L_x_1423:
[C---:B0-----:R-:W-:Y:S01]  /*1150*/  IMAD.WIDE R6, R3.reuse, 0x2, R4 ;  /* 0x0000000203067825 */ /* 0x041fe200078e0204 */
[----:B------:R-:W-:Y:S01]  /*1160*/  UIADD3 UR5, UPT, UPT, UR5, 0x1, URZ ;  /* 0x0000000105057890 */ /* 0x000fe2000fffe0ff */
[----:B------:R-:W-:-:S03]  /*1170*/  IADD3 R3, PT, PT, R3, UR17, RZ ;  /* 0x0000001103037c10 */ /* 0x000fc6000fffe0ff */
[----:B------:R2:W-:Y:S01]  /*1180*/  STG.E.64 desc[UR22][R6.64], RZ ;  /* 0x000000ff06007986 */ /* 0x0005e2000c101b16 */
[----:B------:R-:W-:-:S09]  /*1190*/  UISETP.NE.AND UP0, UPT, UR5, URZ, UPT ;  /* 0x000000ff0500728c */ /* 0x000fd2000bf05270 */
[----:B--2---:R-:W-:Y:S05]  /*11a0*/  BRA.U UP0, `(.L_x_1423) ;  /* 0xfffffffd00e87547 */ /* 0x004fea000b83ffff */
.L_x_1418:
[----:B------:R-:W2:Y:S01]  /*11b0*/  LDCU UR19, c[0x0][0x3c8] ;  /* 0x00007900ff1377ac */ /* 0x000ea20008000800 */
[----:B------:R-:W-:Y:S01]  /*11c0*/  ISETP.LE.AND P0, PT, R0, UR9, PT ;  /* 0x0000000900007c0c */ /* 0x000fe2000bf03270 */
[----:B------:R-:W3:Y:S01]  /*11d0*/  LDCU UR18, c[0x0][0x3cc] ;  /* 0x00007980ff1277ac */ /* 0x000ee20008000800 */
[----:B------:R-:W4:Y:S01]  /*11e0*/  LDCU UR28, c[0x0][0x3d0] ;  /* 0x00007a00ff1c77ac */ /* 0x000f220008000800 */
[----:B------:R-:W0:Y:S01]  /*11f0*/  LDCU UR29, c[0x0][0x3d4] ;  /* 0x00007a80ff1d77ac */ /* 0x000e220008000800 */
[----:B------:R-:W1:Y:S01]  /*1200*/  LDCU UR30, c[0x0][0x3d8] ;  /* 0x00007b00ff1e77ac */ /* 0x000e620008000800 */
[----:B--2---:R-:W-:Y:S01]  /*1210*/  UISETP.LT.AND UP0, UPT, UR9, UR19, UPT ;  /* 0x000000130900728c */ /* 0x004fe2000bf01270 */
[----:B------:R-:W2:Y:S03]  /*1220*/  LDCU.64 UR10, c[0x0][0x3b8] ;  /* 0x00007700ff0a77ac */ /* 0x000ea60008000a00 */
[----:B------:R-:W-:-:S02]  /*1230*/  USEL UR4, UR9, UR19, UP0 ;  /* 0x0000001309047287 */ /* 0x000fc40008000000 */
[----:B------:R-:W-:Y:S02]  /*1240*/  USHF.L.U32 UR12, UR16, 0x7, URZ ;  /* 0x00000007100c7899 */ /* 0x000fe400080006ff */
[----:B------:R-:W-:Y:S02]  /*1250*/  USHF.R.S32.HI UR5, URZ, 0x1f, UR4 ;  /* 0x0000001fff057899 */ /* 0x000fe40008011404 */
[----:B---3--:R-:W-:Y:S02]  /*1260*/  UISETP.GT.AND UP0, UPT, UR9, UR18, UPT ;  /* 0x000000120900728c */ /* 0x008fe4000bf04270 */
[----:B------:R-:W-:Y:S02]  /*1270*/  ULEA.HI UR5, UR5, UR4, URZ, 0x5 ;  /* 0x0000000405057291 */ /* 0x000fe4000f8f28ff */
[----:B----4-:R-:W-:Y:S02]  /*1280*/  UISETP.GT.AND UP1, UPT, UR9, UR28, UPT ;  /* 0x0000001c0900728c */ /* 0x010fe4000bf24270 */
[----:B------:R-:W-:-:S02]  /*1290*/  USHF.R.S32.HI UR24, URZ, 0x5, UR5 ;  /* 0x00000005ff187899 */ /* 0x000fc40008011405 */
[----:B0-----:R-:W-:Y:S02]  /*12a0*/  UISETP.GT.AND UP2, UPT, UR9, UR29, UPT ;  /* 0x0000001d0900728c */ /* 0x001fe4000bf44270 */
[----:B-1----:R-:W-:Y:S01]  /*12b0*/  UISETP.GT.AND UP3, UPT, UR9, UR30, UPT ;  /* 0x0000001e0900728c */ /* 0x002fe2000bf64270 */
[----:B------:R-:W-:Y:S01]  /*12c0*/  UMOV UR5, URZ ;  /* 0x000000ff00057c82 */ /* 0x000fe20008000000 */
[----:B------:R-:W-:Y:S01]  /*12d0*/  UMOV UR6, URZ ;  /* 0x000000ff00067c82 */ /* 0x000fe20008000000 */
[----:B--2---:R-:W-:Y:S01]  /*12e0*/  UIMAD.WIDE.U32 UR12, UR12, 0x2, UR10 ;  /* 0x000000020c0c78a5 */ /* 0x004fe2000f8e000a */
[----:B------:R-:W-:Y:S06]  /*12f0*/  BAR.SYNC.DEFER_BLOCKING 0x0 ;  /* 0x0000000000007b1d */ /* 0x000fec0000010000 */
[----:B------:R-:W-:Y:S05]  /*1300*/  @P0 BRA `(.L_x_1424) ;  /* 0x0000000000e40947 */ /* 0x000fea0003800000 */
[----:B------:R-:W-:Y:S01]  /*1310*/  IMAD.U32 R8, RZ, RZ, UR12 ;  /* 0x0000000cff087e24 */ /* 0x000fe2000f8e00ff */
[----:B------:R-:W0:Y:S01]  /*1320*/  LDC.64 R4, c[0x0][0x390] ;  /* 0x0000e400ff047b82 */ /* 0x000e220000000a00 */
[----:B------:R-:W-:-:S05]  /*1330*/  IMAD.U32 R9, RZ, RZ, UR13 ;  /* 0x0000000dff097e24 */ /* 0x000fca000f8e00ff */
        /* <DEDUP_REMOVED lines=9> */
.L_x_1425:
[----:B-1---5:R-:W-:-:S04]  /*13d0*/  VIADD R9, R12, UR4 ;  /* 0x000000040c097c36 */ /* 0x022fc80008000000 */
[----:B------:R-:W-:-:S05]  /*13e0*/  IMAD R2, R9, UR17, RZ ;  /* 0x0000001109027c24 */ /* 0x000fca000f8e02ff */
[----:B------:R-:W-:-:S04]  /*13f0*/  SHF.R.S32.HI R3, RZ, 0x1f, R2 ;  /* 0x0000001fff037819 */ /* 0x000fc80000011402 */
        /* <DEDUP_REMOVED lines=8> */
[----:B------:R-:W-:Y:S01]  /*1480*/  IMAD.U32 R10, RZ, RZ, UR20 ;  /* 0x00000014ff0a7e24 */ /* 0x000fe2000f8e00ff */
        /* <DEDUP_REMOVED lines=33> */
.L_x_1424:
[----:B------:R-:W-:Y:S01]  /*16a0*/  UISETP.GT.AND UP4, UPT, UR9, UR19, UPT ;  /* 0x000000130900728c */ /* 0x000fe2000bf84270 */
[----:B------:R-:W-:Y:S01]  /*16b0*/  VIMNMX R0, PT, PT, R0, UR18, PT ;  /* 0x0000001200007c48 */ /* 0x000fe2000bfe0100 */
[----:B------:R-:W-:Y:S01]  /*16c0*/  UMOV UR4, URZ ;  /* 0x000000ff00047c82 */ /* 0x000fe20008000000 */
[----:B------:R-:W-:Y:S01]  /*16d0*/  UMOV UR7, URZ ;  /* 0x000000ff00077c82 */ /* 0x000fe20008000000 */
[----:B------:R-:W-:-:S05]  /*16e0*/  UMOV UR8, URZ ;  /* 0x000000ff00087c82 */ /* 0x000fca0008000000 */
        /* <DEDUP_REMOVED lines=9> */
.L_x_1426:
        /* <DEDUP_REMOVED lines=9> */
.L_x_1427:
        /* <DEDUP_REMOVED lines=9> */
.L_x_1428:
        /* <DEDUP_REMOVED lines=9> */
.L_x_1429:
        /* <DEDUP_REMOVED lines=9> */
.L_x_1430:
[----:B------:R-:W-:Y:S01]  /*19c0*/  ULEA UR5, UR24, UR5, 0x3 ;  /* 0x0000000518057291 */ /* 0x000fe2000f8e18ff */
[----:B------:R-:W-:Y:S02]  /*19d0*/  ISETP.GT.AND P0, PT, R0, UR9, PT ;  /* 0x0000000900007c0c */ /* 0x000fe4000bf04270 */
        /* <DEDUP_REMOVED lines=10> */
[----:B------:R-:W-:Y:S01]  /*1a80*/  IMAD.U32 R8, RZ, RZ, UR12 ;  /* 0x0000000cff087e24 */ /* 0x000fe2000f8e00ff */
[----:B------:R-:W2:Y:S01]  /*1a90*/  LDL.64 R10, [R1] ;  /* 0x00000000010a7983 */ /* 0x000ea20000100a00 */
[----:B------:R-:W-:Y:S01]  /*1aa0*/  IMAD.U32 R9, RZ, RZ, UR13 ;  /* 0x0000000dff097e24 */ /* 0x000fe2000f8e00ff */
[----:B------:R-:W0:Y:S01]  /*1ab0*/  S2UR UR7, SR_CgaCtaId ;  /* 0x00000000000779c3 */ /* 0x000e220000008800 */
[----:B------:R-:W1:Y:S03]  /*1ac0*/  LDCU.64 UR20, c[0x0][0x388] ;  /* 0x00007100ff1477ac */ /* 0x000e660008000a00 */
[----:B------:R-:W3:Y:S01]  /*1ad0*/  LDG.E.U16.CONSTANT R8, desc[UR22][R8.64+0x2] ;  /* 0x0000021608087981 */ /* 0x000ee2000c1e9500 */
[----:B------:R-:W-:Y:S01]  /*1ae0*/  PRMT R6, R50, 0x9910, RZ ;  /* 0x0000991032067816 */ /* 0x000fe200000000ff */
[----:B------:R-:W-:Y:S02]  /*1af0*/  UISETP.LT.AND UP0, UPT, UR15, UR18, UPT ;  /* 0x000000120f00728c */ /* 0x000fe4000bf01270 */
[----:B------:R-:W-:Y:S01]  /*1b00*/  USHF.R.S32.HI UR8, URZ, 0x1f, UR5 ;  /* 0x0000001fff087899 */ /* 0x000fe20008011405 */
        /* <DEDUP_REMOVED lines=13> */
[----:B0-----:R-:W-:-:S02]  /*1be0*/  ULEA UR6, UR7, UR6, 0x18 ;  /* 0x0000000607067291 */ /* 0x001fc4000f8ec0ff */
[----:B------:R-:W-:Y:S02]  /*1bf0*/  UISETP.EQ.OR UP0, UPT, UR14, 0x2, !UP0 ;  /* 0x000000020e00788c */ /* 0x000fe4000c702670 */
[----:B------:R-:W-:Y:S01]  /*1c00*/  UIADD3 UR8, UPT, UPT, UR6, 0xa0, URZ ;  /* 0x000000a006087890 */ /* 0x000fe2000fffe0ff */
[----:B---3--:R-:W-:Y:S02]  /*1c10*/  R2UR UR4, R8 ;  /* 0x00000000080472ca */ /* 0x008fe400000e0000 */
[----:B--2---:R-:W-:Y:S02]  /*1c20*/  PRMT R48, R10, 0x7610, R10 ;  /* 0x000076100a307816 */ /* 0x004fe4000000000a */
[----:B------:R-:W-:-:S09]  /*1c30*/  PRMT R47, R11, 0x7610, R11 ;  /* 0x000076100b2f7816 */ /* 0x000fd2000000000b */
[----:B------:R-:W-:-:S03]  /*1c40*/  UIADD3 UR5, UPT, UPT, UR9, UR4, URZ ;  /* 0x0000000409057290 */ /* 0x000fc6000fffe0ff */
[----:B----4-:R-:W-:-:S09]  /*1c50*/  UMOV UR4, URZ ;  /* 0x000000ff00047c82 */ /* 0x010fd20008000000 */
.L_x_1438:
[----:B------:R-:W-:Y:S01]  /*1c60*/  UISETP.NE.AND UP1, UPT, UR9, UR5, UPT ;  /* 0x000000050900728c */ /* 0x000fe2000bf25270 */
[----:B------:R-:W-:-:S05]  /*1c70*/  IMAD.U32 R17, RZ, RZ, UR17 ;  /* 0x00000011ff117e24 */ /* 0x000fca000f8e00ff */
[----:B------:R-:W-:-:S05]  /*1c80*/  PLOP3.LUT P0, PT, PT, PT, UP1, 0x80, 0x8 ;  /* 0x000000000008781c */ /* 0x000fca0003f0f018 */
[----:B------:R-:W-:Y:S01]  /*1c90*/  @!UP1 UMOV UR6, UR10 ;  /* 0x0000000a00069c82 */ /* 0x000fe20008000000 */
[----:B------:R-:W-:Y:S01]  /*1ca0*/  @!UP1 UMOV UR7, UR11 ;  /* 0x0000000b00079c82 */ /* 0x000fe20008000000 */
[----:B------:R-:W-:Y:S01]  /*1cb0*/  MOV R6, UR6 ;  /* 0x0000000600067c02 */ /* 0x000fe20008000f00 */
[----:B------:R-:W-:Y:S01]  /*1cc0*/  IMAD.U32 R7, RZ, RZ, UR7 ;  /* 0x00000007ff077e24 */ /* 0x000fe2000f8e00ff */
[----:B------:R-:W-:-:S04]  /*1cd0*/  @!UP1 ULEA UR12, UR4, UR26, 0x3 ;  /* 0x0000001a040c9291 */ /* 0x000fc8000f8e18ff */
[----:B------:R0:W2:Y:S05]  /*1ce0*/  @!P0 LDG.E.U16.CONSTANT R22, desc[UR22][R6.64] ;  /* 0x0000001606168981 */ /* 0x0000aa000c1e9500 */
[----:B------:R-:W3:Y:S01]  /*1cf0*/  @!P0 LDL.64 R20, [UR12+0x8] ;  /* 0x0000080cff148983 */ /* 0x000ee20008100a00 */
[----:B0-----:R-:W-:Y:S01]  /*1d00*/  MOV R6, R52 ;  /* 0x0000003400067202 */ /* 0x001fe20000000f00 */
[----:B------:R-:W-:Y:S02]  /*1d10*/  IMAD.MOV.U32 R7, RZ, RZ, R53 ;  /* 0x000000ffff077224 */ /* 0x000fe400078e0035 */
[----:B------:R-:W-:Y:S02]  /*1d20*/  IMAD.U32 R53, RZ, RZ, UR17 ;  /* 0x00000011ff357e24 */ /* 0x000fe4000f8e00ff */
[----:B-----5:R-:W-:Y:S01]  /*1d30*/  IMAD.WIDE R16, R17, 0x4, R6 ;  /* 0x0000000411107825 */ /* 0x020fe200078e0206 */
[----:B------:R-:W4:Y:S03]  /*1d40*/  LDG.E.128.CONSTANT R8, desc[UR22][R6.64] ;  /* 0x0000001606087981 */ /* 0x000f26000c1e9d00 */
[----:B------:R-:W-:-:S02]  /*1d50*/  IMAD.WIDE R52, R53, 0x4, R16 ;  /* 0x0000000435347825 */ /* 0x000fc400078e0210 */
[----:B------:R-:W2:Y:S04]  /*1d60*/  LDG.E.128.CONSTANT R16, desc[UR22][R16.64] ;  /* 0x0000001610107981 */ /* 0x000ea8000c1e9d00 */
[----:B------:R-:W2:Y:S01]  /*1d70*/  LDG.E.128.CONSTANT R12, desc[UR22][R52.64] ;  /* 0x00000016340c7981 */ /* 0x000ea2000c1e9d00 */
[----:B------:R-:W-:Y:S02]  /*1d80*/  UISETP.NE.AND UP2, UPT, UR25, URZ, UPT ;  /* 0x000000ff1900728c */ /* 0x000fe4000bf45270 */
[----:B------:R-:W-:Y:S02]  /*1d90*/  UISETP.NE.AND UP3, UPT, UR14, 0x1, UPT ;  /* 0x000000010e00788c */ /* 0x000fe4000bf65270 */
[----:B------:R-:W-:-:S04]  /*1da0*/  @!UP1 UIADD3 UR6, UPT, UPT, UR4, 0x1, URZ ;  /* 0x0000000104069890 */ /* 0x000fc8000fffe0ff */
[----:B------:R-:W-:Y:S02]  /*1db0*/  PLOP3.LUT P1, PT, PT, PT, UP3, 0x80, 0x8 ;  /* 0x000000000008781c */ /* 0x000fe40003f2f038 */
[----:B---3--:R-:W-:Y:S02]  /*1dc0*/  @!P0 PRMT R48, R20, 0x7610, R48 ;  /* 0x0000761014308816 */ /* 0x008fe40000000030 */
[----:B------:R-:W-:Y:S02]  /*1dd0*/  @!P0 PRMT R47, R21, 0x7610, R47 ;  /* 0x00007610152f8816 */ /* 0x000fe4000000002f */
[----:B------:R-:W-:Y:S02]  /*1de0*/  @!P0 PRMT R48, R48, 0x7610, R20 ;  /* 0x0000761030308816 */ /* 0x000fe40000000014 */
[----:B------:R-:W-:Y:S02]  /*1df0*/  @!P0 PRMT R47, R47, 0x7610, R21 ;  /* 0x000076102f2f8816 */ /* 0x000fe40000000015 */
[----:B----4-:R-:W-:-:S02]  /*1e00*/  LOP3.LUT R7, R8, 0x3f003f, RZ, 0xc0, !PT ;  /* 0x003f003f08077812 */ /* 0x010fc400078ec0ff */
[--C-:B------:R-:W-:Y:S02]  /*1e10*/  SHF.R.U32.HI R6, RZ, 0x6, R8.reuse ;  /* 0x00000006ff067819 */ /* 0x100fe40000011608 */
[----:B------:R-:W-:Y:S02]  /*1e20*/  SHF.R.U32.HI R23, RZ, 0xc, R8 ;  /* 0x0000000cff177819 */ /* 0x000fe40000011608 */
[----:B------:R-:W-:Y:S02]  /*1e30*/  LOP3.LUT R20, R9, 0x3f003f, RZ, 0xc0, !PT ;  /* 0x003f003f09147812 */ /* 0x000fe400078ec0ff */
[--C-:B------:R-:W-:Y:S02]  /*1e40*/  SHF.R.U32.HI R8, RZ, 0x6, R9.reuse ;  /* 0x00000006ff087819 */ /* 0x100fe40000011609 */
[----:B------:R-:W-:Y:S02]  /*1e50*/  SHF.R.U32.HI R9, RZ, 0xc, R9 ;  /* 0x0000000cff097819 */ /* 0x000fe40000011609 */
[----:B------:R-:W-:-:S02]  /*1e60*/  SHF.R.U32.HI R24, RZ, 0xc, R10 ;  /* 0x0000000cff187819 */ /* 0x000fc4000001160a */
[--C-:B--2---:R-:W-:Y:S02]  /*1e70*/  SHF.R.U32.HI R35, RZ, 0x8, R13.reuse ;  /* 0x00000008ff237819 */ /* 0x104fe4000001160d */
[----:B------:R-:W-:Y:S02]  /*1e80*/  LOP3.LUT R26, R13, 0x3f003f, RZ, 0xc0, !PT ;  /* 0x003f003f0d1a7812 */ /* 0x000fe400078ec0ff */
[--C-:B------:R-:W-:Y:S02]  /*1e90*/  SHF.R.U32.HI R21, RZ, 0x6, R13.reuse ;  /* 0x00000006ff157819 */ /* 0x100fe4000001160d */
[----:B------:R-:W-:Y:S02]  /*1ea0*/  SHF.R.U32.HI R42, RZ, 0xa, R13 ;  /* 0x0000000aff2a7819 */ /* 0x000fe4000001160d */
[----:B------:R-:W-:Y:S02]  /*1eb0*/  LOP3.LUT R34, R11, 0x3f003f, RZ, 0xc0, !PT ;  /* 0x003f003f0b227812 */ /* 0x000fe400078ec0ff */
[----:B------:R-:W-:-:S02]  /*1ec0*/  SHF.R.U32.HI R32, RZ, 0x6, R11 ;  /* 0x00000006ff207819 */ /* 0x000fc4000001160b */
[--C-:B------:R-:W-:Y:S02]  /*1ed0*/  SHF.R.U32.HI R37, RZ, 0x8, R14.reuse ;  /* 0x00000008ff257819 */ /* 0x100fe4000001160e */
        /* <DEDUP_REMOVED lines=8> */
[----:B------:R-:W-:Y:S02]  /*1f60*/  SHF.R.U32.HI R33, RZ, 0x8, R12 ;  /* 0x00000008ff217819 */ /* 0x000fe4000001160c */
[----:B------:R-:W-:Y:S02]  /*1f70*/  LOP3.LUT R10, R23, 0xf000f, RZ, 0xc0, !PT ;  /* 0x000f000f170a7812 */ /* 0x000fe400078ec0ff */
[----:B------:R-:W-:-:S02]  /*1f80*/  LOP3.LUT R36, R11, 0xf000f, RZ, 0xc0, !PT ;  /* 0x000f000f0b247812 */ /* 0x000fc400078ec0ff */
[----:B------:R-:W-:Y:S02]  /*1f90*/  LOP3.LUT R35, R14, 0x300030, R35, 0xf8, !PT ;  /* 0x003000300e237812 */ /* 0x000fe400078ef823 */
[----:B------:R-:W-:Y:S02]  /*1fa0*/  LOP3.LUT R37, R24, 0x300030, R37, 0xf8, !PT ;  /* 0x0030003018257812 */ /* 0x000fe400078ef825 */
[----:B------:R-:W-:Y:S02]  /*1fb0*/  @!P0 R2UR UR7, R22 ;  /* 0x00000000160782ca */ /* 0x000fe400000e0000 */
[----:B------:R-:W-:Y:S02]  /*1fc0*/  LOP3.LUT R33, R10, 0x300030, R33, 0xf8, !PT ;  /* 0x003000300a217812 */ /* 0x000fe400078ef821 */
[----:B------:R-:W-:Y:S02]  /*1fd0*/  LOP3.LUT R14, R17, 0x3f003f, RZ, 0xc0, !PT ;  /* 0x003f003f110e7812 */ /* 0x000fe400078ec0ff */
[----:B------:R-:W-:-:S02]  /*1fe0*/  SHF.R.U32.HI R11, RZ, 0x6, R17 ;  /* 0x00000006ff0b7819 */ /* 0x000fc40000011611 */
[----:B------:R-:W-:Y:S02]  /*1ff0*/  LOP3.LUT R24, R19, 0x3f003f, RZ, 0xc0, !PT ;  /* 0x003f003f13187812 */ /* 0x000fe400078ec0ff */
[----:B------:R-:W-:Y:S02]  /*2000*/  SHF.R.U32.HI R9, RZ, 0x6, R19 ;  /* 0x00000006ff097819 */ /* 0x000fe40000011613 */
[----:B------:R-:W-:Y:S02]  /*2010*/  LOP3.LUT R25, R12, 0x3f003f, RZ, 0xc0, !PT ;  /* 0x003f003f0c197812 */ /* 0x000fe400078ec0ff */
[--C-:B------:R-:W-:Y:S02]  /*2020*/  SHF.R.U32.HI R22, RZ, 0x6, R12.reuse ;  /* 0x00000006ff167819 */ /* 0x100fe4000001160c */
[----:B------:R-:W-:Y:S02]  /*2030*/  SHF.R.U32.HI R41, RZ, 0xa, R12 ;  /* 0x0000000aff297819 */ /* 0x000fe4000001160c */
[----:B------:R-:W-:-:S02]  /*2040*/  SHF.R.U32.HI R17, RZ, 0xc, R17 ;  /* 0x0000000cff117819 */ /* 0x000fc40000011611 */
[----:B------:R-:W-:Y:S02]  /*2050*/  LOP3.LUT R23, R18, 0x3f003f, RZ, 0xc0, !PT ;  /* 0x003f003f12177812 */ /* 0x000fe400078ec0ff */
[----:B------:R-:W-:Y:S02]  /*2060*/  SHF.R.U32.HI R10, RZ, 0x6, R18 ;  /* 0x00000006ff0a7819 */ /* 0x000fe40000011612 */
[----:B------:R-:W-:Y:S02]  /*2070*/  SHF.R.U32.HI R19, RZ, 0xc, R19 ;  /* 0x0000000cff137819 */ /* 0x000fe40000011613 */
[--C-:B------:R-:W-:Y:S02]  /*2080*/  SHF.R.U32.HI R39, RZ, 0x8, R15.reuse ;  /* 0x00000008ff277819 */ /* 0x100fe4000001160f */
[----:B------:R-:W-:Y:S02]  /*2090*/  LOP3.LUT R28, R15, 0x3f003f, RZ, 0xc0, !PT ;  /* 0x003f003f0f1c7812 */ /* 0x000fe400078ec0ff */
[----:B------:R-:W-:-:S02]  /*20a0*/  SHF.R.U32.HI R12, RZ, 0x6, R15 ;  /* 0x00000006ff0c7819 */ /* 0x000fc4000001160f */
[----:B------:R-:W-:Y:S02]  /*20b0*/  SHF.R.U32.HI R44, RZ, 0xa, R15 ;  /* 0x0000000aff2c7819 */ /* 0x000fe4000001160f */
[----:B------:R-:W-:Y:S02]  /*20c0*/  SHF.R.U32.HI R18, RZ, 0xc, R18 ;  /* 0x0000000cff127819 */ /* 0x000fe40000011612 */
        /* <DEDUP_REMOVED lines=12> */
[----:B------:R-:W-:Y:S02]  /*2190*/  LOP3.LUT R42, R17, 0x300030, R42, 0xf8, !PT ;  /* 0x00300030112a7812 */ /* 0x000fe400078ef82a */
[----:B------:R-:W-:Y:S01]  /*21a0*/  LOP3.LUT R44, R19, 0x300030, R44, 0xf8, !PT ;  /* 0x00300030132c7812 */ /* 0x000fe200078ef82c */
[----:B------:R-:W-:Y:S01]  /*21b0*/  HADD2 R7, R31, -1056, -1056 ;  /* 0xe420e4201f077430 */ /* 0x000fe20000000000 */
[----:B------:R-:W-:Y:S02]  /*21c0*/  LOP3.LUT R43, R18, 0x300030, R43, 0xf8, !PT ;  /* 0x00300030122b7812 */ /* 0x000fe400078ef82b */
[----:B------:R-:W-:Y:S02]  /*21d0*/  LOP3.LUT R19, R20, 0x64006400, RZ, 0xfc, !PT ;  /* 0x6400640014137812 */ /* 0x000fe400078efcff */
[----:B------:R-:W-:Y:S01]  /*21e0*/  LOP3.LUT R17, R8, 0x64006400, RZ, 0xfc, !PT ;  /* 0x6400640008117812 */ /* 0x000fe200078efcff */
[----:B------:R-:W-:Y:S01]  /*21f0*/  HADD2 R8, R34, -1056, -1056 ;  /* 0xe420e42022087430 */ /* 0x000fe20000000000 */
[----:B------:R-:W-:-:S02]  /*2200*/  LOP3.LUT R39, R36, 0x300030, R39, 0xf8, !PT ;  /* 0x0030003024277812 */ /* 0x000fc400078ef827 */
[----:B------:R-:W-:Y:S02]  /*2210*/  LOP3.LUT R18, R30, 0x3f003f, RZ, 0xc0, !PT ;  /* 0x003f003f1e127812 */ /* 0x000fe400078ec0ff */
[----:B------:R-:W-:Y:S02]  /*2220*/  LOP3.LUT R20, R32, 0x3f003f, RZ, 0xc0, !PT ;  /* 0x003f003f20147812 */ /* 0x000fe400078ec0ff */
        /* <DEDUP_REMOVED lines=66> */
[----:B------:R-:W-:Y:S01]  /*2650*/  @!UP1 UIADD3 UR5, UPT, UPT, UR7, UR9, URZ ;  /* 0x0000000907059290 */ /* 0x000fe2000fffe0ff */
[----:B------:R-:W-:Y:S11]  /*2660*/  BRA.U !UP2, `(.L_x_1432) ;  /* 0x000000010aa87547 */ /* 0x000ff6000b800000 */
        /* <DEDUP_REMOVED lines=42> */
.L_x_1432:
[----:B------:R-:W-:Y:S01]  /*2910*/  @!UP1 UMOV UR4, UR6 ;  /* 0x0000000600049c82 */ /* 0x000fe20008000000 */
[----:B------:R-:W-:Y:S05]  /*2920*/  @!P1 BRA `(.L_x_1433) ;  /* 0x0000000400689947 */ /* 0x000fea0003800000 */
[----:B------:R-:W-:-:S04]  /*2930*/  PRMT R12, R49, 0x9910, RZ ;  /* 0x00009910310c7816 */ /* 0x000fc800000000ff */
        /* <DEDUP_REMOVED lines=44> */
.L_x_1434:
[----:B------:R-:W-:Y:S05]  /*2c00*/  BRA.U UP0, `(.L_x_1433) ;  /* 0x0000000100b07547 */ /* 0x000fea000b800000 */
[----:B------:R-:W0:Y:S01]  /*2c10*/  LDS.128 R12, [UR8+0x60] ;  /* 0x00006008ff0c7984 */ /* 0x000e220008000c00 */
[----:B------:R-:W-:Y:S01]  /*2c20*/  MOV R55, R6 ;  /* 0x0000000600377202 */ /* 0x000fe20000000f00 */
[----:B------:R-:W-:Y:S02]  /*2c30*/  IMAD.MOV.U32 R57, RZ, RZ, R8 ;  /* 0x000000ffff397224 */ /* 0x000fe400078e0008 */
        /* <DEDUP_REMOVED lines=41> */
.L_x_1433:
[----:B------:R-:W-:Y:S01]  /*2ed0*/  IMAD.U32 R25, RZ, RZ, UR17 ;  /* 0x00000011ff197e24 */ /* 0x000fe2000f8e00ff */
[----:B------:R-:W-:-:S03]  /*2ee0*/  MOV R17, UR17 ;  /* 0x0000001100117c02 */ /* 0x000fc60008000f00 */
[----:B------:R-:W-:-:S04]  /*2ef0*/  IMAD.WIDE R24, R25, 0x4, R52 ;  /* 0x0000000419187825 */ /* 0x000fc800078e0234 */
[----:B------:R-:W-:Y:S01]  /*2f00*/  IMAD.U32 R53, RZ, RZ, UR17 ;  /* 0x00000011ff357e24 */ /* 0x000fe2000f8e00ff */
[----:B------:R-:W2:Y:S01]  /*2f10*/  LDG.E.128.CONSTANT R8, desc[UR22][R24.64] ;  /* 0x0000001618087981 */ /* 0x000ea2000c1e9d00 */
[----:B------:R-:W-:-:S04]  /*2f20*/  IMAD.WIDE R16, R17, 0x4, R24 ;  /* 0x0000000411107825 */ /* 0x000fc800078e0218 */
[----:B------:R-:W-:Y:S02]  /*2f30*/  IMAD.WIDE R52, R53, 0x4, R16 ;  /* 0x0000000435347825 */ /* 0x000fe400078e0210 */
[----:B------:R-:W3:Y:S04]  /*2f40*/  LDG.E.128.CONSTANT R16, desc[UR22][R16.64] ;  /* 0x0000001610107981 */ /* 0x000ee8000c1e9d00 */
[----:B------:R-:W4:Y:S01]  /*2f50*/  LDG.E.128.CONSTANT R12, desc[UR22][R52.64] ;  /* 0x00000016340c7981 */ /* 0x000f22000c1e9d00 */
[----:B--2---:R-:W-:Y:S02]  /*2f60*/  SHF.R.U32.HI R25, RZ, 0xc, R10 ;  /* 0x0000000cff197819 */ /* 0x004fe4000001160a */
[----:B------:R-:W-:Y:S02]  /*2f70*/  SHF.R.U32.HI R30, RZ, 0xc, R11 ;  /* 0x0000000cff1e7819 */ /* 0x000fe4000001160b */
[----:B------:R-:W-:-:S02]  /*2f80*/  SHF.R.U32.HI R6, RZ, 0xc, R8 ;  /* 0x0000000cff067819 */ /* 0x000fc40000011608 */
[----:B------:R-:W-:Y:S02]  /*2f90*/  SHF.R.U32.HI R24, RZ, 0xc, R9 ;  /* 0x0000000cff187819 */ /* 0x000fe40000011609 */
[----:B------:R-:W-:Y:S02]  /*2fa0*/  LOP3.LUT R25, R25, 0xf000f, RZ, 0xc0, !PT ;  /* 0x000f000f19197812 */ /* 0x000fe400078ec0ff */
[----:B------:R-:W-:Y:S02]  /*2fb0*/  LOP3.LUT R23, R8, 0x3f003f, RZ, 0xc0, !PT ;  /* 0x003f003f08177812 */ /* 0x000fe400078ec0ff */
[--C-:B----4-:R-:W-:Y:S02]  /*2fc0*/  SHF.R.U32.HI R40, RZ, 0x8, R15.reuse ;  /* 0x00000008ff287819 */ /* 0x110fe4000001160f */
[----:B------:R-:W-:Y:S02]  /*2fd0*/  LOP3.LUT R29, R15, 0x3f003f, RZ, 0xc0, !PT ;  /* 0x003f003f0f1d7812 */ /* 0x000fe400078ec0ff */
[----:B------:R-:W-:-:S02]  /*2fe0*/  SHF.R.U32.HI R41, RZ, 0x6, R15 ;  /* 0x00000006ff297819 */ /* 0x000fc4000001160f */
[----:B------:R-:W-:Y:S02]  /*2ff0*/  SHF.R.U32.HI R45, RZ, 0xa, R15 ;  /* 0x0000000aff2d7819 */ /* 0x000fe4000001160f */
        /* <DEDUP_REMOVED lines=9> */
[----:B------:R-:W-:Y:S02]  /*3090*/  SHF.R.U32.HI R36, RZ, 0x8, R13 ;  /* 0x00000008ff247819 */ /* 0x000fe4000001160d */
[----:B------:R-:W-:-:S02]  /*30a0*/  LOP3.LUT R27, R13, 0x3f003f, RZ, 0xc0, !PT ;  /* 0x003f003f0d1b7812 */ /* 0x000fc400078ec0ff */
[--C-:B------:R-:W-:Y:S02]  /*30b0*/  SHF.R.U32.HI R37, RZ, 0x6, R13.reuse ;  /* 0x00000006ff257819 */ /* 0x100fe4000001160d */
[----:B------:R-:W-:Y:S02]  /*30c0*/  SHF.R.U32.HI R43, RZ, 0xa, R13 ;  /* 0x0000000aff2b7819 */ /* 0x000fe4000001160d */
[----:B------:R-:W-:Y:S02]  /*30d0*/  LOP3.LUT R28, R14, 0x3f003f, RZ, 0xc0, !PT ;  /* 0x003f003f0e1c7812 */ /* 0x000fe400078ec0ff */
[--C-:B------:R-:W-:Y:S02]  /*30e0*/  SHF.R.U32.HI R39, RZ, 0x6, R14.reuse ;  /* 0x00000006ff277819 */ /* 0x100fe4000001160e */
[----:B------:R-:W-:Y:S02]  /*30f0*/  SHF.R.U32.HI R44, RZ, 0xa, R14 ;  /* 0x0000000aff2c7819 */ /* 0x000fe4000001160e */
[----:B------:R-:W-:-:S02]  /*3100*/  SHF.R.U32.HI R34, RZ, 0x8, R12 ;  /* 0x00000008ff227819 */ /* 0x000fc4000001160c */
[----:B------:R-:W-:Y:S02]  /*3110*/  LOP3.LUT R11, R6, 0xf000f, RZ, 0xc0, !PT ;  /* 0x000f000f060b7812 */ /* 0x000fe400078ec0ff */
[----:B------:R-:W-:Y:S02]  /*3120*/  LOP3.LUT R13, R24, 0xf000f, RZ, 0xc0, !PT ;  /* 0x000f000f180d7812 */ /* 0x000fe400078ec0ff */
[----:B------:R-:W-:Y:S02]  /*3130*/  LOP3.LUT R38, R25, 0x300030, R38, 0xf8, !PT ;  /* 0x0030003019267812 */ /* 0x000fe400078ef826 */
[----:B------:R-:W-:Y:S02]  /*3140*/  LOP3.LUT R40, R15, 0x300030, R40, 0xf8, !PT ;  /* 0x003000300f287812 */ /* 0x000fe400078ef828 */
[----:B---3--:R-:W-:Y:S02]  /*3150*/  LOP3.LUT R14, R16, 0x3f003f, RZ, 0xc0, !PT ;  /* 0x003f003f100e7812 */ /* 0x008fe400078ec0ff */
[----:B------:R-:W-:-:S02]  /*3160*/  SHF.R.U32.HI R30, RZ, 0x6, R16 ;  /* 0x00000006ff1e7819 */ /* 0x000fc40000011610 */
[----:B------:R-:W-:Y:S02]  /*3170*/  SHF.R.U32.HI R16, RZ, 0xc, R16 ;  /* 0x0000000cff107819 */ /* 0x000fe40000011610 */
[----:B------:R-:W-:Y:S02]  /*3180*/  LOP3.LUT R15, R17, 0x3f003f, RZ, 0xc0, !PT ;  /* 0x003f003f110f7812 */ /* 0x000fe400078ec0ff */
[----:B------:R-:W-:Y:S02]  /*3190*/  SHF.R.U32.HI R31, RZ, 0x6, R17 ;  /* 0x00000006ff1f7819 */ /* 0x000fe40000011611 */
[----:B------:R-:W-:Y:S02]  /*31a0*/  LOP3.LUT R24, R18, 0x3f003f, RZ, 0xc0, !PT ;  /* 0x003f003f12187812 */ /* 0x000fe400078ec0ff */
[----:B------:R-:W-:Y:S02]  /*31b0*/  SHF.R.U32.HI R32, RZ, 0x6, R18 ;  /* 0x00000006ff207819 */ /* 0x000fe40000011612 */
[----:B------:R-:W-:-:S02]  /*31c0*/  LOP3.LUT R25, R19, 0x3f003f, RZ, 0xc0, !PT ;  /* 0x003f003f13197812 */ /* 0x000fc400078ec0ff */
[----:B------:R-:W-:Y:S02]  /*31d0*/  SHF.R.U32.HI R6, RZ, 0x6, R19 ;  /* 0x00000006ff067819 */ /* 0x000fe40000011613 */
[----:B------:R-:W-:Y:S02]  /*31e0*/  SHF.R.U32.HI R17, RZ, 0xc, R17 ;  /* 0x0000000cff117819 */ /* 0x000fe40000011611 */
[----:B------:R-:W-:Y:S02]  /*31f0*/  SHF.R.U32.HI R18, RZ, 0xc, R18 ;  /* 0x0000000cff127819 */ /* 0x000fe40000011612 */
[----:B------:R-:W-:Y:S02]  /*3200*/  SHF.R.U32.HI R19, RZ, 0xc, R19 ;  /* 0x0000000cff137819 */ /* 0x000fe40000011613 */
[----:B------:R-:W-:Y:S02]  /*3210*/  LOP3.LUT R34, R11, 0x300030, R34, 0xf8, !PT ;  /* 0x003000300b227812 */ /* 0x000fe400078ef822 */
[----:B------:R-:W-:-:S02]  /*3220*/  LOP3.LUT R26, R12, 0x3f003f, RZ, 0xc0, !PT ;  /* 0x003f003f0c1a7812 */ /* 0x000fc400078ec0ff */
[--C-:B------:R-:W-:Y:S02]  /*3230*/  SHF.R.U32.HI R35, RZ, 0x6, R12.reuse ;  /* 0x00000006ff237819 */ /* 0x100fe4000001160c */
[----:B------:R-:W-:Y:S02]  /*3240*/  SHF.R.U32.HI R42, RZ, 0xa, R12 ;  /* 0x0000000aff2a7819 */ /* 0x000fe4000001160c */
        /* <DEDUP_REMOVED lines=84> */
[----:B------:R-:W-:Y:S01]  /*3790*/  HADD2 R45, R45, -1056, -1056 ;  /* 0xe420e4202d2d7430 */ /* 0x000fe20000000000 */
[----:B------:R-:W-:Y:S06]  /*37a0*/  BRA.U !UP2, `(.L_x_1435) ;  /* 0x000000010aa87547 */ /* 0x000fec000b800000 */
        /* <DEDUP_REMOVED lines=42> */
.L_x_1435:
        /* <DEDUP_REMOVED lines=46> */
.L_x_1437:
[----:B------:R-:W-:Y:S05]  /*3d30*/  BRA.U UP0, `(.L_x_1436) ;  /* 0x0000000100a87547 */ /* 0x000fea000b800000 */
        /* <DEDUP_REMOVED lines=42> */
.L_x_1436:
[----:B------:R-:W-:Y:S01]  /*3fe0*/  UIADD3 UR10, UP1, UPT, UR10, 0x80, URZ ;  /* 0x000000800a0a7890 */ /* 0x000fe2000ff3e0ff */
[----:B------:R-:W-:Y:S01]  /*3ff0*/  IMAD.U32 R7, RZ, RZ, UR17 ;  /* 0x00000011ff077e24 */ /* 0x000fe2000f8e00ff */
[----:B------:R-:W-:Y:S02]  /*4000*/  UIADD3 UR9, UPT, UPT, UR9, 0x20, URZ ;  /* 0x0000002009097890 */ /* 0x000fe4000fffe0ff */
[----:B------:R-:W-:Y:S01]  /*4010*/  UIADD3.X UR11, UPT, UPT, URZ, UR11, URZ, UP1, !UPT ;  /* 0x0000000bff0b7290 */ /* 0x000fe20008ffe4ff */
[----:B------:R-:W-:Y:S01]  /*4020*/  IMAD.WIDE R52, R7, 0x4, R52 ;  /* 0x0000000407347825 */ /* 0x000fe200078e0234 */
[----:B------:R-:W-:Y:S02]  /*4030*/  UISETP.GE.AND UP1, UPT, UR9, UR15, UPT ;  /* 0x0000000f0900728c */ /* 0x000fe4000bf26270 */
[----:B------:R-:W-:-:S07]  /*4040*/  UIADD3 UR8, UPT, UPT, UR8, 0x40, URZ ;  /* 0x0000004008087890 */ /* 0x000fce000fffe0ff */
[----:B------:R-:W-:Y:S05]  /*4050*/  BRA.U !UP1, `(.L_x_1438) ;  /* 0xffffffdd09007547 */ /* 0x000fea000b83ffff */
.L_x_1431:
[----:B------:R-:W0:Y:S01]  /*4060*/  LDC.64 R6, c[0x0][0x3a0] ;  /* 0x0000e800ff067b82 */ /* 0x000e220000000a00 */
[----:B------:R-:W-:Y:S01]  /*4070*/  MOV R8, UR27 ;  /* 0x0000001b00087c02 */ /* 0x000fe20008000f00 */
[----:B------:R-:W-:-:S04]  /*4080*/  HMUL2 R9, R5, UR25.H0_H0 ;  /* 0x2000001905097c32 */ /* 0x000fc80008000000 */
[----:B------:R-:W-:-:S04]  /*4090*/  IMAD R51, R8, UR17, R51 ;  /* 0x0000001108337c24 */ /* 0x000fc8000f8e0233 */
[----:B0-----:R-:W-:-:S05]  /*40a0*/  IMAD.WIDE R6, R51, 0x2, R6 ;  /* 0x0000000233067825 */ /* 0x001fca00078e0206 */
[----:B------:R0:W-:Y:S01]  /*40b0*/  ATOM.E.ADD.F16x2.RN.STRONG.GPU P0, RZ, desc[UR22][R6.64], R9 ;  /* 0x8000000906ff79a2 */ /* 0x0001e2000c10e116 */
[----:B------:R-:W-:Y:S01]  /*40c0*/  BSSY.RECONVERGENT B0, `(.L_x_1439) ;  /* 0x000000f000007945 */ /* 0x000fe20003800200 */
[----:B------:R-:W-:-:S03]  /*40d0*/  HMUL2 R11, R4, UR25.H0_H0 ;  /* 0x20000019040b7c32 */ /* 0x000fc60008000000 */
[----:B0-----:R-:W-:Y:S05]  /*40e0*/  @P0 BRA `(.L_x_1440) ;  /* 0x0000000000300947 */ /* 0x001fea0003800000 */
[----:B------:R-:W0:Y:S02]  /*40f0*/  QSPC.E.S P0, RZ, [R6] ;  /* 0x0000000006ff73aa */ /* 0x000e240000000500 */
[----:B0-----:R-:W-:Y:S05]  /*4100*/  @!P0 BRA `(.L_x_1441) ;  /* 0x00000000001c8947 */ /* 0x001fea0003800000 */
[----:B------:R-:W-:-:S05]  /*4110*/  IMAD.MOV.U32 R4, RZ, RZ, R6 ;  /* 0x000000ffff047224 */ /* 0x000fca00078e0006 */
[----:B------:R-:W-:-:S07]  /*4120*/  MOV R8, R4 ;  /* 0x0000000400087202 */ /* 0x000fce0000000f00 */
.L_x_1442:
[----:B------:R-:W0:Y:S02]  /*4130*/  LDS R4, [R8] ;  /* 0x0000000008047984 */ /* 0x000e240000000800 */
[----:B0-----:R-:W-:-:S05]  /*4140*/  HADD2 R5, R4, R9 ;  /* 0x0000000904057230 */ /* 0x001fca0000000000 */
[----:B------:R-:W0:Y:S02]  /*4150*/  ATOMS.CAST.SPIN P0, [R8], R4, R5 ;  /* 0x000000040800758d */ /* 0x000e240001800005 */
[----:B0-----:R-:W-:Y:S05]  /*4160*/  @!P0 BRA `(.L_x_1442) ;  /* 0xfffffffc00f08947 */ /* 0x001fea000383ffff */
[----:B------:R-:W-:Y:S05]  /*4170*/  BRA `(.L_x_1440) ;  /* 0x00000000000c7947 */ /* 0x000fea0003800000 */
.L_x_1441:
[----:B------:R-:W2:Y:S02]  /*4180*/  LD.E R4, desc[UR22][R6.64] ;  /* 0x0000001606047980 */ /* 0x000ea4000c101900 */
[----:B--2---:R-:W-:-:S05]  /*4190*/  IADD3 R5, PT, PT, R9, R4, RZ ;  /* 0x0000000409057210 */ /* 0x004fca0007ffe0ff */
[----:B------:R0:W-:Y:S02]  /*41a0*/  ST.E desc[UR22][R6.64], R5 ;  /* 0x0000000506007985 */ /* 0x0001e4000c101916 */
.L_x_1440:
[----:B------:R-:W-:Y:S05]  /*41b0*/  BSYNC.RECONVERGENT B0 ;  /* 0x0000000000007941 */ /* 0x000fea0003800200 */
.L_x_1439:
[----:B------:R1:W-:Y:S01]  /*41c0*/  ATOM.E.ADD.F16x2.RN.STRONG.GPU P0, RZ, desc[UR22][R6.64+0x4], R11 ;  /* 0x8000040b06ff79a2 */ /* 0x0003e2000c10e116 */
[----:B------:R-:W-:Y:S04]  /*41d0*/  BSSY.RECONVERGENT B0, `(.L_x_1443) ;  /* 0x000000e000007945 */ /* 0x000fe80003800200 */
[----:B-1----:R-:W-:Y:S05]  /*41e0*/  @P0 BRA `(.L_x_1444) ;  /* 0x0000000000300947 */ /* 0x002fea0003800000 */
[----:B------:R-:W1:Y:S02]  /*41f0*/  QSPC.E.S P0, RZ, [R6+0x4] ;  /* 0x0000040006ff73aa */ /* 0x000e640000000500 */
[----:B-1----:R-:W-:Y:S05]  /*4200*/  @!P0 BRA `(.L_x_1445) ;  /* 0x00000000001c8947 */ /* 0x002fea0003800000 */
[----:B------:R-:W-:-:S05]  /*4210*/  IMAD.MOV.U32 R4, RZ, RZ, R6 ;  /* 0x000000ffff047224 */ /* 0x000fca00078e0006 */
[----:B------:R-:W-:-:S07]  /*4220*/  MOV R8, R4 ;  /* 0x0000000400087202 */ /* 0x000fce0000000f00 */
.L_x_1446:
[----:B------:R-:W0:Y:S02]  /*4230*/  LDS R4, [R8+0x4] ;  /* 0x0000040008047984 */ /* 0x000e240000000800 */
[----:B0-----:R-:W-:-:S05]  /*4240*/  HFMA2 R5, R4, 1, 1, R11 ;  /* 0x3c003c0004057831 */ /* 0x001fca000000000b */
[----:B------:R-:W0:Y:S02]  /*4250*/  ATOMS.CAST.SPIN P0, [R8+0x4], R4, R5 ;  /* 0x000004040800758d */ /* 0x000e240001800005 */
[----:B0-----:R-:W-:Y:S05]  /*4260*/  @!P0 BRA `(.L_x_1446) ;  /* 0xfffffffc00f08947 */ /* 0x001fea000383ffff */
[----:B------:R-:W-:Y:S05]  /*4270*/  BRA `(.L_x_1444) ;  /* 0x00000000000c7947 */ /* 0x000fea0003800000 */
.L_x_1445:
[----:B------:R-:W0:Y:S02]  /*4280*/  LD.E R4, desc[UR22][R6.64+0x4] ;  /* 0x0000041606047980 */ /* 0x000e24000c101900 */
[----:B0-----:R-:W-:-:S05]  /*4290*/  IADD3 R5, PT, PT, R11, R4, RZ ;  /* 0x000000040b057210 */ /* 0x001fca0007ffe0ff */
[----:B------:R1:W-:Y:S02]  /*42a0*/  ST.E desc[UR22][R6.64+0x4], R5 ;  /* 0x0000040506007985 */ /* 0x0003e4000c101916 */
.L_x_1444:
[----:B------:R-:W-:Y:S05]  /*42b0*/  BSYNC.RECONVERGENT B0 ;  /* 0x0000000000007941 */ /* 0x000fea0003800200 */
.L_x_1443:
[----:B------:R-:W-:Y:S05]  /*42c0*/  @!P1 EXIT ;  /* 0x000000000000994d */ /* 0x000fea0003800000 */
[----:B01----:R-:W-:-:S04]  /*42d0*/  IMAD.U32 R5, RZ, RZ, UR17 ;  /* 0x00000011ff057e24 */ /* 0x003fc8000f8e00ff */
        /* <DEDUP_REMOVED lines=10> */
.L_x_1450:
[----:B------:R-:W0:Y:S02]  /*4380*/  LDS R2, [R4] ;  /* 0x0000000004027984 */ /* 0x000e240000000800 */
[----:B0-----:R-:W-:-:S05]  /*4390*/  HADD2 R3, R2, R5 ;  /* 0x0000000502037230 */ /* 0x001fca0000000000 */
[----:B------:R-:W0:Y:S02]  /*43a0*/  ATOMS.CAST.SPIN P0, [R4], R2, R3 ;  /* 0x000000020400758d */ /* 0x000e240001800003 */
[----:B0-----:R-:W-:Y:S05]  /*43b0*/  @!P0 BRA `(.L_x_1450) ;  /* 0xfffffffc00f08947 */ /* 0x001fea000383ffff */
[----:B------:R-:W-:Y:S05]  /*43c0*/  BRA `(.L_x_1448) ;  /* 0x00000000000c7947 */ /* 0x000fea0003800000 */
.L_x_1449:
[----:B------:R-:W2:Y:S02]  /*43d0*/  LD.E R2, desc[UR22][R6.64] ;  /* 0x0000001606027980 */ /* 0x000ea4000c101900 */
[----:B--2---:R-:W-:-:S05]  /*43e0*/  IMAD.IADD R3, R5, 0x1, R2 ;  /* 0x0000000105037824 */ /* 0x004fca00078e0202 */
[----:B------:R0:W-:Y:S02]  /*43f0*/  ST.E desc[UR22][R6.64], R3 ;  /* 0x0000000306007985 */ /* 0x0001e4000c101916 */
.L_x_1448:
[----:B------:R-:W-:Y:S05]  /*4400*/  BSYNC.RECONVERGENT B0 ;  /* 0x0000000000007941 */ /* 0x000fea0003800200 */
.L_x_1447:
[----:B------:R1:W-:Y:S01]  /*4410*/  ATOM.E.ADD.F16x2.RN.STRONG.GPU P0, RZ, desc[UR22][R6.64+0x4], R49 ;  /* 0x8000043106ff79a2 */ /* 0x0003e2000c10e116 */
[----:B------:R-:W-:Y:S04]  /*4420*/  BSSY.RECONVERGENT B0, `(.L_x_1451) ;  /* 0x000000e000007945 */ /* 0x000fe80003800200 */
[----:B-1----:R-:W-:Y:S05]  /*4430*/  @P0 BRA `(.L_x_1452) ;  /* 0x0000000000300947 */ /* 0x002fea0003800000 */
[----:B------:R-:W1:Y:S02]  /*4440*/  QSPC.E.S P0, RZ, [R6+0x4] ;  /* 0x0000040006ff73aa */ /* 0x000e640000000500 */
[----:B-1----:R-:W-:Y:S05]  /*4450*/  @!P0 BRA `(.L_x_1453) ;  /* 0x00000000001c8947 */ /* 0x002fea0003800000 */
[----:B------:R-:W-:-:S04]  /*4460*/  MOV R2, R6 ;  /* 0x0000000600027202 */ /* 0x000fc80000000f00 */
[----:B------:R-:W-:-:S07]  /*4470*/  MOV R4, R2 ;  /* 0x0000000200047202 */ /* 0x000fce0000000f00 */
.L_x_1454:
[----:B------:R-:W0:Y:S02]  /*4480*/  LDS R2, [R4+0x4] ;  /* 0x0000040004027984 */ /* 0x000e240000000800 */
[----:B0-----:R-:W-:-:S05]  /*4490*/  HFMA2 R3, R2, 1, 1, R49 ;  /* 0x3c003c0002037831 */ /* 0x001fca0000000031 */
[----:B------:R-:W0:Y:S02]  /*44a0*/  ATOMS.CAST.SPIN P0, [R4+0x4], R2, R3 ;  /* 0x000004020400758d */ /* 0x000e240001800003 */
[----:B0-----:R-:W-:Y:S05]  /*44b0*/  @!P0 BRA `(.L_x_1454) ;  /* 0xfffffffc00f08947 */ /* 0x001fea000383ffff */
[----:B------:R-:W-:Y:S05]  /*44c0*/  BRA `(.L_x_1452) ;  /* 0x00000000000c7947 */ /* 0x000fea0003800000 */
.L_x_1453:
[----:B------:R-:W0:Y:S02]  /*44d0*/  LD.E R2, desc[UR22][R6.64+0x4] ;  /* 0x0000041606027980 */ /* 0x000e24000c101900 */
[----:B0-----:R-:W-:-:S05]  /*44e0*/  IMAD.IADD R3, R49, 0x1, R2 ;  /* 0x0000000131037824 */ /* 0x001fca00078e0202 */
[----:B------:R1:W-:Y:S02]  /*44f0*/  ST.E desc[UR22][R6.64+0x4], R3 ;  /* 0x0000040306007985 */ /* 0x0003e4000c101916 */
.L_x_1452:
[----:B------:R-:W-:Y:S05]  /*4500*/  BSYNC.RECONVERGENT B0 ;  /* 0x0000000000007941 */ /* 0x000fea0003800200 */
.L_x_1451:
        /* <DEDUP_REMOVED lines=14> */
.L_x_1458:
[----:B------:R-:W0:Y:S02]  /*45f0*/  LDS R2, [R0] ;  /* 0x0000000000027984 */ /* 0x000e240000000800 */
[----:B0-----:R-:W-:-:S05]  /*4600*/  HADD2 R3, R2, R5 ;  /* 0x0000000502037230 */ /* 0x001fca0000000000 */
[----:B------:R-:W0:Y:S02]  /*4610*/  ATOMS.CAST.SPIN P0, [R0], R2, R3 ;  /* 0x000000020000758d */ /* 0x000e240001800003 */
[----:B0-----:R-:W-:Y:S05]  /*4620*/  @!P0 BRA `(.L_x_1458) ;  /* 0xfffffffc00f08947 */ /* 0x001fea000383ffff */
[----:B------:R-:W-:Y:S05]  /*4630*/  BRA `(.L_x_1456) ;  /* 0x00000000000c7947 */ /* 0x000fea0003800000 */
.L_x_1457:
[----:B------:R-:W2:Y:S02]  /*4640*/  LD.E R0, desc[UR22][R6.64] ;  /* 0x0000001606007980 */ /* 0x000ea4000c101900 */
[----:B--2---:R-:W-:-:S05]  /*4650*/  IADD3 R3, PT, PT, R5, R0, RZ ;  /* 0x0000000005037210 */ /* 0x004fca0007ffe0ff */
[----:B------:R0:W-:Y:S02]  /*4660*/  ST.E desc[UR22][R6.64], R3 ;  /* 0x0000000306007985 */ /* 0x0001e4000c101916 */
.L_x_1456:
[----:B------:R-:W-:Y:S05]  /*4670*/  BSYNC.RECONVERGENT B0 ;  /* 0x0000000000007941 */ /* 0x000fea0003800200 */
.L_x_1455:
[----:B------:R1:W-:Y:S02]  /*4680*/  ATOM.E.ADD.F16x2.RN.STRONG.GPU P0, RZ, desc[UR22][R6.64+0x4], R9 ;  /* 0x8000040906ff79a2 */ /* 0x0003e4000c10e116 */
[----:B-1----:R-:W-:Y:S05]  /*4690*/  @P0 EXIT ;  /* 0x000000000000094d */ /* 0x002fea0003800000 */
[----:B------:R-:W1:Y:S02]  /*46a0*/  QSPC.E.S P0, RZ, [R6+0x4] ;  /* 0x0000040006ff73aa */ /* 0x000e640000000500 */
[----:B-1----:R-:W-:Y:S05]  /*46b0*/  @!P0 BRA `(.L_x_1459) ;  /* 0x00000000001c8947 */ /* 0x002fea0003800000 */
[----:B------:R-:W-:-:S05]  /*46c0*/  IMAD.MOV.U32 R2, RZ, RZ, R6 ;  /* 0x000000ffff027224 */ /* 0x000fca00078e0006 */
[----:B------:R-:W-:-:S07]  /*46d0*/  MOV R0, R2 ;  /* 0x0000000200007202 */ /* 0x000fce0000000f00 */
.L_x_1460:
[----:B------:R-:W0:Y:S02]  /*46e0*/  LDS R2, [R0+0x4] ;  /* 0x0000040000027984 */ /* 0x000e240000000800 */
[----:B0-----:R-:W-:-:S05]  /*46f0*/  HFMA2 R3, R2, 1, 1, R9 ;  /* 0x3c003c0002037831 */ /* 0x001fca0000000009 */
[----:B------:R-:W0:Y:S02]  /*4700*/  ATOMS.CAST.SPIN P0, [R0+0x4], R2, R3 ;  /* 0x000004020000758d */ /* 0x000e240001800003 */
[----:B0-----:R-:W-:Y:S05]  /*4710*/  @!P0 BRA `(.L_x_1460) ;  /* 0xfffffffc00f08947 */ /* 0x001fea000383ffff */
[----:B------:R-:W-:Y:S05]  /*4720*/  EXIT ;  /* 0x000000000000794d */ /* 0x000fea0003800000 */
.L_x_1459:
[----:B------:R-:W0:Y:S02]  /*4730*/  LD.E R0, desc[UR22][R6.64+0x4] ;  /* 0x0000041606007980 */ /* 0x000e24000c101900 */
[----:B0-----:R-:W-:-:S05]  /*4740*/  IADD3 R3, PT, PT, R9, R0, RZ ;  /* 0x0000000009037210 */ /* 0x001fca0007ffe0ff */
[----:B------:R-:W-:Y:S01]  /*4750*/  ST.E desc[UR22][R6.64+0x4], R3 ;  /* 0x0000040306007985 */ /* 0x000fe2000c101916 */
[----:B------:R-:W-:Y:S05]  /*4760*/  EXIT ;  /* 0x000000000000794d */ /* 0x000fea0003800000 */
.L_x_1461:
        /* <DEDUP_REMOVED lines=9> */
.L_x_3934:


//--------------------- .text._Z23gemm_half_q_half_kernelILi3ELi48ELb1ELb1ELi64EEvPK6__halfPKjS4_S2_PS0_iiiiPKtS7_iiiiiibS2_i --------------------------
	.section	.text._Z23gemm_half_q_half_kernelILi3ELi48ELb1ELb1ELi64EEvPK6__halfPKjS4_S2_PS0_iiiiPKtS7_iiiiiibS2_i,"ax",@progbits
	.align	128
        .global         _Z23gemm_half_q_half_kernelILi3ELi48ELb1ELb1ELi64EEvPK6__halfPKjS4_S2_PS0_iiiiPKtS7_iiiiiibS2_i
        .type           _Z23gemm_half_q_half_kernelILi3ELi48ELb1ELb1ELi64EEvPK6__halfPKjS4_S2_PS0_iiiiPKtS7_iiiiiibS2_i,@function
        .size           _Z23gemm_half_q_half_kernelILi3ELi48ELb1ELb1ELi64EEvPK6__halfPKjS4_S2_PS0_iiiiPKtS7_iiiiiibS2_i,(.L_x_3935 - _Z23gemm_half_q_half_kernelILi3ELi48ELb1ELb1ELi64EEvPK6__halfPKjS4_S2_PS0_iiiiPKtS7_iiiiiibS2_i)
        .other          _Z23gemm_half_q_half_kernelILi3ELi48ELb1ELb1ELi64EEvPK6__halfPKjS4_S2_PS0_iiiiPKtS7_iiiiiibS2_i,@"STO_CUDA_ENTRY STV_DEFAULT"
_Z23gemm_half_q_half_kernelILi3ELi48ELb1ELb1ELi64EEvPK6__halfPKjS4_S2_PS0_iiiiPKtS7_iiiiiibS2_i:
.text._Z23gemm_half_q_half_kernelILi3ELi48ELb1ELb1ELi64EEvPK6__halfPKjS4_S2_PS0_iiiiPKtS7_iiiiiibS2_i:
[----:B------:R-:W0:Y:S08]  /*0000*/  LDC R1, c[0x0][0x37c] ;  /* 0x0000df00ff017b82 */ /* 0x000e300000000800 */
[----:B------:R-:W1:Y:S01]  /*0010*/  S2UR UR7, SR_CTAID.Y ;  /* 0x00000000000779c3 */ /* 0x000e620000002600 */
[----:B------:R-:W1:Y:S01]  /*0020*/  LDCU UR6, c[0x0][0x3a8] ;  /* 0x00007500ff0677ac */ /* 0x000e620008000800 */
[----:B0-----:R-:W-:Y:S01]  /*0030*/  IADD3 R1, PT, PT, R1, -0x10, RZ ;  /* 0xfffffff001017810 */ /* 0x001fe20007ffe0ff */
[----:B-1----:R-:W-:-:S06]  /*0040*/  UIMAD UR4, UR7, -0x3, UR6 ;  /* 0xfffffffd070478a4 */ /* 0x002fcc000f8e0206 */
[----:B------:R-:W-:-:S05]  /*0050*/  IMAD.U32 R64, RZ, RZ, UR4 ;  /* 0x00000004ff407e24 */ /* 0x000fca000f8e00ff */
[----:B------:R-:W-:-:S13]  /*0060*/  ISETP.GE.AND P0, PT, R64, 0x1, PT ;  /* 0x000000014000780c */ /* 0x000fda0003f06270 */
[----:B------:R-:W-:Y:S05]  /*0070*/  @!P0 EXIT ;  /* 0x000000000000894d */ /* 0x000fea0003800000 */
[----:B------:R-:W0:Y:S01]  /*0080*/  LDC.64 R42, c[0x0][0x3e8] ;  /* 0x0000fa00ff2a7b82 */ /* 0x000e220000000a00 */
[----:B------:R-:W0:Y:S01]  /*0090*/  LDCU.64 UR8, c[0x0][0x358] ;  /* 0x00006b00ff0877ac */ /* 0x000e220008000a00 */
[----:B------:R-:W1:Y:S01]  /*00a0*/  S2R R10, SR_CTAID.X ;  /* 0x00000000000a7919 */ /* 0x000e620000002500 */
[----:B------:R-:W2:Y:S05]  /*00b0*/  S2R R0, SR_TID.X ;  /* 0x0000000000007919 */ /* 0x000eaa0000002100 */
[----:B------:R-:W3:Y:S01]  /*00c0*/  LDC R4, c[0x0][0x3b0] ;  /* 0x0000ec00ff047b82 */ /* 0x000ee20000000800 */
[----:B0-----:R-:W4:Y:S01]  /*00d0*/  LDG.E.U16 R42, desc[UR8][R42.64] ;  /* 0x000000082a2a7981 */ /* 0x001f22000c1e1500 */
[----:B------:R-:W-:-:S02]  /*00e0*/  ISETP.NE.AND P0, PT, R64, 0x1, PT ;  /* 0x000000014000780c */ /* 0x000fc40003f05270 */
[----:B------:R-:W-:Y:S01]  /*00f0*/  PRMT R41, RZ, 0x7610, R41 ;  /* 0x00007610ff297816 */ /* 0x000fe20000000029 */
[----:B------:R-:W0:Y:S01]  /*0100*/  S2R R2, SR_CTAID.Z ;  /* 0x0000000000027919 */ /* 0x000e220000002700 */
[----:B------:R-:W-:Y:S02]  /*0110*/  PRMT R40, RZ, 0x7610, R40 ;  /* 0x00007610ff287816 */ /* 0x000fe40000000028 */
[----:B----4-:R-:W-:-:S07]  /*0120*/  PRMT R3, R42, 0x7610, R3 ;  /* 0x000076102a037816 */ /* 0x010fce0000000003 */
[----:B0123--:R-:W-:Y:S05]  /*0130*/  @!P0 BRA `(.L_x_1462) ;  /* 0x0000000000288947 */ /* 0x00ffea0003800000 */
[----:B------:R-:W0:Y:S01]  /*0140*/  LDC R9, c[0x0][0x3f0] ;  /* 0x0000fc00ff097b82 */ /* 0x000e220000000800 */
[----:B------:R-:W-:-:S07]  /*0150*/  ISETP.NE.AND P0, PT, R64, 0x2, PT ;  /* 0x000000024000780c */ /* 0x000fce0003f05270 */
[----:B------:R-:W0:Y:S02]  /*0160*/  LDC.64 R6, c[0x0][0x3e8] ;  /* 0x0000fa00ff067b82 */ /* 0x000e240000000a00 */
[----:B0-----:R-:W-:-:S05]  /*0170*/  IMAD.WIDE R6, R9, 0x2, R6 ;  /* 0x0000000209067825 */ /* 0x001fca00078e0206 */
[----:B------:R-:W2:Y:S01]  /*0180*/  LDG.E.U16 R41, desc[UR8][R6.64] ;  /* 0x0000000806297981 */ /* 0x000ea2000c1e1500 */
[----:B------:R-:W-:-:S05]  /*0190*/  IMAD.WIDE R8, R9, 0x2, R6 ;  /* 0x0000000209087825 */ /* 0x000fca00078e0206 */
[----:B------:R-:W3:Y:S01]  /*01a0*/  @P0 LDG.E.U16 R40, desc[UR8][R8.64] ;  /* 0x0000000808280981 */ /* 0x000ee2000c1e1500 */
[----:B--2---:R-:W-:-:S04]  /*01b0*/  LOP3.LUT R3, R41, R42, RZ, 0xfc, !PT ;  /* 0x0000002a29037212 */ /* 0x004fc800078efcff */
[----:B---3--:R-:W-:-:S04]  /*01c0*/  @P0 LOP3.LUT R5, R40, R3, RZ, 0xfc, !PT ;  /* 0x0000000328050212 */ /* 0x008fc800078efcff */
[----:B------:R-:W-:-:S07]  /*01d0*/  @P0 PRMT R3, R5, 0x7610, R3 ;  /* 0x0000761005030816 */ /* 0x000fce0000000003 */
.L_x_1462:
[----:B------:R-:W-:Y:S02]  /*01e0*/  PRMT R3, R3, 0x9910, RZ ;  /* 0x0000991003037816 */ /* 0x000fe400000000ff */
[----:B------:R-:W-:Y:S02]  /*01f0*/  SHF.L.U32 R39, R2, 0x6, RZ ;  /* 0x0000000602277819 */ /* 0x000fe400000006ff */
        /* <DEDUP_REMOVED lines=34> */
[----:B------:R-:W-:Y:S02]  /*0420*/  IADD3 R6, PT, PT, RZ, -R16, RZ ;  /* 0x80000010ff067210 */ /* 0x000fe40007ffe0ff */
[----:B------:R-:W-:Y:S02]  /*0430*/  PLOP3.LUT P0, PT, PT, PT, PT, 0x80, 0x8 ;  /* 0x000000000008781c */ /* 0x000fe40003f0f070 */
[----:B------:R-:W-:-:S13]  /*0440*/  ISETP.GT.AND P1, PT, R6, 0x3, PT ;  /* 0x000000030600780c */ /* 0x000fda0003f24270 */
[----:B------:R-:W-:Y:S05]  /*0450*/  @!P1 BRA `(.L_x_1467) ;  /* 0x0000000000849947 */ /* 0x000fea0003800000 */
[----:B------:R-:W-:-:S13]  /*0460*/  PLOP3.LUT P0, PT, PT, PT, PT, 0x8, 0x80 ;  /* 0x000000000080781c */ /* 0x000fda0003f0e170 */
.L_x_1468:
        /* <DEDUP_REMOVED lines=30> */
[----:B0-----:R-:W-:Y:S01]  /*0650*/  IADD3 R5, PT, PT, R5, 0x200, RZ ;  /* 0x0000020005057810 */ /* 0x001fe20007ffe0ff */
[----:B------:R-:W-:Y:S06]  /*0660*/  @!P1 BRA `(.L_x_1468) ;  /* 0xfffffffc00809947 */ /* 0x000fec000383ffff */
.L_x_1467:
        /* <DEDUP_REMOVED lines=20> */
.L_x_1469:
[----:B------:R-:W-:-:S13]  /*07b0*/  ISETP.EQ.AND P1, PT, R16, RZ, PT ;  /* 0x000000ff1000720c */ /* 0x000fda0003f22270 */
[----:B------:R-:W-:Y:S05]  /*07c0*/  @!P0 BRA P1, `(.L_x_1464) ;  /* 0x0000000400788947 */ /* 0x000fea0000800000 */
.L_x_1466:
[----:B------:R-:W-:-:S04]  /*07d0*/  IADD3 R7, P0, PT, R22, R9, RZ ;  /* 0x0000000916077210 */ /* 0x000fc80007f1e0ff */
[----:B------:R-:W-:Y:S02]  /*07e0*/  LEA.HI.X.SX32 R10, R9, RZ, 0x1, P0 ;  /* 0x000000ff090a7211 */ /* 0x000fe400000f0eff */
[----:B------:R-:W-:-:S04]  /*07f0*/  LEA R6, P0, R7, UR4, 0x1 ;  /* 0x0000000407067c11 */ /* 0x000fc8000f8008ff */
        /* <DEDUP_REMOVED lines=8> */
[----:B------:R-:W-:Y:S05]  /*0880*/  BRA `(.L_x_1464) ;  /* 0x0000000400487947 */ /* 0x000fea0003800000 */
.L_x_1465:
[----:B------:R-:W-:-:S04]  /*0890*/  LEA R6, P0, R22, UR10, 0x1 ;  /* 0x0000000a16067c11 */ /* 0x000fc8000f8008ff */
[----:B------:R-:W-:Y:S01]  /*08a0*/  LEA.HI.X R7, R22, UR11, RZ, 0x1, P0 ;  /* 0x0000000b16077c11 */ /* 0x000fe200080f0cff */
[----:B------:R-:W-:Y:S01]  /*08b0*/  IMAD.MOV R9, RZ, RZ, -R19 ;  /* 0x000000ffff097224 */ /* 0x000fe200078e0a13 */
[----:B------:R-:W0:Y:S03]  /*08c0*/  LDCU.64 UR10, c[0x0][0x380] ;  /* 0x00007000ff0a77ac */ /* 0x000e260008000a00 */
[----:B------:R1:W5:Y:S01]  /*08d0*/  LDG.E.U16.CONSTANT R20, desc[UR8][R6.64] ;  /* 0x0000000806147981 */ /* 0x000362000c1e9500 */
[----:B------:R-:W-:Y:S01]  /*08e0*/  ISETP.GE.AND P0, PT, R9, RZ, PT ;  /* 0x000000ff0900720c */ /* 0x000fe20003f06270 */
[----:B------:R-:W-:-:S04]  /*08f0*/  IMAD R17, R4, UR7, RZ ;  /* 0x0000000704117c24 */ /* 0x000fc8000f8e02ff */
[----:B------:R-:W-:-:S08]  /*0900*/  IMAD R17, R17, 0x3, RZ ;  /* 0x0000000311117824 */ /* 0x000fd000078e02ff */
        /* <DEDUP_REMOVED lines=8> */
.L_x_1472:
        /* <DEDUP_REMOVED lines=32> */
.L_x_1471:
        /* <DEDUP_REMOVED lines=21> */
.L_x_1473:
[----:B------:R-:W-:-:S13]  /*0ce0*/  ISETP.NE.OR P0, PT, R9, RZ, P0 ;  /* 0x000000ff0900720c */ /* 0x000fda0000705670 */
[----:B------:R-:W-:Y:S05]  /*0cf0*/  @!P0 BRA `(.L_x_1464) ;  /* 0x00000000002c8947 */ /* 0x000fea0003800000 */
.L_x_1470:
        /* <DEDUP_REMOVED lines=11> */
.L_x_1464:
[----:B0-----:R-:W-:Y:S05]  /*0db0*/  BSYNC.RECONVERGENT B0 ;  /* 0x0000000000007941 */ /* 0x001fea0003800200 */
.L_x_1463:
        /* <DEDUP_REMOVED lines=9> */
[----:B------:R-:W-:-:S03]  /*0e50*/  IMAD R6, R37, UR7, RZ ;  /* 0x0000000725067c24 */ /* 0x000fc6000f8e02ff */
        /* <DEDUP_REMOVED lines=8> */
[----:B------:R-:W0:Y:S01]  /*0ee0*/  LDC.64 R16, c[0x0][0x3a0] ;  /* 0x0000e800ff107b82 */ /* 0x000e220000000a00 */
[----:B------:R-:W-:-:S13]  /*0ef0*/  PLOP3.LUT P0, PT, PT, PT, PT, 0x8, 0x80 ;  /* 0x000000000080781c */ /* 0x000fda0003f0e170 */
.L_x_1477:
[C---:B------:R-:W-:Y:S01]  /*0f00*/  IADD3 R10, PT, PT, R3.reuse, R37, RZ ;  /* 0x00000025030a7210 */ /* 0x040fe20007ffe0ff */
[----:B0-----:R-:W-:-:S04]  /*0f10*/  IMAD.WIDE R6, R3, 0x2, R16 ;  /* 0x0000000203067825 */ /* 0x001fc800078e0210 */
[C---:B------:R-:W-:Y:S01]  /*0f20*/  IMAD.IADD R12, R10.reuse, 0x1, R37 ;  /* 0x000000010a0c7824 */ /* 0x040fe200078e0225 */
[----:B------:R1:W-:Y:S01]  /*0f30*/  STG.E.64 desc[UR8][R6.64], RZ ;  /* 0x000000ff06007986 */ /* 0x0003e2000c101b08 */
[----:B------:R-:W-:-:S03]  /*0f40*/  IMAD.WIDE R10, R10, 0x2, R16 ;  /* 0x000000020a0a7825 */ /* 0x000fc600078e0210 */
[CC--:B------:R-:W-:Y:S01]  /*0f50*/  IADD3 R9, PT, PT, R12.reuse, R37.reuse, RZ ;  /* 0x000000250c097210 */ /* 0x0c0fe20007ffe0ff */
[--C-:B------:R-:W-:Y:S01]  /*0f60*/  IMAD.WIDE R12, R12, 0x2, R16.reuse ;  /* 0x000000020c0c7825 */ /* 0x100fe200078e0210 */
[----:B------:R1:W-:Y:S02]  /*0f70*/  STG.E.64 desc[UR8][R10.64], RZ ;  /* 0x000000ff0a007986 */ /* 0x0003e4000c101b08 */
[C---:B------:R-:W-:Y:S01]  /*0f80*/  IADD3 R3, PT, PT, R9.reuse, R37, RZ ;  /* 0x0000002509037210 */ /* 0x040fe20007ffe0ff */
[----:B------:R-:W-:Y:S01]  /*0f90*/  IMAD.WIDE R14, R9, 0x2, R16 ;  /* 0x00000002090e7825 */ /* 0x000fe200078e0210 */
[----:B------:R1:W-:Y:S03]  /*0fa0*/  STG.E.64 desc[UR8][R12.64], RZ ;  /* 0x000000ff0c007986 */ /* 0x0003e6000c101b08 */
[----:B------:R-:W-:Y:S01]  /*0fb0*/  VIADD R5, R5, 0x4 ;  /* 0x0000000405057836 */ /* 0x000fe20000000000 */
[----:B------:R1:W-:Y:S04]  /*0fc0*/  STG.E.64 desc[UR8][R14.64], RZ ;  /* 0x000000ff0e007986 */ /* 0x0003e8000c101b08 */
[----:B------:R-:W-:-:S13]  /*0fd0*/  ISETP.GE.AND P1, PT, R5, -0x3, PT ;  /* 0xfffffffd0500780c */ /* 0x000fda0003f26270 */
[----:B-1----:R-:W-:Y:S05]  /*0fe0*/  @!P1 BRA `(.L_x_1477) ;  /* 0xfffffffc00c49947 */ /* 0x002fea000383ffff */
.L_x_1476:
[----:B------:R-:W-:-:S05]  /*0ff0*/  IMAD.MOV R6, RZ, RZ, -R5 ;  /* 0x000000ffff067224 */ /* 0x000fca00078e0a05 */
[----:B------:R-:W-:-:S13]  /*1000*/  ISETP.GT.AND P1, PT, R6, 0x1, PT ;  /* 0x000000010600780c */ /* 0x000fda0003f24270 */
[----:B------:R-:W-:Y:S05]  /*1010*/  @!P1 BRA `(.L_x_1478) ;  /* 0x0000000000249947 */ /* 0x000fea0003800000 */
[----:B------:R-:W0:Y:S01]  /*1020*/  LDC.64 R10, c[0x0][0x3a0] ;  /* 0x0000e800ff0a7b82 */ /* 0x000e220000000a00 */
[-C--:B------:R-:W-:Y:S01]  /*1030*/  IADD3 R9, PT, PT, R3, R37.reuse, RZ ;  /* 0x0000002503097210 */ /* 0x080fe20007ffe0ff */
[----:B------:R-:W-:Y:S01]  /*1040*/  VIADD R5, R5, 0x2 ;  /* 0x0000000205057836 */ /* 0x000fe20000000000 */
[----:B------:R-:W-:Y:S01]  /*1050*/  PLOP3.LUT P0, PT, PT, PT, PT, 0x8, 0x80 ;  /* 0x000000000080781c */ /* 0x000fe20003f0e170 */
[----:B0-----:R-:W-:Y:S01]  /*1060*/  IMAD.WIDE R6, R3, 0x2, R10 ;  /* 0x0000000203067825 */ /* 0x001fe200078e020a */
[----:B------:R-:W-:-:S03]  /*1070*/  IADD3 R3, PT, PT, R9, R37, RZ ;  /* 0x0000002509037210 */ /* 0x000fc60007ffe0ff */
[----:B------:R-:W-:Y:S01]  /*1080*/  IMAD.WIDE R10, R9, 0x2, R10 ;  /* 0x00000002090a7825 */ /* 0x000fe200078e020a */
[----:B------:R0:W-:Y:S04]  /*1090*/  STG.E.64 desc[UR8][R6.64], RZ ;  /* 0x000000ff06007986 */ /* 0x0001e8000c101b08 */
[----:B------:R0:W-:Y:S03]  /*10a0*/  STG.E.64 desc[UR8][R10.64], RZ ;  /* 0x000000ff0a007986 */ /* 0x0001e6000c101b08 */
.L_x_1478:
[----:B------:R-:W-:-:S13]  /*10b0*/  ISETP.NE.OR P0, PT, R5, RZ, P0 ;  /* 0x000000ff0500720c */ /* 0x000fda0000705670 */
[----:B------:R-:W-:Y:S05]  /*10c0*/  @!P0 BRA `(.L_x_1474) ;  /* 0x00000000001c8947 */ /* 0x000fea0003800000 */
.L_x_1475:
[----:B0-----:R-:W0:Y:S02]  /*10d0*/  LDC.64 R6, c[0x0][0x3a0] ;  /* 0x0000e800ff067b82 */ /* 0x001e240000000a00 */
.L_x_1479:
[C---:B0-----:R-:W-:Y:S01]  /*10e0*/  IMAD.WIDE R10, R3.reuse, 0x2, R6 ;  /* 0x00000002030a7825 */ /* 0x041fe200078e0206 */
[----:B------:R-:W-:-:S03]  /*10f0*/  IADD3 R3, PT, PT, R3, R37, RZ ;  /* 0x0000002503037210 */ /* 0x000fc60007ffe0ff */
[----:B------:R-:W-:Y:S01]  /*1100*/  VIADD R5, R5, 0x1 ;  /* 0x0000000105057836 */ /* 0x000fe20000000000 */
[----:B------:R2:W-:Y:S04]  /*1110*/  STG.E.64 desc[UR8][R10.64], RZ ;  /* 0x000000ff0a007986 */ /* 0x0005e8000c101b08 */
[----:B------:R-:W-:-:S13]  /*1120*/  ISETP.NE.AND P0, PT, R5, RZ, PT ;  /* 0x000000ff0500720c */ /* 0x000fda0003f05270 */
[----:B--2---:R-:W-:Y:S05]  /*1130*/  @P0 BRA `(.L_x_1479) ;  /* 0xfffffffc00e80947 */ /* 0x004fea000383ffff */
.L_x_1474:
[----:B01----:R-:W0:Y:S01]  /*1140*/  LDC.64 R6, c[0x0][0x3b8] ;  /* 0x0000ee00ff067b82 */ /* 0x003e220000000a00 */
[----:B------:R-:W-:-:S04]  /*1150*/  IMAD.SHL.U32 R11, R2, 0x80, RZ ;  /* 0x00000080020b7824 */ /* 0x000fc800078e00ff */
[----:B0-----:R-:W-:-:S05]  /*1160*/  IMAD.WIDE.U32 R10, R11, 0x2, R6 ;  /* 0x000000020b0a7825 */ /* 0x001fca00078e0006 */
[----:B------:R0:W5:Y:S01]  /*1170*/  LDG.E.U16.CONSTANT R30, desc[UR8][R10.64+0x2] ;  /* 0x000002080a1e7981 */ /* 0x000162000c1e9500 */
[----:B------:R-:W-:Y:S01]  /*1180*/  BAR.SYNC.DEFER_BLOCKING 0x0 ;  /* 0x0000000000007b1d */ /* 0x000fe20000010000 */
[----:B------:R-:W-:-:S13]  /*1190*/  ISETP.GE.AND P0, PT, R39, R4, PT ;  /* 0x000000042700720c */ /* 0x000fda0003f06270 */
[----:B0-----:R-:W-:Y:S05]  /*11a0*/  @P0 BRA `(.L_x_1480) ;  /* 0x0000000000d00947 */ /* 0x001fea0003800000 */
[----:B------:R0:W5:Y:S01]  /*11b0*/  LDG.E.U16.CONSTANT R3, desc[UR8][R10.64] ;  /* 0x000000080a037981 */ /* 0x000162000c1e9500 */
[----:B------:R-:W-:Y:S01]  /*11c0*/  SHF.R.S32.HI R5, RZ, 0x1f, R8 ;  /* 0x0000001fff057819 */ /* 0x000fe20000011408 */
[----:B------:R-:W-:Y:S01]  /*11d0*/  IMAD.MOV.U32 R16, RZ, RZ, RZ ;  /* 0x000000ffff107224 */ /* 0x000fe200078e00ff */
[----:B------:R-:W-:Y:S02]  /*11e0*/  SHF.L.U32 R0, R0, 0x4, RZ ;  /* 0x0000000400007819 */ /* 0x000fe400000006ff */
[----:B------:R-:W-:Y:S02]  /*11f0*/  LEA.HI R5, R5, R8, RZ, 0x3 ;  /* 0x0000000805057211 */ /* 0x000fe400078f18ff */
[----:B------:R-:W-:Y:S02]  /*1200*/  MOV R18, R39 ;  /* 0x0000002700127202 */ /* 0x000fe40000000f00 */
[----:B------:R-:W-:Y:S02]  /*1210*/  LOP3.LUT R0, R0, 0x10, RZ, 0xc0, !PT ;  /* 0x0000001000007812 */ /* 0x000fe400078ec0ff */
[----:B0-----:R-:W-:-:S07]  /*1220*/  SHF.R.S32.HI R5, RZ, 0x3, R5 ;  /* 0x00000003ff057819 */ /* 0x001fce0000011405 */
.L_x_1481:
[----:B------:R-:W0:Y:S01]  /*1230*/  LDC.64 R10, c[0x0][0x390] ;  /* 0x0000e400ff0a7b82 */ /* 0x000e220000000a00 */
        /* <DEDUP_REMOVED lines=10> */
[----:B------:R-:W3:Y:S01]  /*12e0*/  LDG.E.U16.CONSTANT R21, desc[UR8][R14.64+0x2] ;  /* 0x000002080e157981 */ /* 0x000ee2000c1e9500 */
[----:B0-----:R-:W-:-:S06]  /*12f0*/  IMAD.WIDE.U32 R12, R9, 0x2, R12 ;  /* 0x00000002090c7825 */ /* 0x001fcc00078e000c */
[----:B------:R0:W4:Y:S01]  /*1300*/  LDG.E.U16.CONSTANT R13, desc[UR8][R12.64] ;  /* 0x000000080c0d7981 */ /* 0x000122000c1e9500 */
[----:B--2---:R-:W-:-:S04]  /*1310*/  SHF.R.U32.HI R9, RZ, R0, R11 ;  /* 0x00000000ff097219 */ /* 0x004fc8000001160b */
[--C-:B------:R-:W-:Y:S02]  /*1320*/  SHF.R.U32.HI R10, RZ, 0x8, R9.reuse ;  /* 0x00000008ff0a7819 */ /* 0x100fe40000011609 */
[----:B------:R-:W-:Y:S02]  /*1330*/  LOP3.LUT R17, R9, 0xf, RZ, 0xc0, !PT ;  /* 0x0000000f09117812 */ /* 0x000fe400078ec0ff */
[----:B------:R-:W-:Y:S02]  /*1340*/  LOP3.LUT R10, R10, 0xf, RZ, 0xc0, !PT ;  /* 0x0000000f0a0a7812 */ /* 0x000fe400078ec0ff */
[--C-:B------:R-:W-:Y:S02]  /*1350*/  SHF.R.U32.HI R19, RZ, 0x4, R9.reuse ;  /* 0x00000004ff137819 */ /* 0x100fe40000011609 */
[----:B------:R-:W-:Y:S01]  /*1360*/  SHF.R.U32.HI R9, RZ, 0xc, R9 ;  /* 0x0000000cff097819 */ /* 0x000fe20000011609 */
[----:B------:R-:W-:Y:S01]  /*1370*/  IMAD R11, R10, R10, R10 ;  /* 0x0000000a0a0b7224 */ /* 0x000fe200078e020a */
[----:B------:R-:W-:-:S02]  /*1380*/  LOP3.LUT R19, R19, 0xf, RZ, 0xc0, !PT ;  /* 0x0000000f13137812 */ /* 0x000fc400078ec0ff */
[----:B------:R-:W-:Y:S01]  /*1390*/  LOP3.LUT R9, R9, 0xf, RZ, 0xc0, !PT ;  /* 0x0000000f09097812 */ /* 0x000fe200078ec0ff */
[----:B------:R-:W-:Y:S01]  /*13a0*/  IMAD R20, R17, R17, R17 ;  /* 0x0000001111147224 */ /* 0x000fe200078e0211 */
[----:B------:R-:W-:Y:S01]  /*13b0*/  IADD3 R11, PT, PT, R10, 0x1, R11 ;  /* 0x000000010a0b7810 */ /* 0x000fe20007ffe00b */
[----:B0-----:R-:W-:Y:S02]  /*13c0*/  IMAD R12, R19, R19, R19 ;  /* 0x00000013130c7224 */ /* 0x001fe400078e0213 */
[----:B------:R-:W-:Y:S01]  /*13d0*/  IMAD R10, R9, R9, R9 ;  /* 0x00000009090a7224 */ /* 0x000fe200078e0209 */
[----:B------:R-:W-:Y:S02]  /*13e0*/  IADD3 R20, PT, PT, R17, 0x1, R20 ;  /* 0x0000000111147810 */ /* 0x000fe40007ffe014 */
[----:B------:R-:W-:Y:S02]  /*13f0*/  IADD3 R12, PT, PT, R19, 0x1, R12 ;  /* 0x00000001130c7810 */ /* 0x000fe40007ffe00c */
[----:B------:R-:W-:Y:S01]  /*1400*/  IADD3 R10, PT, PT, R9, 0x1, R10 ;  /* 0x00000001090a7810 */ /* 0x000fe20007ffe00a */
[----:B------:R-:W-:Y:S08]  /*1410*/  I2F.F16 R11, R11 ;  /* 0x0000000b000b7306 */ /* 0x000ff00000200c00 */
[----:B------:R-:W-:Y:S08]  /*1420*/  I2F.F16 R20, R20 ;  /* 0x0000001400147306 */ /* 0x000ff00000200c00 */
[----:B------:R-:W0:Y:S08]  /*1430*/  I2F.F16 R15, R12 ;  /* 0x0000000c000f7306 */ /* 0x000e300000200c00 */
[----:B------:R-:W1:Y:S01]  /*1440*/  I2F.F16 R10, R10 ;  /* 0x0000000a000a7306 */ /* 0x000e620000200c00 */
[----:B------:R-:W-:Y:S01]  /*1450*/  IMAD R9, R16, 0x8, R1 ;  /* 0x0000000810097824 */ /* 0x000fe200078e0201 */
[----:B0-----:R-:W-:-:S02]  /*1460*/  PRMT R14, R20, 0x5410, R15 ;  /* 0x00005410140e7816 */ /* 0x001fc4000000000f */
[----:B-1----:R-:W-:-:S03]  /*1470*/  PRMT R10, R11, 0x5410, R10 ;  /* 0x000054100b0a7816 */ /* 0x002fc6000000000a */
[-C--:B----4-:R-:W-:Y:S02]  /*1480*/  HMUL2 R14, R14, R13.reuse.H0_H0 ;  /* 0x2000000d0e0e7232 */ /* 0x090fe40000000000 */
[----:B------:R-:W-:Y:S01]  /*1490*/  HMUL2 R15, R10, R13.H0_H0 ;  /* 0x2000000d0a0f7232 */ /* 0x000fe20000000000 */
[----:B---3--:R-:W-:-:S04]  /*14a0*/  IADD3 R18, PT, PT, R21, R18, RZ ;  /* 0x0000001215127210 */ /* 0x008fc80007ffe0ff */
[----:B------:R0:W-:Y:S01]  /*14b0*/  STL.64 [R9], R14 ;  /* 0x0000000e09007387 */ /* 0x0001e20000100a00 */
[----:B------:R-:W-:Y:S01]  /*14c0*/  ISETP.GE.AND P0, PT, R18, R29, PT ;  /* 0x0000001d1200720c */ /* 0x000fe20003f06270 */
[----:B------:R-:W-:-:S12]  /*14d0*/  VIADD R16, R16, 0x1 ;  /* 0x0000000110107836 */ /* 0x000fd80000000000 */
[----:B0-----:R-:W-:Y:S05]  /*14e0*/  @!P0 BRA `(.L_x_1481) ;  /* 0xfffffffc00508947 */ /* 0x001fea000383ffff */
.L_x_1480:
[----:B------:R0:W5:Y:S01]  /*14f0*/  LDL.64 R10, [R1] ;  /* 0x00000000010a7983 */ /* 0x0001620000100a00 */
[----:B------:R-:W1:Y:S01]  /*1500*/  LDCU UR4, c[0x0][0x3c8] ;  /* 0x00007900ff0477ac */ /* 0x000e620008000800 */
[----:B------:R-:W-:Y:S02]  /*1510*/  HFMA2 R5, -RZ, RZ, 0, 0 ;  /* 0x00000000ff057431 */ /* 0x000fe400000001ff */
[----:B------:R-:W-:Y:S01]  /*1520*/  IMAD.MOV.U32 R14, RZ, RZ, RZ ;  /* 0x000000ffff0e7224 */ /* 0x000fe200078e00ff */
[----:B------:R-:W-:Y:S01]  /*1530*/  MOV R9, RZ ;  /* 0x000000ff00097202 */ /* 0x000fe20000000f00 */
[----:B------:R-:W2:Y:S01]  /*1540*/  LDCU UR12, c[0x0][0x3cc] ;  /* 0x00007980ff0c77ac */ /* 0x000ea20008000800 */
[----:B------:R-:W-:Y:S01]  /*1550*/  IMAD.MOV.U32 R16, RZ, RZ, RZ ;  /* 0x000000ffff107224 */ /* 0x000fe200078e00ff */
        /* <DEDUP_REMOVED lines=15> */
[----:B0-----:R-:W-:-:S05]  /*1650*/  VIMNMX R0, PT, PT, R39, R0, PT ;  /* 0x0000000027007248 */ /* 0x001fca0003fe0100 */
[----:B------:R-:W-:-:S05]  /*1660*/  VIADD R0, R0, -UR4 ;  /* 0x8000000400007c36 */ /* 0x000fca0008000000 */
[----:B------:R-:W-:-:S04]  /*1670*/  SHF.R.S32.HI R3, RZ, 0x1f, R0 ;  /* 0x0000001fff037819 */ /* 0x000fc80000011400 */
[----:B------:R-:W-:-:S04]  /*1680*/  LEA.HI R3, R3, R0, RZ, 0x5 ;  /* 0x0000000003037211 */ /* 0x000fc800078f28ff */
[----:B------:R-:W-:-:S05]  /*1690*/  SHF.R.S32.HI R3, RZ, 0x5, R3 ;  /* 0x00000005ff037819 */ /* 0x000fca0000011403 */
[----:B------:R-:W-:-:S07]  /*16a0*/  IMAD R0, R3, 0x6, RZ ;  /* 0x0000000603007824 */ /* 0x000fce00078e02ff */
.L_x_1482:
        /* <DEDUP_REMOVED lines=8> */
.L_x_1483:
        /* <DEDUP_REMOVED lines=8> */
.L_x_1484:
        /* <DEDUP_REMOVED lines=8> */
.L_x_1485:
        /* <DEDUP_REMOVED lines=8> */
.L_x_1486:
[----:B------:R-:W-:Y:S01]  /*18b0*/  LEA R0, R13, R0, 0x3 ;  /* 0x000000000d007211 */ /* 0x000fe200078e18ff */
[----:B------:R-:W0:Y:S01]  /*18c0*/  LDCU.64 UR10, c[0x0][0x388] ;  /* 0x00007100ff0a77ac */ /* 0x000e220008000a00 */
[----:B------:R-:W1:Y:S01]  /*18d0*/  S2UR UR5, SR_CgaCtaId ;  /* 0x00000000000579c3 */ /* 0x000e620000008800 */
[----:B------:R-:W-:Y:S01]  /*18e0*/  VIMNMX R4, PT, PT, R4, UR12, PT ;  /* 0x0000000c04047c48 */ /* 0x000fe2000bfe0100 */
[----:B-----5:R-:W-:Y:S01]  /*18f0*/  IMAD.IADD R30, R39, 0x1, R30 ;  /* 0x00000001271e7824 */ /* 0x020fe200078e021e */
[----:B------:R-:W-:Y:S01]  /*1900*/  IADD3 R0, PT, PT, R14, R0, R5 ;  /* 0x000000000e007210 */ /* 0x000fe20007ffe005 */
[----:B------:R-:W-:Y:S01]  /*1910*/  UMOV UR4, 0x400 ;  /* 0x0000040000047882 */ /* 0x000fe20000000000 */
[----:B------:R-:W-:Y:S02]  /*1920*/  PRMT R96, R11, 0x7610, R11 ;  /* 0x000076100b607816 */ /* 0x000fe4000000000b */
[----:B------:R-:W-:Y:S02]  /*1930*/  IADD3 R0, PT, PT, R16, R0, R9 ;  /* 0x0000000010007210 */ /* 0x000fe40007ffe009 */
[----:B------:R-:W-:-:S02]  /*1940*/  MOV R38, RZ ;  /* 0x000000ff00267202 */ /* 0x000fc40000000f00 */
[----:B------:R-:W-:Y:S01]  /*1950*/  PRMT R36, RZ, 0x5410, RZ ;  /* 0x00005410ff247816 */ /* 0x000fe200000000ff */
[----:B------:R-:W-:Y:S01]  /*1960*/  IMAD R3, R0, R37, RZ ;  /* 0x0000002500037224 */ /* 0x000fe200078e02ff */
[----:B------:R-:W-:Y:S02]  /*1970*/  SHF.R.S32.HI R0, RZ, 0x1f, R8 ;  /* 0x0000001fff007819 */ /* 0x000fe40000011408 */
[----:B------:R-:W-:Y:S02]  /*1980*/  PRMT R35, RZ, 0x5410, RZ ;  /* 0x00005410ff237816 */ /* 0x000fe400000000ff */
[----:B------:R-:W-:Y:S02]  /*1990*/  IADD3 R8, P0, PT, R8, R3, RZ ;  /* 0x0000000308087210 */ /* 0x000fe40007f1e0ff */
[----:B------:R-:W-:Y:S02]  /*19a0*/  PRMT R34, RZ, 0x5410, RZ ;  /* 0x00005410ff227816 */ /* 0x000fe400000000ff */
[----:B------:R-:W-:Y:S01]  /*19b0*/  LEA.HI.X.SX32 R3, R3, R0, 0x1, P0 ;  /* 0x0000000003037211 */ /* 0x000fe200000f0eff */
[----:B------:R-:W-:Y:S01]  /*19c0*/  IMAD.SHL.U32 R5, R8, 0x4, RZ ;  /* 0x0000000408057824 */ /* 0x000fe200078e00ff */
[----:B------:R-:W-:Y:S01]  /*19d0*/  ISETP.GT.AND P0, PT, R4, R39, PT ;  /* 0x000000270400720c */ /* 0x000fe20003f04270 */
[----:B-1----:R-:W-:Y:S01]  /*19e0*/  ULEA UR4, UR5, UR4, 0x18 ;  /* 0x0000000405047291 */ /* 0x002fe2000f8ec0ff */
[----:B------:R-:W-:-:S02]  /*19f0*/  SHF.L.U64.HI R3, R8, 0x2, R3 ;  /* 0x0000000208037819 */ /* 0x000fc40000010203 */
[----:B0-----:R-:W-:Y:S02]  /*1a00*/  IADD3 R12, P1, PT, R5, UR10, RZ ;  /* 0x0000000a050c7c10 */ /* 0x001fe4000ff3e0ff */
[----:B------:R-:W-:Y:S02]  /*1a10*/  PRMT R0, R10, 0x7610, R10 ;  /* 0x000076100a007816 */ /* 0x000fe4000000000a */
[----:B------:R-:W-:Y:S02]  /*1a20*/  IADD3.X R13, PT, PT, R3, UR11, RZ, P1, !PT ;  /* 0x0000000b030d7c10 */ /* 0x000fe40008ffe4ff */
[----:B------:R-:W-:Y:S02]  /*1a30*/  PRMT R33, RZ, 0x5410, RZ ;  /* 0x00005410ff217816 */ /* 0x000fe400000000ff */
[----:B------:R-:W-:Y:S01]  /*1a40*/  PRMT R32, RZ, 0x5410, RZ ;  /* 0x00005410ff207816 */ /* 0x000fe200000000ff */
[----:B------:R-:W-:Y:S01]  /*1a50*/  IMAD.MOV.U32 R25, RZ, RZ, R13 ;  /* 0x000000ffff197224 */ /* 0x000fe200078e000d */
[----:B------:R-:W-:-:S02]  /*1a60*/  PRMT R31, RZ, 0x5410, RZ ;  /* 0x00005410ff1f7816 */ /* 0x000fc400000000ff */
[----:B------:R-:W-:Y:S01]  /*1a70*/  MOV R24, R12 ;  /* 0x0000000c00187202 */ /* 0x000fe20000000f00 */
[----:B------:R-:W-:Y:S06]  /*1a80*/  @!P0 BRA `(.L_x_1487) ;  /* 0x0000002000fc8947 */ /* 0x000fec0003800000 */
[----:B------:R-:W-:Y:S01]  /*1a90*/  IMAD.WIDE.U32 R2, R2, 0x100, R6 ;  /* 0x0000010002027825 */ /* 0x000fe200078e0006 */
[----:B------:R-:W-:Y:S01]  /*1aa0*/  PRMT R4, R40, 0x9910, RZ ;  /* 0x0000991028047816 */ /* 0x000fe200000000ff */
[----:B------:R-:W0:Y:S01]  /*1ab0*/  LDCU UR6, c[0x0][0x3a8] ;  /* 0x00007500ff0677ac */ /* 0x000e220008000800 */
[----:B------:R-:W-:Y:S01]  /*1ac0*/  VIMNMX R16, PT, PT, R29, UR12, PT ;  /* 0x0000000c1d107c48 */ /* 0x000fe2000bfe0100 */
[----:B------:R-:W-:Y:S01]  /*1ad0*/  IMAD.MOV.U32 R38, RZ, RZ, RZ ;  /* 0x000000ffff267224 */ /* 0x000fe200078e00ff */
[----:B------:R-:W-:Y:S02]  /*1ae0*/  ISETP.NE.AND P0, PT, R4, RZ, PT ;  /* 0x000000ff0400720c */ /* 0x000fe40003f05270 */
[----:B------:R-:W-:Y:S02]  /*1af0*/  IADD3 R14, P1, PT, R2, 0x2, RZ ;  /* 0x00000002020e7810 */ /* 0x000fe40007f3e0ff */
[----:B------:R-:W-:Y:S02]  /*1b00*/  ISETP.EQ.OR P0, PT, R64, 0x2, !P0 ;  /* 0x000000024000780c */ /* 0x000fe40004702670 */
[----:B------:R-:W-:-:S02]  /*1b10*/  IADD3.X R15, PT, PT, RZ, R3, RZ, P1, !PT ;  /* 0x00000003ff0f7210 */ /* 0x000fc40000ffe4ff */
[----:B------:R-:W-:-:S09]  /*1b20*/  PRMT R36, RZ, 0x7610, R36 ;  /* 0x00007610ff247816 */ /* 0x000fd20000000024 */
.L_x_1494:
[----:B------:R-:W1:Y:S01]  /*1b30*/  LDC R37, c[0x0][0x3ac] ;  /* 0x0000eb00ff257b82 */ /* 0x000e620000000800 */
[----:B------:R-:W-:Y:S02]  /*1b40*/  ISETP.NE.AND P1, PT, R39, R30, PT ;  /* 0x0000001e2700720c */ /* 0x000fe40003f25270 */
[----:B------:R-:W-:-:S11]  /*1b50*/  MOV R3, R13 ;  /* 0x0000000d00037202 */ /* 0x000fd60000000f00 */
[----:B------:R-:W-:Y:S01]  /*1b60*/  @!P1 LEA R2, R38, R1, 0x3 ;  /* 0x0000000126029211 */ /* 0x000fe200078e18ff */
[----:B------:R-:W5:Y:S04]  /*1b70*/  @!P1 LDG.E.U16.CONSTANT R18, desc[UR8][R14.64] ;  /* 0x000000080e129981 */ /* 0x000f68000c1e9500 */
[----:B------:R2:W3:Y:S02]  /*1b80*/  @!P1 LDL.64 R24, [R2+0x8] ;  /* 0x0000080002189983 */ /* 0x0004e40000100a00 */
[----:B--2---:R-:W-:-:S04]  /*1b90*/  IMAD.MOV.U32 R2, RZ, RZ, R12 ;  /* 0x000000ffff027224 */ /* 0x004fc800078e000c */
[C---:B-1----:R-:W-:Y:S01]  /*1ba0*/  IMAD.WIDE R4, R37.reuse, 0x4, R2 ;  /* 0x0000000425047825 */ /* 0x042fe200078e0202 */
[----:B------:R-:W2:Y:S03]  /*1bb0*/  LDG.E.128.CONSTANT R8, desc[UR8][R2.64] ;  /* 0x0000000802087981 */ /* 0x000ea6000c1e9d00 */
[----:B------:R-:W-:Y:S02]  /*1bc0*/  IMAD.WIDE R12, R37, 0x4, R4 ;  /* 0x00000004250c7825 */ /* 0x000fe400078e0204 */
[----:B------:R-:W4:Y:S04]  /*1bd0*/  LDG.E.128.CONSTANT R4, desc[UR8][R4.64] ;  /* 0x0000000804047981 */ /* 0x000f28000c1e9d00 */
[----:B------:R-:W4:Y:S01]  /*1be0*/  LDG.E.128.CONSTANT R20, desc[UR8][R12.64] ;  /* 0x000000080c147981 */ /* 0x000f22000c1e9d00 */
[----:B------:R-:W-:Y:S01]  /*1bf0*/  ISETP.NE.AND P2, PT, R42, RZ, PT ;  /* 0x000000ff2a00720c */ /* 0x000fe20003f45270 */
[----:B0-----:R-:W-:Y:S01]  /*1c00*/  UIMAD UR5, UR7, -0x3, UR6 ;  /* 0xfffffffd070578a4 */ /* 0x001fe2000f8e0206 */
[----:B------:R-:W-:-:S05]  /*1c10*/  @!P1 IADD3 R65, PT, PT, R38, 0x1, RZ ;  /* 0x0000000126419810 */ /* 0x000fca0007ffe0ff */
[----:B------:R-:W-:-:S05]  /*1c20*/  IMAD.U32 R64, RZ, RZ, UR5 ;  /* 0x00000005ff407e24 */ /* 0x000fca000f8e00ff */
[----:B------:R-:W-:Y:S02]  /*1c30*/  ISETP.NE.AND P3, PT, R64, 0x1, PT ;  /* 0x000000014000780c */ /* 0x000fe40003f65270 */
[----:B---3--:R-:W-:Y:S02]  /*1c40*/  @!P1 PRMT R0, R24, 0x7610, R0 ;  /* 0x0000761018009816 */ /* 0x008fe40000000000 */
[----:B------:R-:W-:Y:S02]  /*1c50*/  @!P1 PRMT R96, R25, 0x7610, R96 ;  /* 0x0000761019609816 */ /* 0x000fe40000000060 */
[----:B------:R-:W-:Y:S02]  /*1c60*/  @!P1 PRMT R0, R0, 0x7610, R24 ;  /* 0x0000761000009816 */ /* 0x000fe40000000018 */
[----:B------:R-:W-:Y:S02]  /*1c70*/  @!P1 PRMT R96, R96, 0x7610, R25 ;  /* 0x0000761060609816 */ /* 0x000fe40000000019 */
[----:B--2---:R-:W-:-:S02]  /*1c80*/  LOP3.LUT R17, R8, 0x3f003f, RZ, 0xc0, !PT ;  /* 0x003f003f08117812 */ /* 0x004fc400078ec0ff */
[--C-:B------:R-:W-:Y:S02]  /*1c90*/  SHF.R.U32.HI R19, RZ, 0x6, R8.reuse ;  /* 0x00000006ff137819 */ /* 0x100fe40000011608 */
[----:B------:R-:W-:Y:S02]  /*1ca0*/  SHF.R.U32.HI R8, RZ, 0xc, R8 ;  /* 0x0000000cff087819 */ /* 0x000fe40000011608 */
[--C-:B------:R-:W-:Y:S02]  /*1cb0*/  SHF.R.U32.HI R43, RZ, 0xc, R9.reuse ;  /* 0x0000000cff2b7819 */ /* 0x100fe40000011609 */
[----:B------:R-:W-:Y:S02]  /*1cc0*/  SHF.R.U32.HI R44, RZ, 0xc, R10 ;  /* 0x0000000cff2c7819 */ /* 0x000fe4000001160a */
[----:B------:R-:W-:Y:S02]  /*1cd0*/  LOP3.LUT R27, R9, 0x3f003f, RZ, 0xc0, !PT ;  /* 0x003f003f091b7812 */ /* 0x000fe400078ec0ff */
[----:B------:R-:W-:-:S02]  /*1ce0*/  SHF.R.U32.HI R28, RZ, 0x6, R9 ;  /* 0x00000006ff1c7819 */ /* 0x000fc40000011609 */
[----:B------:R-:W-:Y:S02]  /*1cf0*/  LOP3.LUT R48, R10, 0x3f003f, RZ, 0xc0, !PT ;  /* 0x003f003f0a307812 */ /* 0x000fe400078ec0ff */
[----:B------:R-:W-:Y:S02]  /*1d00*/  SHF.R.U32.HI R49, RZ, 0x6, R10 ;  /* 0x00000006ff317819 */ /* 0x000fe4000001160a */
[----:B------:R-:W-:Y:S02]  /*1d10*/  LOP3.LUT R55, R11, 0x3f003f, RZ, 0xc0, !PT ;  /* 0x003f003f0b377812 */ /* 0x000fe400078ec0ff */
[--C-:B------:R-:W-:Y:S02]  /*1d20*/  SHF.R.U32.HI R56, RZ, 0x6, R11.reuse ;  /* 0x00000006ff387819 */ /* 0x100fe4000001160b */
[----:B------:R-:W-:Y:S02]  /*1d30*/  SHF.R.U32.HI R50, RZ, 0xc, R11 ;  /* 0x0000000cff327819 */ /* 0x000fe4000001160b */
[----:B----4-:R-:W-:-:S02]  /*1d40*/  SHF.R.U32.HI R10, RZ, 0x8, R20 ;  /* 0x00000008ff0a7819 */ /* 0x010fc40000011614 */
[----:B------:R-:W-:Y:S02]  /*1d50*/  LOP3.LUT R9, R8, 0xf000f, RZ, 0xc0, !PT ;  /* 0x000f000f08097812 */ /* 0x000fe400078ec0ff */
[----:B------:R-:W-:Y:S02]  /*1d60*/  LOP3.LUT R24, R20, 0x3f003f, RZ, 0xc0, !PT ;  /* 0x003f003f14187812 */ /* 0x000fe400078ec0ff */
[--C-:B------:R-:W-:Y:S02]  /*1d70*/  SHF.R.U32.HI R25, RZ, 0x6, R20.reuse ;  /* 0x00000006ff197819 */ /* 0x100fe40000011614 */
[----:B------:R-:W-:Y:S02]  /*1d80*/  SHF.R.U32.HI R26, RZ, 0xa, R20 ;  /* 0x0000000aff1a7819 */ /* 0x000fe40000011614 */
[----:B------:R-:W-:Y:S02]  /*1d90*/  SHF.R.U32.HI R11, RZ, 0x8, R21 ;  /* 0x00000008ff0b7819 */ /* 0x000fe40000011615 */
[----:B------:R-:W-:-:S02]  /*1da0*/  LOP3.LUT R45, R21, 0x3f003f, RZ, 0xc0, !PT ;  /* 0x003f003f152d7812 */ /* 0x000fc400078ec0ff */
[--C-:B------:R-:W-:Y:S02]  /*1db0*/  SHF.R.U32.HI R46, RZ, 0x6, R21.reuse ;  /* 0x00000006ff2e7819 */ /* 0x100fe40000011615 */
[----:B------:R-:W-:Y:S02]  /*1dc0*/  SHF.R.U32.HI R47, RZ, 0xa, R21 ;  /* 0x0000000aff2f7819 */ /* 0x000fe40000011615 */
[----:B------:R-:W-:Y:S02]  /*1dd0*/  LOP3.LUT R8, R43, 0xf000f, RZ, 0xc0, !PT ;  /* 0x000f000f2b087812 */ /* 0x000fe400078ec0ff */
[--C-:B------:R-:W-:Y:S02]  /*1de0*/  SHF.R.U32.HI R20, RZ, 0x8, R22.reuse ;  /* 0x00000008ff147819 */ /* 0x100fe40000011616 */
[----:B------:R-:W-:Y:S02]  /*1df0*/  LOP3.LUT R52, R22, 0x3f003f, RZ, 0xc0, !PT ;  /* 0x003f003f16347812 */ /* 0x000fe400078ec0ff */
[----:B------:R-:W-:-:S02]  /*1e00*/  SHF.R.U32.HI R53, RZ, 0x6, R22 ;  /* 0x00000006ff357819 */ /* 0x000fc40000011616 */
[----:B------:R-:W-:Y:S02]  /*1e10*/  SHF.R.U32.HI R54, RZ, 0xa, R22 ;  /* 0x0000000aff367819 */ /* 0x000fe40000011616 */
[----:B------:R-:W-:Y:S02]  /*1e20*/  LOP3.LUT R21, R44, 0xf000f, RZ, 0xc0, !PT ;  /* 0x000f000f2c157812 */ /* 0x000fe400078ec0ff */
[--C-:B------:R-:W-:Y:S02]  /*1e30*/  SHF.R.U32.HI R22, RZ, 0x8, R23.reuse ;  /* 0x00000008ff167819 */ /* 0x100fe40000011617 */
[----:B------:R-:W-:Y:S02]  /*1e40*/  LOP3.LUT R59, R23, 0x3f003f, RZ, 0xc0, !PT ;  /* 0x003f003f173b7812 */ /* 0x000fe400078ec0ff */
[--C-:B------:R-:W-:Y:S02]  /*1e50*/  SHF.R.U32.HI R60, RZ, 0x6, R23.reuse ;  /* 0x00000006ff3c7819 */ /* 0x100fe40000011617 */
[----:B------:R-:W-:-:S02]  /*1e60*/  SHF.R.U32.HI R61, RZ, 0xa, R23 ;  /* 0x0000000aff3d7819 */ /* 0x000fc40000011617 */
[----:B------:R-:W-:Y:S02]  /*1e70*/  LOP3.LUT R23, R50, 0xf000f, RZ, 0xc0, !PT ;  /* 0x000f000f32177812 */ /* 0x000fe400078ec0ff */
[----:B------:R-:W-:Y:S02]  /*1e80*/  LOP3.LUT R10, R9, 0x300030, R10, 0xf8, !PT ;  /* 0x00300030090a7812 */ /* 0x000fe400078ef80a */
[----:B------:R-:W-:Y:S02]  /*1e90*/  LOP3.LUT R9, R8, 0x300030, R11, 0xf8, !PT ;  /* 0x0030003008097812 */ /* 0x000fe400078ef80b */
[----:B------:R-:W-:Y:S02]  /*1ea0*/  LOP3.LUT R11, R21, 0x300030, R20, 0xf8, !PT ;  /* 0x00300030150b7812 */ /* 0x000fe400078ef814 */
[----:B------:R-:W-:Y:S02]  /*1eb0*/  LOP3.LUT R20, R4, 0x3f003f, RZ, 0xc0, !PT ;  /* 0x003f003f04147812 */ /* 0x000fe400078ec0ff */
[----:B------:R-:W-:-:S02]  /*1ec0*/  SHF.R.U32.HI R21, RZ, 0x6, R4 ;  /* 0x00000006ff157819 */ /* 0x000fc40000011604 */
[----:B------:R-:W-:Y:S02]  /*1ed0*/  LOP3.LUT R8, R23, 0x300030, R22, 0xf8, !PT ;  /* 0x0030003017087812 */ /* 0x000fe400078ef816 */
[----:B------:R-:W-:Y:S02]  /*1ee0*/  SHF.R.U32.HI R4, RZ, 0xc, R4 ;  /* 0x0000000cff047819 */ /* 0x000fe40000011604 */
[----:B------:R-:W-:Y:S02]  /*1ef0*/  LOP3.LUT R50, R6, 0x3f003f, RZ, 0xc0, !PT ;  /* 0x003f003f06327812 */ /* 0x000fe400078ec0ff */
[--C-:B------:R-:W-:Y:S02]  /*1f00*/  SHF.R.U32.HI R51, RZ, 0x6, R6.reuse ;  /* 0x00000006ff337819 */ /* 0x100fe40000011606 */
[----:B------:R-:W-:Y:S02]  /*1f10*/  SHF.R.U32.HI R22, RZ, 0xc, R5 ;  /* 0x0000000cff167819 */ /* 0x000fe40000011605 */
[----:B------:R-:W-:-:S02]  /*1f20*/  SHF.R.U32.HI R6, RZ, 0xc, R6 ;  /* 0x0000000cff067819 */ /* 0x000fc40000011606 */
[----:B------:R-:W-:Y:S02]  /*1f30*/  SHF.R.U32.HI R23, RZ, 0xc, R7 ;  /* 0x0000000cff177819 */ /* 0x000fe40000011607 */
        /* <DEDUP_REMOVED lines=17> */
[----:B------:R-:W-:Y:S02]  /*2050*/  LOP3.LUT R63, R4, 0x300030, R61, 0xf8, !PT ;  /* 0x00300030043f7812 */ /* 0x000fe400078ef83d */
        /* <DEDUP_REMOVED lines=113> */
.L_x_1488:
[----:B------:R-:W-:Y:S01]  /*2770*/  @!P1 IMAD.MOV.U32 R38, RZ, RZ, R65 ;  /* 0x000000ffff269224 */ /* 0x000fe200078e0041 */
[----:B-----5:R-:W-:Y:S01]  /*2780*/  @!P1 IADD3 R30, PT, PT, R18, R39, RZ ;  /* 0x00000027121e9210 */ /* 0x020fe20007ffe0ff */
[----:B------:R-:W-:Y:S06]  /*2790*/  @!P3 BRA `(.L_x_1489) ;  /* 0x000000040060b947 */ /* 0x000fec0003800000 */
        /* <DEDUP_REMOVED lines=45> */
.L_x_1490:
        /* <DEDUP_REMOVED lines=43> */
.L_x_1489:
        /* <DEDUP_REMOVED lines=9> */
[----:B------:R-:W-:Y:S02]  /*2db0*/  SHF.R.U32.HI R27, RZ, 0xc, R5 ;  /* 0x0000000cff1b7819 */ /* 0x000fe40000011605 */
[----:B------:R-:W-:Y:S02]  /*2dc0*/  SHF.R.U32.HI R49, RZ, 0xc, R7 ;  /* 0x0000000cff317819 */ /* 0x000fe40000011607 */
[----:B------:R-:W-:Y:S02]  /*2dd0*/  LOP3.LUT R25, R5, 0x3f003f, RZ, 0xc0, !PT ;  /* 0x003f003f05197812 */ /* 0x000fe400078ec0ff */
[----:B------:R-:W-:Y:S02]  /*2de0*/  SHF.R.U32.HI R26, RZ, 0x6, R5 ;  /* 0x00000006ff1a7819 */ /* 0x000fe40000011605 */
[----:B----4-:R-:W-:Y:S02]  /*2df0*/  SHF.R.U32.HI R19, RZ, 0x8, R9 ;  /* 0x00000008ff137819 */ /* 0x010fe40000011609 */
[----:B------:R-:W-:-:S02]  /*2e00*/  LOP3.LUT R28, R9, 0x3f003f, RZ, 0xc0, !PT ;  /* 0x003f003f091c7812 */ /* 0x000fc400078ec0ff */
[--C-:B------:R-:W-:Y:S02]  /*2e10*/  SHF.R.U32.HI R43, RZ, 0x6, R9.reuse ;  /* 0x00000006ff2b7819 */ /* 0x100fe40000011609 */
[----:B------:R-:W-:Y:S02]  /*2e20*/  SHF.R.U32.HI R44, RZ, 0xa, R9 ;  /* 0x0000000aff2c7819 */ /* 0x000fe40000011609 */
[----:B------:R-:W-:Y:S02]  /*2e30*/  SHF.R.U32.HI R45, RZ, 0xc, R6 ;  /* 0x0000000cff2d7819 */ /* 0x000fe40000011606 */
[--C-:B------:R-:W-:Y:S02]  /*2e40*/  SHF.R.U32.HI R9, RZ, 0x8, R10.reuse ;  /* 0x00000008ff097819 */ /* 0x100fe4000001160a */
[----:B------:R-:W-:Y:S02]  /*2e50*/  LOP3.LUT R50, R10, 0x3f003f, RZ, 0xc0, !PT ;  /* 0x003f003f0a327812 */ /* 0x000fe400078ec0ff */
[----:B------:R-:W-:-:S02]  /*2e60*/  SHF.R.U32.HI R51, RZ, 0x6, R10 ;  /* 0x00000006ff337819 */ /* 0x000fc4000001160a */
[----:B------:R-:W-:Y:S02]  /*2e70*/  SHF.R.U32.HI R53, RZ, 0xa, R10 ;  /* 0x0000000aff357819 */ /* 0x000fe4000001160a */
[----:B------:R-:W-:Y:S02]  /*2e80*/  SHF.R.U32.HI R5, RZ, 0x8, R8 ;  /* 0x00000008ff057819 */ /* 0x000fe40000011608 */
[----:B------:R-:W-:Y:S02]  /*2e90*/  SHF.R.U32.HI R56, RZ, 0x8, R11 ;  /* 0x00000008ff387819 */ /* 0x000fe4000001160b */
[----:B------:R-:W-:Y:S02]  /*2ea0*/  LOP3.LUT R4, R4, 0xf000f, RZ, 0xc0, !PT ;  /* 0x000f000f04047812 */ /* 0x000fe400078ec0ff */
[----:B------:R-:W-:Y:S02]  /*2eb0*/  LOP3.LUT R10, R27, 0xf000f, RZ, 0xc0, !PT ;  /* 0x000f000f1b0a7812 */ /* 0x000fe400078ec0ff */
[----:B------:R-:W-:-:S02]  /*2ec0*/  LOP3.LUT R49, R49, 0xf000f, RZ, 0xc0, !PT ;  /* 0x000f000f31317812 */ /* 0x000fc400078ec0ff */
        /* <DEDUP_REMOVED lines=8> */
[----:B------:R-:W-:Y:S02]  /*2f50*/  LOP3.LUT R59, R11, 0x3f003f, RZ, 0xc0, !PT ;  /* 0x003f003f0b3b7812 */ /* 0x000fe400078ec0ff */
[--C-:B------:R-:W-:Y:S02]  /*2f60*/  SHF.R.U32.HI R60, RZ, 0x6, R11.reuse ;  /* 0x00000006ff3c7819 */ /* 0x100fe4000001160b */
[----:B------:R-:W-:Y:S02]  /*2f70*/  SHF.R.U32.HI R62, RZ, 0xa, R11 ;  /* 0x0000000aff3e7819 */ /* 0x000fe4000001160b */
[----:B------:R-:W-:-:S02]  /*2f80*/  LOP3.LUT R8, R4, 0x300030, R5, 0xf8, !PT ;  /* 0x0030003004087812 */ /* 0x000fc400078ef805 */
[----:B------:R-:W-:Y:S02]  /*2f90*/  LOP3.LUT R45, R10, 0x300030, R19, 0xf8, !PT ;  /* 0x003000300a2d7812 */ /* 0x000fe400078ef813 */
[----:B------:R-:W-:Y:S02]  /*2fa0*/  LOP3.LUT R61, R49, 0x300030, R56, 0xf8, !PT ;  /* 0x00300030313d7812 */ /* 0x000fe400078ef838 */
[----:B---3--:R-:W-:Y:S02]  /*2fb0*/  LOP3.LUT R4, R20, 0x3f003f, RZ, 0xc0, !PT ;  /* 0x003f003f14047812 */ /* 0x008fe400078ec0ff */
        /* <DEDUP_REMOVED lines=8> */
[----:B------:R-:W-:-:S02]  /*3040*/  SHF.R.U32.HI R21, RZ, 0xc, R21 ;  /* 0x0000000cff157819 */ /* 0x000fc40000011615 */
[----:B------:R-:W-:Y:S02]  /*3050*/  SHF.R.U32.HI R22, RZ, 0xc, R22 ;  /* 0x0000000cff167819 */ /* 0x000fe40000011616 */
[----:B------:R-:W-:Y:S02]  /*3060*/  SHF.R.U32.HI R23, RZ, 0xc, R23 ;  /* 0x0000000cff177819 */ /* 0x000fe40000011617 */
        /* <DEDUP_REMOVED lines=128> */
.L_x_1491:
        /* <DEDUP_REMOVED lines=46> */
.L_x_1493:
        /* <DEDUP_REMOVED lines=43> */
.L_x_1492:
[----:B------:R-:W-:Y:S01]  /*3e00*/  VIADD R39, R39, 0x20 ;  /* 0x0000002027277836 */ /* 0x000fe20000000000 */
[----:B------:R-:W-:Y:S01]  /*3e10*/  IADD3 R14, P2, PT, R14, 0x80, RZ ;  /* 0x000000800e0e7810 */ /* 0x000fe20007f5e0ff */
[----:B------:R-:W-:Y:S01]  /*3e20*/  UIADD3 UR4, UPT, UPT, UR4, 0x40, URZ ;  /* 0x0000004004047890 */ /* 0x000fe2000fffe0ff */
[----:B------:R-:W-:Y:S02]  /*3e30*/  IMAD.WIDE R12, R37, 0x4, R12 ;  /* 0x00000004250c7825 */ /* 0x000fe400078e020c */
[----:B------:R-:W-:Y:S02]  /*3e40*/  ISETP.GE.AND P1, PT, R39, R16, PT ;  /* 0x000000102700720c */ /* 0x000fe40003f26270 */
[----:B------:R-:W-:-:S11]  /*3e50*/  IADD3.X R15, PT, PT, RZ, R15, RZ, P2, !PT ;  /* 0x0000000fff0f7210 */ /* 0x000fd600017fe4ff */
[----:B------:R-:W-:Y:S05]  /*3e60*/  @!P1 BRA `(.L_x_1494) ;  /* 0xffffffdc00309947 */ /* 0x000fea000383ffff */
[----:B------:R-:W-:-:S07]  /*3e70*/  IMAD.WIDE R24, R37, 0x18, R2 ;  /* 0x0000001825187825 */ /* 0x000fce00078e0202 */
.L_x_1487:
        /* <DEDUP_REMOVED lines=11> */
[----:B------:R-:W-:-:S05]  /*3f30*/  IADD3 R28, P1, PT, R2, 0x2, RZ ;  /* 0x00000002021c7810 */ /* 0x000fca0007f3e0ff */
[----:B-1----:R-:W-:-:S08]  /*3f40*/  IMAD.X R27, RZ, RZ, R3, P1 ;  /* 0x000000ffff1b7224 */ /* 0x002fd000008e0603 */
.L_x_1499:
[----:B------:R-:W0:Y:S01]  /*3f50*/  LDC R37, c[0x0][0x3ac] ;  /* 0x0000eb00ff257b82 */ /* 0x000e220000000800 */
[----:B------:R-:W-:Y:S01]  /*3f60*/  ISETP.NE.AND P1, PT, R39, R30, PT ;  /* 0x0000001e2700720c */ /* 0x000fe20003f25270 */
[----:B------:R1:W2:-:S12]  /*3f70*/  LDG.E.128.CONSTANT R20, desc[UR8][R24.64] ;  /* 0x0000000818147981 */ /* 0x000298000c1e9d00 */
[----:B------:R-:W-:-:S06]  /*3f80*/  @!P1 LEA R50, R38, R1, 0x3 ;  /* 0x0000000126329211 */ /* 0x000fcc00078e18ff */
[----:B------:R-:W3:Y:S01]  /*3f90*/  @!P1 LDL.64 R50, [R50+0x8] ;  /* 0x0000080032329983 */ /* 0x000ee20000100a00 */
[----:B0-----:R-:W-:-:S05]  /*3fa0*/  IMAD.WIDE R44, R37, 0x4, R24 ;  /* 0x00000004252c7825 */ /* 0x001fca00078e0218 */
[----:B------:R0:W4:Y:S01]  /*3fb0*/  LDG.E.128.CONSTANT R16, desc[UR8][R44.64] ;  /* 0x000000082c107981 */ /* 0x000122000c1e9d00 */
[----:B------:R-:W-:-:S05]  /*3fc0*/  IMAD.WIDE R46, R37, 0x4, R44 ;  /* 0x00000004252e7825 */ /* 0x000fca00078e022c */
[----:B------:R-:W4:Y:S01]  /*3fd0*/  LDG.E.128.CONSTANT R8, desc[UR8][R46.64] ;  /* 0x000000082e087981 */ /* 0x000f22000c1e9d00 */
[----:B------:R-:W-:-:S05]  /*3fe0*/  IMAD.WIDE R48, R37, 0x4, R46 ;  /* 0x0000000425307825 */ /* 0x000fca00078e022e */
[----:B------:R-:W4:Y:S01]  /*3ff0*/  LDG.E.128.CONSTANT R12, desc[UR8][R48.64] ;  /* 0x00000008300c7981 */ /* 0x000f22000c1e9d00 */
[----:B------:R-:W-:-:S05]  /*4000*/  IMAD.WIDE R2, R37, 0x4, R48 ;  /* 0x0000000425027825 */ /* 0x000fca00078e0230 */
[----:B------:R-:W4:Y:S01]  /*4010*/  LDG.E.128.CONSTANT R4, desc[UR8][R2.64] ;  /* 0x0000000802047981 */ /* 0x000f22000c1e9d00 */
[----:B-1----:R-:W-:Y:S01]  /*4020*/  @!P1 IMAD.MOV.U32 R24, RZ, RZ, R28 ;  /* 0x000000ffff189224 */ /* 0x002fe200078e001c */
[----:B------:R-:W-:-:S05]  /*4030*/  @!P1 MOV R25, R27 ;  /* 0x0000001b00199202 */ /* 0x000fca0000000f00 */
[----:B------:R1:W5:Y:S01]  /*4040*/  @!P1 LDG.E.U16.CONSTANT R98, desc[UR8][R24.64] ;  /* 0x0000000818629981 */ /* 0x000362000c1e9500 */
[----:B------:R-:W0:Y:S01]  /*4050*/  S2UR UR5, SR_CTAID.Y ;  /* 0x00000000000579c3 */ /* 0x000e220000002600 */
[----:B------:R-:W-:Y:S01]  /*4060*/  IMAD.MOV.U32 R43, RZ, RZ, 0x2800 ;  /* 0x00002800ff2b7424 */ /* 0x000fe200078e00ff */
[----:B------:R-:W-:Y:S02]  /*4070*/  ISETP.NE.AND P2, PT, R42, RZ, PT ;  /* 0x000000ff2a00720c */ /* 0x000fe40003f45270 */
[----:B------:R-:W-:Y:S01]  /*4080*/  @!P1 IADD3 R97, PT, PT, R38, 0x1, RZ ;  /* 0x0000000126619810 */ /* 0x000fe20007ffe0ff */
[----:B0-----:R-:W-:-:S04]  /*4090*/  UIMAD UR5, UR5, -0x3, UR6 ;  /* 0xfffffffd050578a4 */ /* 0x001fc8000f8e0206 */
[----:B------:R-:W-:Y:S01]  /*40a0*/  UISETP.NE.AND UP0, UPT, UR5, 0x1, UPT ;  /* 0x000000010500788c */ /* 0x000fe2000bf05270 */
[----:B--2---:R-:W-:Y:S02]  /*40b0*/  SHF.R.U32.HI R52, RZ, 0xf, R23 ;  /* 0x0000000fff347819 */ /* 0x004fe40000011617 */
[----:B------:R-:W-:Y:S02]  /*40c0*/  SHF.R.U32.HI R44, RZ, 0xf, R20 ;  /* 0x0000000fff2c7819 */ /* 0x000fe40000011614 */
[C---:B------:R-:W-:Y:S02]  /*40d0*/  LOP3.LUT R56, R21.reuse, 0x1f001f, RZ, 0xc0, !PT ;  /* 0x001f001f15387812 */ /* 0x040fe400078ec0ff */
[--C-:B------:R-:W-:Y:S02]  /*40e0*/  SHF.R.U32.HI R55, RZ, 0xa, R21.reuse ;  /* 0x0000000aff377819 */ /* 0x100fe40000011615 */
[----:B-1----:R-:W-:Y:S02]  /*40f0*/  LOP3.LUT R25, R21, 0x3e003e0, RZ, 0xc0, !PT ;  /* 0x03e003e015197812 */ /* 0x002fe400078ec0ff */
[----:B------:R-:W-:-:S02]  /*4100*/  SHF.R.U32.HI R45, RZ, 0xf, R21 ;  /* 0x0000000fff2d7819 */ /* 0x000fc40000011615 */
[----:B---3--:R-:W-:-:S04]  /*4110*/  @!P1 PRMT R0, R50, 0x7610, R0 ;  /* 0x0000761032009816 */ /* 0x008fc80000000000 */
[----:B------:R-:W-:Y:S02]  /*4120*/  @!P1 PRMT R0, R0, 0x7610, R50 ;  /* 0x0000761000009816 */ /* 0x000fe40000000032 */
[----:B------:R-:W-:Y:S02]  /*4130*/  SHF.R.U32.HI R50, RZ, 0xf, R22 ;  /* 0x0000000fff327819 */ /* 0x000fe40000011616 */
[----:B------:R-:W-:Y:S02]  /*4140*/  @!P1 PRMT R96, R51, 0x7610, R96 ;  /* 0x0000761033609816 */ /* 0x000fe40000000060 */
[C---:B----4-:R-:W-:Y:S02]  /*4150*/  LOP3.LUT R58, R17.reuse, 0x1f001f, RZ, 0xc0, !PT ;  /* 0x001f001f113a7812 */ /* 0x050fe400078ec0ff */
[----:B------:R-:W-:Y:S02]  /*4160*/  SHF.R.U32.HI R59, RZ, 0xa, R17 ;  /* 0x0000000aff3b7819 */ /* 0x000fe40000011611 */
[----:B------:R-:W-:-:S02]  /*4170*/  LOP3.LUT R21, R17, 0x3e003e0, RZ, 0xc0, !PT ;  /* 0x03e003e011157812 */ /* 0x000fc400078ec0ff */
[----:B------:R-:W-:Y:S02]  /*4180*/  SHF.R.U32.HI R48, RZ, 0xe, R17 ;  /* 0x0000000eff307819 */ /* 0x000fe40000011611 */
[C---:B------:R-:W-:Y:S02]  /*4190*/  LOP3.LUT R61, R22.reuse, 0x1f001f, RZ, 0xc0, !PT ;  /* 0x001f001f163d7812 */ /* 0x040fe400078ec0ff */
[----:B------:R-:W-:Y:S02]  /*41a0*/  SHF.R.U32.HI R64, RZ, 0xa, R22 ;  /* 0x0000000aff407819 */ /* 0x000fe40000011616 */
[----:B------:R-:W-:Y:S02]  /*41b0*/  LOP3.LUT R24, R22, 0x3e003e0, RZ, 0xc0, !PT ;  /* 0x03e003e016187812 */ /* 0x000fe400078ec0ff */
[----:B------:R-:W-:Y:S02]  /*41c0*/  SHF.R.U32.HI R53, RZ, 0xe, R18 ;  /* 0x0000000eff357819 */ /* 0x000fe40000011612 */
[----:B------:R-:W-:-:S02]  /*41d0*/  LOP3.LUT R73, R19, 0x1f001f, RZ, 0xc0, !PT ;  /* 0x001f001f13497812 */ /* 0x000fc400078ec0ff */
[----:B------:R-:W-:Y:S02]  /*41e0*/  SHF.R.U32.HI R80, RZ, 0xa, R19 ;  /* 0x0000000aff507819 */ /* 0x000fe40000011613 */
[----:B------:R-:W-:Y:S02]  /*41f0*/  LOP3.LUT R17, R19, 0x3e003e0, RZ, 0xc0, !PT ;  /* 0x03e003e013117812 */ /* 0x000fe400078ec0ff */
[----:B------:R-:W-:Y:S02]  /*4200*/  LOP3.LUT R50, R50, 0x10001, RZ, 0xc0, !PT ;  /* 0x0001000132327812 */ /* 0x000fe400078ec0ff */
[C---:B------:R-:W-:Y:S02]  /*4210*/  LOP3.LUT R78, R23.reuse, 0x1f001f, RZ, 0xc0, !PT ;  /* 0x001f001f174e7812 */ /* 0x040fe400078ec0ff */
[----:B------:R-:W-:Y:S02]  /*4220*/  SHF.R.U32.HI R77, RZ, 0xa, R23 ;  /* 0x0000000aff4d7819 */ /* 0x000fe40000011617 */
[----:B------:R-:W-:-:S02]  /*4230*/  LOP3.LUT R22, R23, 0x3e003e0, RZ, 0xc0, !PT ;  /* 0x03e003e017167812 */ /* 0x000fc400078ec0ff */
[----:B------:R-:W-:Y:S02]  /*4240*/  SHF.R.U32.HI R19, RZ, 0xe, R19 ;  /* 0x0000000eff137819 */ /* 0x000fe40000011613 */
[----:B------:R-:W-:Y:S02]  /*4250*/  LOP3.LUT R52, R52, 0x10001, RZ, 0xc0, !PT ;  /* 0x0001000134347812 */ /* 0x000fe400078ec0ff */
[----:B------:R-:W-:Y:S02]  /*4260*/  SHF.R.U32.HI R23, RZ, 0xe, R16 ;  /* 0x0000000eff177819 */ /* 0x000fe40000011610 */
[----:B------:R-:W-:Y:S02]  /*4270*/  LOP3.LUT R44, R44, 0x10001, RZ, 0xc0, !PT ;  /* 0x000100012c2c7812 */ /* 0x000fe400078ec0ff */
[----:B------:R-:W-:Y:S02]  /*4280*/  LOP3.LUT R45, R45, 0x10001, RZ, 0xc0, !PT ;  /* 0x000100012d2d7812 */ /* 0x000fe400078ec0ff */
[----:B------:R-:W-:-:S02]  /*4290*/  @!P1 PRMT R96, R96, 0x7610, R51 ;  /* 0x0000761060609816 */ /* 0x000fc40000000033 */
[C---:B------:R-:W-:Y:S02]  /*42a0*/  LOP3.LUT R47, R20.reuse, 0x1f001f, RZ, 0xc0, !PT ;  /* 0x001f001f142f7812 */ /* 0x040fe400078ec0ff */
[----:B------:R-:W-:Y:S02]  /*42b0*/  SHF.R.U32.HI R51, RZ, 0xa, R20 ;  /* 0x0000000aff337819 */ /* 0x000fe40000011614 */
[----:B------:R-:W-:Y:S02]  /*42c0*/  LOP3.LUT R26, R20, 0x3e003e0, RZ, 0xc0, !PT ;  /* 0x03e003e0141a7812 */ /* 0x000fe400078ec0ff */
[----:B------:R-:W-:Y:S02]  /*42d0*/  LOP3.LUT R71, R50, 0x20002, R53, 0xf8, !PT ;  /* 0x0002000232477812 */ /* 0x000fe400078ef835 */
[----:B------:R-:W-:Y:S02]  /*42e0*/  LOP3.LUT R49, R16, 0x1f001f, RZ, 0xc0, !PT ;  /* 0x001f001f10317812 */ /* 0x000fe400078ec0ff */
[----:B------:R-:W-:-:S02]  /*42f0*/  SHF.R.U32.HI R46, RZ, 0xa, R16 ;  /* 0x0000000aff2e7819 */ /* 0x000fc40000011610 */
[----:B------:R-:W-:Y:S02]  /*4300*/  LOP3.LUT R20, R16, 0x3e003e0, RZ, 0xc0, !PT ;  /* 0x03e003e010147812 */ /* 0x000fe400078ec0ff */
[----:B------:R-:W-:Y:S02]  /*4310*/  LOP3.LUT R50, R52, 0x20002, R19, 0xf8, !PT ;  /* 0x0002000234327812 */ /* 0x000fe400078ef813 */
[C---:B------:R-:W-:Y:S02]  /*4320*/  LOP3.LUT R62, R18.reuse, 0x1f001f, RZ, 0xc0, !PT ;  /* 0x001f001f123e7812 */ /* 0x040fe400078ec0ff */
[----:B------:R-:W-:Y:S02]  /*4330*/  SHF.R.U32.HI R72, RZ, 0xa, R18 ;  /* 0x0000000aff487819 */ /* 0x000fe40000011612 */
[----:B------:R-:W-:Y:S02]  /*4340*/  LOP3.LUT R16, R18, 0x3e003e0, RZ, 0xc0, !PT ;  /* 0x03e003e012107812 */ /* 0x000fe400078ec0ff */
        /* <DEDUP_REMOVED lines=12> */
[----:B------:R-:W-:-:S02]  /*4410*/  SHF.R.U32.HI R8, RZ, 0xd, R8 ;  /* 0x0000000dff087819 */ /* 0x000fc40000011608 */
[----:B------:R-:W-:Y:S02]  /*4420*/  SHF.R.U32.HI R11, RZ, 0xd, R11 ;  /* 0x0000000dff0b7819 */ /* 0x000fe4000001160b */
[--C-:B------:R-:W-:Y:S02]  /*4430*/  SHF.R.U32.HI R48, RZ, 0xd, R9.reuse ;  /* 0x0000000dff307819 */ /* 0x100fe40000011609 */
        /* <DEDUP_REMOVED lines=16> */
[C---:B------:R-:W-:Y:S02]  /*4540*/  LOP3.LUT R48, R12.reuse, 0x1f001f, RZ, 0xc0, !PT ;  /* 0x001f001f0c307812 */ /* 0x040fe400078ec0ff */
[--C-:B------:R-:W-:Y:S02]  /*4550*/  SHF.R.U32.HI R50, RZ, 0xa, R12.reuse ;  /* 0x0000000aff327819 */ /* 0x100fe4000001160c */
[----:B------:R-:W-:Y:S02]  /*4560*/  LOP3.LUT R81, R12, 0x3e003e0, RZ, 0xc0, !PT ;  /* 0x03e003e00c517812 */ /* 0x000fe400078ec0ff */
[----:B------:R-:W-:Y:S02]  /*4570*/  SHF.R.U32.HI R12, RZ, 0xc, R12 ;  /* 0x0000000cff0c7819 */ /* 0x000fe4000001160c */
[----:B------:R-:W-:Y:S02]  /*4580*/  LOP3.LUT R70, R10, 0x80008, R15, 0xf8, !PT ;  /* 0x000800080a467812 */ /* 0x000fe400078ef80f */
[----:B------:R-:W-:-:S02]  /*4590*/  LOP3.LUT R18, R18, 0x64006400, RZ, 0xfc, !PT ;  /* 0x6400640012127812 */ /* 0x000fc400078efcff */
[C---:B------:R-:W-:Y:S02]  /*45a0*/  LOP3.LUT R60, R14.reuse, 0x1f001f, RZ, 0xc0, !PT ;  /* 0x001f001f0e3c7812 */ /* 0x040fe400078ec0ff */
[--C-:B------:R-:W-:Y:S02]  /*45b0*/  SHF.R.U32.HI R66, RZ, 0xa, R14.reuse ;  /* 0x0000000aff427819 */ /* 0x100fe4000001160e */
[----:B------:R-:W-:Y:S02]  /*45c0*/  LOP3.LUT R86, R14, 0x3e003e0, RZ, 0xc0, !PT ;  /* 0x03e003e00e567812 */ /* 0x000fe400078ec0ff */
[C---:B------:R-:W-:Y:S02]  /*45d0*/  LOP3.LUT R10, R5.reuse, 0x1f001f, RZ, 0xc0, !PT ;  /* 0x001f001f050a7812 */ /* 0x040fe400078ec0ff */
[----:B------:R-:W-:Y:S02]  /*45e0*/  SHF.R.U32.HI R11, RZ, 0xa, R5 ;  /* 0x0000000aff0b7819 */ /* 0x000fe40000011605 */
[----:B------:R-:W-:Y:S01]  /*45f0*/  LOP3.LUT R90, R5, 0x3e003e0, RZ, 0xc0, !PT ;  /* 0x03e003e0055a7812 */ /* 0x000fe200078ec0ff */
[----:B------:R-:W-:Y:S01]  /*4600*/  HFMA2 R82, R26, R43.H0_H0, -48, -48 ;  /* 0xd200d2001a527431 */ /* 0x000fe2000004002b */
[----:B------:R-:W-:-:S02]  /*4610*/  SHF.R.U32.HI R14, RZ, 0xc, R14 ;  /* 0x0000000cff0e7819 */ /* 0x000fc4000001160e */
[----:B------:R-:W-:Y:S02]  /*4620*/  LOP3.LUT R68, R8, 0x80008, R13, 0xf8, !PT ;  /* 0x0008000808447812 */ /* 0x000fe400078ef80d */
[----:B------:R-:W-:Y:S02]  /*4630*/  LOP3.LUT R89, R4, 0x3e003e0, RZ, 0xc0, !PT ;  /* 0x03e003e004597812 */ /* 0x000fe400078ec0ff */
[----:B------:R-:W-:Y:S02]  /*4640*/  SHF.R.U32.HI R5, RZ, 0xb, R5 ;  /* 0x0000000bff057819 */ /* 0x000fe40000011605 */
[----:B------:R-:W-:Y:S02]  /*4650*/  LOP3.LUT R69, R9, 0x80008, R12, 0xf8, !PT ;  /* 0x0008000809457812 */ /* 0x000fe400078ef80c */
[----:B------:R-:W-:Y:S02]  /*4660*/  LOP3.LUT R24, R24, 0x64006400, RZ, 0xfc, !PT ;  /* 0x6400640018187812 */ /* 0x000fe400078efcff */
[----:B------:R-:W-:Y:S01]  /*4670*/  LOP3.LUT R26, R67, 0x64006400, RZ, 0xfc, !PT ;  /* 0x64006400431a7812 */ /* 0x000fe200078efcff */
[----:B------:R-:W-:Y:S01]  /*4680*/  HFMA2 R67, R18, R43.H0_H0, -48, -48 ;  /* 0xd200d20012437431 */ /* 0x000fe2000004002b */
[----:B------:R-:W-:-:S02]  /*4690*/  LOP3.LUT R51, R51, 0x1f001f, RZ, 0xc0, !PT ;  /* 0x001f001f33337812 */ /* 0x000fc400078ec0ff */
[----:B------:R-:W-:Y:S02]  /*46a0*/  LOP3.LUT R8, R4, 0x1f001f, RZ, 0xc0, !PT ;  /* 0x001f001f04087812 */ /* 0x000fe400078ec0ff */
[----:B------:R-:W-:Y:S02]  /*46b0*/  SHF.R.U32.HI R9, RZ, 0xa, R4 ;  /* 0x0000000aff097819 */ /* 0x000fe40000011604 */
[----:B------:R-:W-:Y:S02]  /*46c0*/  LOP3.LUT R71, R71, 0x80008, R14, 0xf8, !PT ;  /* 0x0008000847477812 */ /* 0x000fe400078ef80e */
[----:B------:R-:W-:Y:S02]  /*46d0*/  SHF.R.U32.HI R4, RZ, 0xb, R4 ;  /* 0x0000000bff047819 */ /* 0x000fe40000011604 */
[----:B------:R-:W-:Y:S02]  /*46e0*/  LOP3.LUT R12, R6, 0x1f001f, RZ, 0xc0, !PT ;  /* 0x001f001f060c7812 */ /* 0x000fe400078ec0ff */
[----:B------:R-:W-:-:S02]  /*46f0*/  SHF.R.U32.HI R13, RZ, 0xa, R6 ;  /* 0x0000000aff0d7819 */ /* 0x000fc40000011606 */
[----:B------:R-:W-:Y:S02]  /*4700*/  LOP3.LUT R91, R6, 0x3e003e0, RZ, 0xc0, !PT ;  /* 0x03e003e0065b7812 */ /* 0x000fe400078ec0ff */
[----:B------:R-:W-:Y:S02]  /*4710*/  LOP3.LUT R5, R68, 0x100010, R5, 0xf8, !PT ;  /* 0x0010001044057812 */ /* 0x000fe400078ef805 */
[----:B------:R-:W-:Y:S02]  /*4720*/  LOP3.LUT R22, R22, 0x64006400, RZ, 0xfc, !PT ;  /* 0x6400640016167812 */ /* 0x000fe400078efcff */
[----:B------:R-:W-:Y:S02]  /*4730*/  LOP3.LUT R16, R16, 0x64006400, RZ, 0xfc, !PT ;  /* 0x6400640010107812 */ /* 0x000fe400078efcff */
[----:B------:R-:W-:Y:S02]  /*4740*/  LOP3.LUT R18, R89, 0x64006400, RZ, 0xfc, !PT ;  /* 0x6400640059127812 */ /* 0x000fe400078efcff */
[----:B------:R-:W-:-:S02]  /*4750*/  SHF.R.U32.HI R6, RZ, 0xb, R6 ;  /* 0x0000000bff067819 */ /* 0x000fc40000011606 */
[C---:B------:R-:W-:Y:S02]  /*4760*/  LOP3.LUT R92, R7.reuse, 0x3e003e0, RZ, 0xc0, !PT ;  /* 0x03e003e0075c7812 */ /* 0x040fe400078ec0ff */
[----:B------:R-:W-:Y:S02]  /*4770*/  LOP3.LUT R14, R7, 0x1f001f, RZ, 0xc0, !PT ;  /* 0x001f001f070e7812 */ /* 0x000fe400078ec0ff */
[--C-:B------:R-:W-:Y:S02]  /*4780*/  SHF.R.U32.HI R15, RZ, 0xa, R7.reuse ;  /* 0x0000000aff0f7819 */ /* 0x100fe40000011607 */
[----:B------:R-:W-:Y:S02]  /*4790*/  LOP3.LUT R68, R25, 0x64006400, RZ, 0xfc, !PT ;  /* 0x6400640019447812 */ /* 0x000fe400078efcff */
[----:B------:R-:W-:Y:S02]  /*47a0*/  LOP3.LUT R20, R20, 0x64006400, RZ, 0xfc, !PT ;  /* 0x6400640014147812 */ /* 0x000fe400078efcff */
[----:B------:R-:W-:Y:S01]  /*47b0*/  LOP3.LUT R90, R90, 0x64006400, RZ, 0xfc, !PT ;  /* 0x640064005a5a7812 */ /* 0x000fe200078efcff */
[----:B------:R-:W-:Y:S01]  /*47c0*/  HFMA2 R84, R24, R43.H0_H0, -48, -48 ;  /* 0xd200d20018547431 */ /* 0x000fe2000004002b */
[----:B------:R-:W-:-:S02]  /*47d0*/  SHF.R.U32.HI R7, RZ, 0xb, R7 ;  /* 0x0000000bff077819 */ /* 0x000fc40000011607 */
[----:B------:R-:W-:Y:S02]  /*47e0*/  LOP3.LUT R51, R51, 0x64006400, RZ, 0xfc, !PT ;  /* 0x6400640033337812 */ /* 0x000fe400078efcff */
[----:B------:R-:W-:Y:S02]  /*47f0*/  LOP3.LUT R86, R86, 0x64006400, RZ, 0xfc, !PT ;  /* 0x6400640056567812 */ /* 0x000fe400078efcff */
[----:B------:R-:W-:Y:S02]  /*4800*/  LOP3.LUT R56, R56, 0x64006400, RZ, 0xfc, !PT ;  /* 0x6400640038387812 */ /* 0x000fe400078efcff */
        /* <DEDUP_REMOVED lines=8> */
[----:B------:R-:W-:Y:S01]  /*4890*/  LOP3.LUT R72, R72, 0x1f001f, RZ, 0xc0, !PT ;  /* 0x001f001f48487812 */ /* 0x000fe200078ec0ff */
[-C--:B------:R-:W-:Y:S01]  /*48a0*/  HFMA2 R83, R68, R43.reuse.H0_H0, -48, -48 ;  /* 0xd200d20044537431 */ /* 0x080fe2000004002b */
[----:B------:R-:W-:Y:S01]  /*48b0*/  LOP3.LUT R6, R71, 0x100010, R6, 0xf8, !PT ;  /* 0x0010001047067812 */ /* 0x000fe200078ef806 */
[-C--:B------:R-:W-:Y:S01]  /*48c0*/  HFMA2 R71, R20, R43.reuse.H0_H0, -48, -48 ;  /* 0xd200d20014477431 */ /* 0x080fe2000004002b */
[----:B------:R-:W-:Y:S01]  /*48d0*/  LOP3.LUT R7, R70, 0x100010, R7, 0xf8, !PT ;  /* 0x0010001046077812 */ /* 0x000fe200078ef807 */
[----:B------:R-:W-:Y:S01]  /*48e0*/  HFMA2 R18, R90, R43.H0_H0, -48, -48 ;  /* 0xd200d2005a127431 */ /* 0x000fe2000004002b */
[----:B------:R-:W-:Y:S01]  /*48f0*/  LOP3.LUT R16, R81, 0x64006400, RZ, 0xfc, !PT ;  /* 0x6400640051107812 */ /* 0x000fe200078efcff */
[----:B------:R-:W-:Y:S01]  /*4900*/  HADD2 R90, R51, -1040, -1040 ;  /* 0xe410e410335a7430 */ /* 0x000fe20000000000 */
[----:B------:R-:W-:-:S02]  /*4910*/  LOP3.LUT R22, R88, 0x64006400, RZ, 0xfc, !PT ;  /* 0x6400640058167812 */ /* 0x000fc400078efcff */
[----:B------:R-:W-:Y:S01]  /*4920*/  LOP3.LUT R70, R21, 0x64006400, RZ, 0xfc, !PT ;  /* 0x6400640015467812 */ /* 0x000fe200078efcff */
[----:B------:R-:W-:Y:S01]  /*4930*/  HFMA2 R21, R86, R43.H0_H0, -48, -48 ;  /* 0xd200d20056157431 */ /* 0x000fe2000004002b */
        /* <DEDUP_REMOVED lines=149> */
[----:B------:R-:W1:Y:S01]  /*5290*/  LDS.128 R12, [UR4+-0x70] ;  /* 0xffff9004ff0c7984 */ /* 0x000e620008000c00 */
[-C--:B------:R-:W-:Y:S02]  /*52a0*/  HFMA2 R99, R25, R7.reuse, R99 ;  /* 0x0000000719637231 */ /* 0x080fe40000000063 */
        /* <DEDUP_REMOVED lines=41> */
.L_x_1496:
[----:B------:R-:W-:Y:S01]  /*5540*/  @!P1 IMAD.MOV.U32 R38, RZ, RZ, R97 ;  /* 0x000000ffff269224 */ /* 0x000fe200078e0061 */
[----:B-----5:R-:W-:Y:S01]  /*5550*/  @!P1 IADD3 R30, PT, PT, R98, R39, RZ ;  /* 0x00000027621e9210 */ /* 0x020fe20007ffe0ff */
[----:B------:R-:W-:Y:S06]  /*5560*/  BRA.U !UP0, `(.L_x_1497) ;  /* 0x0000000908707547 */ /* 0x000fec000b800000 */
        /* <DEDUP_REMOVED lines=22> */
[----:B------:R-:W0:Y:S01]  /*56d0*/  LDS.128 R8, [UR4] ;  /* 0x00000004ff087984 */ /* 0x000e220008000c00 */
        /* <DEDUP_REMOVED lines=13> */
[----:B------:R-:W1:Y:S01]  /*57b0*/  LDS.128 R12, [UR4+0x10] ;  /* 0x00001004ff0c7984 */ /* 0x000e620008000c00 */
        /* <DEDUP_REMOVED lines=42> */
.L_x_1498:
        /* <DEDUP_REMOVED lines=77> */
.L_x_1497:
[----:B------:R-:W-:Y:S01]  /*5f30*/  VIADD R39, R39, 0x20 ;  /* 0x0000002027277836 */ /* 0x000fe20000000000 */
[----:B------:R-:W-:Y:S01]  /*5f40*/  IADD3 R28, P2, PT, R28, 0x80, RZ ;  /* 0x000000801c1c7810 */ /* 0x000fe20007f5e0ff */
[----:B------:R-:W-:Y:S01]  /*5f50*/  UIADD3 UR4, UPT, UPT, UR4, 0x40, URZ ;  /* 0x0000004004047890 */ /* 0x000fe2000fffe0ff */
[----:B------:R-:W-:Y:S02]  /*5f60*/  IMAD.WIDE R24, R37, 0x4, R2 ;  /* 0x0000000425187825 */ /* 0x000fe400078e0202 */
[----:B------:R-:W-:Y:S02]  /*5f70*/  ISETP.GE.AND P1, PT, R39, R29, PT ;  /* 0x0000001d2700720c */ /* 0x000fe40003f26270 */
[----:B------:R-:W-:-:S11]  /*5f80*/  IADD3.X R27, PT, PT, RZ, R27, RZ, P2, !PT ;  /* 0x0000001bff1b7210 */ /* 0x000fd600017fe4ff */
[----:B------:R-:W-:Y:S05]  /*5f90*/  @!P1 BRA `(.L_x_1499) ;  /* 0xffffffdc00ec9947 */ /* 0x000fea000383ffff */
.L_x_1495:
[----:B------:R-:W0:Y:S01]  /*5fa0*/  S2R R2, SR_CTAID.X ;  /* 0x0000000000027919 */ /* 0x000e220000002500 */
[----:B------:R-:W1:Y:S01]  /*5fb0*/  LDC.64 R4, c[0x0][0x3a0] ;  /* 0x0000e800ff047b82 */ /* 0x000e620000000a00 */
[----:B------:R-:W-:Y:S01]  /*5fc0*/  HMUL2 R7, R36, R42.H0_H0 ;  /* 0x2000002a24077232 */ /* 0x000fe20000000000 */
[----:B------:R-:W0:Y:S01]  /*5fd0*/  S2R R3, SR_TID.X ;  /* 0x0000000000037919 */ /* 0x000e220000002100 */
[----:B------:R-:W2:Y:S01]  /*5fe0*/  S2R R0, SR_CTAID.Y ;  /* 0x0000000000007919 */ /* 0x000ea20000002600 */
[----:B0-----:R-:W-:Y:S02]  /*5ff0*/  IMAD R2, R2, 0x40, R3 ;  /* 0x0000004002027824 */ /* 0x001fe400078e0203 */
[----:B--2---:R-:W-:-:S03]  /*6000*/  IMAD R0, R0, 0x3, RZ ;  /* 0x0000000300007824 */ /* 0x004fc600078e02ff */
        /* <DEDUP_REMOVED lines=13> */
.L_x_1503:
[----:B------:R-:W0:Y:S02]  /*60e0*/  LDS R2, [R0] ;  /* 0x0000000000027984 */ /* 0x000e240000000800 */
[----:B0-----:R-:W-:-:S05]  /*60f0*/  HFMA2 R3, R2, 1, 1, R7 ;  /* 0x3c003c0002037831 */ /* 0x001fca0000000007 */
[----:B------:R-:W0:Y:S02]  /*6100*/  ATOMS.CAST.SPIN P1, [R0], R2, R3 ;  /* 0x000000020000758d */ /* 0x000e240001820003 */
[----:B0-----:R-:W-:Y:S05]  /*6110*/  @!P1 BRA `(.L_x_1503) ;  /* 0xfffffffc00f09947 */ /* 0x001fea000383ffff */
[----:B------:R-:W-:Y:S05]  /*6120*/  BRA `(.L_x_1501) ;  /* 0x00000000000c7947 */ /* 0x000fea0003800000 */
.L_x_1502:
[----:B------:R-:W2:Y:S02]  /*6130*/  LD.E R0, desc[UR8][R4.64] ;  /* 0x0000000804007980 */ /* 0x000ea4000c101900 */
[----:B--2---:R-:W-:-:S05]  /*6140*/  IADD3 R3, PT, PT, R7, R0, RZ ;  /* 0x0000000007037210 */ /* 0x004fca0007ffe0ff */
[----:B------:R0:W-:Y:S02]  /*6150*/  ST.E desc[UR8][R4.64], R3 ;  /* 0x0000000304007985 */ /* 0x0001e4000c101908 */
.L_x_1501:
[----:B------:R-:W-:Y:S05]  /*6160*/  BSYNC.RECONVERGENT B0 ;  /* 0x0000000000007941 */ /* 0x000fea0003800200 */
.L_x_1500:
[----:B------:R1:W-:Y:S01]  /*6170*/  ATOM.E.ADD.F16x2.RN.STRONG.GPU P1, RZ, desc[UR8][R4.64+0x4], R35 ;  /* 0x8000042304ff79a2 */ /* 0x0003e2000c12e108 */
[----:B------:R-:W-:Y:S04]  /*6180*/  BSSY.RECONVERGENT B0, `(.L_x_1504) ;  /* 0x000000e000007945 */ /* 0x000fe80003800200 */
[----:B-1----:R-:W-:Y:S05]  /*6190*/  @P1 BRA `(.L_x_1505) ;  /* 0x0000000000301947 */ /* 0x002fea0003800000 */
[----:B------:R-:W1:Y:S02]  /*61a0*/  QSPC.E.S P1, RZ, [R4+0x4] ;  /* 0x0000040004ff73aa */ /* 0x000e640000020500 */
[----:B-1----:R-:W-:Y:S05]  /*61b0*/  @!P1 BRA `(.L_x_1506) ;  /* 0x00000000001c9947 */ /* 0x002fea0003800000 */
[----:B------:R-:W-:-:S05]  /*61c0*/  IMAD.MOV.U32 R2, RZ, RZ, R4 ;  /* 0x000000ffff027224 */ /* 0x000fca00078e0004 */
[----:B------:R-:W-:-:S07]  /*61d0*/  MOV R0, R2 ;  /* 0x0000000200007202 */ /* 0x000fce0000000f00 */
.L_x_1507:
[----:B------:R-:W0:Y:S02]  /*61e0*/  LDS R2, [R0+0x4] ;  /* 0x0000040000027984 */ /* 0x000e240000000800 */
[----:B0-----:R-:W-:-:S05]  /*61f0*/  HADD2 R3, R2, R35 ;  /* 0x0000002302037230 */ /* 0x001fca0000000000 */
[----:B------:R-:W0:Y:S02]  /*6200*/  ATOMS.CAST.SPIN P1, [R0+0x4], R2, R3 ;  /* 0x000004020000758d */ /* 0x000e240001820003 */
[----:B0-----:R-:W-:Y:S05]  /*6210*/  @!P1 BRA `(.L_x_1507) ;  /* 0xfffffffc00f09947 */ /* 0x001fea000383ffff */
[----:B------:R-:W-:Y:S05]  /*6220*/  BRA `(.L_x_1505) ;  /* 0x00000000000c7947 */ /* 0x000fea0003800000 */
.L_x_1506:
[----:B------:R-:W0:Y:S02]  /*6230*/  LD.E R0, desc[UR8][R4.64+0x4] ;  /* 0x0000040804007980 */ /* 0x000e24000c101900 */
[----:B0-----:R-:W-:-:S05]  /*6240*/  IADD3 R3, PT, PT, R35, R0, RZ ;  /* 0x0000000023037210 */ /* 0x001fca0007ffe0ff */
[----:B------:R1:W-:Y:S02]  /*6250*/  ST.E desc[UR8][R4.64+0x4], R3 ;  /* 0x0000040304007985 */ /* 0x0003e4000c101908 */
.L_x_1505:
[----:B------:R-:W-:Y:S05]  /*6260*/  BSYNC.RECONVERGENT B0 ;  /* 0x0000000000007941 */ /* 0x000fea0003800200 */
.L_x_1504:
        /* <DEDUP_REMOVED lines=11> */
.L_x_1511:
[----:B------:R-:W0:Y:S02]  /*6320*/  LDS R2, [R0] ;  /* 0x0000000000027984 */ /* 0x000e240000000800 */
[----:B0-----:R-:W-:-:S05]  /*6330*/  HFMA2 R3, R2, 1, 1, R7 ;  /* 0x3c003c0002037831 */ /* 0x001fca0000000007 */
[----:B------:R-:W0:Y:S02]  /*6340*/  ATOMS.CAST.SPIN P0, [R0], R2, R3 ;  /* 0x000000020000758d */ /* 0x000e240001800003 */
[----:B0-----:R-:W-:Y:S05]  /*6350*/  @!P0 BRA `(.L_x_1511) ;  /* 0xfffffffc00f08947 */ /* 0x001fea000383ffff */
[----:B------:R-:W-:Y:S05]  /*6360*/  BRA `(.L_x_1509) ;  /* 0x00000000000c7947 */ /* 0x000fea0003800000 */
.L_x_1510:
[----:B------:R-:W2:Y:S02]  /*6370*/  LD.E R0, desc[UR8][R4.64] ;  /* 0x0000000804007980 */ /* 0x000ea4000c101900 */
[----:B--2---:R-:W-:-:S05]  /*6380*/  IADD3 R3, PT, PT, R7, R0, RZ ;  /* 0x0000000007037210 */ /* 0x004fca0007ffe0ff */
[----:B------:R0:W-:Y:S02]  /*6390*/  ST.E desc[UR8][R4.64], R3 ;  /* 0x0000000304007985 */ /* 0x0001e4000c101908 */
.L_x_1509:
[----:B------:R-:W-:Y:S05]  /*63a0*/  BSYNC.RECONVERGENT B0 ;  /* 0x0000000000007941 */ /* 0x000fea0003800200 */
.L_x_1508:
[----:B------:R1:W-:Y:S01]  /*63b0*/  ATOM.E.ADD.F16x2.RN.STRONG.GPU P0, RZ, desc[UR8][R4.64+0x4], R33 ;  /* 0x8000042104ff79a2 */ /* 0x0003e2000c10e108 */
[----:B------:R-:W-:Y:S04]  /*63c0*/  BSSY.RECONVERGENT B0, `(.L_x_1512) ;  /* 0x000000e000007945 */ /* 0x000fe80003800200 */
[----:B-1----:R-:W-:Y:S05]  /*63d0*/  @P0 BRA `(.L_x_1513) ;  /* 0x0000000000300947 */ /* 0x002fea0003800000 */
[----:B------:R-:W1:Y:S02]  /*63e0*/  QSPC.E.S P0, RZ, [R4+0x4] ;  /* 0x0000040004ff73aa */ /* 0x000e640000000500 */
[----:B-1----:R-:W-:Y:S05]  /*63f0*/  @!P0 BRA `(.L_x_1514) ;  /* 0x00000000001c8947 */ /* 0x002fea0003800000 */
[----:B------:R-:W-:-:S05]  /*6400*/  IMAD.MOV.U32 R2, RZ, RZ, R4 ;  /* 0x000000ffff027224 */ /* 0x000fca00078e0004 */
[----:B------:R-:W-:-:S07]  /*6410*/  MOV R0, R2 ;  /* 0x0000000200007202 */ /* 0x000fce0000000f00 */
.L_x_1515:
[----:B------:R-:W0:Y:S02]  /*6420*/  LDS R2, [R0+0x4] ;  /* 0x0000040000027984 */ /* 0x000e240000000800 */
[----:B0-----:R-:W-:-:S05]  /*6430*/  HADD2 R3, R2, R33 ;  /* 0x0000002102037230 */ /* 0x001fca0000000000 */
[----:B------:R-:W0:Y:S02]  /*6440*/  ATOMS.CAST.SPIN P0, [R0+0x4], R2, R3 ;  /* 0x000004020000758d */ /* 0x000e240001800003 */
[----:B0-----:R-:W-:Y:S05]  /*6450*/  @!P0 BRA `(.L_x_1515) ;  /* 0xfffffffc00f08947 */ /* 0x001fea000383ffff */
[----:B------:R-:W-:Y:S05]  /*6460*/  BRA `(.L_x_1513) ;  /* 0x00000000000c7947 */ /* 0x000fea0003800000 */
.L_x_1514:
[----:B------:R-:W0:Y:S02]  /*6470*/  LD.E R0, desc[UR8][R4.64+0x4] ;  /* 0x0000040804007980 */ /* 0x000e24000c101900 */
[----:B0-----:R-:W-:-:S05]  /*6480*/  IADD3 R3, PT, PT, R33, R0, RZ ;  /* 0x0000000021037210 */ /* 0x001fca0007ffe0ff */
[----:B------:R1:W-:Y:S02]  /*6490*/  ST.E desc[UR8][R4.64+0x4], R3 ;  /* 0x0000040304007985 */ /* 0x0003e4000c101908 */
.L_x_1513:
[----:B------:R-:W-:Y:S05]  /*64a0*/  BSYNC.RECONVERGENT B0 ;  /* 0x0000000000007941 */ /* 0x000fea0003800200 */
.L_x_1512:
        /* <DEDUP_REMOVED lines=12> */
.L_x_1519:
[----:B------:R-:W0:Y:S02]  /*6570*/  LDS R2, [R0] ;  /* 0x0000000000027984 */ /* 0x000e240000000800 */
[----:B0-----:R-:W-:-:S05]  /*6580*/  HFMA2 R3, R2, 1, 1, R7 ;  /* 0x3c003c0002037831 */ /* 0x001fca0000000007 */
[----:B------:R-:W0:Y:S02]  /*6590*/  ATOMS.CAST.SPIN P0, [R0], R2, R3 ;  /* 0x000000020000758d */ /* 0x000e240001800003 */
[----:B0-----:R-:W-:Y:S05]  /*65a0*/  @!P0 BRA `(.L_x_1519) ;  /* 0xfffffffc00f08947 */ /* 0x001fea000383ffff */
[----:B------:R-:W-:Y:S05]  /*65b0*/  BRA `(.L_x_1517) ;  /* 0x00000000000c7947 */ /* 0x000fea0003800000 */
.L_x_1518:
[----:B------:R-:W2:Y:S02]  /*65c0*/  LD.E R0, desc[UR8][R4.64] ;  /* 0x0000000804007980 */ /* 0x000ea4000c101900 */
[----:B--2---:R-:W-:-:S05]  /*65d0*/  IMAD.IADD R3, R7, 0x1, R0 ;  /* 0x0000000107037824 */ /* 0x004fca00078e0200 */
[----:B------:R0:W-:Y:S02]  /*65e0*/  ST.E desc[UR8][R4.64], R3 ;  /* 0x0000000304007985 */ /* 0x0001e4000c101908 */
.L_x_1517:
[----:B------:R-:W-:Y:S05]  /*65f0*/  BSYNC.RECONVERGENT B0 ;  /* 0x0000000000007941 */ /* 0x000fea0003800200 */
.L_x_1516:
[----:B------:R1:W-:Y:S02]  /*6600*/  ATOM.E.ADD.F16x2.RN.STRONG.GPU P0, RZ, desc[UR8][R4.64+0x4], R31 ;  /* 0x8000041f04ff79a2 */ /* 0x0003e4000c10e108 */
[----:B-1----:R-:W-:Y:S05]  /*6610*/  @P0 EXIT ;  /* 0x000000000000094d */ /* 0x002fea0003800000 */
[----:B------:R-:W1:Y:S02]  /*6620*/  QSPC.E.S P0, RZ, [R4+0x4] ;  /* 0x0000040004ff73aa */ /* 0x000e640000000500 */
[----:B-1----:R-:W-:Y:S05]  /*6630*/  @!P0 BRA `(.L_x_1520) ;  /* 0x00000000001c8947 */ /* 0x002fea0003800000 */
[----:B------:R-:W-:-:S04]  /*6640*/  MOV R2, R4 ;  /* 0x0000000400027202 */ /* 0x000fc80000000f00 */
[----:B------:R-:W-:-:S07]  /*6650*/  MOV R0, R2 ;  /* 0x0000000200007202 */ /* 0x000fce0000000f00 */
.L_x_1521:
[----:B------:R-:W0:Y:S02]  /*6660*/  LDS R2, [R0+0x4] ;  /* 0x0000040000027984 */ /* 0x000e240000000800 */
[----:B0-----:R-:W-:-:S05]  /*6670*/  HADD2 R3, R2, R31 ;  /* 0x0000001f02037230 */ /* 0x001fca0000000000 */
[----:B------:R-:W0:Y:S02]  /*6680*/  ATOMS.CAST.SPIN P0, [R0+0x4], R2, R3 ;  /* 0x000004020000758d */ /* 0x000e240001800003 */
[----:B0-----:R-:W-:Y:S05]  /*6690*/  @!P0 BRA `(.L_x_1521) ;  /* 0xfffffffc00f08947 */ /* 0x001fea000383ffff */
[----:B------:R-:W-:Y:S05]  /*66a0*/  EXIT ;  /* 0x000000000000794d */ /* 0x000fea0003800000 */
.L_x_1520:
[----:B------:R-:W0:Y:S02]  /*66b0*/  LD.E R0, desc[UR8][R4.64+0x4] ;  /* 0x0000040804007980 */ /* 0x000e24000c101900 */
[----:B0-----:R-:W-:-:S05]  /*66c0*/  IADD3 R3, PT, PT, R31, R0, RZ ;  /* 0x000000001f037210 */ /* 0x001fca0007ffe0ff */
[----:B------:R-:W-:Y:S01]  /*66d0*/  ST.E desc[UR8][R4.64+0x4], R3 ;  /* 0x0000040304007985 */ /* 0x000fe2000c101908 */
[----:B------:R-:W-:Y:S05]  /*66e0*/  EXIT ;  /* 0x000000000000794d */ /* 0x000fea0003800000 */
.L_x_1522:
        /* <DEDUP_REMOVED lines=9> */
.L_x_3935:


//--------------------- .text._Z23gemm_half_q_half_kernelILi3ELi16ELb1ELb1ELi64EEvPK6__halfPKjS4_S2_PS0_iiiiPKtS7_iiiiiibS2_i --------------------------
	.section	.text._Z23gemm_half_q_half_kernelILi3ELi16ELb1ELb1ELi64EEvPK6__halfPKjS4_S2_PS0_iiiiPKtS7_iiiiiibS2_i,"ax",@progbits
	.align	128
        .global         _Z23gemm_half_q_half_kernelILi3ELi16ELb1ELb1ELi64EEvPK6__halfPKjS4_S2_PS0_iiiiPKtS7_iiiiiibS2_i
        .type           _Z23gemm_half_q_half_kernelILi3ELi16ELb1ELb1ELi64EEvPK6__halfPKjS4_S2_PS0_iiiiPKtS7_iiiiiibS2_i,@function
        .size           _Z23gemm_half_q_half_kernelILi3ELi16ELb1ELb1ELi64EEvPK6__halfPKjS4_S2_PS0_iiiiPKtS7_iiiiiibS2_i,(.L_x_3936 - _Z23gemm_half_q_half_kernelILi3ELi16ELb1ELb1ELi64EEvPK6__halfPKjS4_S2_PS0_iiiiPKtS7_iiiiiibS2_i)
        .other          _Z23gemm_half_q_half_kernelILi3ELi16ELb1ELb1ELi64EEvPK6__halfPKjS4_S2_PS0_iiiiPKtS7_iiiiiibS2_i,@"STO_CUDA_ENTRY STV_DEFAULT"
_Z23gemm_half_q_half_kernelILi3ELi16ELb1ELb1ELi64EEvPK6__halfPKjS4_S2_PS0_iiiiPKtS7_iiiiiibS2_i:
.text._Z23gemm_half_q_half_kernelILi3ELi16ELb1ELb1ELi64EEvPK6__halfPKjS4_S2_PS0_iiiiPKtS7_iiiiiibS2_i:
[----:B------:R-:W0:Y:S08]  /*0000*/  LDC R1, c[0x0][0x37c] ;  /* 0x0000df00ff017b82 */ /* 0x000e300000000800 */
[----:B------:R-:W1:Y:S01]  /*0010*/  S2UR UR15, SR_CTAID.Y ;  /* 0x00000000000f79c3 */ /* 0x000e620000002600 */
[----:B------:R-:W1:Y:S01]  /*0020*/  LDCU UR14, c[0x0][0x3a8] ;  /* 0x00007500ff0e77ac */ /* 0x000e620008000800 */
[----:B0-----:R-:W-:-:S05]  /*0030*/  VIADD R1, R1, 0xfffffff0 ;  /* 0xfffffff001017836 */ /* 0x001fca0000000000 */
        /* <DEDUP_REMOVED lines=13> */
[----:B------:R-:W-:Y:S01]  /*0110*/  PRMT R85, RZ, 0x7610, R85 ;  /* 0x00007610ff557816 */ /* 0x000fe20000000055 */
[----:B--2---:R-:W-:Y:S01]  /*0120*/  USHF.L.U32 UR9, UR18, 0x6, URZ ;  /* 0x0000000612097899 */ /* 0x004fe200080006ff */
[----:B----4-:R-:W-:-:S13]  /*0130*/  R2UR UR25, R4 ;  /* 0x00000000041972ca */ /* 0x010fda00000e0000 */
[----:B------:R-:W-:Y:S01]  /*0140*/  IMAD.U32 R8, RZ, RZ, UR25 ;  /* 0x00000019ff087e24 */ /* 0x000fe2000f8e00ff */
[----:B-1-3--:R-:W-:Y:S06]  /*0150*/  BRA.U !UP0, `(.L_x_1523) ;  /* 0x00000001082c7547 */ /* 0x00afec000b800000 */
        /* <DEDUP_REMOVED lines=11> */
.L_x_1523:
        /* <DEDUP_REMOVED lines=44> */
.L_x_1529:
        /* <DEDUP_REMOVED lines=9> */
[----:B------:R-:W-:Y:S01]  /*0560*/  IADD3 R11, P3, PT, R18, R3, RZ ;  /* 0x00000003120b7210 */ /* 0x000fe20007f7e0ff */
[----:B------:R-:W2:Y:S01]  /*0570*/  LDG.E.U16.CONSTANT R4, desc[UR22][R4.64] ;  /* 0x0000001604047981 */ /* 0x000ea2000c1e9500 */
[----:B------:R-:W-:Y:S02]  /*0580*/  LEA R6, P2, R12, UR10, 0x1 ;  /* 0x0000000a0c067c11 */ /* 0x000fe4000f8408ff */
[----:B------:R-:W-:Y:S02]  /*0590*/  IADD3 R13, P1, PT, R18, R15, RZ ;  /* 0x0000000f120d7210 */ /* 0x000fe40007f3e0ff */
[----:B------:R-:W-:Y:S02]  /*05a0*/  LEA.HI.X.SX32 R16, R3, RZ, 0x1, P3 ;  /* 0x000000ff03107211 */ /* 0x000fe400018f0eff */
[----:B------:R-:W-:Y:S02]  /*05b0*/  LEA.HI.X R7, R12, UR11, R7, 0x1, P2 ;  /* 0x0000000b0c077c11 */ /* 0x000fe400090f0c07 */
[----:B------:R-:W-:-:S02]  /*05c0*/  LEA.HI.X.SX32 R14, R15, RZ, 0x1, P1 ;  /* 0x000000ff0f0e7211 */ /* 0x000fc400008f0eff */
[----:B------:R-:W-:Y:S01]  /*05d0*/  LEA R10, P3, R11, UR10, 0x1 ;  /* 0x0000000a0b0a7c11 */ /* 0x000fe2000f8608ff */
        /* <DEDUP_REMOVED lines=15> */
.L_x_1528:
        /* <DEDUP_REMOVED lines=20> */
.L_x_1530:
[----:B------:R-:W-:-:S13]  /*0810*/  ISETP.EQ.AND P1, PT, RZ, UR5, PT ;  /* 0x00000005ff007c0c */ /* 0x000fda000bf22270 */
[----:B------:R-:W-:Y:S05]  /*0820*/  @!P0 BRA P1, `(.L_x_1525) ;  /* 0x0000000400748947 */ /* 0x000fea0000800000 */
.L_x_1527:
        /* <DEDUP_REMOVED lines=12> */
.L_x_1526:
        /* <DEDUP_REMOVED lines=15> */
.L_x_1533:
[----:B-----5:R-:W-:Y:S01]  /*09e0*/  IADD3 R5, P0, PT, R18, R9, RZ ;  /* 0x0000000912057210 */ /* 0x020fe20007f1e0ff */
[----:B------:R-:W-:-:S03]  /*09f0*/  IMAD.IADD R7, R9, 0x1, R0 ;  /* 0x0000000109077824 */ /* 0x000fc600078e0200 */
[----:B------:R-:W-:Y:S02]  /*0a00*/  LEA.HI.X.SX32 R6, R9, RZ, 0x1, P0 ;  /* 0x000000ff09067211 */ /* 0x000fe400000f0eff */
[----:B------:R-:W-:Y:S02]  /*0a10*/  IADD3 R9, PT, PT, R7, R0, RZ ;  /* 0x0000000007097210 */ /* 0x000fe40007ffe0ff */
[----:B0-----:R-:W-:Y:S02]  /*0a20*/  LEA R4, P0, R5, UR10, 0x1 ;  /* 0x0000000a05047c11 */ /* 0x001fe4000f8008ff */
        /* <DEDUP_REMOVED lines=27> */
.L_x_1532:
        /* <DEDUP_REMOVED lines=21> */
.L_x_1534:
[----:B------:R-:W-:-:S09]  /*0d30*/  UISETP.NE.OR UP0, UPT, UR5, URZ, UP0 ;  /* 0x000000ff0500728c */ /* 0x000fd20008705670 */
[----:B------:R-:W-:Y:S05]  /*0d40*/  BRA.U !UP0, `(.L_x_1525) ;  /* 0x00000001082c7547 */ /* 0x000fea000b800000 */
.L_x_1531:
        /* <DEDUP_REMOVED lines=11> */
.L_x_1525:
[----:B------:R-:W-:Y:S05]  /*0e00*/  BSYNC.RECONVERGENT B0 ;  /* 0x0000000000007941 */ /* 0x000fea0003800200 */
.L_x_1524:
        /* <DEDUP_REMOVED lines=20> */
.L_x_1538:
        /* <DEDUP_REMOVED lines=15> */
.L_x_1537:
        /* <DEDUP_REMOVED lines=12> */
.L_x_1539:
[----:B------:R-:W-:-:S09]  /*1100*/  UISETP.NE.OR UP0, UPT, UR6, URZ, UP0 ;  /* 0x000000ff0600728c */ /* 0x000fd20008705670 */
[----:B------:R-:W-:Y:S05]  /*1110*/  BRA.U !UP0, `(.L_x_1535) ;  /* 0x00000001081c7547 */ /* 0x000fea000b800000 */
.L_x_1536:
[----:B01----:R-:W0:Y:S02]  /*1120*/  LDC.64 R4, c[0x0][0x3a0] ;  /* 0x0000e800ff047b82 */ /* 0x003e240000000a00 */
.L_x_1540:
[----:B0-----:R-:W-:Y:S01]  /*1130*/  IMAD.WIDE R6, R3, 0x2, R4 ;  /* 0x0000000203067825 */ /* 0x001fe200078e0204 */
[----:B------:R-:W-:-:S03]  /*1140*/  UIADD3 UR6, UPT, UPT, UR6, 0x1, URZ ;  /* 0x0000000106067890 */ /* 0x000fc6000fffe0ff */
[----:B------:R-:W-:Y:S01]  /*1150*/  VIADD R3, R3, UR17 ;  /* 0x0000001103037c36 */ /* 0x000fe20008000000 */
[----:B------:R2:W-:Y:S01]  /*1160*/  STG.E.64 desc[UR22][R6.64], RZ ;  /* 0x000000ff06007986 */ /* 0x0005e2000c101b16 */
[----:B------:R-:W-:-:S09]  /*1170*/  UISETP.NE.AND UP0, UPT, UR6, URZ, UPT ;  /* 0x000000ff0600728c */ /* 0x000fd2000bf05270 */
[----:B--2---:R-:W-:Y:S05]  /*1180*/  BRA.U UP0, `(.L_x_1540) ;  /* 0xfffffffd00e87547 */ /* 0x004fea000b83ffff */
.L_x_1535:
        /* <DEDUP_REMOVED lines=22> */
[----:B------:R-:W-:Y:S01]  /*12f0*/  MOV R10, UR12 ;  /* 0x0000000c000a7c02 */ /* 0x000fe20008000f00 */
[----:B------:R-:W-:Y:S01]  /*1300*/  IMAD.U32 R11, RZ, RZ, UR13 ;  /* 0x0000000dff0b7e24 */ /* 0x000fe2000f8e00ff */
[----:B------:R-:W0:Y:S04]  /*1310*/  LDC.64 R4, c[0x0][0x390] ;  /* 0x0000e400ff047b82 */ /* 0x000e280000000a00 */
[----:B------:R1:W5:Y:S01]  /*1320*/  LDG.E.U16.CONSTANT R9, desc[UR22][R10.64] ;  /* 0x000000160a097981 */ /* 0x000362000c1e9500 */
[----:B------:R-:W-:Y:S01]  /*1330*/  SHF.R.S32.HI R3, RZ, 0x1f, R8 ;  /* 0x0000001fff037819 */ /* 0x000fe20000011408 */
[----:B------:R-:W-:Y:S01]  /*1340*/  UMOV UR4, URZ ;  /* 0x000000ff00047c82 */ /* 0x000fe20008000000 */
[----:B------:R-:W-:Y:S01]  /*1350*/  SHF.L.U32 R2, R2, 0x4, RZ ;  /* 0x0000000402027819 */ /* 0x000fe200000006ff */
[----:B------:R-:W2:Y:S01]  /*1360*/  LDC.64 R6, c[0x0][0x398] ;  /* 0x0000e600ff067b82 */ /* 0x000ea20000000a00 */
[----:B------:R-:W-:Y:S01]  /*1370*/  LEA.HI R3, R3, R8, RZ, 0x3 ;  /* 0x0000000803037211 */ /* 0x000fe200078f18ff */
[----:B------:R-:W-:Y:S01]  /*1380*/  UMOV UR7, UR9 ;  /* 0x0000000900077c82 */ /* 0x000fe20008000000 */
[----:B------:R-:W-:-:S02]  /*1390*/  LOP3.LUT R14, R2, 0x10, RZ, 0xc0, !PT ;  /* 0x00000010020e7812 */ /* 0x000fc400078ec0ff */
[----:B------:R-:W-:-:S07]  /*13a0*/  SHF.R.S32.HI R15, RZ, 0x3, R3 ;  /* 0x00000003ff0f7819 */ /* 0x000fce0000011403 */
.L_x_1542:
        /* <DEDUP_REMOVED lines=10> */
[----:B------:R0:W2:Y:S03]  /*1450*/  LDG.E.U16.CONSTANT R10, desc[UR22][R10.64] ;  /* 0x000000160a0a7981 */ /* 0x0000a6000c1e9500 */
[----:B------:R-:W-:Y:S01]  /*1460*/  MOV R12, UR20 ;  /* 0x00000014000c7c02 */ /* 0x000fe20008000f00 */
[----:B------:R-:W-:-:S05]  /*1470*/  IMAD.U32 R13, RZ, RZ, UR21 ;  /* 0x00000015ff0d7e24 */ /* 0x000fca000f8e00ff */
[----:B------:R-:W4:Y:S01]  /*1480*/  LDG.E.U16.CONSTANT R19, desc[UR22][R12.64+0x2] ;  /* 0x000002160c137981 */ /* 0x000f22000c1e9500 */
[----:B------:R-:W-:Y:S02]  /*1490*/  ULEA UR20, UR4, UR26, 0x3 ;  /* 0x0000001a04147291 */ /* 0x000fe4000f8e18ff */
[----:B------:R-:W-:Y:S01]  /*14a0*/  UIADD3 UR4, UPT, UPT, UR4, 0x1, URZ ;  /* 0x0000000104047890 */ /* 0x000fe2000fffe0ff */
[----:B---3--:R-:W-:-:S04]  /*14b0*/  SHF.R.U32.HI R16, RZ, R14, R3 ;  /* 0x0000000eff107219 */ /* 0x008fc80000011603 */
[--C-:B------:R-:W-:Y:S02]  /*14c0*/  SHF.R.U32.HI R18, RZ, 0x4, R16.reuse ;  /* 0x00000004ff127819 */ /* 0x100fe40000011610 */
[----:B------:R-:W-:Y:S02]  /*14d0*/  SHF.R.U32.HI R2, RZ, 0x8, R16 ;  /* 0x00000008ff027819 */ /* 0x000fe40000011610 */
[----:B------:R-:W-:Y:S02]  /*14e0*/  LOP3.LUT R18, R18, 0xf, RZ, 0xc0, !PT ;  /* 0x0000000f12127812 */ /* 0x000fe400078ec0ff */
[----:B------:R-:W-:-:S03]  /*14f0*/  LOP3.LUT R2, R2, 0xf, RZ, 0xc0, !PT ;  /* 0x0000000f02027812 */ /* 0x000fc600078ec0ff */
[----:B------:R-:W-:Y:S01]  /*1500*/  IMAD R3, R18, R18, R18 ;  /* 0x0000001212037224 */ /* 0x000fe200078e0212 */
[----:B------:R-:W-:Y:S02]  /*1510*/  LOP3.LUT R17, R16, 0xf, RZ, 0xc0, !PT ;  /* 0x0000000f10117812 */ /* 0x000fe400078ec0ff */
[----:B------:R-:W-:Y:S02]  /*1520*/  SHF.R.U32.HI R16, RZ, 0xc, R16 ;  /* 0x0000000cff107819 */ /* 0x000fe40000011610 */
[----:B------:R-:W-:Y:S01]  /*1530*/  IADD3 R18, PT, PT, R18, 0x1, R3 ;  /* 0x0000000112127810 */ /* 0x000fe20007ffe003 */
[----:B------:R-:W-:Y:S01]  /*1540*/  IMAD R3, R2, R2, R2 ;  /* 0x0000000202037224 */ /* 0x000fe200078e0202 */
[----:B------:R-:W-:Y:S01]  /*1550*/  LOP3.LUT R16, R16, 0xf, RZ, 0xc0, !PT ;  /* 0x0000000f10107812 */ /* 0x000fe200078ec0ff */
[----:B------:R-:W-:-:S03]  /*1560*/  IMAD R20, R17, R17, R17 ;  /* 0x0000001111147224 */ /* 0x000fc600078e0211 */
[----:B------:R-:W-:Y:S01]  /*1570*/  IADD3 R2, PT, PT, R2, 0x1, R3 ;  /* 0x0000000102027810 */ /* 0x000fe20007ffe003 */
[----:B------:R-:W-:Y:S01]  /*1580*/  IMAD R3, R16, R16, R16 ;  /* 0x0000001010037224 */ /* 0x000fe200078e0210 */
[----:B------:R-:W-:-:S04]  /*1590*/  IADD3 R20, PT, PT, R17, 0x1, R20 ;  /* 0x0000000111147810 */ /* 0x000fc80007ffe014 */
[----:B------:R-:W-:Y:S01]  /*15a0*/  IADD3 R3, PT, PT, R16, 0x1, R3 ;  /* 0x0000000110037810 */ /* 0x000fe20007ffe003 */
[----:B0-----:R-:W-:Y:S08]  /*15b0*/  I2F.F16 R11, R18 ;  /* 0x00000012000b7306 */ /* 0x001ff00000200c00 */
        /* <DEDUP_REMOVED lines=12> */
.L_x_1541:
        /* <DEDUP_REMOVED lines=14> */
.L_x_1543:
        /* <DEDUP_REMOVED lines=9> */
.L_x_1544:
        /* <DEDUP_REMOVED lines=9> */
.L_x_1545:
        /* <DEDUP_REMOVED lines=9> */
.L_x_1546:
        /* <DEDUP_REMOVED lines=9> */
.L_x_1547:
        /* <DEDUP_REMOVED lines=13> */
[----:B------:R-:W-:Y:S01]  /*1a70*/  IMAD.U32 R11, RZ, RZ, UR13 ;  /* 0x0000000dff0b7e24 */ /* 0x000fe2000f8e00ff */
[----:B------:R-:W2:Y:S01]  /*1a80*/  LDL.64 R82, [R1] ;  /* 0x0000000001527983 */ /* 0x000ea20000100a00 */
[----:B------:R-:W0:Y:S01]  /*1a90*/  S2UR UR7, SR_CgaCtaId ;  /* 0x00000000000779c3 */ /* 0x000e220000008800 */
[----:B------:R-:W1:Y:S02]  /*1aa0*/  LDCU.64 UR20, c[0x0][0x388] ;  /* 0x00007100ff1477ac */ /* 0x000e640008000a00 */
        /* <DEDUP_REMOVED lines=14> */
[----:B------:R-:W-:Y:S02]  /*1b90*/  PRMT R6, RZ, 0x7610, R6 ;  /* 0x00007610ff067816 */ /* 0x000fe40000000006 */
[----:B------:R-:W-:Y:S01]  /*1ba0*/  UISETP.NE.AND UP0, UPT, UR12, URZ, UPT ;  /* 0x000000ff0c00728c */ /* 0x000fe2000bf05270 */
[----:B------:R-:W-:Y:S01]  /*1bb0*/  LEA.HI.X R89, R89, UR21, R8, 0x2, P0 ;  /* 0x0000001559597c11 */ /* 0x000fe200080f1408 */
[----:B0-----:R-:W-:Y:S01]  /*1bc0*/  ULEA UR6, UR7, UR6, 0x18 ;  /* 0x0000000607067291 */ /* 0x001fe2000f8ec0ff */
[----:B------:R-:W0:Y:S03]  /*1bd0*/  LDCU UR14, c[0x0][0x3a8] ;  /* 0x00007500ff0e77ac */ /* 0x000e260008000800 */
[----:B------:R-:W-:-:S02]  /*1be0*/  UIADD3 UR8, UPT, UPT, UR6, 0xa0, URZ ;  /* 0x000000a006087890 */ /* 0x000fc4000fffe0ff */
[----:B------:R-:W-:Y:S01]  /*1bf0*/  UISETP.EQ.OR UP0, UPT, UR27, 0x2, !UP0 ;  /* 0x000000021b00788c */ /* 0x000fe2000c702670 */
[----:B---3--:R-:W-:Y:S02]  /*1c00*/  R2UR UR4, R10 ;  /* 0x000000000a0472ca */ /* 0x008fe400000e0000 */
[----:B--2---:R-:W-:-:S11]  /*1c10*/  PRMT R84, R82, 0x7610, R82 ;  /* 0x0000761052547816 */ /* 0x004fd60000000052 */
[----:B------:R-:W-:-:S03]  /*1c20*/  UIADD3 UR5, UPT, UPT, UR9, UR4, URZ ;  /* 0x0000000409057290 */ /* 0x000fc6000fffe0ff */
[----:B0---4-:R-:W-:-:S09]  /*1c30*/  UMOV UR4, URZ ;  /* 0x000000ff00047c82 */ /* 0x011fd20008000000 */
.L_x_1552:
[----:B------:R-:W-:-:S06]  /*1c40*/  UISETP.NE.AND UP1, UPT, UR9, UR5, UPT ;  /* 0x000000050900728c */ /* 0x000fcc000bf25270 */
[----:B------:R-:W-:-:S05]  /*1c50*/  PLOP3.LUT P0, PT, PT, PT, UP1, 0x80, 0x8 ;  /* 0x000000000008781c */ /* 0x000fca0003f0f018 */
[----:B------:R-:W-:Y:S01]  /*1c60*/  @!UP1 UMOV UR6, UR10 ;  /* 0x0000000a00069c82 */ /* 0x000fe20008000000 */
[----:B------:R-:W-:Y:S01]  /*1c70*/  @!UP1 UMOV UR7, UR11 ;  /* 0x0000000b00079c82 */ /* 0x000fe20008000000 */
[----:B------:R-:W-:Y:S01]  /*1c80*/  MOV R8, UR6 ;  /* 0x0000000600087c02 */ /* 0x000fe20008000f00 */
[----:B------:R-:W-:Y:S01]  /*1c90*/  IMAD.U32 R9, RZ, RZ, UR7 ;  /* 0x00000007ff097e24 */ /* 0x000fe2000f8e00ff */
[----:B------:R-:W-:Y:S01]  /*1ca0*/  MOV R29, UR17 ;  /* 0x00000011001d7c02 */ /* 0x000fe20008000f00 */
[----:B------:R-:W-:-:S03]  /*1cb0*/  @!UP1 ULEA UR12, UR4, UR26, 0x3 ;  /* 0x0000001a040c9291 */ /* 0x000fc6000f8e18ff */
[----:B------:R0:W2:Y:S01]  /*1cc0*/  @!P0 LDG.E.U16.CONSTANT R7, desc[UR22][R8.64] ;  /* 0x0000001608078981 */ /* 0x0000a2000c1e9500 */
[----:B------:R-:W-:Y:S01]  /*1cd0*/  IMAD.U32 R31, RZ, RZ, UR17 ;  /* 0x00000011ff1f7e24 */ /* 0x000fe2000f8e00ff */
[----:B------:R-:W-:-:S04]  /*1ce0*/  MOV R33, UR17 ;  /* 0x0000001100217c02 */ /* 0x000fc80008000f00 */
[----:B------:R-:W3:Y:S01]  /*1cf0*/  @!P0 LDL.64 R34, [UR12+0x8] ;  /* 0x0000080cff228983 */ /* 0x000ee20008100a00 */
[----:B0-----:R-:W-:Y:S01]  /*1d00*/  MOV R8, R88 ;  /* 0x0000005800087202 */ /* 0x001fe20000000f00 */
[----:B------:R-:W-:-:S04]  /*1d10*/  IMAD.MOV.U32 R9, RZ, RZ, R89 ;  /* 0x000000ffff097224 */ /* 0x000fc800078e0059 */
[----:B------:R-:W-:Y:S01]  /*1d20*/  IMAD.WIDE R28, R29, 0x4, R8 ;  /* 0x000000041d1c7825 */ /* 0x000fe200078e0208 */
[----:B------:R-:W4:Y:S04]  /*1d30*/  LDG.E.128.CONSTANT R24, desc[UR22][R8.64] ;  /* 0x0000001608187981 */ /* 0x000f28000c1e9d00 */
[----:B------:R0:W4:Y:S01]  /*1d40*/  LDG.E.128.CONSTANT R20, desc[UR22][R28.64] ;  /* 0x000000161c147981 */ /* 0x000122000c1e9d00 */
[----:B------:R-:W-:-:S05]  /*1d50*/  IMAD.WIDE R30, R31, 0x4, R28 ;  /* 0x000000041f1e7825 */ /* 0x000fca00078e021c */
[----:B-----5:R-:W4:Y:S01]  /*1d60*/  LDG.E.128.CONSTANT R16, desc[UR22][R30.64] ;  /* 0x000000161e107981 */ /* 0x020f22000c1e9d00 */
[----:B------:R-:W-:-:S04]  /*1d70*/  IMAD.WIDE R32, R33, 0x4, R30 ;  /* 0x0000000421207825 */ /* 0x000fc800078e021e */
[----:B------:R-:W-:Y:S01]  /*1d80*/  IMAD.U32 R89, RZ, RZ, UR17 ;  /* 0x00000011ff597e24 */ /* 0x000fe2000f8e00ff */
[----:B------:R-:W4:Y:S03]  /*1d90*/  LDG.E.128.CONSTANT R12, desc[UR22][R32.64] ;  /* 0x00000016200c7981 */ /* 0x000f26000c1e9d00 */
[----:B------:R-:W-:-:S05]  /*1da0*/  IMAD.WIDE R88, R89, 0x4, R32 ;  /* 0x0000000459587825 */ /* 0x000fca00078e0220 */
[----:B------:R-:W4:Y:S01]  /*1db0*/  LDG.E.128.CONSTANT R8, desc[UR22][R88.64] ;  /* 0x0000001658087981 */ /* 0x000f22000c1e9d00 */
[----:B------:R-:W-:Y:S01]  /*1dc0*/  HFMA2 R66, -RZ, RZ, 0, 0.03125 ;  /* 0x00002800ff427431 */ /* 0x000fe200000001ff */
[----:B------:R-:W1:Y:S01]  /*1dd0*/  S2UR UR15, SR_CTAID.Y ;  /* 0x00000000000f79c3 */ /* 0x000e620000002600 */
[----:B------:R-:W-:Y:S02]  /*1de0*/  UISETP.NE.AND UP2, UPT, UR25, URZ, UPT ;  /* 0x000000ff1900728c */ /* 0x000fe4000bf45270 */
[----:B------:R-:W-:Y:S02]  /*1df0*/  @!UP1 UIADD3 UR6, UPT, UPT, UR4, 0x1, URZ ;  /* 0x0000000104069890 */ /* 0x000fe4000fffe0ff */
[----:B-1----:R-:W-:-:S04]  /*1e00*/  UIMAD UR12, UR15, -0x3, UR14 ;  /* 0xfffffffd0f0c78a4 */ /* 0x002fc8000f8e020e */
[----:B------:R-:W-:Y:S01]  /*1e10*/  UISETP.NE.AND UP3, UPT, UR12, 0x1, UPT ;  /* 0x000000010c00788c */ /* 0x000fe2000bf65270 */
[----:B--2---:R-:W-:Y:S02]  /*1e20*/  @!P0 R2UR UR7, R7 ;  /* 0x00000000070782ca */ /* 0x004fe400000e0000 */
[----:B---3--:R-:W-:Y:S02]  /*1e30*/  @!P0 PRMT R84, R34, 0x7610, R84 ;  /* 0x0000761022548816 */ /* 0x008fe40000000054 */
[----:B------:R-:W-:Y:S02]  /*1e40*/  @!P0 PRMT R83, R35, 0x7610, R83 ;  /* 0x0000761023538816 */ /* 0x000fe40000000053 */
[----:B------:R-:W-:Y:S02]  /*1e50*/  @!P0 PRMT R84, R84, 0x7610, R34 ;  /* 0x0000761054548816 */ /* 0x000fe40000000022 */
[----:B------:R-:W-:-:S05]  /*1e60*/  @!P0 PRMT R83, R83, 0x7610, R35 ;  /* 0x0000761053538816 */ /* 0x000fca0000000023 */
[----:B------:R-:W-:Y:S01]  /*1e70*/  @!UP1 UIADD3 UR5, UPT, UPT, UR7, UR9, URZ ;  /* 0x0000000907059290 */ /* 0x000fe2000fffe0ff */
[C---:B----4-:R-:W-:Y:S02]  /*1e80*/  LOP3.LUT R43, R24.reuse, 0x1f001f, RZ, 0xc0, !PT ;  /* 0x001f001f182b7812 */ /* 0x050fe400078ec0ff */
[--C-:B------:R-:W-:Y:S02]  /*1e90*/  SHF.R.U32.HI R42, RZ, 0xa, R24.reuse ;  /* 0x0000000aff2a7819 */ /* 0x100fe40000011618 */
[----:B------:R-:W-:Y:S02]  /*1ea0*/  LOP3.LUT R58, R24, 0x3e003e0, RZ, 0xc0, !PT ;  /* 0x03e003e0183a7812 */ /* 0x000fe400078ec0ff */
[----:B------:R-:W-:Y:S02]  /*1eb0*/  SHF.R.U32.HI R24, RZ, 0xf, R24 ;  /* 0x0000000fff187819 */ /* 0x000fe40000011618 */
[----:B------:R-:W-:Y:S02]  /*1ec0*/  LOP3.LUT R46, R26, 0x1f001f, RZ, 0xc0, !PT ;  /* 0x001f001f1a2e7812 */ /* 0x000fe400078ec0ff */
[----:B------:R-:W-:-:S02]  /*1ed0*/  SHF.R.U32.HI R51, RZ, 0xa, R26 ;  /* 0x0000000aff337819 */ /* 0x000fc4000001161a */
[----:B------:R-:W-:Y:S02]  /*1ee0*/  LOP3.LUT R65, R26, 0x3e003e0, RZ, 0xc0, !PT ;  /* 0x03e003e01a417812 */ /* 0x000fe400078ec0ff */
[----:B------:R-:W-:Y:S02]  /*1ef0*/  SHF.R.U32.HI R26, RZ, 0xf, R26 ;  /* 0x0000000fff1a7819 */ /* 0x000fe4000001161a */
[----:B0-----:R-:W-:Y:S02]  /*1f00*/  SHF.R.U32.HI R28, RZ, 0xf, R25 ;  /* 0x0000000fff1c7819 */ /* 0x001fe40000011619 */
        /* <DEDUP_REMOVED lines=15> */
[----:B------:R-:W-:Y:S02]  /*2000*/  SHF.R.U32.HI R27, RZ, 0xe, R22 ;  /* 0x0000000eff1b7819 */ /* 0x000fe40000011616 */
[----:B------:R-:W-:Y:S02]  /*2010*/  LOP3.LUT R26, R26, 0x10001, RZ, 0xc0, !PT ;  /* 0x000100011a1a7812 */ /* 0x000fe400078ec0ff */
[----:B------:R-:W-:Y:S02]  /*2020*/  SHF.R.U32.HI R21, RZ, 0xe, R21 ;  /* 0x0000000eff157819 */ /* 0x000fe40000011615 */
[----:B------:R-:W-:Y:S02]  /*2030*/  SHF.R.U32.HI R20, RZ, 0xe, R23 ;  /* 0x0000000eff147819 */ /* 0x000fe40000011617 */
[----:B------:R-:W-:Y:S02]  /*2040*/  LOP3.LUT R28, R28, 0x10001, RZ, 0xc0, !PT ;  /* 0x000100011c1c7812 */ /* 0x000fe400078ec0ff */
[----:B------:R-:W-:-:S02]  /*2050*/  LOP3.LUT R29, R29, 0x10001, RZ, 0xc0, !PT ;  /* 0x000100011d1d7812 */ /* 0x000fc400078ec0ff */
[C---:B------:R-:W-:Y:S02]  /*2060*/  LOP3.LUT R34, R16.reuse, 0x1f001f, RZ, 0xc0, !PT ;  /* 0x001f001f10227812 */ /* 0x040fe400078ec0ff */
[--C-:B------:R-:W-:Y:S02]  /*2070*/  SHF.R.U32.HI R35, RZ, 0xa, R16.reuse ;  /* 0x0000000aff237819 */ /* 0x100fe40000011610 */
[----:B------:R-:W-:Y:S02]  /*2080*/  LOP3.LUT R71, R16, 0x3e003e0, RZ, 0xc0, !PT ;  /* 0x03e003e010477812 */ /* 0x000fe400078ec0ff */
[----:B------:R-:W-:Y:S02]  /*2090*/  LOP3.LUT R25, R24, 0x20002, R25, 0xf8, !PT ;  /* 0x0002000218197812 */ /* 0x000fe400078ef819 */
[----:B------:R-:W-:Y:S02]  /*20a0*/  SHF.R.U32.HI R16, RZ, 0xd, R16 ;  /* 0x0000000dff107819 */ /* 0x000fe40000011610 */
[----:B------:R-:W-:-:S02]  /*20b0*/  LOP3.LUT R52, R18, 0x1f001f, RZ, 0xc0, !PT ;  /* 0x001f001f12347812 */ /* 0x000fc400078ec0ff */
[----:B------:R-:W-:Y:S02]  /*20c0*/  SHF.R.U32.HI R48, RZ, 0xa, R18 ;  /* 0x0000000aff307819 */ /* 0x000fe40000011612 */
[----:B------:R-:W-:Y:S02]  /*20d0*/  LOP3.LUT R74, R18, 0x3e003e0, RZ, 0xc0, !PT ;  /* 0x03e003e0124a7812 */ /* 0x000fe400078ec0ff */
[----:B------:R-:W-:Y:S02]  /*20e0*/  LOP3.LUT R27, R26, 0x20002, R27, 0xf8, !PT ;  /* 0x000200021a1b7812 */ /* 0x000fe400078ef81b */
[C---:B------:R-:W-:Y:S02]  /*20f0*/  LOP3.LUT R36, R17.reuse, 0x1f001f, RZ, 0xc0, !PT ;  /* 0x001f001f11247812 */ /* 0x040fe400078ec0ff */
[----:B------:R-:W-:Y:S02]  /*2100*/  SHF.R.U32.HI R37, RZ, 0xa, R17 ;  /* 0x0000000aff257819 */ /* 0x000fe40000011611 */
[----:B------:R-:W-:-:S02]  /*2110*/  LOP3.LUT R72, R17, 0x3e003e0, RZ, 0xc0, !PT ;  /* 0x03e003e011487812 */ /* 0x000fc400078ec0ff */
[----:B------:R-:W-:Y:S02]  /*2120*/  SHF.R.U32.HI R18, RZ, 0xd, R18 ;  /* 0x0000000dff127819 */ /* 0x000fe40000011612 */
[C---:B------:R-:W-:Y:S02]  /*2130*/  LOP3.LUT R56, R19.reuse, 0x1f001f, RZ, 0xc0, !PT ;  /* 0x001f001f13387812 */ /* 0x040fe400078ec0ff */
[----:B------:R-:W-:Y:S02]  /*2140*/  SHF.R.U32.HI R57, RZ, 0xa, R19 ;  /* 0x0000000aff397819 */ /* 0x000fe40000011613 */
[----:B------:R-:W-:Y:S02]  /*2150*/  LOP3.LUT R76, R19, 0x3e003e0, RZ, 0xc0, !PT ;  /* 0x03e003e0134c7812 */ /* 0x000fe400078ec0ff */
[----:B------:R-:W-:Y:S02]  /*2160*/  LOP3.LUT R28, R28, 0x20002, R21, 0xf8, !PT ;  /* 0x000200021c1c7812 */ /* 0x000fe400078ef815 */
[----:B------:R-:W-:-:S02]  /*2170*/  LOP3.LUT R20, R29, 0x20002, R20, 0xf8, !PT ;  /* 0x000200021d147812 */ /* 0x000fc400078ef814 */
[----:B------:R-:W-:Y:S02]  /*2180*/  SHF.R.U32.HI R17, RZ, 0xd, R17 ;  /* 0x0000000dff117819 */ /* 0x000fe40000011611 */
[----:B------:R-:W-:Y:S02]  /*2190*/  SHF.R.U32.HI R19, RZ, 0xd, R19 ;  /* 0x0000000dff137819 */ /* 0x000fe40000011613 */
[----:B------:R-:W-:Y:S02]  /*21a0*/  LOP3.LUT R25, R25, 0x40004, R16, 0xf8, !PT ;  /* 0x0004000419197812 */ /* 0x000fe400078ef810 */
[----:B------:R-:W-:Y:S02]  /*21b0*/  LOP3.LUT R27, R27, 0x40004, R18, 0xf8, !PT ;  /* 0x000400041b1b7812 */ /* 0x000fe400078ef812 */
[----:B------:R-:W-:Y:S02]  /*21c0*/  LOP3.LUT R30, R12, 0x1f001f, RZ, 0xc0, !PT ;  /* 0x001f001f0c1e7812 */ /* 0x000fe400078ec0ff */
[----:B------:R-:W-:-:S02]  /*21d0*/  SHF.R.U32.HI R31, RZ, 0xa, R12 ;  /* 0x0000000aff1f7819 */ /* 0x000fc4000001160c */
[----:B------:R-:W-:Y:S02]  /*21e0*/  LOP3.LUT R16, R12, 0x3e003e0, RZ, 0xc0, !PT ;  /* 0x03e003e00c107812 */ /* 0x000fe400078ec0ff */
[----:B------:R-:W-:Y:S02]  /*21f0*/  LOP3.LUT R28, R28, 0x40004, R17, 0xf8, !PT ;  /* 0x000400041c1c7812 */ /* 0x000fe400078ef811 */
[----:B------:R-:W-:Y:S02]  /*2200*/  LOP3.LUT R19, R20, 0x40004, R19, 0xf8, !PT ;  /* 0x0004000414137812 */ /* 0x000fe400078ef813 */
        /* <DEDUP_REMOVED lines=18> */
[C---:B------:R-:W-:Y:S02]  /*2330*/  LOP3.LUT R47, R22.reuse, 0x1f001f, RZ, 0xc0, !PT ;  /* 0x001f001f162f7812 */ /* 0x040fe400078ec0ff */
[----:B------:R-:W-:Y:S02]  /*2340*/  SHF.R.U32.HI R49, RZ, 0xa, R22 ;  /* 0x0000000aff317819 */ /* 0x000fe40000011616 */
[----:B------:R-:W-:-:S02]  /*2350*/  LOP3.LUT R67, R22, 0x3e003e0, RZ, 0xc0, !PT ;  /* 0x03e003e016437812 */ /* 0x000fc400078ec0ff */
[----:B------:R-:W-:Y:S02]  /*2360*/  LOP3.LUT R23, R27, 0x80008, R14, 0xf8, !PT ;  /* 0x000800081b177812 */ /* 0x000fe400078ef80e */
[C---:B------:R-:W-:Y:S02]  /*2370*/  LOP3.LUT R18, R8.reuse, 0x1f001f, RZ, 0xc0, !PT ;  /* 0x001f001f08127812 */ /* 0x040fe400078ec0ff */
[--C-:B------:R-:W-:Y:S02]  /*2380*/  SHF.R.U32.HI R19, RZ, 0xa, R8.reuse ;  /* 0x0000000aff137819 */ /* 0x100fe40000011608 */
[----:B------:R-:W-:Y:S02]  /*2390*/  LOP3.LUT R12, R8, 0x3e003e0, RZ, 0xc0, !PT ;  /* 0x03e003e0080c7812 */ /* 0x000fe400078ec0ff */
[----:B------:R-:W-:Y:S02]  /*23a0*/  SHF.R.U32.HI R20, RZ, 0xb, R8 ;  /* 0x0000000bff147819 */ /* 0x000fe40000011608 */
[----:B------:R-:W-:-:S02]  /*23b0*/  LOP3.LUT R59, R59, 0x64006400, RZ, 0xfc, !PT ;  /* 0x640064003b3b7812 */ /* 0x000fc400078efcff */
[----:B------:R-:W-:Y:S02]  /*23c0*/  LOP3.LUT R22, R28, 0x80008, R13, 0xf8, !PT ;  /* 0x000800081c167812 */ /* 0x000fe400078ef80d */
[----:B------:R-:W-:Y:S01]  /*23d0*/  SHF.R.U32.HI R21, RZ, 0xb, R9 ;  /* 0x0000000bff157819 */ /* 0x000fe20000011609 */
[----:B------:R-:W-:Y:S01]  /*23e0*/  HFMA2 R77, R59, R66.H0_H0, -48, -48 ;  /* 0xd200d2003b4d7431 */ /* 0x000fe20000040042 */
[C---:B------:R-:W-:Y:S02]  /*23f0*/  LOP3.LUT R26, R10.reuse, 0x1f001f, RZ, 0xc0, !PT ;  /* 0x001f001f0a1a7812 */ /* 0x040fe400078ec0ff */
[--C-:B------:R-:W-:Y:S02]  /*2400*/  SHF.R.U32.HI R27, RZ, 0xa, R10.reuse ;  /* 0x0000000aff1b7819 */ /* 0x100fe4000001160a */
[----:B------:R-:W-:Y:S02]  /*2410*/  LOP3.LUT R14, R10, 0x3e003e0, RZ, 0xc0, !PT ;  /* 0x03e003e00a0e7812 */ /* 0x000fe400078ec0ff */
[----:B------:R-:W-:-:S02]  /*2420*/  SHF.R.U32.HI R8, RZ, 0xb, R10 ;  /* 0x0000000bff087819 */ /* 0x000fc4000001160a */
[C---:B------:R-:W-:Y:S02]  /*2430*/  LOP3.LUT R24, R9.reuse, 0x1f001f, RZ, 0xc0, !PT ;  /* 0x001f001f09187812 */ /* 0x040fe400078ec0ff */
[----:B------:R-:W-:Y:S02]  /*2440*/  SHF.R.U32.HI R25, RZ, 0xa, R9 ;  /* 0x0000000aff197819 */ /* 0x000fe40000011609 */
[----:B------:R-:W-:Y:S02]  /*2450*/  LOP3.LUT R13, R9, 0x3e003e0, RZ, 0xc0, !PT ;  /* 0x03e003e0090d7812 */ /* 0x000fe400078ec0ff */
[C---:B------:R-:W-:Y:S02]  /*2460*/  LOP3.LUT R10, R11.reuse, 0x3e003e0, RZ, 0xc0, !PT ;  /* 0x03e003e00b0a7812 */ /* 0x040fe400078ec0ff */
[----:B------:R-:W-:Y:S02]  /*2470*/  LOP3.LUT R28, R11, 0x1f001f, RZ, 0xc0, !PT ;  /* 0x001f001f0b1c7812 */ /* 0x000fe400078ec0ff */
[----:B------:R-:W-:-:S02]  /*2480*/  SHF.R.U32.HI R29, RZ, 0xa, R11 ;  /* 0x0000000aff1d7819 */ /* 0x000fc4000001160b */
[----:B------:R-:W-:Y:S02]  /*2490*/  SHF.R.U32.HI R11, RZ, 0xb, R11 ;  /* 0x0000000bff0b7819 */ /* 0x000fe4000001160b */
[----:B------:R-:W-:Y:S02]  /*24a0*/  LOP3.LUT R65, R65, 0x64006400, RZ, 0xfc, !PT ;  /* 0x6400640041417812 */ /* 0x000fe400078efcff */
[----:B------:R-:W-:Y:S02]  /*24b0*/  LOP3.LUT R9, R68, 0x64006400, RZ, 0xfc, !PT ;  /* 0x6400640044097812 */ /* 0x000fe400078efcff */
[----:B------:R-:W-:Y:S01]  /*24c0*/  LOP3.LUT R20, R15, 0x100010, R20, 0xf8, !PT ;  /* 0x001000100f147812 */ /* 0x000fe200078ef814 */
[----:B------:R-:W-:Y:S01]  /*24d0*/  HFMA2 R73, R65, R66.H0_H0, -48, -48 ;  /* 0xd200d20041497431 */ /* 0x000fe20000040042 */
[----:B------:R-:W-:Y:S02]  /*24e0*/  LOP3.LUT R21, R22, 0x100010, R21, 0xf8, !PT ;  /* 0x0010001016157812 */ /* 0x000fe400078ef815 */
[----:B------:R-:W-:-:S02]  /*24f0*/  LOP3.LUT R7, R7, 0x64006400, RZ, 0xfc, !PT ;  /* 0x6400640007077812 */ /* 0x000fc400078efcff */
[----:B------:R-:W-:Y:S02]  /*2500*/  LOP3.LUT R22, R23, 0x100010, R8, 0xf8, !PT ;  /* 0x0010001017167812 */ /* 0x000fe400078ef808 */
[----:B------:R-:W-:Y:S01]  /*2510*/  LOP3.LUT R59, R67, 0x64006400, RZ, 0xfc, !PT ;  /* 0x64006400433b7812 */ /* 0x000fe200078efcff */
[-C--:B------:R-:W-:Y:S01]  /*2520*/  HFMA2 R68, R7, R66.reuse.H0_H0, -48, -48 ;  /* 0xd200d20007447431 */ /* 0x080fe20000040042 */
        /* <DEDUP_REMOVED lines=162> */
[----:B------:R-:W0:Y:S01]  /*2f50*/  LDS.128 R24, [UR8+-0x80] ;  /* 0xffff8008ff187984 */ /* 0x000e220008000c00 */
        /* <DEDUP_REMOVED lines=12> */
[----:B------:R-:W1:Y:S01]  /*3020*/  LDS.128 R28, [UR8+-0x70] ;  /* 0xffff9008ff1c7984 */ /* 0x000e620008000c00 */
        /* <DEDUP_REMOVED lines=42> */
.L_x_1549:
[----:B------:R-:W-:Y:S01]  /*32d0*/  @!UP1 UMOV UR4, UR6 ;  /* 0x0000000600049c82 */ /* 0x000fe20008000000 */
[----:B------:R-:W-:Y:S05]  /*32e0*/  BRA.U !UP3, `(.L_x_1550) ;  /* 0x000000090b707547 */ /* 0x000fea000b800000 */
        /* <DEDUP_REMOVED lines=23> */
[----:B------:R-:W0:Y:S01]  /*3460*/  LDS.128 R24, [UR8] ;  /* 0x00000008ff187984 */ /* 0x000e220008000c00 */
        /* <DEDUP_REMOVED lines=55> */
.L_x_1551:
        /* <DEDUP_REMOVED lines=77> */
.L_x_1550:
        /* <DEDUP_REMOVED lines=8> */
.L_x_1548:
[----:B------:R-:W0:Y:S01]  /*3d30*/  S2R R7, SR_CTAID.X ;  /* 0x0000000000077919 */ /* 0x000e220000002500 */
[----:B------:R-:W1:Y:S01]  /*3d40*/  LDC.64 R8, c[0x0][0x3a0] ;  /* 0x0000e800ff087b82 */ /* 0x000e620000000a00 */
[----:B------:R-:W-:Y:S01]  /*3d50*/  UIMAD UR15, UR15, 0x3, URZ ;  /* 0x000000030f0f78a4 */ /* 0x000fe2000f8e02ff */
[----:B------:R-:W-:Y:S01]  /*3d60*/  HMUL2 R11, R6, UR25.H0_H0 ;  /* 0x20000019060b7c32 */ /* 0x000fe20008000000 */
[----:B------:R-:W0:Y:S02]  /*3d70*/  S2R R10, SR_TID.X ;  /* 0x00000000000a7919 */ /* 0x000e240000002100 */
[----:B0-----:R-:W-:Y:S02]  /*3d80*/  LEA R7, R7, R10, 0x6 ;  /* 0x0000000a07077211 */ /* 0x001fe400078e30ff */
[----:B------:R-:W-:Y:S02]  /*3d90*/  IMAD.U32 R10, RZ, RZ, UR15 ;  /* 0x0000000fff0a7e24 */ /* 0x000fe4000f8e00ff */
        /* <DEDUP_REMOVED lines=13> */
.L_x_1556:
[----:B------:R-:W0:Y:S02]  /*3e70*/  LDS R6, [R5] ;  /* 0x0000000005067984 */ /* 0x000e240000000800 */
[----:B0-----:R-:W-:-:S05]  /*3e80*/  HADD2 R7, R6, R11 ;  /* 0x0000000b06077230 */ /* 0x001fca0000000000 */
[----:B------:R-:W0:Y:S02]  /*3e90*/  ATOMS.CAST.SPIN P0, [R5], R6, R7 ;  /* 0x000000060500758d */ /* 0x000e240001800007 */
[----:B0-----:R-:W-:Y:S05]  /*3ea0*/  @!P0 BRA `(.L_x_1556) ;  /* 0xfffffffc00f08947 */ /* 0x001fea000383ffff */
[----:B------:R-:W-:Y:S05]  /*3eb0*/  BRA `(.L_x_1554) ;  /* 0x00000000000c7947 */ /* 0x000fea0003800000 */
.L_x_1555:
[----:B------:R-:W2:Y:S02]  /*3ec0*/  LD.E R5, desc[UR22][R8.64] ;  /* 0x0000001608057980 */ /* 0x000ea4000c101900 */
[----:B--2---:R-:W-:-:S05]  /*3ed0*/  IADD3 R5, PT, PT, R11, R5, RZ ;  /* 0x000000050b057210 */ /* 0x004fca0007ffe0ff */
[----:B------:R0:W-:Y:S02]  /*3ee0*/  ST.E desc[UR22][R8.64], R5 ;  /* 0x0000000508007985 */ /* 0x0001e4000c101916 */
.L_x_1554:
[----:B------:R-:W-:Y:S05]  /*3ef0*/  BSYNC.RECONVERGENT B0 ;  /* 0x0000000000007941 */ /* 0x000fea0003800200 */
.L_x_1553:
[----:B------:R1:W-:Y:S01]  /*3f00*/  ATOM.E.ADD.F16x2.RN.STRONG.GPU P0, RZ, desc[UR22][R8.64+0x4], R13 ;  /* 0x8000040d08ff79a2 */ /* 0x0003e2000c10e116 */
[----:B------:R-:W-:Y:S04]  /*3f10*/  BSSY.RECONVERGENT B0, `(.L_x_1557) ;  /* 0x000000e000007945 */ /* 0x000fe80003800200 */
[----:B-1----:R-:W-:Y:S05]  /*3f20*/  @P0 BRA `(.L_x_1558) ;  /* 0x0000000000300947 */ /* 0x002fea0003800000 */
[----:B------:R-:W1:Y:S02]  /*3f30*/  QSPC.E.S P0, RZ, [R8+0x4] ;  /* 0x0000040008ff73aa */ /* 0x000e640000000500 */
[----:B-1----:R-:W-:Y:S05]  /*3f40*/  @!P0 BRA `(.L_x_1559) ;  /* 0x00000000001c8947 */ /* 0x002fea0003800000 */
[----:B------:R-:W-:-:S05]  /*3f50*/  IMAD.MOV.U32 R6, RZ, RZ, R8 ;  /* 0x000000ffff067224 */ /* 0x000fca00078e0008 */
[----:B0-----:R-:W-:-:S07]  /*3f60*/  MOV R5, R6 ;  /* 0x0000000600057202 */ /* 0x001fce0000000f00 */
.L_x_1560:
[----:B------:R-:W0:Y:S02]  /*3f70*/  LDS R6, [R5+0x4] ;  /* 0x0000040005067984 */ /* 0x000e240000000800 */
[----:B0-----:R-:W-:-:S05]  /*3f80*/  HFMA2 R7, R6, 1, 1, R13 ;  /* 0x3c003c0006077831 */ /* 0x001fca000000000d */
[----:B------:R-:W0:Y:S02]  /*3f90*/  ATOMS.CAST.SPIN P0, [R5+0x4], R6, R7 ;  /* 0x000004060500758d */ /* 0x000e240001800007 */
[----:B0-----:R-:W-:Y:S05]  /*3fa0*/  @!P0 BRA `(.L_x_1560) ;  /* 0xfffffffc00f08947 */ /* 0x001fea000383ffff */
[----:B------:R-:W-:Y:S05]  /*3fb0*/  BRA `(.L_x_1558) ;  /* 0x00000000000c7947 */ /* 0x000fea0003800000 */
.L_x_1559:
[----:B0-----:R-:W2:Y:S02]  /*3fc0*/  LD.E R5, desc[UR22][R8.64+0x4] ;  /* 0x0000041608057980 */ /* 0x001ea4000c101900 */
[----:B--2---:R-:W-:-:S05]  /*3fd0*/  IADD3 R5, PT, PT, R13, R5, RZ ;  /* 0x000000050d057210 */ /* 0x004fca0007ffe0ff */
[----:B------:R1:W-:Y:S02]  /*3fe0*/  ST.E desc[UR22][R8.64+0x4], R5 ;  /* 0x0000040508007985 */ /* 0x0003e4000c101916 */
.L_x_1558:
[----:B------:R-:W-:Y:S05]  /*3ff0*/  BSYNC.RECONVERGENT B0 ;  /* 0x0000000000007941 */ /* 0x000fea0003800200 */
.L_x_1557:
        /* <DEDUP_REMOVED lines=13> */
.L_x_1564:
[----:B------:R-:W0:Y:S02]  /*40d0*/  LDS R4, [R3] ;  /* 0x0000000003047984 */ /* 0x000e240000000800 */
[----:B0-----:R-:W-:-:S05]  /*40e0*/  HADD2 R5, R4, R7 ;  /* 0x0000000704057230 */ /* 0x001fca0000000000 */
[----:B------:R-:W0:Y:S02]  /*40f0*/  ATOMS.CAST.SPIN P0, [R3], R4, R5 ;  /* 0x000000040300758d */ /* 0x000e240001800005 */
[----:B0-----:R-:W-:Y:S05]  /*4100*/  @!P0 BRA `(.L_x_1564) ;  /* 0xfffffffc00f08947 */ /* 0x001fea000383ffff */
[----:B------:R-:W-:Y:S05]  /*4110*/  BRA `(.L_x_1562) ;  /* 0x00000000000c7947 */ /* 0x000fea0003800000 */
.L_x_1563:
[----:B------:R-:W2:Y:S02]  /*4120*/  LD.E R3, desc[UR22][R8.64] ;  /* 0x0000001608037980 */ /* 0x000ea4000c101900 */
[----:B--2---:R-:W-:-:S05]  /*4130*/  IMAD.IADD R3, R7, 0x1, R3 ;  /* 0x0000000107037824 */ /* 0x004fca00078e0203 */
[----:B------:R0:W-:Y:S02]  /*4140*/  ST.E desc[UR22][R8.64], R3 ;  /* 0x0000000308007985 */ /* 0x0001e4000c101916 */
.L_x_1562:
[----:B------:R-:W-:Y:S05]  /*4150*/  BSYNC.RECONVERGENT B0 ;  /* 0x0000000000007941 */ /* 0x000fea0003800200 */
.L_x_1561:
[----:B------:R1:W-:Y:S01]  /*4160*/  ATOM.E.ADD.F16x2.RN.STRONG.GPU P0, RZ, desc[UR22][R8.64+0x4], R11 ;  /* 0x8000040b08ff79a2 */ /* 0x0003e2000c10e116 */
[----:B------:R-:W-:Y:S04]  /*4170*/  BSSY.RECONVERGENT B0, `(.L_x_1565) ;  /* 0x000000e000007945 */ /* 0x000fe80003800200 */
[----:B-1----:R-:W-:Y:S05]  /*4180*/  @P0 BRA `(.L_x_1566) ;  /* 0x0000000000300947 */ /* 0x002fea0003800000 */
[----:B------:R-:W1:Y:S02]  /*4190*/  QSPC.E.S P0, RZ, [R8+0x4] ;  /* 0x0000040008ff73aa */ /* 0x000e640000000500 */
[----:B-1----:R-:W-:Y:S05]  /*41a0*/  @!P0 BRA `(.L_x_1567) ;  /* 0x00000000001c8947 */ /* 0x002fea0003800000 */
[----:B------:R-:W-:-:S04]  /*41b0*/  MOV R4, R8 ;  /* 0x0000000800047202 */ /* 0x000fc80000000f00 */
[----:B0-----:R-:W-:-:S07]  /*41c0*/  MOV R3, R4 ;  /* 0x0000000400037202 */ /* 0x001fce0000000f00 */
.L_x_1568:
[----:B------:R-:W0:Y:S02]  /*41d0*/  LDS R4, [R3+0x4] ;  /* 0x0000040003047984 */ /* 0x000e240000000800 */
[----:B0-----:R-:W-:-:S05]  /*41e0*/  HFMA2 R5, R4, 1, 1, R11 ;  /* 0x3c003c0004057831 */ /* 0x001fca000000000b */
[----:B------:R-:W0:Y:S02]  /*41f0*/  ATOMS.CAST.SPIN P0, [R3+0x4], R4, R5 ;  /* 0x000004040300758d */ /* 0x000e240001800005 */
[----:B0-----:R-:W-:Y:S05]  /*4200*/  @!P0 BRA `(.L_x_1568) ;  /* 0xfffffffc00f08947 */ /* 0x001fea000383ffff */
[----:B------:R-:W-:Y:S05]  /*4210*/  BRA `(.L_x_1566) ;  /* 0x00000000000c7947 */ /* 0x000fea0003800000 */
.L_x_1567:
[----:B0-----:R-:W2:Y:S02]  /*4220*/  LD.E R3, desc[UR22][R8.64+0x4] ;  /* 0x0000041608037980 */ /* 0x001ea4000c101900 */
[----:B--2---:R-:W-:-:S05]  /*4230*/  IMAD.IADD R3, R11, 0x1, R3 ;  /* 0x000000010b037824 */ /* 0x004fca00078e0203 */
[----:B------:R1:W-:Y:S02]  /*4240*/  ST.E desc[UR22][R8.64+0x4], R3 ;  /* 0x0000040308007985 */ /* 0x0003e4000c101916 */
.L_x_1566:
[----:B------:R-:W-:Y:S05]  /*4250*/  BSYNC.RECONVERGENT B0 ;  /* 0x0000000000007941 */ /* 0x000fea0003800200 */
.L_x_1565:
        /* <DEDUP_REMOVED lines=14> */
.L_x_1572:
[----:B------:R-:W0:Y:S02]  /*4340*/  LDS R2, [R0] ;  /* 0x0000000000027984 */ /* 0x000e240000000800 */
[----:B0-----:R-:W-:-:S05]  /*4350*/  HADD2 R3, R2, R5 ;  /* 0x0000000502037230 */ /* 0x001fca0000000000 */
[----:B------:R-:W0:Y:S02]  /*4360*/  ATOMS.CAST.SPIN P0, [R0], R2, R3 ;  /* 0x000000020000758d */ /* 0x000e240001800003 */
[----:B0-----:R-:W-:Y:S05]  /*4370*/  @!P0 BRA `(.L_x_1572) ;  /* 0xfffffffc00f08947 */ /* 0x001fea000383ffff */
[----:B------:R-:W-:Y:S05]  /*4380*/  BRA `(.L_x_1570) ;  /* 0x00000000000c7947 */ /* 0x000fea0003800000 */
.L_x_1571:
[----:B------:R-:W2:Y:S02]  /*4390*/  LD.E R0, desc[UR22][R8.64] ;  /* 0x0000001608007980 */ /* 0x000ea4000c101900 */
[----:B--2---:R-:W-:-:S05]  /*43a0*/  IADD3 R3, PT, PT, R5, R0, RZ ;  /* 0x0000000005037210 */ /* 0x004fca0007ffe0ff */
[----:B------:R0:W-:Y:S02]  /*43b0*/  ST.E desc[UR22][R8.64], R3 ;  /* 0x0000000308007985 */ /* 0x0001e4000c101916 */
.L_x_1570:
[----:B------:R-:W-:Y:S05]  /*43c0*/  BSYNC.RECONVERGENT B0 ;  /* 0x0000000000007941 */ /* 0x000fea0003800200 */
.L_x_1569:
[----:B------:R1:W-:Y:S02]  /*43d0*/  ATOM.E.ADD.F16x2.RN.STRONG.GPU P0, RZ, desc[UR22][R8.64+0x4], R85 ;  /* 0x8000045508ff79a2 */ /* 0x0003e4000c10e116 */
[----:B-1----:R-:W-:Y:S05]  /*43e0*/  @P0 EXIT ;  /* 0x000000000000094d */ /* 0x002fea0003800000 */
[----:B------:R-:W1:Y:S02]  /*43f0*/  QSPC.E.S P0, RZ, [R8+0x4] ;  /* 0x0000040008ff73aa */ /* 0x000e640000000500 */
[----:B-1----:R-:W-:Y:S05]  /*4400*/  @!P0 BRA `(.L_x_1573) ;  /* 0x00000000001c8947 */ /* 0x002fea0003800000 */
[----:B------:R-:W-:-:S05]  /*4410*/  IMAD.MOV.U32 R2, RZ, RZ, R8 ;  /* 0x000000ffff027224 */ /* 0x000fca00078e0008 */
[----:B------:R-:W-:-:S07]  /*4420*/  MOV R0, R2 ;  /* 0x0000000200007202 */ /* 0x000fce0000000f00 */
.L_x_1574:
[----:B------:R-:W0:Y:S02]  /*4430*/  LDS R2, [R0+0x4] ;  /* 0x0000040000027984 */ /* 0x000e240000000800 */
[----:B0-----:R-:W-:-:S05]  /*4440*/  HFMA2 R3, R2, 1, 1, R85 ;  /* 0x3c003c0002037831 */ /* 0x001fca0000000055 */
[----:B------:R-:W0:Y:S02]  /*4450*/  ATOMS.CAST.SPIN P0, [R0+0x4], R2, R3 ;  /* 0x000004020000758d */ /* 0x000e240001800003 */
[----:B0-----:R-:W-:Y:S05]  /*4460*/  @!P0 BRA `(.L_x_1574) ;  /* 0xfffffffc00f08947 */ /* 0x001fea000383ffff */
[----:B------:R-:W-:Y:S05]  /*4470*/  EXIT ;  /* 0x000000000000794d */ /* 0x000fea0003800000 */
.L_x_1573:
[----:B------:R-:W0:Y:S02]  /*4480*/  LD.E R0, desc[UR22][R8.64+0x4] ;  /* 0x0000041608007980 */ /* 0x000e24000c101900 */
[----:B0-----:R-:W-:-:S05]  /*4490*/  IADD3 R3, PT, PT, R85, R0, RZ ;  /* 0x0000000055037210 */ /* 0x001fca0007ffe0ff */
[----:B------:R-:W-:Y:S01]  /*44a0*/  ST.E desc[UR22][R8.64+0x4], R3 ;  /* 0x0000040308007985 */ /* 0x000fe2000c101916 */
[----:B------:R-:W-:Y:S05]  /*44b0*/  EXIT ;  /* 0x000000000000794d */ /* 0x000fea0003800000 */
.L_x_1575:
        /* <DEDUP_REMOVED lines=12> */
.L_x_3936:


//--------------------- .text._Z23gemm_half_q_half_kernelILi3ELi24ELb1ELb1ELi64EEvPK6__halfPKjS4_S2_PS0_iiiiPKtS7_iiiiiibS2_i --------------------------
	.section	.text._Z23gemm_half_q_half_kernelILi3ELi24ELb1ELb1ELi64EEvPK6__halfPKjS4_S2_PS0_iiiiPKtS7_iiiiiibS2_i,"ax",@progbits
	.align	128
        .global         _Z23gemm_half_q_half_kernelILi3ELi24ELb1ELb1ELi64EEvPK6__halfPKjS4_S2_PS0_iiiiPKtS7_iiiiiibS2_i
        .type           _Z23gemm_half_q_half_kernelILi3ELi24ELb1ELb1ELi64EEvPK6__halfPKjS4_S2_PS0_iiiiPKtS7_iiiiiibS2_i,@function
        .size           _Z23gemm_half_q_half_kernelILi3ELi24ELb1ELb1ELi64EEvPK6__halfPKjS4_S2_PS0_iiiiPKtS7_iiiiiibS2_i,(.L_x_3937 - _Z23gemm_half_q_half_kernelILi3ELi24ELb1ELb1ELi64EEvPK6__halfPKjS4_S2_PS0_iiiiPKtS7_iiiiiibS2_i)
        .other          _Z23gemm_half_q_half_kernelILi3ELi24ELb1ELb1ELi64EEvPK6__halfPKjS4_S2_PS0_iiiiPKtS7_iiiiiibS2_i,@"STO_CUDA_ENTRY STV_DEFAULT"
_Z23gemm_half_q_half_kernelILi3ELi24ELb1ELb1ELi64EEvPK6__halfPKjS4_S2_PS0_iiiiPKtS7_iiiiiibS2_i:
.text._Z23gemm_half_q_half_kernelILi3ELi24ELb1ELb1ELi64EEvPK6__halfPKjS4_S2_PS0_iiiiPKtS7_iiiiiibS2_i:
[----:B------:R-:W0:Y:S08]  /*0000*/  LDC R1, c[0x0][0x37c] ;  /* 0x0000df00ff017b82 */ /* 0x000e300000000800 */
[----:B------:R-:W1:Y:S01]  /*0010*/  S2UR UR7, SR_CTAID.Y ;  /* 0x00000000000779c3 */ /* 0x000e620000002600 */
[----:B0-----:R-:W-:-:S07]  /*0020*/  IADD3 R1, PT, PT, R1, -0x10, RZ ;  /* 0xfffffff001017810 */ /* 0x001fce0007ffe0ff */
[----:B------:R-:W0:Y:S01]  /*0030*/  LDC R42, c[0x0][0x3a8] ;  /* 0x0000ea00ff2a7b82 */ /* 0x000e220000000800 */
[----:B-1----:R-:W-:-:S06]  /*0040*/  UIMAD UR6, UR7, 0x3, URZ ;  /* 0x00000003070678a4 */ /* 0x002fcc000f8e02ff */
        /* <DEDUP_REMOVED lines=11> */
[----:B------:R-:W-:Y:S01]  /*0100*/  PRMT R27, RZ, 0x7610, R27 ;  /* 0x00007610ff1b7816 */ /* 0x000fe2000000001b */
[----:B------:R-:W4:Y:S01]  /*0110*/  S2R R10, SR_CTAID.X ;  /* 0x00000000000a7919 */ /* 0x000f220000002500 */
[----:B---3--:R-:W-:-:S07]  /*0120*/  PRMT R0, R41, 0x7610, R0 ;  /* 0x0000761029007816 */ /* 0x008fce0000000000 */
[----:B012-4-:R-:W-:Y:S05]  /*0130*/  @!P1 BRA `(.L_x_1576) ;  /* 0x0000000000289947 */ /* 0x017fea0003800000 */
        /* <DEDUP_REMOVED lines=10> */
.L_x_1576:
        /* <DEDUP_REMOVED lines=22> */
[----:B------:R-:W-:-:S04]  /*0340*/  LEA R8, R6, R6, 0x1 ;  /* 0x0000000606087211 */ /* 0x000fc800078e08ff */
        /* <DEDUP_REMOVED lines=11> */
[----:B-1----:R-:W-:-:S09]  /*0400*/  IADD3 R14, PT, PT, R8, R5, RZ ;  /* 0x00000005080e7210 */ /* 0x002fd20007ffe0ff */
[----:B------:R-:W-:Y:S05]  /*0410*/  @P0 BRA `(.L_x_1580) ;  /* 0x0000000000ec0947 */ /* 0x000fea0003800000 */
[----:B------:R-:W-:Y:S02]  /*0420*/  IADD3 R6, PT, PT, RZ, -R15, RZ ;  /* 0x8000000fff067210 */ /* 0x000fe40007ffe0ff */
[----:B------:R-:W-:Y:S02]  /*0430*/  PLOP3.LUT P0, PT, PT, PT, PT, 0x80, 0x8 ;  /* 0x000000000008781c */ /* 0x000fe40003f0f070 */
[----:B------:R-:W-:-:S13]  /*0440*/  ISETP.GT.AND P2, PT, R6, 0x3, PT ;  /* 0x000000030600780c */ /* 0x000fda0003f44270 */
[----:B------:R-:W-:Y:S05]  /*0450*/  @!P2 BRA `(.L_x_1581) ;  /* 0x000000000084a947 */ /* 0x000fea0003800000 */
[----:B------:R-:W-:-:S13]  /*0460*/  PLOP3.LUT P0, PT, PT, PT, PT, 0x8, 0x80 ;  /* 0x000000000080781c */ /* 0x000fda0003f0e170 */
.L_x_1582:
        /* <DEDUP_REMOVED lines=8> */
[----:B------:R-:W-:Y:S02]  /*04f0*/  LEA.HI.X.SX32 R12, R8, RZ, 0x1, P3 ;  /* 0x000000ff080c7211 */ /* 0x000fe400018f0eff */
[----:B------:R-:W-:Y:S01]  /*0500*/  IADD3 R11, P4, PT, R17, R10, RZ ;  /* 0x0000000a110b7210 */ /* 0x000fe20007f9e0ff */
[----:B------:R-:W2:Y:S01]  /*0510*/  LDG.E.U16.CONSTANT R7, desc[UR8][R6.64] ;  /* 0x0000000806077981 */ /* 0x000ea2000c1e9500 */
[----:B------:R-:W-:Y:S02]  /*0520*/  LEA R8, P2, R9, UR4, 0x1 ;  /* 0x0000000409087c11 */ /* 0x000fe4000f8408ff */
        /* <DEDUP_REMOVED lines=20> */
.L_x_1581:
        /* <DEDUP_REMOVED lines=20> */
.L_x_1583:
[----:B------:R-:W-:-:S13]  /*07b0*/  ISETP.EQ.AND P2, PT, R15, RZ, PT ;  /* 0x000000ff0f00720c */ /* 0x000fda0003f42270 */
[----:B------:R-:W-:Y:S05]  /*07c0*/  @!P0 BRA P2, `(.L_x_1578) ;  /* 0x0000000400788947 */ /* 0x000fea0001000000 */
.L_x_1580:
        /* <DEDUP_REMOVED lines=12> */
.L_x_1579:
[----:B------:R-:W-:-:S04]  /*0890*/  LEA R6, P0, R17, UR10, 0x1 ;  /* 0x0000000a11067c11 */ /* 0x000fc8000f8008ff */
[----:B------:R-:W-:Y:S02]  /*08a0*/  LEA.HI.X R7, R17, UR11, RZ, 0x1, P0 ;  /* 0x0000000b11077c11 */ /* 0x000fe400080f0cff */
[----:B------:R-:W-:Y:S01]  /*08b0*/  IADD3 R15, PT, PT, RZ, -R4, RZ ;  /* 0x80000004ff0f7210 */ /* 0x000fe20007ffe0ff */
[----:B------:R-:W-:Y:S01]  /*08c0*/  IMAD R16, R5, UR7, RZ ;  /* 0x0000000705107c24 */ /* 0x000fe2000f8e02ff */
[----:B------:R-:W0:Y:S01]  /*08d0*/  LDCU.64 UR10, c[0x0][0x380] ;  /* 0x00007000ff0a77ac */ /* 0x000e220008000a00 */
[----:B------:R1:W5:Y:S01]  /*08e0*/  LDG.E.U16.CONSTANT R17, desc[UR8][R6.64] ;  /* 0x0000000806117981 */ /* 0x000362000c1e9500 */
[----:B------:R-:W-:Y:S02]  /*08f0*/  ISETP.GE.AND P0, PT, R15, RZ, PT ;  /* 0x000000ff0f00720c */ /* 0x000fe40003f06270 */
[----:B------:R-:W-:-:S11]  /*0900*/  LEA R16, R16, R16, 0x1 ;  /* 0x0000001010107211 */ /* 0x000fd600078e08ff */
        /* <DEDUP_REMOVED lines=8> */
.L_x_1586:
[----:B-----5:R-:W-:Y:S02]  /*0990*/  IADD3 R7, P2, PT, R17, R16, RZ ;  /* 0x0000001011077210 */ /* 0x020fe40007f5e0ff */
[CC--:B------:R-:W-:Y:S02]  /*09a0*/  IADD3 R8, PT, PT, R16.reuse, R5.reuse, RZ ;  /* 0x0000000510087210 */ /* 0x0c0fe40007ffe0ff */
[----:B------:R-:W-:Y:S02]  /*09b0*/  LEA.HI.X.SX32 R16, R16, RZ, 0x1, P2 ;  /* 0x000000ff10107211 */ /* 0x000fe400010f0eff */
[----:B-1----:R-:W-:Y:S02]  /*09c0*/  LEA R6, P2, R7, UR4, 0x1 ;  /* 0x0000000407067c11 */ /* 0x002fe4000f8408ff */
        /* <DEDUP_REMOVED lines=26> */
[----:B-1----:R-:W-:Y:S01]  /*0b70*/  IADD3 R14, PT, PT, R14, 0x200, RZ ;  /* 0x000002000e0e7810 */ /* 0x002fe20007ffe0ff */
[----:B------:R-:W-:Y:S06]  /*0b80*/  @!P2 BRA `(.L_x_1586) ;  /* 0xfffffffc0080a947 */ /* 0x000fec000383ffff */
.L_x_1585:
        /* <DEDUP_REMOVED lines=21> */
.L_x_1587:
[----:B------:R-:W-:-:S13]  /*0ce0*/  ISETP.NE.OR P0, PT, R15, RZ, P0 ;  /* 0x000000ff0f00720c */ /* 0x000fda0000705670 */
[----:B------:R-:W-:Y:S05]  /*0cf0*/  @!P0 BRA `(.L_x_1578) ;  /* 0x00000000002c8947 */ /* 0x000fea0003800000 */
.L_x_1584:
        /* <DEDUP_REMOVED lines=11> */
.L_x_1578:
[----:B0-----:R-:W-:Y:S05]  /*0db0*/  BSYNC.RECONVERGENT B0 ;  /* 0x0000000000007941 */ /* 0x001fea0003800200 */
.L_x_1577:
        /* <DEDUP_REMOVED lines=8> */
[----:B------:R-:W-:Y:S01]  /*0e40*/  IADD3 R4, PT, PT, RZ, -R4, RZ ;  /* 0x80000004ff047210 */ /* 0x000fe20007ffe0ff */
[----:B-1----:R-:W-:-:S03]  /*0e50*/  IMAD R7, R23, UR7, RZ ;  /* 0x0000000717077c24 */ /* 0x002fc6000f8e02ff */
[----:B------:R-:W-:Y:S01]  /*0e60*/  ISETP.GE.AND P0, PT, R4, RZ, PT ;  /* 0x000000ff0400720c */ /* 0x000fe20003f06270 */
[----:B------:R-:W-:-:S05]  /*0e70*/  IMAD R0, R7, 0x3, R0 ;  /* 0x0000000307007824 */ /* 0x000fca00078e0200 */
        /* <DEDUP_REMOVED lines=8> */
.L_x_1591:
        /* <DEDUP_REMOVED lines=15> */
.L_x_1590:
        /* <DEDUP_REMOVED lines=12> */
.L_x_1592:
[----:B------:R-:W-:-:S13]  /*10b0*/  ISETP.NE.OR P0, PT, R4, RZ, P0 ;  /* 0x000000ff0400720c */ /* 0x000fda0000705670 */
[----:B------:R-:W-:Y:S05]  /*10c0*/  @!P0 BRA `(.L_x_1588) ;  /* 0x00000000001c8947 */ /* 0x000fea0003800000 */
.L_x_1589:
[----:B0-----:R-:W0:Y:S02]  /*10d0*/  LDC.64 R6, c[0x0][0x3a0] ;  /* 0x0000e800ff067b82 */ /* 0x001e240000000a00 */
.L_x_1593:
[----:B0-----:R-:W-:Y:S01]  /*10e0*/  IMAD.WIDE R8, R0, 0x2, R6 ;  /* 0x0000000200087825 */ /* 0x001fe200078e0206 */
[----:B------:R-:W-:Y:S02]  /*10f0*/  IADD3 R4, PT, PT, R4, 0x1, RZ ;  /* 0x0000000104047810 */ /* 0x000fe40007ffe0ff */
[----:B------:R-:W-:Y:S02]  /*1100*/  IADD3 R0, PT, PT, R0, R23, RZ ;  /* 0x0000001700007210 */ /* 0x000fe40007ffe0ff */
[----:B------:R2:W-:Y:S01]  /*1110*/  STG.E.64 desc[UR8][R8.64], RZ ;  /* 0x000000ff08007986 */ /* 0x0005e2000c101b08 */
[----:B------:R-:W-:-:S13]  /*1120*/  ISETP.NE.AND P0, PT, R4, RZ, PT ;  /* 0x000000ff0400720c */ /* 0x000fda0003f05270 */
[----:B--2---:R-:W-:Y:S05]  /*1130*/  @P0 BRA `(.L_x_1593) ;  /* 0xfffffffc00e80947 */ /* 0x004fea000383ffff */
.L_x_1588:
[----:B01----:R-:W0:Y:S01]  /*1140*/  LDC.64 R6, c[0x0][0x3b8] ;  /* 0x0000ee00ff067b82 */ /* 0x003e220000000a00 */
        /* <DEDUP_REMOVED lines=14> */
.L_x_1595:
        /* <DEDUP_REMOVED lines=13> */
[----:B------:R-:W4:Y:S01]  /*1300*/  LDG.E.U16.CONSTANT R13, desc[UR8][R12.64+0x2] ;  /* 0x000002080c0d7981 */ /* 0x000f22000c1e9500 */
[----:B--2---:R-:W-:-:S04]  /*1310*/  SHF.R.U32.HI R17, RZ, R3, R8 ;  /* 0x00000003ff117219 */ /* 0x004fc80000011608 */
[--C-:B------:R-:W-:Y:S02]  /*1320*/  SHF.R.U32.HI R8, RZ, 0x8, R17.reuse ;  /* 0x00000008ff087819 */ /* 0x100fe40000011611 */
[----:B------:R-:W-:Y:S02]  /*1330*/  LOP3.LUT R18, R17, 0xf, RZ, 0xc0, !PT ;  /* 0x0000000f11127812 */ /* 0x000fe400078ec0ff */
[----:B------:R-:W-:Y:S02]  /*1340*/  LOP3.LUT R8, R8, 0xf, RZ, 0xc0, !PT ;  /* 0x0000000f08087812 */ /* 0x000fe400078ec0ff */
[--C-:B------:R-:W-:Y:S01]  /*1350*/  SHF.R.U32.HI R19, RZ, 0x4, R17.reuse ;  /* 0x00000004ff137819 */ /* 0x100fe20000011611 */
[----:B------:R-:W-:Y:S01]  /*1360*/  IMAD R21, R18, R18, R18 ;  /* 0x0000001212157224 */ /* 0x000fe200078e0212 */
[----:B------:R-:W-:Y:S01]  /*1370*/  SHF.R.U32.HI R17, RZ, 0xc, R17 ;  /* 0x0000000cff117819 */ /* 0x000fe20000011611 */
[----:B------:R-:W-:Y:S01]  /*1380*/  IMAD R9, R8, R8, R8 ;  /* 0x0000000808097224 */ /* 0x000fe200078e0208 */
[----:B------:R-:W-:-:S02]  /*1390*/  LOP3.LUT R19, R19, 0xf, RZ, 0xc0, !PT ;  /* 0x0000000f13137812 */ /* 0x000fc400078ec0ff */
[----:B------:R-:W-:Y:S02]  /*13a0*/  LOP3.LUT R17, R17, 0xf, RZ, 0xc0, !PT ;  /* 0x0000000f11117812 */ /* 0x000fe400078ec0ff */
[----:B------:R-:W-:Y:S01]  /*13b0*/  IADD3 R9, PT, PT, R8, 0x1, R9 ;  /* 0x0000000108097810 */ /* 0x000fe20007ffe009 */
[----:B0-----:R-:W-:Y:S01]  /*13c0*/  IMAD R10, R19, R19, R19 ;  /* 0x00000013130a7224 */ /* 0x001fe200078e0213 */
[----:B------:R-:W-:Y:S01]  /*13d0*/  IADD3 R21, PT, PT, R18, 0x1, R21 ;  /* 0x0000000112157810 */ /* 0x000fe20007ffe015 */
[----:B------:R-:W-:-:S03]  /*13e0*/  IMAD R8, R17, R17, R17 ;  /* 0x0000001111087224 */ /* 0x000fc600078e0211 */
[----:B------:R-:W-:Y:S01]  /*13f0*/  IADD3 R10, PT, PT, R19, 0x1, R10 ;  /* 0x00000001130a7810 */ /* 0x000fe20007ffe00a */
[----:B------:R-:W-:Y:S01]  /*1400*/  I2F.F16 R9, R9 ;  /* 0x0000000900097306 */ /* 0x000fe20000200c00 */
[----:B------:R-:W-:Y:S02]  /*1410*/  IADD3 R17, PT, PT, R17, 0x1, R8 ;  /* 0x0000000111117810 */ /* 0x000fe40007ffe008 */
[----:B----4-:R-:W-:-:S05]  /*1420*/  IADD3 R16, PT, PT, R13, R16, RZ ;  /* 0x000000100d107210 */ /* 0x010fca0007ffe0ff */
[----:B------:R-:W0:Y:S01]  /*1430*/  I2F.F16 R8, R17 ;  /* 0x0000001100087306 */ /* 0x000e220000200c00 */
[----:B------:R-:W-:-:S07]  /*1440*/  ISETP.GE.AND P0, PT, R16, R25, PT ;  /* 0x000000191000720c */ /* 0x000fce0003f06270 */
[----:B------:R-:W-:Y:S01]  /*1450*/  I2F.F16 R21, R21 ;  /* 0x0000001500157306 */ /* 0x000fe20000200c00 */
[----:B0-----:R-:W-:-:S07]  /*1460*/  PRMT R8, R9, 0x5410, R8 ;  /* 0x0000541009087816 */ /* 0x001fce0000000008 */
[----:B------:R-:W0:Y:S01]  /*1470*/  I2F.F16 R10, R10 ;  /* 0x0000000a000a7306 */ /* 0x000e220000200c00 */
[----:B---3--:R-:W-:Y:S01]  /*1480*/  HMUL2 R19, R8, R11.H0_H0 ;  /* 0x2000000b08137232 */ /* 0x008fe20000000000 */
[C---:B------:R-:W-:Y:S02]  /*1490*/  LEA R8, R14.reuse, R1, 0x3 ;  /* 0x000000010e087211 */ /* 0x040fe400078e18ff */
[----:B------:R-:W-:Y:S02]  /*14a0*/  IADD3 R14, PT, PT, R14, 0x1, RZ ;  /* 0x000000010e0e7810 */ /* 0x000fe40007ffe0ff */
[----:B0-----:R-:W-:-:S05]  /*14b0*/  PRMT R10, R21, 0x5410, R10 ;  /* 0x00005410150a7816 */ /* 0x001fca000000000a */
[----:B------:R-:W-:-:S05]  /*14c0*/  HMUL2 R18, R10, R11.H0_H0 ;  /* 0x2000000b0a127232 */ /* 0x000fca0000000000 */
[----:B------:R0:W-:Y:S01]  /*14d0*/  STL.64 [R8], R18 ;  /* 0x0000001208007387 */ /* 0x0001e20000100a00 */
[----:B------:R-:W-:Y:S05]  /*14e0*/  @!P0 BRA `(.L_x_1595) ;  /* 0xfffffffc00508947 */ /* 0x000fea000383ffff */
.L_x_1594:
[----:B------:R1:W5:Y:S01]  /*14f0*/  LDL.64 R100, [R1] ;  /* 0x0000000001647983 */ /* 0x0003620000100a00 */
[----:B------:R-:W2:Y:S01]  /*1500*/  LDCU UR4, c[0x0][0x3c8] ;  /* 0x00007900ff0477ac */ /* 0x000ea20008000800 */
[----:B------:R-:W-:Y:S01]  /*1510*/  HFMA2 R4, -RZ, RZ, 0, 0 ;  /* 0x00000000ff047431 */ /* 0x000fe200000001ff */
[----:B------:R-:W-:Y:S02]  /*1520*/  MOV R9, RZ ;  /* 0x000000ff00097202 */ /* 0x000fe40000000f00 */
[----:B------:R-:W-:Y:S01]  /*1530*/  CS2R R10, SRZ ;  /* 0x00000000000a7805 */ /* 0x000fe2000001ff00 */
[----:B------:R-:W3:Y:S01]  /*1540*/  LDCU UR5, c[0x0][0x3cc] ;  /* 0x00007980ff0577ac */ /* 0x000ee20008000800 */
[----:B------:R-:W4:Y:S01]  /*1550*/  LDCU UR7, c[0x0][0x3d0] ;  /* 0x00007a00ff0777ac */ /* 0x000f220008000800 */
[----:B------:R-:W0:Y:S01]  /*1560*/  LDCU UR10, c[0x0][0x3d4] ;  /* 0x00007a80ff0a77ac */ /* 0x000e220008000800 */
[----:B------:R-:W1:Y:S01]  /*1570*/  LDCU UR11, c[0x0][0x3d8] ;  /* 0x00007b00ff0b77ac */ /* 0x000e620008000800 */
[----:B--2---:R-:W-:-:S02]  /*1580*/  ISETP.GT.AND P0, PT, R26, UR4, PT ;  /* 0x000000041a007c0c */ /* 0x004fc4000bf04270 */
[C---:B------:R-:W-:Y:S02]  /*1590*/  VIMNMX R0, PT, PT, R26.reuse, UR4, PT ;  /* 0x000000041a007c48 */ /* 0x040fe4000bfe0100 */
[C---:B---3--:R-:W-:Y:S02]  /*15a0*/  ISETP.GT.AND P2, PT, R26.reuse, UR5, PT ;  /* 0x000000051a007c0c */ /* 0x048fe4000bf44270 */
[----:B------:R-:W-:Y:S02]  /*15b0*/  SHF.R.S32.HI R3, RZ, 0x1f, R0 ;  /* 0x0000001fff037819 */ /* 0x000fe40000011400 */
[C---:B----4-:R-:W-:Y:S02]  /*15c0*/  ISETP.GT.AND P3, PT, R26.reuse, UR7, PT ;  /* 0x000000071a007c0c */ /* 0x050fe4000bf64270 */
[----:B------:R-:W-:Y:S01]  /*15d0*/  LEA.HI R3, R3, R0, RZ, 0x5 ;  /* 0x0000000003037211 */ /* 0x000fe200078f28ff */
[----:B------:R-:W-:Y:S01]  /*15e0*/  HFMA2 R0, -RZ, RZ, 0, 0 ;  /* 0x00000000ff007431 */ /* 0x000fe200000001ff */
[----:B0-----:R-:W-:-:S02]  /*15f0*/  ISETP.GT.AND P4, PT, R26, UR10, PT ;  /* 0x0000000a1a007c0c */ /* 0x001fc4000bf84270 */
        /* <DEDUP_REMOVED lines=10> */
.L_x_1596:
        /* <DEDUP_REMOVED lines=8> */
.L_x_1597:
        /* <DEDUP_REMOVED lines=8> */
.L_x_1598:
        /* <DEDUP_REMOVED lines=8> */
.L_x_1599:
        /* <DEDUP_REMOVED lines=8> */
.L_x_1600:
        /* <DEDUP_REMOVED lines=21> */
[----:B-----5:R-:W-:Y:S02]  /*19f0*/  PRMT R17, RZ, 0x5410, RZ ;  /* 0x00005410ff117816 */ /* 0x020fe400000000ff */
[----:B------:R-:W-:-:S02]  /*1a00*/  IADD3.X R97, PT, PT, R3, UR11, RZ, P2, !PT ;  /* 0x0000000b03617c10 */ /* 0x000fc400097fe4ff */
[----:B------:R-:W-:Y:S02]  /*1a10*/  PRMT R16, RZ, 0x5410, RZ ;  /* 0x00005410ff107816 */ /* 0x000fe400000000ff */
[----:B------:R-:W-:Y:S02]  /*1a20*/  IADD3 R15, PT, PT, R26, R15, RZ ;  /* 0x0000000f1a0f7210 */ /* 0x000fe40007ffe0ff */
        /* <DEDUP_REMOVED lines=12> */
.L_x_1605:
[----:B------:R-:W0:Y:S01]  /*1af0*/  LDC R23, c[0x0][0x3ac] ;  /* 0x0000eb00ff177b82 */ /* 0x000e220000000800 */
[----:B------:R-:W-:Y:S02]  /*1b00*/  ISETP.NE.AND P2, PT, R26, R15, PT ;  /* 0x0000000f1a00720c */ /* 0x000fe40003f45270 */
[----:B------:R-:W-:Y:S02]  /*1b10*/  MOV R98, R96 ;  /* 0x0000006000627202 */ /* 0x000fe40000000f00 */
[----:B------:R-:W-:-:S05]  /*1b20*/  MOV R99, R97 ;  /* 0x0000006100637202 */ /* 0x000fca0000000f00 */
[----:B------:R-:W2:Y:S04]  /*1b30*/  LDG.E.128.CONSTANT R4, desc[UR8][R98.64] ;  /* 0x0000000862047981 */ /* 0x000ea8000c1e9d00 */
[----:B------:R-:W-:Y:S02]  /*1b40*/  @!P2 LEA R0, R22, R1, 0x3 ;  /* 0x000000011600a211 */ /* 0x000fe400078e18ff */
[----:B------:R-:W-:Y:S02]  /*1b50*/  @!P2 MOV R48, R14 ;  /* 0x0000000e0030a202 */ /* 0x000fe40000000f00 */
[----:B------:R-:W-:Y:S01]  /*1b60*/  @!P2 MOV R49, R13 ;  /* 0x0000000d0031a202 */ /* 0x000fe20000000f00 */
[----:B------:R1:W3:Y:S04]  /*1b70*/  @!P2 LDL.64 R50, [R0+0x8] ;  /* 0x000008000032a983 */ /* 0x0002e80000100a00 */
[----:B------:R4:W5:Y:S01]  /*1b80*/  @!P2 LDG.E.U16.CONSTANT R43, desc[UR8][R48.64] ;  /* 0x00000008302ba981 */ /* 0x000962000c1e9500 */
[----:B0-----:R-:W-:-:S05]  /*1b90*/  IMAD.WIDE R2, R23, 0x4, R98 ;  /* 0x0000000417027825 */ /* 0x001fca00078e0262 */
[----:B------:R0:W5:Y:S01]  /*1ba0*/  LDG.E.128.CONSTANT R8, desc[UR8][R2.64] ;  /* 0x0000000802087981 */ /* 0x000162000c1e9d00 */
[----:B------:R-:W-:-:S05]  /*1bb0*/  IMAD.WIDE R44, R23, 0x4, R2 ;  /* 0x00000004172c7825 */ /* 0x000fca00078e0202 */
[----:B------:R-:W5:Y:S01]  /*1bc0*/  LDG.E.128.CONSTANT R28, desc[UR8][R44.64] ;  /* 0x000000082c1c7981 */ /* 0x000f62000c1e9d00 */
[----:B------:R-:W-:-:S05]  /*1bd0*/  IMAD.WIDE R46, R23, 0x4, R44 ;  /* 0x00000004172e7825 */ /* 0x000fca00078e022c */
[----:B------:R0:W5:Y:S01]  /*1be0*/  LDG.E.128.CONSTANT R32, desc[UR8][R46.64] ;  /* 0x000000082e207981 */ /* 0x000162000c1e9d00 */
[----:B------:R-:W-:-:S05]  /*1bf0*/  IMAD.WIDE R96, R23, 0x4, R46 ;  /* 0x0000000417607825 */ /* 0x000fca00078e022e */
[----:B------:R-:W5:Y:S01]  /*1c00*/  LDG.E.128.CONSTANT R36, desc[UR8][R96.64] ;  /* 0x0000000860247981 */ /* 0x000f62000c1e9d00 */
[----:B-1----:R-:W-:Y:S02]  /*1c10*/  MOV R0, 0x2800 ;  /* 0x0000280000007802 */ /* 0x002fe40000000f00 */
[----:B------:R-:W-:Y:S02]  /*1c20*/  ISETP.NE.AND P3, PT, R41, RZ, PT ;  /* 0x000000ff2900720c */ /* 0x000fe40003f65270 */
[----:B------:R-:W-:Y:S02]  /*1c30*/  ISETP.NE.AND P1, PT, R42, 0x1, PT ;  /* 0x000000012a00780c */ /* 0x000fe40003f25270 */
[----:B------:R-:W-:Y:S02]  /*1c40*/  @!P2 IADD3 R102, PT, PT, R22, 0x1, RZ ;  /* 0x000000011666a810 */ /* 0x000fe40007ffe0ff */
[----:B--2---:R-:W-:Y:S02]  /*1c50*/  SHF.R.U32.HI R52, RZ, 0xf, R7 ;  /* 0x0000000fff347819 */ /* 0x004fe40000011607 */
[----:B----4-:R-:W-:-:S02]  /*1c60*/  LOP3.LUT R48, R5, 0x1f001f, RZ, 0xc0, !PT ;  /* 0x001f001f05307812 */ /* 0x010fc400078ec0ff */
[----:B---3--:R-:W-:-:S04]  /*1c70*/  @!P2 PRMT R101, R51, 0x7610, R101 ;  /* 0x000076103365a816 */ /* 0x008fc80000000065 */
[----:B------:R-:W-:Y:S02]  /*1c80*/  @!P2 PRMT R101, R101, 0x7610, R51 ;  /* 0x000076106565a816 */ /* 0x000fe40000000033 */
[----:B------:R-:W-:Y:S02]  /*1c90*/  SHF.R.U32.HI R51, RZ, 0xf, R6 ;  /* 0x0000000fff337819 */ /* 0x000fe40000011606 */
[----:B-----5:R-:W-:Y:S02]  /*1ca0*/  @!P2 IADD3 R15, PT, PT, R43, R26, RZ ;  /* 0x0000001a2b0fa210 */ /* 0x020fe40007ffe0ff */
[----:B------:R-:W-:Y:S02]  /*1cb0*/  @!P2 PRMT R100, R50, 0x7610, R100 ;  /* 0x000076103264a816 */ /* 0x000fe40000000064 */
[----:B------:R-:W-:Y:S02]  /*1cc0*/  SHF.R.U32.HI R43, RZ, 0xf, R4 ;  /* 0x0000000fff2b7819 */ /* 0x000fe40000011604 */
[----:B------:R-:W-:-:S02]  /*1cd0*/  SHF.R.U32.HI R49, RZ, 0xa, R5 ;  /* 0x0000000aff317819 */ /* 0x000fc40000011605 */
[----:B0-----:R-:W-:Y:S02]  /*1ce0*/  LOP3.LUT R3, R5, 0x3e003e0, RZ, 0xc0, !PT ;  /* 0x03e003e005037812 */ /* 0x001fe400078ec0ff */
[----:B------:R-:W-:Y:S02]  /*1cf0*/  SHF.R.U32.HI R47, RZ, 0xf, R5 ;  /* 0x0000000fff2f7819 */ /* 0x000fe40000011605 */
[C---:B------:R-:W-:Y:S02]  /*1d00*/  LOP3.LUT R53, R6.reuse, 0x1f001f, RZ, 0xc0, !PT ;  /* 0x001f001f06357812 */ /* 0x040fe400078ec0ff */
[----:B------:R-:W-:Y:S02]  /*1d10*/  SHF.R.U32.HI R54, RZ, 0xa, R6 ;  /* 0x0000000aff367819 */ /* 0x000fe40000011606 */
[----:B------:R-:W-:Y:S02]  /*1d20*/  LOP3.LUT R2, R6, 0x3e003e0, RZ, 0xc0, !PT ;  /* 0x03e003e006027812 */ /* 0x000fe400078ec0ff */
        /* <DEDUP_REMOVED lines=14> */
[----:B------:R-:W-:Y:S02]  /*1e10*/  @!P2 PRMT R100, R100, 0x7610, R50 ;  /* 0x000076106464a816 */ /* 0x000fe40000000032 */
[C---:B------:R-:W-:Y:S02]  /*1e20*/  LOP3.LUT R45, R4.reuse, 0x1f001f, RZ, 0xc0, !PT ;  /* 0x001f001f042d7812 */ /* 0x040fe400078ec0ff */
[----:B------:R-:W-:Y:S02]  /*1e30*/  SHF.R.U32.HI R44, RZ, 0xa, R4 ;  /* 0x0000000aff2c7819 */ /* 0x000fe40000011604 */
[----:B------:R-:W-:Y:S02]  /*1e40*/  LOP3.LUT R67, R4, 0x3e003e0, RZ, 0xc0, !PT ;  /* 0x03e003e004437812 */ /* 0x000fe400078ec0ff */
[----:B------:R-:W-:-:S02]  /*1e50*/  LOP3.LUT R43, R43, 0x10001, RZ, 0xc0, !PT ;  /* 0x000100012b2b7812 */ /* 0x000fc400078ec0ff */
[C---:B------:R-:W-:Y:S02]  /*1e60*/  LOP3.LUT R57, R7.reuse, 0x1f001f, RZ, 0xc0, !PT ;  /* 0x001f001f07397812 */ /* 0x040fe400078ec0ff */
[----:B------:R-:W-:Y:S02]  /*1e70*/  SHF.R.U32.HI R56, RZ, 0xa, R7 ;  /* 0x0000000aff387819 */ /* 0x000fe40000011607 */
[----:B------:R-:W-:Y:S02]  /*1e80*/  LOP3.LUT R4, R7, 0x3e003e0, RZ, 0xc0, !PT ;  /* 0x03e003e007047812 */ /* 0x000fe400078ec0ff */
[----:B------:R-:W-:Y:S02]  /*1e90*/  SHF.R.U32.HI R50, RZ, 0xe, R9 ;  /* 0x0000000eff327819 */ /* 0x000fe40000011609 */
[----:B------:R-:W-:Y:S02]  /*1ea0*/  LOP3.LUT R47, R47, 0x10001, RZ, 0xc0, !PT ;  /* 0x000100012f2f7812 */ /* 0x000fe400078ec0ff */
[----:B------:R-:W-:-:S02]  /*1eb0*/  LOP3.LUT R66, R9, 0x1f001f, RZ, 0xc0, !PT ;  /* 0x001f001f09427812 */ /* 0x000fc400078ec0ff */
[----:B------:R-:W-:Y:S02]  /*1ec0*/  SHF.R.U32.HI R72, RZ, 0xa, R9 ;  /* 0x0000000aff487819 */ /* 0x000fe40000011609 */
[----:B------:R-:W-:Y:S02]  /*1ed0*/  LOP3.LUT R7, R9, 0x3e003e0, RZ, 0xc0, !PT ;  /* 0x03e003e009077812 */ /* 0x000fe400078ec0ff */
[----:B------:R-:W-:Y:S02]  /*1ee0*/  LOP3.LUT R51, R51, 0x20002, R10, 0xf8, !PT ;  /* 0x0002000233337812 */ /* 0x000fe400078ef80a */
[----:B------:R-:W-:Y:S02]  /*1ef0*/  LOP3.LUT R52, R52, 0x20002, R11, 0xf8, !PT ;  /* 0x0002000234347812 */ /* 0x000fe400078ef80b */
[----:B------:R-:W-:Y:S02]  /*1f00*/  LOP3.LUT R60, R28, 0x1f001f, RZ, 0xc0, !PT ;  /* 0x001f001f1c3c7812 */ /* 0x000fe400078ec0ff */
[----:B------:R-:W-:-:S02]  /*1f10*/  SHF.R.U32.HI R61, RZ, 0xa, R28 ;  /* 0x0000000aff3d7819 */ /* 0x000fc4000001161c */
[----:B------:R-:W-:Y:S02]  /*1f20*/  LOP3.LUT R9, R28, 0x3e003e0, RZ, 0xc0, !PT ;  /* 0x03e003e01c097812 */ /* 0x000fe400078ec0ff */
[C---:B------:R-:W-:Y:S02]  /*1f30*/  LOP3.LUT R75, R30.reuse, 0x1f001f, RZ, 0xc0, !PT ;  /* 0x001f001f1e4b7812 */ /* 0x040fe400078ec0ff */
[----:B------:R-:W-:Y:S02]  /*1f40*/  SHF.R.U32.HI R74, RZ, 0xa, R30 ;  /* 0x0000000aff4a7819 */ /* 0x000fe4000001161e */
[----:B------:R-:W-:Y:S02]  /*1f50*/  LOP3.LUT R10, R30, 0x3e003e0, RZ, 0xc0, !PT ;  /* 0x03e003e01e0a7812 */ /* 0x000fe400078ec0ff */
[----:B------:R-:W-:Y:S02]  /*1f60*/  LOP3.LUT R43, R43, 0x20002, R46, 0xf8, !PT ;  /* 0x000200022b2b7812 */ /* 0x000fe400078ef82e */
[----:B------:R-:W-:-:S02]  /*1f70*/  SHF.R.U32.HI R28, RZ, 0xd, R28 ;  /* 0x0000000dff1c7819 */ /* 0x000fc4000001161c */
[C---:B------:R-:W-:Y:S02]  /*1f80*/  LOP3.LUT R65, R29.reuse, 0x1f001f, RZ, 0xc0, !PT ;  /* 0x001f001f1d417812 */ /* 0x040fe400078ec0ff */
[----:B------:R-:W-:Y:S02]  /*1f90*/  SHF.R.U32.HI R64, RZ, 0xa, R29 ;  /* 0x0000000aff407819 */ /* 0x000fe4000001161d */
[----:B------:R-:W-:Y:S02]  /*1fa0*/  LOP3.LUT R11, R29, 0x3e003e0, RZ, 0xc0, !PT ;  /* 0x03e003e01d0b7812 */ /* 0x000fe400078ec0ff */
[----:B------:R-:W-:Y:S02]  /*1fb0*/  SHF.R.U32.HI R30, RZ, 0xd, R30 ;  /* 0x0000000dff1e7819 */ /* 0x000fe4000001161e */
[----:B------:R-:W-:Y:S02]  /*1fc0*/  LOP3.LUT R79, R31, 0x1f001f, RZ, 0xc0, !PT ;  /* 0x001f001f1f4f7812 */ /* 0x000fe400078ec0ff */
[----:B------:R-:W-:-:S02]  /*1fd0*/  SHF.R.U32.HI R78, RZ, 0xa, R31 ;  /* 0x0000000aff4e7819 */ /* 0x000fc4000001161f */
[----:B------:R-:W-:Y:S02]  /*1fe0*/  LOP3.LUT R68, R31, 0x3e003e0, RZ, 0xc0, !PT ;  /* 0x03e003e01f447812 */ /* 0x000fe400078ec0ff */
[----:B------:R-:W-:Y:S02]  /*1ff0*/  LOP3.LUT R50, R47, 0x20002, R50, 0xf8, !PT ;  /* 0x000200022f327812 */ /* 0x000fe400078ef832 */
[----:B------:R-:W-:Y:S02]  /*2000*/  SHF.R.U32.HI R29, RZ, 0xd, R29 ;  /* 0x0000000dff1d7819 */ /* 0x000fe4000001161d */
[----:B------:R-:W-:Y:S02]  /*2010*/  SHF.R.U32.HI R31, RZ, 0xd, R31 ;  /* 0x0000000dff1f7819 */ /* 0x000fe4000001161f */
        /* <DEDUP_REMOVED lines=32> */
[C---:B------:R-:W-:Y:S02]  /*2220*/  LOP3.LUT R36, R38.reuse, 0x1f001f, RZ, 0xc0, !PT ;  /* 0x001f001f26247812 */ /* 0x040fe400078ec0ff */
[--C-:B------:R-:W-:Y:S02]  /*2230*/  SHF.R.U32.HI R37, RZ, 0xa, R38.reuse ;  /* 0x0000000aff257819 */ /* 0x100fe40000011626 */
[----:B------:R-:W-:Y:S02]  /*2240*/  LOP3.LUT R91, R38, 0x3e003e0, RZ, 0xc0, !PT ;  /* 0x03e003e0265b7812 */ /* 0x000fe400078ec0ff */
[----:B------:R-:W-:Y:S02]  /*2250*/  SHF.R.U32.HI R69, RZ, 0xb, R38 ;  /* 0x0000000bff457819 */ /* 0x000fe40000011626 */
[C---:B------:R-:W-:Y:S02]  /*2260*/  LOP3.LUT R92, R39.reuse, 0x3e003e0, RZ, 0xc0, !PT ;  /* 0x03e003e0275c7812 */ /* 0x040fe400078ec0ff */
[----:B------:R-:W-:-:S02]  /*2270*/  LOP3.LUT R38, R39, 0x1f001f, RZ, 0xc0, !PT ;  /* 0x001f001f27267812 */ /* 0x000fc400078ec0ff */
[--C-:B------:R-:W-:Y:S02]  /*2280*/  SHF.R.U32.HI R43, RZ, 0xa, R39.reuse ;  /* 0x0000000aff2b7819 */ /* 0x100fe40000011627 */
[----:B------:R-:W-:Y:S02]  /*2290*/  SHF.R.U32.HI R39, RZ, 0xb, R39 ;  /* 0x0000000bff277819 */ /* 0x000fe40000011627 */
[----:B------:R-:W-:Y:S02]  /*22a0*/  LOP3.LUT R28, R29, 0x100010, R28, 0xf8, !PT ;  /* 0x001000101d1c7812 */ /* 0x000fe400078ef81c */
[----:B------:R-:W-:Y:S02]  /*22b0*/  LOP3.LUT R29, R31, 0x100010, R30, 0xf8, !PT ;  /* 0x001000101f1d7812 */ /* 0x000fe400078ef81e */
[----:B------:R-:W-:Y:S02]  /*22c0*/  LOP3.LUT R31, R82, 0x100010, R39, 0xf8, !PT ;  /* 0x00100010521f7812 */ /* 0x000fe400078ef827 */
        /* <DEDUP_REMOVED lines=41> */
[-C--:B------:R-:W-:Y:S01]  /*2560*/  HFMA2 R6, R5, R0.reuse.H0_H0, -48, -48 ;  /* 0xd200d20005067431 */ /* 0x080fe20000040000 */
[----:B------:R-:W-:Y:S02]  /*2570*/  LOP3.LUT R48, R48, 0x64006400, RZ, 0xfc, !PT ;  /* 0x6400640030307812 */ /* 0x000fe400078efcff */
[----:B------:R-:W-:Y:S02]  /*2580*/  LOP3.LUT R49, R49, 0x64006400, RZ, 0xfc, !PT ;  /* 0x6400640031317812 */ /* 0x000fe400078efcff */
[----:B------:R-:W-:Y:S01]  /*2590*/  LOP3.LUT R45, R72, 0x64006400, RZ, 0xfc, !PT ;  /* 0x64006400482d7812 */ /* 0x000fe200078efcff */
[----:B------:R-:W-:Y:S01]  /*25a0*/  HADD2 R72, R73, -1040, -1040 ;  /* 0xe410e41049487430 */ /* 0x000fe20000000000 */
        /* <DEDUP_REMOVED lines=13> */
[-C--:B------:R-:W-:Y:S02]  /*2680*/  HFMA2 R4, R89, R0.reuse.H0_H0, -48, -48 ;  /* 0xd200d20059047431 */ /* 0x080fe40000040000 */
[-C--:B------:R-:W-:Y:S02]  /*2690*/  HFMA2 R3, R3, R0.reuse.H0_H0, -48, -48 ;  /* 0xd200d20003037431 */ /* 0x080fe40000040000 */
[-C--:B------:R-:W-:Y:S02]  /*26a0*/  HFMA2 R2, R91, R0.reuse.H0_H0, -48, -48 ;  /* 0xd200d2005b027431 */ /* 0x080fe40000040000 */
        /* <DEDUP_REMOVED lines=164> */
.L_x_1602:
[----:B------:R-:W-:Y:S01]  /*30f0*/  @!P2 MOV R22, R102 ;  /* 0x000000660016a202 */ /* 0x000fe20000000f00 */
        /* <DEDUP_REMOVED lines=80> */
.L_x_1604:
        /* <DEDUP_REMOVED lines=77> */
.L_x_1603:
        /* <DEDUP_REMOVED lines=8> */
.L_x_1601:
        /* <DEDUP_REMOVED lines=12> */
.L_x_1619:
        /* <DEDUP_REMOVED lines=13> */
[----:B------:R-:W-:-:S02]  /*3ce0*/  SHF.R.U32.HI R29, RZ, 0x8, R10 ;  /* 0x00000008ff1d7819 */ /* 0x000fc4000001160a */
[----:B------:R-:W-:Y:S02]  /*3cf0*/  LOP3.LUT R31, R11, 0xf000f0, RZ, 0xc0, !PT ;  /* 0x00f000f00b1f7812 */ /* 0x000fe400078ec0ff */
[----:B---3--:R-:W-:Y:S02]  /*3d00*/  @!P3 PRMT R100, R2, 0x7610, R100 ;  /* 0x000076100264b816 */ /* 0x008fe40000000064 */
[----:B------:R-:W-:Y:S02]  /*3d10*/  @!P3 PRMT R101, R3, 0x7610, R101 ;  /* 0x000076100365b816 */ /* 0x000fe40000000065 */
[----:B------:R-:W-:Y:S02]  /*3d20*/  @!P3 PRMT R100, R100, 0x7610, R2 ;  /* 0x000076106464b816 */ /* 0x000fe40000000002 */
[----:B------:R-:W-:Y:S02]  /*3d30*/  LOP3.LUT R2, R8, 0xf000f0, RZ, 0xc0, !PT ;  /* 0x00f000f008027812 */ /* 0x000fe400078ec0ff */
[----:B------:R-:W-:-:S02]  /*3d40*/  SHF.R.U32.HI R8, RZ, 0x8, R8 ;  /* 0x00000008ff087819 */ /* 0x000fc40000011608 */
[----:B------:R-:W-:Y:S02]  /*3d50*/  SHF.R.U32.HI R33, RZ, 0x8, R11 ;  /* 0x00000008ff217819 */ /* 0x000fe4000001160b */
[----:B------:R-:W-:Y:S02]  /*3d60*/  @!P3 PRMT R101, R101, 0x7610, R3 ;  /* 0x000076106565b816 */ /* 0x000fe40000000003 */
[C---:B------:R-:W-:Y:S02]  /*3d70*/  LOP3.LUT R23, R10.reuse, 0xf000f, RZ, 0xc0, !PT ;  /* 0x000f000f0a177812 */ /* 0x040fe400078ec0ff */
        /* <DEDUP_REMOVED lines=42> */
[----:B0-----:R-:W-:Y:S06]  /*4020*/  @!P2 BRA `(.L_x_1607) ;  /* 0x000000040068a947 */ /* 0x001fec0003800000 */
[----:B------:R-:W0:Y:S01]  /*4030*/  LDS.64 R44, [UR4+-0xa0] ;  /* 0xffff6004ff2c7984 */ /* 0x000e220008000a00 */
[--C-:B------:R-:W-:Y:S02]  /*4040*/  HADD2.F32 R0, -RZ, R12.reuse.H0_H0 ;  /* 0x2000000cff007230 */ /* 0x100fe40000004100 */
[----:B------:R-:W-:Y:S01]  /*4050*/  HADD2.F32 R46, -RZ, R11.H0_H0 ;  /* 0x2000000bff2e7230 */ /* 0x000fe20000004100 */
[----:B------:R-:W1:Y:S01]  /*4060*/  LDS.64 R8, [UR4+-0x98] ;  /* 0xffff6804ff087984 */ /* 0x000e620008000a00 */
        /* <DEDUP_REMOVED lines=50> */
[--C-:B------:R-:W-:Y:S02]  /*4390*/  HADD2.F32 R8, -RZ, R9.reuse.H0_H0 ;  /* 0x20000009ff087230 */ /* 0x100fe40000004100 */
        /* <DEDUP_REMOVED lines=17> */
[--C-:B------:R-:W-:Y:S02]  /*44b0*/  HADD2.F32 R3, -RZ, R100.reuse.H0_H0 ;  /* 0x20000064ff037230 */ /* 0x100fe40000004100 */
        /* <DEDUP_REMOVED lines=17> */
.L_x_1607:
[----:B------:R-:W-:Y:S02]  /*45d0*/  @!P3 MOV R22, R48 ;  /* 0x000000300016b202 */ /* 0x000fe40000000f00 */
[----:B-----5:R-:W-:Y:S01]  /*45e0*/  @!P3 IADD3 R15, PT, PT, R13, R26, RZ ;  /* 0x0000001a0d0fb210 */ /* 0x020fe20007ffe0ff */
[----:B------:R-:W-:Y:S06]  /*45f0*/  @!P1 BRA `(.L_x_1608) ;  /* 0x0000000800e09947 */ /* 0x000fec0003800000 */
[----:B------:R-:W-:-:S04]  /*4600*/  PRMT R0, R40, 0x9910, RZ ;  /* 0x0000991028007816 */ /* 0x000fc800000000ff */
        /* <DEDUP_REMOVED lines=92> */
.L_x_1609:
[----:B------:R-:W-:Y:S05]  /*4bd0*/  @P0 BRA `(.L_x_1608) ;  /* 0x0000000400680947 */ /* 0x000fea0003800000 */
[----:B------:R-:W0:Y:S01]  /*4be0*/  LDS.64 R2, [UR4+0x60] ;  /* 0x00006004ff027984 */ /* 0x000e220008000a00 */
[--C-:B------:R-:W-:Y:S02]  /*4bf0*/  HADD2.F32 R0, -RZ, R12.reuse.H0_H0 ;  /* 0x2000000cff007230 */ /* 0x100fe40000004100 */
[--C-:B------:R-:W-:Y:S01]  /*4c00*/  HADD2.F32 R4, -RZ, R29.reuse.H0_H0 ;  /* 0x2000001dff047230 */ /* 0x100fe20000004100 */
[----:B------:R-:W1:Y:S01]  /*4c10*/  LDS.64 R8, [UR4+0x68] ;  /* 0x00006804ff087984 */ /* 0x000e620008000a00 */
[----:B------:R-:W-:Y:S02]  /*4c20*/  HADD2.F32 R45, -RZ, R12.H1_H1 ;  /* 0x3000000cff2d7230 */ /* 0x000fe40000004100 */
[----:B------:R-:W-:Y:S02]  /*4c30*/  HADD2.F32 R29, -RZ, R29.H1_H1 ;  /* 0x3000001dff1d7230 */ /* 0x000fe40000004100 */
[--C-:B0-----:R-:W-:Y:S02]  /*4c40*/  HADD2.F32 R13, -RZ, R2.reuse.H0_H0 ;  /* 0x20000002ff0d7230 */ /* 0x101fe40000004100 */
[----:B------:R-:W-:-:S02]  /*4c50*/  HADD2.F32 R39, -RZ, R2.H1_H1 ;  /* 0x30000002ff277230 */ /* 0x000fc40000004100 */
[----:B------:R-:W-:Y:S02]  /*4c60*/  HADD2.F32 R2, -RZ, R11.H0_H0 ;  /* 0x2000000bff027230 */ /* 0x000fe40000004100 */
[-C--:B------:R-:W-:Y:S01]  /*4c70*/  FFMA.FTZ R0, R0, R13.reuse, RZ ;  /* 0x0000000d00007223 */ /* 0x080fe200000100ff */
[--C-:B------:R-:W-:Y:S02]  /*4c80*/  HADD2.F32 R43, -RZ, R3.reuse.H0_H0 ;  /* 0x20000003ff2b7230 */ /* 0x100fe40000004100 */
[-C--:B------:R-:W-:Y:S01]  /*4c90*/  FFMA.FTZ R4, R4, R13.reuse, RZ ;  /* 0x0000000d04047223 */ /* 0x080fe200000100ff */
[----:B------:R-:W-:Y:S02]  /*4ca0*/  HADD2.F32 R44, -RZ, R3.H1_H1 ;  /* 0x30000003ff2c7230 */ /* 0x000fe40000004100 */
[----:B------:R-:W-:Y:S01]  /*4cb0*/  FFMA.FTZ R2, R2, R13, RZ ;  /* 0x0000000d02027223 */ /* 0x000fe200000100ff */
[----:B------:R-:W-:Y:S02]  /*4cc0*/  HADD2.F32 R3, -RZ, R23.H0_H0 ;  /* 0x20000017ff037230 */ /* 0x000fe40000004100 */
[----:B------:R-:W-:Y:S01]  /*4cd0*/  FFMA.FTZ R0, R45, R39, R0 ;  /* 0x000000272d007223 */ /* 0x000fe20000010000 */
[----:B------:R-:W-:-:S02]  /*4ce0*/  HADD2.F32 R11, -RZ, R11.H1_H1 ;  /* 0x3000000bff0b7230 */ /* 0x000fc40000004100 */
[----:B------:R-:W-:Y:S01]  /*4cf0*/  FFMA.FTZ R4, R29, R39, R4 ;  /* 0x000000271d047223 */ /* 0x000fe20000010004 */
[----:B------:R-:W-:Y:S02]  /*4d00*/  HADD2.F32 R23, -RZ, R23.H1_H1 ;  /* 0x30000017ff177230 */ /* 0x000fe40000004100 */
[----:B------:R-:W-:Y:S01]  /*4d10*/  FFMA.FTZ R12, R3, R13, RZ ;  /* 0x0000000d030c7223 */ /* 0x000fe200000100ff */
[----:B------:R-:W-:Y:S02]  /*4d20*/  HADD2.F32 R3, -RZ, R10.H0_H0 ;  /* 0x2000000aff037230 */ /* 0x000fe40000004100 */
[-C--:B------:R-:W-:Y:S01]  /*4d30*/  FFMA.FTZ R2, R11, R39.reuse, R2 ;  /* 0x000000270b027223 */ /* 0x080fe20000010002 */
[----:B------:R-:W-:Y:S02]  /*4d40*/  HADD2.F32 R11, -RZ, R14.H0_H0 ;  /* 0x2000000eff0b7230 */ /* 0x000fe40000004100 */
[----:B------:R-:W-:Y:S01]  /*4d50*/  FFMA.FTZ R12, R23, R39, R12 ;  /* 0x00000027170c7223 */ /* 0x000fe2000001000c */
        /* <DEDUP_REMOVED lines=42> */
[----:B------:R-:W-:-:S02]  /*5000*/  HADD2.F32 R11, -RZ, R34.H1_H1 ;  /* 0x30000022ff0b7230 */ /* 0x000fc40000004100 */
        /* <DEDUP_REMOVED lines=23> */
.L_x_1608:
        /* <DEDUP_REMOVED lines=10> */
[----:B------:R-:W-:Y:S02]  /*5220*/  SHF.R.U32.HI R31, RZ, 0x8, R10 ;  /* 0x00000008ff1f7819 */ /* 0x000fe4000001160a */
        /* <DEDUP_REMOVED lines=33> */
[----:B------:R-:W-:-:S02]  /*5440*/  HFMA2 R13, R14, R5.H0_H0, -72, -72 ;  /* 0xd480d4800e0d7431 */ /* 0x000fc40000040005 */
[----:B------:R-:W-:Y:S02]  /*5450*/  HADD2 R14, R28, -1032, -1032 ;  /* 0xe408e4081c0e7430 */ /* 0x000fe40000000000 */
[-C--:B------:R-:W-:Y:S02]  /*5460*/  HFMA2 R28, R30, R5.reuse.H0_H0, -72, -72 ;  /* 0xd480d4801e1c7431 */ /* 0x080fe40000040005 */
[-C--:B------:R-:W-:Y:S02]  /*5470*/  HFMA2 R30, R32, R5.reuse.H0_H0, -72, -72 ;  /* 0xd480d480201e7431 */ /* 0x080fe40000040005 */
        /* <DEDUP_REMOVED lines=80> */
[--C-:B------:R-:W-:Y:S02]  /*5980*/  HADD2.F32 R3, -RZ, R100.reuse.H0_H0 ;  /* 0x20000064ff037230 */ /* 0x100fe40000004100 */
[C---:B------:R-:W-:Y:S01]  /*5990*/  FFMA.FTZ R39, R9.reuse, R44, R39 ;  /* 0x0000002c09277223 */ /* 0x040fe20000010027 */
        /* <DEDUP_REMOVED lines=16> */
.L_x_1610:
[----:B------:R-:W-:Y:S05]  /*5aa0*/  @!P1 BRA `(.L_x_1611) ;  /* 0x0000000800e09947 */ /* 0x000fea0003800000 */
        /* <DEDUP_REMOVED lines=93> */
.L_x_1612:
        /* <DEDUP_REMOVED lines=17> */
[----:B------:R-:W-:Y:S02]  /*6190*/  HADD2.F32 R47, -RZ, R29.H1_H1 ;  /* 0x3000001dff2f7230 */ /* 0x000fe40000004100 */
        /* <DEDUP_REMOVED lines=49> */
[----:B------:R-:W-:Y:S02]  /*64b0*/  HADD2.F32 R10, -RZ, R38.H0_H0 ;  /* 0x20000026ff0a7230 */ /* 0x000fe40000004100 */
        /* <DEDUP_REMOVED lines=23> */
.L_x_1611:
        /* <DEDUP_REMOVED lines=145> */
.L_x_1613:
[----:B------:R-:W-:Y:S05]  /*6f40*/  @!P1 BRA `(.L_x_1614) ;  /* 0x0000000800e09947 */ /* 0x000fea0003800000 */
[----:B------:R-:W-:-:S04]  /*6f50*/  PRMT R0, R40, 0x9910, RZ ;  /* 0x0000991028007816 */ /* 0x000fc800000000ff */
[----:B------:R-:W-:-:S13]  /*6f60*/  ISETP.NE.AND P3, PT, R0, RZ, PT ;  /* 0x000000ff0000720c */ /* 0x000fda0003f65270 */
[----:B------:R-:W-:Y:S05]  /*6f70*/  @!P3 BRA `(.L_x_1615) ;  /* 0x000000040068b947 */ /* 0x000fea0003800000 */
[----:B------:R-:W0:Y:S01]  /*6f80*/  LDS.64 R2, [UR4] ;  /* 0x00000004ff027984 */ /* 0x000e220008000a00 */
        /* <DEDUP_REMOVED lines=89> */
.L_x_1615:
        /* <DEDUP_REMOVED lines=91> */
.L_x_1614:
        /* <DEDUP_REMOVED lines=91> */
[----:B-1----:R-:W-:Y:S02]  /*8080*/  HADD2.F32 R4, -RZ, R8.H0_H0 ;  /* 0x20000008ff047230 */ /* 0x002fe40000004100 */
        /* <DEDUP_REMOVED lines=53> */
.L_x_1616:
[----:B------:R-:W-:Y:S05]  /*83e0*/  @!P1 BRA `(.L_x_1617) ;  /* 0x0000000800e09947 */ /* 0x000fea0003800000 */
[----:B------:R-:W-:-:S04]  /*83f0*/  PRMT R0, R40, 0x9910, RZ ;  /* 0x0000991028007816 */ /* 0x000fc800000000ff */
        /* <DEDUP_REMOVED lines=92> */
.L_x_1618:
        /* <DEDUP_REMOVED lines=20> */
[-C--:B------:R-:W-:Y:S01]  /*8b00*/  FFMA.FTZ R47, R30, R38.reuse, R47 ;  /* 0x000000261e2f7223 */ /* 0x080fe2000001002f */
[----:B------:R-:W-:Y:S02]  /*8b10*/  HADD2.F32 R30, -RZ, R12.H0_H0 ;  /* 0x2000000cff1e7230 */ /* 0x000fe40000004100 */
[----:B------:R-:W-:Y:S02]  /*8b20*/  HADD2.F32 R0, -RZ, R10.H0_H0 ;  /* 0x2000000aff007230 */ /* 0x000fe40000004100 */
[----:B------:R-:W-:Y:S01]  /*8b30*/  FFMA.FTZ R3, R4, R38, R3 ;  /* 0x0000002604037223 */ /* 0x000fe20000010003 */
[----:B------:R-:W-:-:S02]  /*8b40*/  HADD2.F32 R32, -RZ, R33.H1_H1 ;  /* 0x30000021ff207230 */ /* 0x000fc40000004100 */
        /* <DEDUP_REMOVED lines=9> */
[-C--:B------:R-:W-:Y:S01]  /*8be0*/  FFMA.FTZ R12, R31, R45.reuse, R4 ;  /* 0x0000002d1f0c7223 */ /* 0x080fe20000010004 */
[----:B------:R-:W-:Y:S02]  /*8bf0*/  HADD2.F32 R13, -RZ, R13.H1_H1 ;  /* 0x3000000dff0d7230 */ /* 0x000fe40000004100 */
[----:B------:R-:W-:Y:S01]  /*8c00*/  FFMA.FTZ R0, R3, R45, R0 ;  /* 0x0000002d03007223 */ /* 0x000fe20000010000 */
[--C-:B-1----:R-:W-:Y:S02]  /*8c10*/  HADD2.F32 R2, -RZ, R9.reuse.H0_H0 ;  /* 0x20000009ff027230 */ /* 0x102fe40000004100 */
[----:B------:R-:W-:Y:S01]  /*8c20*/  FFMA.FTZ R44, R30, R44, R39 ;  /* 0x0000002c1e2c7223 */ /* 0x000fe20000010027 */
[----:B------:R-:W-:Y:S02]  /*8c30*/  HADD2.F32 R4, -RZ, R9.H1_H1 ;  /* 0x30000009ff047230 */ /* 0x000fe40000004100 */
[----:B------:R-:W-:-:S02]  /*8c40*/  HADD2.F32 R3, -RZ, R8.H0_H0 ;  /* 0x20000008ff037230 */ /* 0x000fc40000004100 */
[----:B------:R-:W-:Y:S01]  /*8c50*/  FFMA.FTZ R44, R13, R45, R44 ;  /* 0x0000002d0d2c7223 */ /* 0x000fe2000001002c */
[----:B------:R-:W-:Y:S02]  /*8c60*/  HADD2.F32 R9, -RZ, R34.H0_H0 ;  /* 0x20000022ff097230 */ /* 0x000fe40000004100 */
[----:B------:R-:W-:Y:S02]  /*8c70*/  HADD2.F32 R11, -RZ, R35.H0_H0 ;  /* 0x20000023ff0b7230 */ /* 0x000fe40000004100 */
[----:B------:R-:W-:Y:S02]  /*8c80*/  HADD2.F32 R8, -RZ, R8.H1_H1 ;  /* 0x30000008ff087230 */ /* 0x000fe40000004100 */
[-C--:B------:R-:W-:Y:S01]  /*8c90*/  FFMA.FTZ R9, R9, R3.reuse, R0 ;  /* 0x0000000309097223 */ /* 0x080fe20000010000 */
[----:B------:R-:W-:Y:S02]  /*8ca0*/  HADD2.F32 R34, -RZ, R34.H1_H1 ;  /* 0x30000022ff227230 */ /* 0x000fe40000004100 */
        /* <DEDUP_REMOVED lines=44> */
.L_x_1617:
[----:B------:R-:W-:Y:S01]  /*8f70*/  IADD3 R26, PT, PT, R26, 0x20, RZ ;  /* 0x000000201a1a7810 */ /* 0x000fe20007ffe0ff */
[----:B------:R-:W-:Y:S01]  /*8f80*/  UIADD3 UR4, UPT, UPT, UR4, 0x40, URZ ;  /* 0x0000004004047890 */ /* 0x000fe2000fffe0ff */
[----:B------:R-:W-:Y:S01]  /*8f90*/  IADD3 R6, P3, PT, R6, 0x80, RZ ;  /* 0x0000008006067810 */ /* 0x000fe20007f7e0ff */
[----:B------:R-:W-:Y:S01]  /*8fa0*/  IMAD.WIDE R98, R23, 0x4, R98 ;  /* 0x0000000417627825 */ /* 0x000fe200078e0262 */
[----:B------:R-:W-:Y:S02]  /*8fb0*/  ISETP.GE.AND P2, PT, R26, R25, PT ;  /* 0x000000191a00720c */ /* 0x000fe40003f46270 */
[----:B------:R-:W-:-:S11]  /*8fc0*/  IADD3.X R7, PT, PT, RZ, R7, RZ, P3, !PT ;  /* 0x00000007ff077210 */ /* 0x000fd60001ffe4ff */
[----:B------:R-:W-:Y:S05]  /*8fd0*/  @!P2 BRA `(.L_x_1619) ;  /* 0xffffffac000ca947 */ /* 0x000fea000383ffff */
.L_x_1606:
        /* <DEDUP_REMOVED lines=12> */
.L_x_1623:
[----:B------:R-:W0:Y:S02]  /*90a0*/  LDS R2, [R0] ;  /* 0x0000000000027984 */ /* 0x000e240000000800 */
[----:B0-----:R-:W-:-:S05]  /*90b0*/  HFMA2 R3, R2, 1, 1, R21 ;  /* 0x3c003c0002037831 */ /* 0x001fca0000000015 */
[----:B------:R-:W0:Y:S02]  /*90c0*/  ATOMS.CAST.SPIN P0, [R0], R2, R3 ;  /* 0x000000020000758d */ /* 0x000e240001800003 */
[----:B0-----:R-:W-:Y:S05]  /*90d0*/  @!P0 BRA `(.L_x_1623) ;  /* 0xfffffffc00f08947 */ /* 0x001fea000383ffff */
[----:B------:R-:W-:Y:S05]  /*90e0*/  BRA `(.L_x_1621) ;  /* 0x00000000000c7947 */ /* 0x000fea0003800000 */
.L_x_1622:
[----:B------:R-:W2:Y:S02]  /*90f0*/  LD.E R0, desc[UR8][R4.64] ;  /* 0x0000000804007980 */ /* 0x000ea4000c101900 */
[----:B--2---:R-:W-:-:S05]  /*9100*/  IADD3 R3, PT, PT, R21, R0, RZ ;  /* 0x0000000015037210 */ /* 0x004fca0007ffe0ff */
[----:B------:R0:W-:Y:S02]  /*9110*/  ST.E desc[UR8][R4.64], R3 ;  /* 0x0000000304007985 */ /* 0x0001e4000c101908 */
.L_x_1621:
[----:B------:R-:W-:Y:S05]  /*9120*/  BSYNC.RECONVERGENT B0 ;  /* 0x0000000000007941 */ /* 0x000fea0003800200 */
.L_x_1620:
[----:B------:R1:W-:Y:S01]  /*9130*/  ATOM.E.ADD.F16x2.RN.STRONG.GPU P0, RZ, desc[UR8][R4.64+0x4], R41 ;  /* 0x8000042904ff79a2 */ /* 0x0003e2000c10e108 */
[----:B------:R-:W-:Y:S04]  /*9140*/  BSSY.RECONVERGENT B0, `(.L_x_1624) ;  /* 0x000000e000007945 */ /* 0x000fe80003800200 */
[----:B-1----:R-:W-:Y:S05]  /*9150*/  @P0 BRA `(.L_x_1625) ;  /* 0x0000000000300947 */ /* 0x002fea0003800000 */
[----:B------:R-:W1:Y:S02]  /*9160*/  QSPC.E.S P0, RZ, [R4+0x4] ;  /* 0x0000040004ff73aa */ /* 0x000e640000000500 */
[----:B-1----:R-:W-:Y:S05]  /*9170*/  @!P0 BRA `(.L_x_1626) ;  /* 0x00000000001c8947 */ /* 0x002fea0003800000 */
[----:B------:R-:W-:-:S04]  /*9180*/  MOV R2, R4 ;  /* 0x0000000400027202 */ /* 0x000fc80000000f00 */
[----:B------:R-:W-:-:S07]  /*9190*/  MOV R0, R2 ;  /* 0x0000000200007202 */ /* 0x000fce0000000f00 */
.L_x_1627:
[----:B------:R-:W0:Y:S02]  /*91a0*/  LDS R2, [R0+0x4] ;  /* 0x0000040000027984 */ /* 0x000e240000000800 */
[----:B0-----:R-:W-:-:S05]  /*91b0*/  HADD2 R3, R2, R41 ;  /* 0x0000002902037230 */ /* 0x001fca0000000000 */
[----:B------:R-:W0:Y:S02]  /*91c0*/  ATOMS.CAST.SPIN P0, [R0+0x4], R2, R3 ;  /* 0x000004020000758d */ /* 0x000e240001800003 */
[----:B0-----:R-:W-:Y:S05]  /*91d0*/  @!P0 BRA `(.L_x_1627) ;  /* 0xfffffffc00f08947 */ /* 0x001fea000383ffff */
[----:B------:R-:W-:Y:S05]  /*91e0*/  BRA `(.L_x_1625) ;  /* 0x00000000000c7947 */ /* 0x000fea0003800000 */
.L_x_1626:
[----:B------:R-:W0:Y:S02]  /*91f0*/  LD.E R0, desc[UR8][R4.64+0x4] ;  /* 0x0000040804007980 */ /* 0x000e24000c101900 */
[----:B0-----:R-:W-:-:S05]  /*9200*/  IADD3 R3, PT, PT, R41, R0, RZ ;  /* 0x0000000029037210 */ /* 0x001fca0007ffe0ff */
[----:B------:R1:W-:Y:S02]  /*9210*/  ST.E desc[UR8][R4.64+0x4], R3 ;  /* 0x0000040304007985 */ /* 0x0003e4000c101908 */
.L_x_1625:
[----:B------:R-:W-:Y:S05]  /*9220*/  BSYNC.RECONVERGENT B0 ;  /* 0x0000000000007941 */ /* 0x000fea0003800200 */
.L_x_1624:
        /* <DEDUP_REMOVED lines=11> */
.L_x_1631:
[----:B------:R-:W0:Y:S02]  /*92e0*/  LDS R2, [R0] ;  /* 0x0000000000027984 */ /* 0x000e240000000800 */
[----:B0-----:R-:W-:-:S05]  /*92f0*/  HFMA2 R3, R2, 1, 1, R19 ;  /* 0x3c003c0002037831 */ /* 0x001fca0000000013 */
[----:B------:R-:W0:Y:S02]  /*9300*/  ATOMS.CAST.SPIN P0, [R0], R2, R3 ;  /* 0x000000020000758d */ /* 0x000e240001800003 */
[----:B0-----:R-:W-:Y:S05]  /*9310*/  @!P0 BRA `(.L_x_1631) ;  /* 0xfffffffc00f08947 */ /* 0x001fea000383ffff */
[----:B------:R-:W-:Y:S05]  /*9320*/  BRA `(.L_x_1629) ;  /* 0x00000000000c7947 */ /* 0x000fea0003800000 */
.L_x_1630:
[----:B------:R-:W2:Y:S02]  /*9330*/  LD.E R0, desc[UR8][R4.64] ;  /* 0x0000000804007980 */ /* 0x000ea4000c101900 */
[----:B--2---:R-:W-:-:S05]  /*9340*/  IADD3 R3, PT, PT, R19, R0, RZ ;  /* 0x0000000013037210 */ /* 0x004fca0007ffe0ff */
[----:B------:R0:W-:Y:S02]  /*9350*/  ST.E desc[UR8][R4.64], R3 ;  /* 0x0000000304007985 */ /* 0x0001e4000c101908 */
.L_x_1629:
[----:B------:R-:W-:Y:S05]  /*9360*/  BSYNC.RECONVERGENT B0 ;  /* 0x0000000000007941 */ /* 0x000fea0003800200 */
.L_x_1628:
[----:B------:R1:W-:Y:S01]  /*9370*/  ATOM.E.ADD.F16x2.RN.STRONG.GPU P0, RZ, desc[UR8][R4.64+0x4], R7 ;  /* 0x8000040704ff79a2 */ /* 0x0003e2000c10e108 */
[----:B------:R-:W-:Y:S04]  /*9380*/  BSSY.RECONVERGENT B0, `(.L_x_1632) ;  /* 0x000000e000007945 */ /* 0x000fe80003800200 */
[----:B-1----:R-:W-:Y:S05]  /*9390*/  @P0 BRA `(.L_x_1633) ;  /* 0x0000000000300947 */ /* 0x002fea0003800000 */
[----:B------:R-:W1:Y:S02]  /*93a0*/  QSPC.E.S P0, RZ, [R4+0x4] ;  /* 0x0000040004ff73aa */ /* 0x000e640000000500 */
[----:B-1----:R-:W-:Y:S05]  /*93b0*/  @!P0 BRA `(.L_x_1634) ;  /* 0x00000000001c8947 */ /* 0x002fea0003800000 */
[----:B------:R-:W-:-:S04]  /*93c0*/  MOV R2, R4 ;  /* 0x0000000400027202 */ /* 0x000fc80000000f00 */
[----:B------:R-:W-:-:S07]  /*93d0*/  MOV R0, R2 ;  /* 0x0000000200007202 */ /* 0x000fce0000000f00 */
.L_x_1635:
[----:B------:R-:W0:Y:S02]  /*93e0*/  LDS R2, [R0+0x4] ;  /* 0x0000040000027984 */ /* 0x000e240000000800 */
[----:B0-----:R-:W-:-:S05]  /*93f0*/  HADD2 R3, R2, R7 ;  /* 0x0000000702037230 */ /* 0x001fca0000000000 */
[----:B------:R-:W0:Y:S02]  /*9400*/  ATOMS.CAST.SPIN P0, [R0+0x4], R2, R3 ;  /* 0x000004020000758d */ /* 0x000e240001800003 */
[----:B0-----:R-:W-:Y:S05]  /*9410*/  @!P0 BRA `(.L_x_1635) ;  /* 0xfffffffc00f08947 */ /* 0x001fea000383ffff */
[----:B------:R-:W-:Y:S05]  /*9420*/  BRA `(.L_x_1633) ;  /* 0x00000000000c7947 */ /* 0x000fea0003800000 */
.L_x_1634:
[----:B------:R-:W0:Y:S02]  /*9430*/  LD.E R0, desc[UR8][R4.64+0x4] ;  /* 0x0000040804007980 */ /* 0x000e24000c101900 */
[----:B0-----:R-:W-:-:S05]  /*9440*/  IADD3 R3, PT, PT, R7, R0, RZ ;  /* 0x0000000007037210 */ /* 0x001fca0007ffe0ff */
[----:B------:R1:W-:Y:S02]  /*9450*/  ST.E desc[UR8][R4.64+0x4], R3 ;  /* 0x0000040304007985 */ /* 0x0003e4000c101908 */
.L_x_1633:
[----:B------:R-:W-:Y:S05]  /*9460*/  BSYNC.RECONVERGENT B0 ;  /* 0x0000000000007941 */ /* 0x000fea0003800200 */
.L_x_1632:
        /* <DEDUP_REMOVED lines=12> */
.L_x_1639:
[----:B------:R-:W0:Y:S02]  /*9530*/  LDS R2, [R0] ;  /* 0x0000000000027984 */ /* 0x000e240000000800 */
[----:B0-----:R-:W-:-:S05]  /*9540*/  HFMA2 R3, R2, 1, 1, R17 ;  /* 0x3c003c0002037831 */ /* 0x001fca0000000011 */
[----:B------:R-:W0:Y:S02]  /*9550*/  ATOMS.CAST.SPIN P0, [R0], R2, R3 ;  /* 0x000000020000758d */ /* 0x000e240001800003 */
[----:B0-----:R-:W-:Y:S05]  /*9560*/  @!P0 BRA `(.L_x_1639) ;  /* 0xfffffffc00f08947 */ /* 0x001fea000383ffff */
[----:B------:R-:W-:Y:S05]  /*9570*/  BRA `(.L_x_1637) ;  /* 0x00000000000c7947 */ /* 0x000fea0003800000 */
.L_x_1638:
[----:B------:R-:W2:Y:S02]  /*9580*/  LD.E R0, desc[UR8][R4.64] ;  /* 0x0000000804007980 */ /* 0x000ea4000c101900 */
[----:B--2---:R-:W-:-:S05]  /*9590*/  IADD3 R3, PT, PT, R17, R0, RZ ;  /* 0x0000000011037210 */ /* 0x004fca0007ffe0ff */
[----:B------:R0:W-:Y:S02]  /*95a0*/  ST.E desc[UR8][R4.64], R3 ;  /* 0x0000000304007985 */ /* 0x0001e4000c101908 */
.L_x_1637:
[----:B------:R-:W-:Y:S05]  /*95b0*/  BSYNC.RECONVERGENT B0 ;  /* 0x0000000000007941 */ /* 0x000fea0003800200 */
.L_x_1636:
[----:B------:R1:W-:Y:S02]  /*95c0*/  ATOM.E.ADD.F16x2.RN.STRONG.GPU P0, RZ, desc[UR8][R4.64+0x4], R27 ;  /* 0x8000041b04ff79a2 */ /* 0x0003e4000c10e108 */
[----:B-1----:R-:W-:Y:S05]  /*95d0*/  @P0 EXIT ;  /* 0x000000000000094d */ /* 0x002fea0003800000 */
[----:B------:R-:W1:Y:S02]  /*95e0*/  QSPC.E.S P0, RZ, [R4+0x4] ;  /* 0x0000040004ff73aa */ /* 0x000e640000000500 */
[----:B-1----:R-:W-:Y:S05]  /*95f0*/  @!P0 BRA `(.L_x_1640) ;  /* 0x00000000001c8947 */ /* 0x002fea0003800000 */
[----:B------:R-:W-:-:S04]  /*9600*/  MOV R2, R4 ;  /* 0x0000000400027202 */ /* 0x000fc80000000f00 */
[----:B------:R-:W-:-:S07]  /*9610*/  MOV R0, R2 ;  /* 0x0000000200007202 */ /* 0x000fce0000000f00 */
.L_x_1641:
[----:B------:R-:W0:Y:S02]  /*9620*/  LDS R2, [R0+0x4] ;  /* 0x0000040000027984 */ /* 0x000e240000000800 */
[----:B0-----:R-:W-:-:S05]  /*9630*/  HADD2 R3, R2, R27 ;  /* 0x0000001b02037230 */ /* 0x001fca0000000000 */
[----:B------:R-:W0:Y:S02]  /*9640*/  ATOMS.CAST.SPIN P0, [R0+0x4], R2, R3 ;  /* 0x000004020000758d */ /* 0x000e240001800003 */
[----:B0-----:R-:W-:Y:S05]  /*9650*/  @!P0 BRA `(.L_x_1641) ;  /* 0xfffffffc00f08947 */ /* 0x001fea000383ffff */
[----:B------:R-:W-:Y:S05]  /*9660*/  EXIT ;  /* 0x000000000000794d */ /* 0x000fea0003800000 */
.L_x_1640:
[----:B------:R-:W0:Y:S02]  /*9670*/  LD.E R0, desc[UR8][R4.64+0x4] ;  /* 0x0000040804007980 */ /* 0x000e24000c101900 */
[----:B0-----:R-:W-:-:S05]  /*9680*/  IADD3 R3, PT, PT, R27, R0, RZ ;  /* 0x000000001b037210 */ /* 0x001fca0007ffe0ff */
[----:B------:R-:W-:Y:S01]  /*9690*/  ST.E desc[UR8][R4.64+0x4], R3 ;  /* 0x0000040304007985 */ /* 0x000fe2000c101908 */
[----:B------:R-:W-:Y:S05]  /*96a0*/  EXIT ;  /* 0x000000000000794d */ /* 0x000fea0003800000 */
.L_x_1642:
        /* <DEDUP_REMOVED lines=13> */
.L_x_3937:


//--------------------- .text._Z23gemm_half_q_half_kernelILi3ELi8ELb1ELb1ELi64EEvPK6__halfPKjS4_S2_PS0_iiiiPKtS7_iiiiiibS2_i --------------------------
	.section	.text._Z23gemm_half_q_half_kernelILi3ELi8ELb1ELb1ELi64EEvPK6__halfPKjS4_S2_PS0_iiiiPKtS7_iiiiiibS2_i,"ax",@progbits
	.align	128
        .global         _Z23gemm_half_q_half_kernelILi3ELi8ELb1ELb1ELi64EEvPK6__halfPKjS4_S2_PS0_iiiiPKtS7_iiiiiibS2_i
        .type           _Z23gemm_half_q_half_kernelILi3ELi8ELb1ELb1ELi64EEvPK6__halfPKjS4_S2_PS0_iiiiPKtS7_iiiiiibS2_i,@function
        .size           _Z23gemm_half_q_half_kernelILi3ELi8ELb1ELb1ELi64EEvPK6__halfPKjS4_S2_PS0_iiiiPKtS7_iiiiiibS2_i,(.L_x_3938 - _Z23gemm_half_q_half_kernelILi3ELi8ELb1ELb1ELi64EEvPK6__halfPKjS4_S2_PS0_iiiiPKtS7_iiiiiibS2_i)
        .other          _Z23gemm_half_q_half_kernelILi3ELi8ELb1ELb1ELi64EEvPK6__halfPKjS4_S2_PS0_iiiiPKtS7_iiiiiibS2_i,@"STO_CUDA_ENTRY STV_DEFAULT"
_Z23gemm_half_q_half_kernelILi3ELi8ELb1ELb1ELi64EEvPK6__halfPKjS4_S2_PS0_iiiiPKtS7_iiiiiibS2_i:
.text._Z23gemm_half_q_half_kernelILi3ELi8ELb1ELb1ELi64EEvPK6__halfPKjS4_S2_PS0_iiiiPKtS7_iiiiiibS2_i:
[----:B------:R-:W0:Y:S08]  /*0000*/  LDC R1, c[0x0][0x37c] ;  /* 0x0000df00ff017b82 */ /* 0x000e300000000800 */
[----:B------:R-:W1:Y:S01]  /*0010*/  S2UR UR8, SR_CTAID.Y ;  /* 0x00000000000879c3 */ /* 0x000e620000002600 */
[----:B------:R-:W2:Y:S01]  /*0020*/  LDCU UR14, c[0x0][0x3a8] ;  /* 0x00007500ff0e77ac */ /* 0x000ea20008000800 */
[----:B0-----:R-:W-:-:S04]  /*0030*/  IADD3 R1, PT, PT, R1, -0x10, RZ ;  /* 0xfffffff001017810 */ /* 0x001fc80007ffe0ff */
        /* <DEDUP_REMOVED lines=14> */
[----:B------:R-:W-:-:S03]  /*0120*/  PRMT R18, RZ, 0x7610, R18 ;  /* 0x00007610ff127816 */ /* 0x000fc60000000012 */
[----:B------:R-:W-:Y:S01]  /*0130*/  PLOP3.LUT P1, PT, PT, PT, UP0, 0x80, 0x8 ;  /* 0x000000000008781c */ /* 0x000fe20003f2f008 */
[----:B-1----:R-:W-:Y:S01]  /*0140*/  USHF.L.U32 UR9, UR16, 0x6, URZ ;  /* 0x0000000610097899 */ /* 0x002fe200080006ff */
[----:B----4-:R-:W-:-:S13]  /*0150*/  R2UR UR25, R4 ;  /* 0x00000000041972ca */ /* 0x010fda00000e0000 */
[----:B------:R-:W-:Y:S01]  /*0160*/  MOV R2, UR25 ;  /* 0x0000001900027c02 */ /* 0x000fe20008000f00 */
[----:B--23--:R-:W-:Y:S06]  /*0170*/  @!P1 BRA `(.L_x_1643) ;  /* 0x00000000002c9947 */ /* 0x00cfec0003800000 */
        /* <DEDUP_REMOVED lines=11> */
.L_x_1643:
        /* <DEDUP_REMOVED lines=44> */
.L_x_1649:
        /* <DEDUP_REMOVED lines=9> */
[----:B------:R-:W-:Y:S01]  /*0580*/  IADD3 R16, P4, PT, R4, R11, RZ ;  /* 0x0000000b04107210 */ /* 0x000fe20007f9e0ff */
[----:B------:R-:W2:Y:S01]  /*0590*/  LDG.E.U16.CONSTANT R6, desc[UR22][R6.64] ;  /* 0x0000001606067981 */ /* 0x000ea2000c1e9500 */
[----:B------:R-:W-:Y:S02]  /*05a0*/  LEA R8, P3, R12, UR10, 0x1 ;  /* 0x0000000a0c087c11 */ /* 0x000fe4000f8608ff */
[----:B------:R-:W-:-:S02]  /*05b0*/  IADD3 R13, P2, PT, R4, R15, RZ ;  /* 0x0000000f040d7210 */ /* 0x000fc40007f5e0ff */
[----:B------:R-:W-:Y:S02]  /*05c0*/  LEA.HI.X.SX32 R11, R11, RZ, 0x1, P4 ;  /* 0x000000ff0b0b7211 */ /* 0x000fe400020f0eff */
[----:B------:R-:W-:Y:S02]  /*05d0*/  LEA.HI.X R9, R12, UR11, R9, 0x1, P3 ;  /* 0x0000000b0c097c11 */ /* 0x000fe400098f0c09 */
[----:B------:R-:W-:Y:S02]  /*05e0*/  LEA.HI.X.SX32 R14, R15, RZ, 0x1, P2 ;  /* 0x000000ff0f0e7211 */ /* 0x000fe400010f0eff */
[C---:B------:R-:W-:Y:S01]  /*05f0*/  LEA R10, P4, R16.reuse, UR10, 0x1 ;  /* 0x0000000a100a7c11 */ /* 0x040fe2000f8808ff */
        /* <DEDUP_REMOVED lines=15> */
.L_x_1648:
        /* <DEDUP_REMOVED lines=20> */
.L_x_1650:
[----:B------:R-:W-:-:S13]  /*0830*/  ISETP.EQ.AND P2, PT, RZ, UR6, PT ;  /* 0x00000006ff007c0c */ /* 0x000fda000bf42270 */
[----:B------:R-:W-:Y:S05]  /*0840*/  @!P0 BRA P2, `(.L_x_1645) ;  /* 0x0000000400748947 */ /* 0x000fea0001000000 */
.L_x_1647:
        /* <DEDUP_REMOVED lines=12> */
.L_x_1646:
[C---:B------:R-:W-:Y:S01]  /*0910*/  LEA R6, P0, R4.reuse, UR10, 0x1 ;  /* 0x0000000a04067c11 */ /* 0x040fe2000f8008ff */
[----:B------:R-:W0:Y:S03]  /*0920*/  LDCU.64 UR12, c[0x0][0x380] ;  /* 0x00007000ff0c77ac */ /* 0x000e260008000a00 */
[----:B------:R-:W-:-:S05]  /*0930*/  LEA.HI.X R7, R4, UR11, RZ, 0x1, P0 ;  /* 0x0000000b04077c11 */ /* 0x000fca00080f0cff */
[----:B------:R1:W5:Y:S01]  /*0940*/  LDG.E.U16.CONSTANT R4, desc[UR22][R6.64] ;  /* 0x0000001606047981 */ /* 0x000362000c1e9500 */
[----:B------:R-:W-:Y:S01]  /*0950*/  UIADD3 UR6, UPT, UPT, URZ, -UR5, URZ ;  /* 0x80000005ff067290 */ /* 0x000fe2000fffe0ff */
[----:B------:R-:W-:-:S03]  /*0960*/  IMAD R15, R0, UR8, RZ ;  /* 0x00000008000f7c24 */ /* 0x000fc6000f8e02ff */
[----:B------:R-:W-:Y:S02]  /*0970*/  UISETP.GE.AND UP0, UPT, UR6, URZ, UPT ;  /* 0x000000ff0600728c */ /* 0x000fe4000bf06270 */
[----:B------:R-:W-:-:S07]  /*0980*/  LEA R15, R15, R15, 0x1 ;  /* 0x0000000f0f0f7211 */ /* 0x000fce00078e08ff */
[----:B01----:R-:W-:Y:S05]  /*0990*/  BRA.U UP0, `(.L_x_1651) ;  /* 0x0000000100f47547 */ /* 0x003fea000b800000 */
[----:B------:R-:W-:Y:S02]  /*09a0*/  UIADD3 UR7, UPT, UPT, URZ, -UR6, URZ ;  /* 0x80000006ff077290 */ /* 0x000fe4000fffe0ff */
[----:B------:R-:W-:Y:S02]  /*09b0*/  UPLOP3.LUT UP0, UPT, UPT, UPT, UPT, 0x80, 0x8 ;  /* 0x000000000008789c */ /* 0x000fe40003f0f070 */
[----:B------:R-:W-:-:S09]  /*09c0*/  UISETP.GT.AND UP1, UPT, UR7, 0x3, UPT ;  /* 0x000000030700788c */ /* 0x000fd2000bf24270 */
[----:B------:R-:W-:Y:S05]  /*09d0*/  BRA.U !UP1, `(.L_x_1652) ;  /* 0x0000000109887547 */ /* 0x000fea000b800000 */
[----:B------:R-:W0:Y:S01]  /*09e0*/  LDCU.64 UR10, c[0x0][0x380] ;  /* 0x00007000ff0a77ac */ /* 0x000e220008000a00 */
[----:B------:R-:W-:-:S11]  /*09f0*/  UPLOP3.LUT UP0, UPT, UPT, UPT, UPT, 0x40, 0x4 ;  /* 0x000000000004789c */ /* 0x000fd60003f0e870 */
.L_x_1653:
        /* <DEDUP_REMOVED lines=15> */
[C---:B------:R-:W-:Y:S01]  /*0af0*/  LEA R10, P2, R16.reuse, UR10, 0x1 ;  /* 0x0000000a100a7c11 */ /* 0x040fe2000f8408ff */
[----:B------:R-:W3:Y:S01]  /*0b00*/  LDG.E.U16.CONSTANT R8, desc[UR22][R8.64] ;  /* 0x0000001608087981 */ /* 0x000ee2000c1e9500 */
[----:B------:R-:W-:Y:S02]  /*0b10*/  LEA.HI.X.SX32 R14, R15, RZ, 0x1, P4 ;  /* 0x000000ff0f0e7211 */ /* 0x000fe400020f0eff */
        /* <DEDUP_REMOVED lines=14> */
.L_x_1652:
        /* <DEDUP_REMOVED lines=21> */
.L_x_1654:
[----:B------:R-:W-:-:S09]  /*0d50*/  UISETP.NE.OR UP0, UPT, UR6, URZ, UP0 ;  /* 0x000000ff0600728c */ /* 0x000fd20008705670 */
[----:B------:R-:W-:Y:S05]  /*0d60*/  BRA.U !UP0, `(.L_x_1645) ;  /* 0x00000001082c7547 */ /* 0x000fea000b800000 */
.L_x_1651:
        /* <DEDUP_REMOVED lines=11> */
.L_x_1645:
[----:B------:R-:W-:Y:S05]  /*0e20*/  BSYNC.RECONVERGENT B0 ;  /* 0x0000000000007941 */ /* 0x000fea0003800200 */
.L_x_1644:
        /* <DEDUP_REMOVED lines=20> */
.L_x_1658:
        /* <DEDUP_REMOVED lines=15> */
.L_x_1657:
        /* <DEDUP_REMOVED lines=12> */
.L_x_1659:
[----:B------:R-:W-:-:S09]  /*1120*/  UISETP.NE.OR UP0, UPT, UR5, URZ, UP0 ;  /* 0x000000ff0500728c */ /* 0x000fd20008705670 */
[----:B------:R-:W-:Y:S05]  /*1130*/  BRA.U !UP0, `(.L_x_1655) ;  /* 0x00000001081c7547 */ /* 0x000fea000b800000 */
.L_x_1656:
[----:B012--5:R-:W0:Y:S02]  /*1140*/  LDC.64 R4, c[0x0][0x3a0] ;  /* 0x0000e800ff047b82 */ /* 0x027e240000000a00 */
.L_x_1660:
[C---:B0-----:R-:W-:Y:S01]  /*1150*/  IMAD.WIDE R6, R15.reuse, 0x2, R4 ;  /* 0x000000020f067825 */ /* 0x041fe200078e0204 */
[----:B------:R-:W-:Y:S01]  /*1160*/  UIADD3 UR5, UPT, UPT, UR5, 0x1, URZ ;  /* 0x0000000105057890 */ /* 0x000fe2000fffe0ff */
[----:B------:R-:W-:-:S03]  /*1170*/  IADD3 R15, PT, PT, R15, UR17, RZ ;  /* 0x000000110f0f7c10 */ /* 0x000fc6000fffe0ff */
[----:B------:R3:W-:Y:S01]  /*1180*/  STG.E.64 desc[UR22][R6.64], RZ ;  /* 0x000000ff06007986 */ /* 0x0007e2000c101b16 */
[----:B------:R-:W-:-:S09]  /*1190*/  UISETP.NE.AND UP0, UPT, UR5, URZ, UPT ;  /* 0x000000ff0500728c */ /* 0x000fd2000bf05270 */
[----:B---3--:R-:W-:Y:S05]  /*11a0*/  BRA.U UP0, `(.L_x_1660) ;  /* 0xfffffffd00e87547 */ /* 0x008fea000b83ffff */
.L_x_1655:
[----:B------:R-:W3:Y:S01]  /*11b0*/  LDCU UR19, c[0x0][0x3c8] ;  /* 0x00007900ff1377ac */ /* 0x000ee20008000800 */
[----:B------:R-:W-:Y:S01]  /*11c0*/  ISETP.LE.AND P0, PT, R0, UR9, PT ;  /* 0x0000000900007c0c */ /* 0x000fe2000bf03270 */
[----:B------:R-:W4:Y:S01]  /*11d0*/  LDCU UR28, c[0x0][0x3cc] ;  /* 0x00007980ff1c77ac */ /* 0x000f220008000800 */
[----:B------:R-:W0:Y:S01]  /*11e0*/  LDCU UR29, c[0x0][0x3d0] ;  /* 0x00007a00ff1d77ac */ /* 0x000e220008000800 */
[----:B------:R-:W1:Y:S01]  /*11f0*/  LDCU UR18, c[0x0][0x3d4] ;  /* 0x00007a80ff1277ac */ /* 0x000e620008000800 */
[----:B------:R-:W2:Y:S01]  /*1200*/  LDCU UR30, c[0x0][0x3d8] ;  /* 0x00007b00ff1e77ac */ /* 0x000ea20008000800 */
[----:B---3--:R-:W-:Y:S01]  /*1210*/  UISETP.LT.AND UP0, UPT, UR9, UR19, UPT ;  /* 0x000000130900728c */ /* 0x008fe2000bf01270 */
[----:B------:R-:W3:Y:S03]  /*1220*/  LDCU.64 UR10, c[0x0][0x3b8] ;  /* 0x00007700ff0a77ac */ /* 0x000ee60008000a00 */
[----:B------:R-:W-:-:S02]  /*1230*/  USEL UR4, UR9, UR19, UP0 ;  /* 0x0000001309047287 */ /* 0x000fc40008000000 */
[----:B------:R-:W-:Y:S02]  /*1240*/  USHF.L.U32 UR12, UR16, 0x7, URZ ;  /* 0x00000007100c7899 */ /* 0x000fe400080006ff */
[----:B------:R-:W-:Y:S02]  /*1250*/  USHF.R.S32.HI UR5, URZ, 0x1f, UR4 ;  /* 0x0000001fff057899 */ /* 0x000fe40008011404 */
[----:B----4-:R-:W-:Y:S02]  /*1260*/  UISETP.GT.AND UP0, UPT, UR9, UR28, UPT ;  /* 0x0000001c0900728c */ /* 0x010fe4000bf04270 */
[----:B------:R-:W-:Y:S02]  /*1270*/  ULEA.HI UR5, UR5, UR4, URZ, 0x5 ;  /* 0x0000000405057291 */ /* 0x000fe4000f8f28ff */
[----:B0-----:R-:W-:Y:S02]  /*1280*/  UISETP.GT.AND UP1, UPT, UR9, UR29, UPT ;  /* 0x0000001d0900728c */ /* 0x001fe4000bf24270 */
[----:B------:R-:W-:-:S02]  /*1290*/  USHF.R.S32.HI UR24, URZ, 0x5, UR5 ;  /* 0x00000005ff187899 */ /* 0x000fc40008011405 */
[----:B-1----:R-:W-:Y:S02]  /*12a0*/  UISETP.GT.AND UP2, UPT, UR9, UR18, UPT ;  /* 0x000000120900728c */ /* 0x002fe4000bf44270 */
[----:B--2---:R-:W-:Y:S01]  /*12b0*/  UISETP.GT.AND UP3, UPT, UR9, UR30, UPT ;  /* 0x0000001e0900728c */ /* 0x004fe2000bf64270 */
[----:B------:R-:W-:Y:S01]  /*12c0*/  UMOV UR5, URZ ;  /* 0x000000ff00057c82 */ /* 0x000fe20008000000 */
[----:B------:R-:W-:Y:S01]  /*12d0*/  UMOV UR6, URZ ;  /* 0x000000ff00067c82 */ /* 0x000fe20008000000 */
[----:B---3--:R-:W-:Y:S01]  /*12e0*/  UIMAD.WIDE.U32 UR12, UR12, 0x2, UR10 ;  /* 0x000000020c0c78a5 */ /* 0x008fe2000f8e000a */
[----:B------:R-:W-:Y:S06]  /*12f0*/  BAR.SYNC.DEFER_BLOCKING 0x0 ;  /* 0x0000000000007b1d */ /* 0x000fec0000010000 */
[----:B------:R-:W-:Y:S05]  /*1300*/  @P0 BRA `(.L_x_1661) ;  /* 0x0000000000e40947 */ /* 0x000fea0003800000 */
[----:B------:R-:W-:Y:S01]  /*1310*/  MOV R10, UR12 ;  /* 0x0000000c000a7c02 */ /* 0x000fe20008000f00 */
[----:B-----5:R-:W0:Y:S01]  /*1320*/  LDC.64 R4, c[0x0][0x390] ;  /* 0x0000e400ff047b82 */ /* 0x020e220000000a00 */
        /* <DEDUP_REMOVED lines=10> */
.L_x_1662:
[----:B-----5:R-:W-:-:S05]  /*13d0*/  IADD3 R13, PT, PT, R8, UR4, RZ ;  /* 0x00000004080d7c10 */ /* 0x020fca000fffe0ff */
[----:B-1----:R-:W-:-:S05]  /*13e0*/  IMAD R10, R13, UR17, RZ ;  /* 0x000000110d0a7c24 */ /* 0x002fca000f8e02ff */
        /* <DEDUP_REMOVED lines=9> */
[----:B------:R-:W-:Y:S02]  /*1480*/  MOV R14, UR20 ;  /* 0x00000014000e7c02 */ /* 0x000fe40008000f00 */
[----:B------:R-:W-:-:S05]  /*1490*/  MOV R15, UR21 ;  /* 0x00000015000f7c02 */ /* 0x000fca0008000f00 */
        /* <DEDUP_REMOVED lines=32> */
.L_x_1661:
        /* <DEDUP_REMOVED lines=14> */
.L_x_1663:
        /* <DEDUP_REMOVED lines=9> */
.L_x_1664:
        /* <DEDUP_REMOVED lines=9> */
.L_x_1665:
        /* <DEDUP_REMOVED lines=9> */
.L_x_1666:
        /* <DEDUP_REMOVED lines=9> */
.L_x_1667:
        /* <DEDUP_REMOVED lines=12> */
[----:B-----5:R-:W-:Y:S01]  /*1a80*/  MOV R4, UR12 ;  /* 0x0000000c00047c02 */ /* 0x020fe20008000f00 */
        /* <DEDUP_REMOVED lines=16> */
[----:B-1----:R-:W-:Y:S01]  /*1b90*/  LEA R0, P0, R3, UR20, 0x2 ;  /* 0x0000001403007c11 */ /* 0x002fe2000f8010ff */
        /* <DEDUP_REMOVED lines=12> */
.L_x_1681:
[----:B------:R-:W-:-:S06]  /*1c60*/  UISETP.NE.AND UP1, UPT, UR9, UR5, UPT ;  /* 0x000000050900728c */ /* 0x000fcc000bf25270 */
[----:B------:R-:W-:-:S05]  /*1c70*/  PLOP3.LUT P0, PT, PT, PT, UP1, 0x80, 0x8 ;  /* 0x000000000008781c */ /* 0x000fca0003f0f018 */
[----:B------:R-:W-:Y:S01]  /*1c80*/  @!UP1 ULEA UR12, UR4, UR26, 0x3 ;  /* 0x0000001a040c9291 */ /* 0x000fe2000f8e18ff */
[----:B------:R-:W-:Y:S01]  /*1c90*/  @!UP1 UMOV UR6, UR10 ;  /* 0x0000000a00069c82 */ /* 0x000fe20008000000 */
[----:B------:R-:W-:Y:S01]  /*1ca0*/  @!UP1 UMOV UR7, UR11 ;  /* 0x0000000b00079c82 */ /* 0x000fe20008000000 */
[----:B------:R-:W-:Y:S02]  /*1cb0*/  MOV R10, UR6 ;  /* 0x00000006000a7c02 */ /* 0x000fe40008000f00 */
[----:B------:R-:W-:-:S04]  /*1cc0*/  MOV R11, UR7 ;  /* 0x00000007000b7c02 */ /* 0x000fc80008000f00 */
[----:B------:R-:W2:Y:S04]  /*1cd0*/  @!P0 LDL.64 R20, [UR12+0x8] ;  /* 0x0000080cff148983 */ /* 0x000ea80008100a00 */
[----:B------:R0:W3:Y:S02]  /*1ce0*/  @!P0 LDG.E.U16.CONSTANT R22, desc[UR22][R10.64] ;  /* 0x000000160a168981 */ /* 0x0000e4000c1e9500 */
[----:B0-----:R-:W-:Y:S02]  /*1cf0*/  MOV R10, R0 ;  /* 0x00000000000a7202 */ /* 0x001fe40000000f00 */
[----:B------:R-:W-:-:S05]  /*1d00*/  MOV R11, R3 ;  /* 0x00000003000b7202 */ /* 0x000fca0000000f00 */
[----:B------:R-:W4:Y:S01]  /*1d10*/  LDG.E.128.CONSTANT R4, desc[UR22][R10.64] ;  /* 0x000000160a047981 */ /* 0x000f22000c1e9d00 */
[----:B------:R-:W-:Y:S01]  /*1d20*/  UISETP.NE.AND UP2, UPT, UR25, URZ, UPT ;  /* 0x000000ff1900728c */ /* 0x000fe2000bf45270 */
[----:B------:R-:W-:Y:S01]  /*1d30*/  HFMA2 R9, -RZ, RZ, 0, 0.0625 ;  /* 0x00002c00ff097431 */ /* 0x000fe200000001ff */
[----:B------:R-:W-:Y:S02]  /*1d40*/  UISETP.NE.AND UP3, UPT, UR14, 0x1, UPT ;  /* 0x000000010e00788c */ /* 0x000fe4000bf65270 */
[----:B------:R-:W-:-:S04]  /*1d50*/  @!UP1 UIADD3 UR6, UPT, UPT, UR4, 0x1, URZ ;  /* 0x0000000104069890 */ /* 0x000fc8000fffe0ff */
[----:B------:R-:W-:Y:S02]  /*1d60*/  PLOP3.LUT P1, PT, PT, PT, UP3, 0x80, 0x8 ;  /* 0x000000000008781c */ /* 0x000fe40003f2f038 */
[----:B--2---:R-:W-:Y:S02]  /*1d70*/  @!P0 PRMT R8, R21, 0x7610, R8 ;  /* 0x0000761015088816 */ /* 0x004fe40000000008 */
[----:B------:R-:W-:Y:S02]  /*1d80*/  @!P0 PRMT R2, R20, 0x7610, R2 ;  /* 0x0000761014028816 */ /* 0x000fe40000000002 */
[----:B---3--:R-:W-:Y:S02]  /*1d90*/  @!P0 R2UR UR7, R22 ;  /* 0x00000000160782ca */ /* 0x008fe400000e0000 */
[----:B------:R-:W-:Y:S02]  /*1da0*/  @!P0 PRMT R8, R8, 0x7610, R21 ;  /* 0x0000761008088816 */ /* 0x000fe40000000015 */
[----:B------:R-:W-:-:S02]  /*1db0*/  @!P0 PRMT R2, R2, 0x7610, R20 ;  /* 0x0000761002028816 */ /* 0x000fc40000000014 */
[C---:B----4-:R-:W-:Y:S02]  /*1dc0*/  LOP3.LUT R21, R4.reuse, 0xf000f, RZ, 0xc0, !PT ;  /* 0x000f000f04157812 */ /* 0x050fe400078ec0ff */
[----:B------:R-:W-:Y:S02]  /*1dd0*/  LOP3.LUT R22, R4, 0xf000f0, RZ, 0xc0, !PT ;  /* 0x00f000f004167812 */ /* 0x000fe400078ec0ff */
[C---:B------:R-:W-:Y:S02]  /*1de0*/  LOP3.LUT R23, R5.reuse, 0xf000f, RZ, 0xc0, !PT ;  /* 0x000f000f05177812 */ /* 0x040fe400078ec0ff */
[----:B------:R-:W-:Y:S02]  /*1df0*/  LOP3.LUT R24, R5, 0xf000f0, RZ, 0xc0, !PT ;  /* 0x00f000f005187812 */ /* 0x000fe400078ec0ff */
[C---:B------:R-:W-:Y:S02]  /*1e00*/  LOP3.LUT R25, R6.reuse, 0xf000f, RZ, 0xc0, !PT ;  /* 0x000f000f06197812 */ /* 0x040fe400078ec0ff */
[----:B------:R-:W-:-:S02]  /*1e10*/  LOP3.LUT R26, R6, 0xf000f0, RZ, 0xc0, !PT ;  /* 0x00f000f0061a7812 */ /* 0x000fc400078ec0ff */
[C---:B------:R-:W-:Y:S02]  /*1e20*/  LOP3.LUT R27, R7.reuse, 0xf000f, RZ, 0xc0, !PT ;  /* 0x000f000f071b7812 */ /* 0x040fe400078ec0ff */
[----:B------:R-:W-:Y:S02]  /*1e30*/  LOP3.LUT R28, R7, 0xf000f0, RZ, 0xc0, !PT ;  /* 0x00f000f0071c7812 */ /* 0x000fe400078ec0ff */
[----:B------:R-:W-:Y:S02]  /*1e40*/  SHF.R.U32.HI R4, RZ, 0x8, R4 ;  /* 0x00000008ff047819 */ /* 0x000fe40000011604 */
[----:B------:R-:W-:Y:S02]  /*1e50*/  SHF.R.U32.HI R5, RZ, 0x8, R5 ;  /* 0x00000008ff057819 */ /* 0x000fe40000011605 */
[----:B------:R-:W-:Y:S02]  /*1e60*/  SHF.R.U32.HI R6, RZ, 0x8, R6 ;  /* 0x00000008ff067819 */ /* 0x000fe40000011606 */
[----:B------:R-:W-:-:S02]  /*1e70*/  SHF.R.U32.HI R7, RZ, 0x8, R7 ;  /* 0x00000008ff077819 */ /* 0x000fc40000011607 */
[C---:B------:R-:W-:Y:S02]  /*1e80*/  LOP3.LUT R29, R4.reuse, 0xf000f, RZ, 0xc0, !PT ;  /* 0x000f000f041d7812 */ /* 0x040fe400078ec0ff */
[----:B------:R-:W-:Y:S02]  /*1e90*/  LOP3.LUT R30, R4, 0xf000f0, RZ, 0xc0, !PT ;  /* 0x00f000f0041e7812 */ /* 0x000fe400078ec0ff */
[C---:B------:R-:W-:Y:S02]  /*1ea0*/  LOP3.LUT R31, R5.reuse, 0xf000f, RZ, 0xc0, !PT ;  /* 0x000f000f051f7812 */ /* 0x040fe400078ec0ff */
[----:B------:R-:W-:Y:S02]  /*1eb0*/  LOP3.LUT R32, R5, 0xf000f0, RZ, 0xc0, !PT ;  /* 0x00f000f005207812 */ /* 0x000fe400078ec0ff */
[C---:B------:R-:W-:Y:S02]  /*1ec0*/  LOP3.LUT R33, R6.reuse, 0xf000f, RZ, 0xc0, !PT ;  /* 0x000f000f06217812 */ /* 0x040fe400078ec0ff */
        /* <DEDUP_REMOVED lines=34> */
[----:B------:R-:W-:Y:S01]  /*20f0*/  HFMA2 R20, R20, R9.H0_H0, -72, -72 ;  /* 0xd480d48014147431 */ /* 0x000fe20000040009 */
[----:B------:R-:W-:Y:S01]  /*2100*/  @!UP1 UIADD3 UR5, UPT, UPT, UR7, UR9, URZ ;  /* 0x0000000907059290 */ /* 0x000fe2000fffe0ff */
[----:B------:R-:W-:Y:S11]  /*2110*/  BRA.U !UP2, `(.L_x_1669) ;  /* 0x000000050a687547 */ /* 0x000ff6000b800000 */
[----:B------:R-:W0:Y:S01]  /*2120*/  LDS.64 R4, [UR8+-0xa0] ;  /* 0xffff6008ff047984 */ /* 0x000e220008000a00 */
[----:B------:R-:W-:Y:S02]  /*2130*/  HADD2.F32 R0, -RZ, R21.H0_H0 ;  /* 0x20000015ff007230 */ /* 0x000fe40000004100 */
[----:B------:R-:W-:Y:S01]  /*2140*/  HADD2.F32 R40, -RZ, R23.H0_H0 ;  /* 0x20000017ff287230 */ /* 0x000fe20000004100 */
[----:B------:R-:W1:Y:S01]  /*2150*/  LDS.64 R6, [UR8+-0x98] ;  /* 0xffff6808ff067984 */ /* 0x000e620008000a00 */
[----:B------:R-:W-:Y:S02]  /*2160*/  HADD2.F32 R36, -RZ, R25.H0_H0 ;  /* 0x20000019ff247230 */ /* 0x000fe40000004100 */
[----:B------:R-:W-:Y:S02]  /*2170*/  HADD2.F32 R38, -RZ, R27.H0_H0 ;  /* 0x2000001bff267230 */ /* 0x000fe40000004100 */
[----:B------:R-:W-:Y:S02]  /*2180*/  HADD2.F32 R37, -RZ, R21.H1_H1 ;  /* 0x30000015ff257230 */ /* 0x000fe40000004100 */
[----:B0-----:R-:W-:-:S02]  /*2190*/  HADD2.F32 R3, -RZ, R4.H0_H0 ;  /* 0x20000004ff037230 */ /* 0x001fc40000004100 */
[----:B------:R-:W-:-:S03]  /*21a0*/  HADD2.F32 R4, -RZ, R4.H1_H1 ;  /* 0x30000004ff047230 */ /* 0x000fc60000004100 */
[----:B------:R-:W-:Y:S01]  /*21b0*/  FFMA.FTZ R0, R0, R3, RZ ;  /* 0x0000000300007223 */ /* 0x000fe200000100ff */
[C---:B------:R-:W-:Y:S01]  /*21c0*/  FFMA.FTZ R41, R3.reuse, R40, RZ ;  /* 0x0000002803297223 */ /* 0x040fe200000100ff */
[C---:B------:R-:W-:Y:S01]  /*21d0*/  FFMA.FTZ R39, R3.reuse, R36, RZ ;  /* 0x0000002403277223 */ /* 0x040fe200000100ff */
[----:B------:R-:W-:Y:S01]  /*21e0*/  FFMA.FTZ R43, R3, R38, RZ ;  /* 0x00000026032b7223 */ /* 0x000fe200000100ff */
[----:B------:R-:W-:Y:S01]  /*21f0*/  FFMA.FTZ R3, R37, R4, R0 ;  /* 0x0000000425037223 */ /* 0x000fe20000010000 */
[----:B------:R-:W-:Y:S02]  /*2200*/  HADD2.F32 R37, -RZ, R23.H1_H1 ;  /* 0x30000017ff257230 */ /* 0x000fe40000004100 */
[----:B------:R-:W-:Y:S02]  /*2210*/  HADD2.F32 R0, -RZ, R25.H1_H1 ;  /* 0x30000019ff007230 */ /* 0x000fe40000004100 */
[----:B------:R-:W-:Y:S02]  /*2220*/  HADD2.F32 R36, -RZ, R27.H1_H1 ;  /* 0x3000001bff247230 */ /* 0x000fe40000004100 */
[----:B------:R-:W-:Y:S01]  /*2230*/  FFMA.FTZ R37, R4, R37, R41 ;  /* 0x0000002504257223 */ /* 0x000fe20000010029 */
[----:B------:R-:W-:-:S02]  /*2240*/  HADD2.F32 R38, -RZ, R5.H0_H0 ;  /* 0x20000005ff267230 */ /* 0x000fc40000004100 */
[C---:B------:R-:W-:Y:S01]  /*2250*/  FFMA.FTZ R0, R4.reuse, R0, R39 ;  /* 0x0000000004007223 */ /* 0x040fe20000010027 */
[----:B------:R-:W-:Y:S02]  /*2260*/  HADD2.F32 R40, -RZ, R24.H0_H0 ;  /* 0x20000018ff287230 */ /* 0x000fe40000004100 */
[----:B------:R-:W-:Y:S01]  /*2270*/  FFMA.FTZ R36, R4, R36, R43 ;  /* 0x0000002404247223 */ /* 0x000fe2000001002b */
[----:B------:R-:W-:Y:S02]  /*2280*/  HADD2.F32 R4, -RZ, R22.H0_H0 ;  /* 0x20000016ff047230 */ /* 0x000fe40000004100 */
        /* <DEDUP_REMOVED lines=10> */
[----:B-1----:R-:W-:Y:S02]  /*2330*/  HADD2.F32 R0, -RZ, R6.H0_H0 ;  /* 0x20000006ff007230 */ /* 0x002fe40000004100 */
[----:B------:R-:W-:Y:S01]  /*2340*/  FFMA.FTZ R37, R4, R38, R37 ;  /* 0x0000002604257223 */ /* 0x000fe20000010025 */
[----:B------:R-:W-:-:S02]  /*2350*/  HADD2.F32 R39, -RZ, R29.H0_H0 ;  /* 0x2000001dff277230 */ /* 0x000fc40000004100 */
[----:B------:R-:W-:Y:S01]  /*2360*/  FFMA.FTZ R36, R36, R4, R3 ;  /* 0x0000000424247223 */ /* 0x000fe20000010003 */
[----:B------:R-:W-:Y:S02]  /*2370*/  HADD2.F32 R38, -RZ, R31.H0_H0 ;  /* 0x2000001fff267230 */ /* 0x000fe40000004100 */
[----:B------:R-:W-:Y:S01]  /*2380*/  FFMA.FTZ R3, R4, R40, R41 ;  /* 0x0000002804037223 */ /* 0x000fe20000010029 */
[----:B------:R-:W-:Y:S02]  /*2390*/  HADD2.F32 R40, -RZ, R28.H1_H1 ;  /* 0x3000001cff287230 */ /* 0x000fe40000004100 */
[----:B------:R-:W-:Y:S01]  /*23a0*/  FFMA.FTZ R39, R39, R0, R36 ;  /* 0x0000000027277223 */ /* 0x000fe20000010024 */
        /* <DEDUP_REMOVED lines=9> */
[----:B------:R-:W-:Y:S02]  /*2440*/  HADD2.F32 R41, -RZ, R30.H0_H0 ;  /* 0x2000001eff297230 */ /* 0x000fe40000004100 */
[----:B------:R-:W-:Y:S01]  /*2450*/  FFMA.FTZ R5, R0, R38, R5 ;  /* 0x0000002600057223 */ /* 0x000fe20000010005 */
[----:B------:R-:W-:-:S02]  /*2460*/  HADD2.F32 R4, -RZ, R7.H0_H0 ;  /* 0x20000007ff047230 */ /* 0x000fc40000004100 */
[----:B------:R-:W-:Y:S01]  /*2470*/  FFMA.FTZ R3, R0, R40, R3 ;  /* 0x0000002800037223 */ /* 0x000fe20000010003 */
[----:B------:R-:W-:Y:S02]  /*2480*/  HADD2.F32 R37, -RZ, R32.H0_H0 ;  /* 0x20000020ff257230 */ /* 0x000fe40000004100 */
[----:B------:R-:W-:Y:S02]  /*2490*/  HADD2.F32 R38, -RZ, R33.H1_H1 ;  /* 0x30000021ff267230 */ /* 0x000fe40000004100 */
        /* <DEDUP_REMOVED lines=34> */
.L_x_1669:
[----:B------:R-:W-:Y:S01]  /*26c0*/  @!UP1 UMOV UR4, UR6 ;  /* 0x0000000600049c82 */ /* 0x000fe20008000000 */
[----:B------:R-:W-:Y:S05]  /*26d0*/  @!P1 BRA `(.L_x_1670) ;  /* 0x0000000800e09947 */ /* 0x000fea0003800000 */
[----:B------:R-:W-:-:S04]  /*26e0*/  PRMT R0, R18, 0x9910, RZ ;  /* 0x0000991012007816 */ /* 0x000fc800000000ff */
[----:B------:R-:W-:-:S13]  /*26f0*/  ISETP.NE.AND P0, PT, R0, RZ, PT ;  /* 0x000000ff0000720c */ /* 0x000fda0003f05270 */
[----:B------:R-:W-:Y:S05]  /*2700*/  @!P0 BRA `(.L_x_1671) ;  /* 0x0000000400688947 */ /* 0x000fea0003800000 */
[----:B------:R-:W0:Y:S01]  /*2710*/  LDS.64 R4, [UR8+-0x20] ;  /* 0xffffe008ff047984 */ /* 0x000e220008000a00 */
[----:B------:R-:W-:Y:S02]  /*2720*/  HADD2.F32 R0, -RZ, R21.H0_H0 ;  /* 0x20000015ff007230 */ /* 0x000fe40000004100 */
[----:B------:R-:W-:Y:S01]  /*2730*/  HADD2.F32 R3, -RZ, R23.H0_H0 ;  /* 0x20000017ff037230 */ /* 0x000fe20000004100 */
[----:B------:R-:W1:Y:S01]  /*2740*/  LDS.64 R6, [UR8+-0x18] ;  /* 0xffffe808ff067984 */ /* 0x000e620008000a00 */
[----:B------:R-:W-:Y:S02]  /*2750*/  HADD2.F32 R39, -RZ, R21.H1_H1 ;  /* 0x30000015ff277230 */ /* 0x000fe40000004100 */
[----:B------:R-:W-:Y:S02]  /*2760*/  HADD2.F32 R36, -RZ, R25.H0_H0 ;  /* 0x20000019ff247230 */ /* 0x000fe40000004100 */
[--C-:B------:R-:W-:Y:S02]  /*2770*/  HADD2.F32 R37, -RZ, R27.reuse.H0_H0 ;  /* 0x2000001bff257230 */ /* 0x100fe40000004100 */
[----:B------:R-:W-:-:S02]  /*2780*/  HADD2.F32 R38, -RZ, R27.H1_H1 ;  /* 0x3000001bff267230 */ /* 0x000fc40000004100 */
[----:B------:R-:W-:Y:S02]  /*2790*/  HADD2.F32 R40, -RZ, R24.H0_H0 ;  /* 0x20000018ff287230 */ /* 0x000fe40000004100 */
[----:B------:R-:W-:Y:S02]  /*27a0*/  HADD2.F32 R42, -RZ, R33.H0_H0 ;  /* 0x20000021ff2a7230 */ /* 0x000fe40000004100 */
[--C-:B0-----:R-:W-:Y:S02]  /*27b0*/  HADD2.F32 R45, -RZ, R4.reuse.H0_H0 ;  /* 0x20000004ff2d7230 */ /* 0x101fe40000004100 */
[----:B------:R-:W-:-:S03]  /*27c0*/  HADD2.F32 R4, -RZ, R4.H1_H1 ;  /* 0x30000004ff047230 */ /* 0x000fc60000004100 */
[-C--:B------:R-:W-:Y:S01]  /*27d0*/  FFMA.FTZ R0, R0, R45.reuse, RZ ;  /* 0x0000002d00007223 */ /* 0x080fe200000100ff */
[-C--:B------:R-:W-:Y:S01]  /*27e0*/  FFMA.FTZ R43, R3, R45.reuse, RZ ;  /* 0x0000002d032b7223 */ /* 0x080fe200000100ff */
[-C--:B------:R-:W-:Y:S01]  /*27f0*/  FFMA.FTZ R41, R36, R45.reuse, RZ ;  /* 0x0000002d24297223 */ /* 0x080fe200000100ff */
[----:B------:R-:W-:Y:S02]  /*2800*/  HADD2.F32 R36, -RZ, R25.H1_H1 ;  /* 0x30000019ff247230 */ /* 0x000fe40000004100 */
[-C--:B------:R-:W-:Y:S01]  /*2810*/  FFMA.FTZ R3, R39, R4.reuse, R0 ;  /* 0x0000000427037223 */ /* 0x080fe20000010000 */
[----:B------:R-:W-:Y:S02]  /*2820*/  HADD2.F32 R0, -RZ, R23.H1_H1 ;  /* 0x30000017ff007230 */ /* 0x000fe40000004100 */
[----:B------:R-:W-:Y:S01]  /*2830*/  FFMA.FTZ R45, R37, R45, RZ ;  /* 0x0000002d252d7223 */ /* 0x000fe200000100ff */
[----:B------:R-:W-:Y:S02]  /*2840*/  HADD2.F32 R39, -RZ, R28.H0_H0 ;  /* 0x2000001cff277230 */ /* 0x000fe40000004100 */
[-C--:B------:R-:W-:Y:S01]  /*2850*/  FFMA.FTZ R37, R0, R4.reuse, R43 ;  /* 0x0000000400257223 */ /* 0x080fe2000001002b */
[-C--:B------:R-:W-:Y:S01]  /*2860*/  FFMA.FTZ R0, R36, R4.reuse, R41 ;  /* 0x0000000424007223 */ /* 0x080fe20000010029 */
[----:B------:R-:W-:Y:S01]  /*2870*/  FFMA.FTZ R36, R38, R4, R45 ;  /* 0x0000000426247223 */ /* 0x000fe2000001002d */
[----:B------:R-:W-:-:S02]  /*2880*/  HADD2.F32 R4, -RZ, R22.H0_H0 ;  /* 0x20000016ff047230 */ /* 0x000fc40000004100 */
[----:B------:R-:W-:Y:S02]  /*2890*/  HADD2.F32 R38, -RZ, R5.H0_H0 ;  /* 0x20000005ff267230 */ /* 0x000fe40000004100 */
[----:B------:R-:W-:-:S03]  /*28a0*/  HADD2.F32 R41, -RZ, R26.H0_H0 ;  /* 0x2000001aff297230 */ /* 0x000fc60000004100 */
[-C--:B------:R-:W-:Y:S01]  /*28b0*/  FFMA.FTZ R3, R4, R38.reuse, R3 ;  /* 0x0000002604037223 */ /* 0x080fe20000010003 */
[----:B------:R-:W-:Y:S02]  /*28c0*/  HADD2.F32 R4, -RZ, R5.H1_H1 ;  /* 0x30000005ff047230 */ /* 0x000fe40000004100 */
[-C--:B------:R-:W-:Y:S01]  /*28d0*/  FFMA.FTZ R5, R39, R38.reuse, R36 ;  /* 0x0000002627057223 */ /* 0x080fe20000010024 */
[----:B------:R-:W-:Y:S02]  /*28e0*/  HADD2.F32 R36, -RZ, R22.H1_H1 ;  /* 0x30000016ff247230 */ /* 0x000fe40000004100 */
[-C--:B------:R-:W-:Y:S01]  /*28f0*/  FFMA.FTZ R41, R41, R38.reuse, R0 ;  /* 0x0000002629297223 */ /* 0x080fe20000010000 */
[----:B------:R-:W-:Y:S01]  /*2900*/  FFMA.FTZ R37, R40, R38, R37 ;  /* 0x0000002628257223 */ /* 0x000fe20000010025 */
[----:B-1----:R-:W-:Y:S02]  /*2910*/  HADD2.F32 R0, -RZ, R6.H0_H0 ;  /* 0x20000006ff007230 */ /* 0x002fe40000004100 */
[----:B------:R-:W-:-:S02]  /*2920*/  HADD2.F32 R39, -RZ, R29.H0_H0 ;  /* 0x2000001dff277230 */ /* 0x000fc40000004100 */
[----:B------:R-:W-:Y:S01]  /*2930*/  FFMA.FTZ R36, R36, R4, R3 ;  /* 0x0000000424247223 */ /* 0x000fe20000010003 */
[----:B------:R-:W-:Y:S02]  /*2940*/  HADD2.F32 R40, -RZ, R26.H1_H1 ;  /* 0x3000001aff287230 */ /* 0x000fe40000004100 */
[----:B------:R-:W-:Y:S02]  /*2950*/  HADD2.F32 R38, -RZ, R24.H1_H1 ;  /* 0x30000018ff267230 */ /* 0x000fe40000004100 */
        /* <DEDUP_REMOVED lines=9> */
[----:B------:R-:W-:Y:S01]  /*29f0*/  FFMA.FTZ R5, R40, R4, R5 ;  /* 0x0000000428057223 */ /* 0x000fe20000010005 */
[----:B------:R-:W-:Y:S02]  /*2a00*/  HADD2.F32 R36, -RZ, R31.H1_H1 ;  /* 0x3000001fff247230 */ /* 0x000fe40000004100 */
[----:B------:R-:W-:Y:S02]  /*2a10*/  HADD2.F32 R40, -RZ, R35.H0_H0 ;  /* 0x20000023ff287230 */ /* 0x000fe40000004100 */
[----:B------:R-:W-:Y:S01]  /*2a20*/  FFMA.FTZ R38, R38, R6, R39 ;  /* 0x0000000626267223 */ /* 0x000fe20000010027 */
[----:B------:R-:W-:-:S02]  /*2a30*/  HADD2.F32 R4, -RZ, R7.H0_H0 ;  /* 0x20000007ff047230 */ /* 0x000fc40000004100 */
[----:B------:R-:W-:Y:S01]  /*2a40*/  FFMA.FTZ R36, R36, R6, R37 ;  /* 0x0000000624247223 */ /* 0x000fe20000010025 */
        /* <DEDUP_REMOVED lines=14> */
[----:B------:R-:W-:Y:S02]  /*2b30*/  HADD2.F32 R37, -RZ, R34.H1_H1 ;  /* 0x30000022ff257230 */ /* 0x000fe40000004100 */
[----:B------:R-:W-:Y:S01]  /*2b40*/  FFMA.FTZ R5, R40, R6, R5 ;  /* 0x0000000628057223 */ /* 0x000fe20000010005 */
[----:B------:R-:W-:-:S02]  /*2b50*/  HADD2.F32 R3, -RZ, R2.H0_H0 ;  /* 0x20000002ff037230 */ /* 0x000fc40000004100 */
[-C--:B------:R-:W-:Y:S01]  /*2b60*/  FFMA.FTZ R38, R39, R7.reuse, R38 ;  /* 0x0000000727267223 */ /* 0x080fe20000010026 */
[--C-:B------:R-:W-:Y:S02]  /*2b70*/  HADD2.F32 R6, -RZ, R20.reuse.H0_H0 ;  /* 0x20000014ff067230 */ /* 0x100fe40000004100 */
[----:B------:R-:W-:Y:S01]  /*2b80*/  FFMA.FTZ R0, R37, R7, R0 ;  /* 0x0000000725007223 */ /* 0x000fe20000010000 */
[----:B------:R-:W-:Y:S02]  /*2b90*/  HADD2.F32 R37, -RZ, R20.H1_H1 ;  /* 0x30000014ff257230 */ /* 0x000fe40000004100 */
[----:B------:R-:W-:Y:S01]  /*2ba0*/  FMUL.FTZ R38, R3, R38 ;  /* 0x0000002603267220 */ /* 0x000fe20000410000 */
[----:B------:R-:W-:Y:S02]  /*2bb0*/  HADD2.F32 R3, -RZ, R2.H1_H1 ;  /* 0x30000002ff037230 */ /* 0x000fe40000004100 */
[----:B------:R-:W-:Y:S01]  /*2bc0*/  FFMA.FTZ R4, R6, R4, R5 ;  /* 0x0000000406047223 */ /* 0x000fe20000010005 */
[----:B------:R-:W-:-:S02]  /*2bd0*/  HADD2.F32 R5, -RZ, R8.H0_H0 ;  /* 0x20000008ff057230 */ /* 0x000fc40000004100 */
[----:B------:R-:W-:Y:S02]  /*2be0*/  HADD2.F32 R39, -RZ, R8.H1_H1 ;  /* 0x30000008ff277230 */ /* 0x000fe40000004100 */
[----:B------:R-:W-:Y:S01]  /*2bf0*/  FFMA.FTZ R4, R37, R7, R4 ;  /* 0x0000000725047223 */ /* 0x000fe20000010004 */
        /* <DEDUP_REMOVED lines=11> */
.L_x_1671:
[----:B------:R-:W-:Y:S05]  /*2cb0*/  BRA.U UP0, `(.L_x_1670) ;  /* 0x0000000500687547 */ /* 0x000fea000b800000 */
[----:B------:R-:W0:Y:S01]  /*2cc0*/  LDS.64 R4, [UR8+0x60] ;  /* 0x00006008ff047984 */ /* 0x000e220008000a00 */
[----:B------:R-:W-:Y:S02]  /*2cd0*/  HADD2.F32 R3, -RZ, R23.H0_H0 ;  /* 0x20000017ff037230 */ /* 0x000fe40000004100 */
[----:B------:R-:W-:Y:S01]  /*2ce0*/  HADD2.F32 R0, -RZ, R21.H0_H0 ;  /* 0x20000015ff007230 */ /* 0x000fe20000004100 */
[----:B------:R-:W1:Y:S01]  /*2cf0*/  LDS.64 R6, [UR8+0x68] ;  /* 0x00006808ff067984 */ /* 0x000e620008000a00 */
[----:B------:R-:W-:Y:S02]  /*2d00*/  HADD2.F32 R23, -RZ, R23.H1_H1 ;  /* 0x30000017ff177230 */ /* 0x000fe40000004100 */
[----:B------:R-:W-:Y:S02]  /*2d10*/  HADD2.F32 R21, -RZ, R21.H1_H1 ;  /* 0x30000015ff157230 */ /* 0x000fe40000004100 */
[--C-:B0-----:R-:W-:Y:S02]  /*2d20*/  HADD2.F32 R36, -RZ, R4.reuse.H0_H0 ;  /* 0x20000004ff247230 */ /* 0x101fe40000004100 */
[----:B------:R-:W-:-:S02]  /*2d30*/  HADD2.F32 R38, -RZ, R4.H1_H1 ;  /* 0x30000004ff267230 */ /* 0x000fc40000004100 */
[--C-:B------:R-:W-:Y:S02]  /*2d40*/  HADD2.F32 R37, -RZ, R5.reuse.H0_H0 ;  /* 0x20000005ff257230 */ /* 0x100fe40000004100 */
[-C--:B------:R-:W-:Y:S01]  /*2d50*/  FFMA.FTZ R40, R3, R36.reuse, RZ ;  /* 0x0000002403287223 */ /* 0x080fe200000100ff */
[----:B------:R-:W-:Y:S02]  /*2d60*/  HADD2.F32 R39, -RZ, R5.H1_H1 ;  /* 0x30000005ff277230 */ /* 0x000fe40000004100 */
[----:B------:R-:W-:Y:S01]  /*2d70*/  FFMA.FTZ R0, R0, R36, RZ ;  /* 0x0000002400007223 */ /* 0x000fe200000100ff */
[----:B------:R-:W-:Y:S02]  /*2d80*/  HADD2.F32 R4, -RZ, R25.H0_H0 ;  /* 0x20000019ff047230 */ /* 0x000fe40000004100 */
[----:B------:R-:W-:Y:S02]  /*2d90*/  HADD2.F32 R5, -RZ, R27.H0_H0 ;  /* 0x2000001bff057230 */ /* 0x000fe40000004100 */
[----:B------:R-:W-:Y:S01]  /*2da0*/  FFMA.FTZ R0, R21, R38, R0 ;  /* 0x0000002615007223 */ /* 0x000fe20000010000 */
[----:B------:R-:W-:-:S02]  /*2db0*/  HADD2.F32 R21, -RZ, R22.H0_H0 ;  /* 0x20000016ff157230 */ /* 0x000fc40000004100 */
[----:B------:R-:W-:Y:S01]  /*2dc0*/  FFMA.FTZ R3, R4, R36, RZ ;  /* 0x0000002404037223 */ /* 0x000fe200000100ff */
[----:B------:R-:W-:Y:S01]  /*2dd0*/  FFMA.FTZ R4, R23, R38, R40 ;  /* 0x0000002617047223 */ /* 0x000fe20000010028 */
[----:B------:R-:W-:Y:S01]  /*2de0*/  FFMA.FTZ R5, R5, R36, RZ ;  /* 0x0000002405057223 */ /* 0x000fe200000100ff */
        /* <DEDUP_REMOVED lines=8> */
[-C--:B------:R-:W-:Y:S01]  /*2e70*/  FFMA.FTZ R4, R23, R37.reuse, R4 ;  /* 0x0000002517047223 */ /* 0x080fe20000010004 */
[----:B------:R-:W-:Y:S02]  /*2e80*/  HADD2.F32 R3, -RZ, R22.H1_H1 ;  /* 0x30000016ff037230 */ /* 0x000fe40000004100 */
[----:B------:R-:W-:Y:S01]  /*2e90*/  FFMA.FTZ R36, R25, R37, R36 ;  /* 0x0000002519247223 */ /* 0x000fe20000010024 */
[----:B------:R-:W-:Y:S02]  /*2ea0*/  HADD2.F32 R23, -RZ, R28.H0_H0 ;  /* 0x2000001cff177230 */ /* 0x000fe40000004100 */
[----:B------:R-:W-:Y:S01]  /*2eb0*/  FFMA.FTZ R5, R5, R39, R4 ;  /* 0x0000002705057223 */ /* 0x000fe20000010004 */
[----:B------:R-:W-:-:S02]  /*2ec0*/  HADD2.F32 R21, -RZ, R26.H1_H1 ;  /* 0x3000001aff157230 */ /* 0x000fc40000004100 */
[----:B------:R-:W-:Y:S01]  /*2ed0*/  FFMA.FTZ R3, R3, R39, R0 ;  /* 0x0000002703037223 */ /* 0x000fe20000010000 */
[----:B-1----:R-:W-:Y:S02]  /*2ee0*/  HADD2.F32 R4, -RZ, R6.H0_H0 ;  /* 0x20000006ff047230 */ /* 0x002fe40000004100 */
[----:B------:R-:W-:Y:S01]  /*2ef0*/  FFMA.FTZ R38, R23, R37, R38 ;  /* 0x0000002517267223 */ /* 0x000fe20000010026 */
[----:B------:R-:W-:Y:S02]  /*2f00*/  HADD2.F32 R22, -RZ, R29.H0_H0 ;  /* 0x2000001dff167230 */ /* 0x000fe40000004100 */
        /* <DEDUP_REMOVED lines=53> */
.L_x_1670:
[----:B------:R-:W-:-:S05]  /*3260*/  MOV R3, UR17 ;  /* 0x0000001100037c02 */ /* 0x000fca0008000f00 */
        /* <DEDUP_REMOVED lines=8> */
[C---:B------:R-:W-:Y:S02]  /*32f0*/  LOP3.LUT R27, R7.reuse, 0xf000f, RZ, 0xc0, !PT ;  /* 0x000f000f071b7812 */ /* 0x040fe400078ec0ff */
[----:B------:R-:W-:Y:S02]  /*3300*/  LOP3.LUT R28, R7, 0xf000f0, RZ, 0xc0, !PT ;  /* 0x00f000f0071c7812 */ /* 0x000fe400078ec0ff */
[----:B------:R-:W-:Y:S02]  /*3310*/  SHF.R.U32.HI R4, RZ, 0x8, R4 ;  /* 0x00000008ff047819 */ /* 0x000fe40000011604 */
[----:B------:R-:W-:Y:S02]  /*3320*/  SHF.R.U32.HI R5, RZ, 0x8, R5 ;  /* 0x00000008ff057819 */ /* 0x000fe40000011605 */
[----:B------:R-:W-:-:S02]  /*3330*/  SHF.R.U32.HI R6, RZ, 0x8, R6 ;  /* 0x00000008ff067819 */ /* 0x000fc40000011606 */
[----:B------:R-:W-:Y:S02]  /*3340*/  SHF.R.U32.HI R7, RZ, 0x8, R7 ;  /* 0x00000008ff077819 */ /* 0x000fe40000011607 */
[C---:B------:R-:W-:Y:S02]  /*3350*/  LOP3.LUT R29, R4.reuse, 0xf000f, RZ, 0xc0, !PT ;  /* 0x000f000f041d7812 */ /* 0x040fe400078ec0ff */
[----:B------:R-:W-:Y:S02]  /*3360*/  LOP3.LUT R30, R4, 0xf000f0, RZ, 0xc0, !PT ;  /* 0x00f000f0041e7812 */ /* 0x000fe400078ec0ff */
[C---:B------:R-:W-:Y:S02]  /*3370*/  LOP3.LUT R31, R5.reuse, 0xf000f, RZ, 0xc0, !PT ;  /* 0x000f000f051f7812 */ /* 0x040fe400078ec0ff */
[----:B------:R-:W-:Y:S02]  /*3380*/  LOP3.LUT R32, R5, 0xf000f0, RZ, 0xc0, !PT ;  /* 0x00f000f005207812 */ /* 0x000fe400078ec0ff */
[----:B------:R-:W-:-:S02]  /*3390*/  LOP3.LUT R33, R6, 0xf000f, RZ, 0xc0, !PT ;  /* 0x000f000f06217812 */ /* 0x000fc400078ec0ff */
[----:B------:R-:W-:Y:S02]  /*33a0*/  LOP3.LUT R34, R6, 0xf000f0, RZ, 0xc0, !PT ;  /* 0x00f000f006227812 */ /* 0x000fe400078ec0ff */
[C---:B------:R-:W-:Y:S02]  /*33b0*/  LOP3.LUT R35, R7.reuse, 0xf000f, RZ, 0xc0, !PT ;  /* 0x000f000f07237812 */ /* 0x040fe400078ec0ff */
        /* <DEDUP_REMOVED lines=79> */
[----:B------:R-:W-:Y:S02]  /*38b0*/  HADD2.F32 R6, -RZ, R6.H1_H1 ;  /* 0x30000006ff067230 */ /* 0x000fe40000004100 */
[----:B------:R-:W-:Y:S02]  /*38c0*/  HADD2.F32 R37, -RZ, R31.H1_H1 ;  /* 0x3000001fff257230 */ /* 0x000fe40000004100 */
[----:B------:R-:W-:Y:S01]  /*38d0*/  FFMA.FTZ R5, R0, R38, R5 ;  /* 0x0000002600057223 */ /* 0x000fe20000010005 */
[----:B------:R-:W-:Y:S02]  /*38e0*/  HADD2.F32 R40, -RZ, R33.H0_H0 ;  /* 0x20000021ff287230 */ /* 0x000fe40000004100 */
[----:B------:R-:W-:Y:S01]  /*38f0*/  FFMA.FTZ R36, R36, R6, R39 ;  /* 0x0000000624247223 */ /* 0x000fe20000010027 */
[----:B------:R-:W-:Y:S02]  /*3900*/  HADD2.F32 R41, -RZ, R30.H0_H0 ;  /* 0x2000001eff297230 */ /* 0x000fe40000004100 */
[----:B------:R-:W-:Y:S01]  /*3910*/  FFMA.FTZ R39, R6, R37, R43 ;  /* 0x0000002506277223 */ /* 0x000fe2000001002b */
[----:B------:R-:W-:-:S02]  /*3920*/  HADD2.F32 R4, -RZ, R7.H0_H0 ;  /* 0x20000007ff047230 */ /* 0x000fc40000004100 */
[----:B------:R-:W-:Y:S01]  /*3930*/  FFMA.FTZ R3, R0, R40, R3 ;  /* 0x0000002800037223 */ /* 0x000fe20000010003 */
[----:B------:R-:W-:Y:S02]  /*3940*/  HADD2.F32 R38, -RZ, R33.H1_H1 ;  /* 0x30000021ff267230 */ /* 0x000fe40000004100 */
[--C-:B------:R-:W-:Y:S02]  /*3950*/  HADD2.F32 R37, -RZ, R32.reuse.H0_H0 ;  /* 0x20000020ff257230 */ /* 0x100fe40000004100 */
[----:B------:R-:W-:Y:S01]  /*3960*/  FFMA.FTZ R36, R41, R4, R36 ;  /* 0x0000000429247223 */ /* 0x000fe20000010024 */
[----:B------:R-:W-:Y:S02]  /*3970*/  HADD2.F32 R7, -RZ, R7.H1_H1 ;  /* 0x30000007ff077230 */ /* 0x000fe40000004100 */
[----:B------:R-:W-:Y:S01]  /*3980*/  FFMA.FTZ R41, R6, R38, R3 ;  /* 0x0000002606297223 */ /* 0x000fe20000010003 */
[----:B------:R-:W-:Y:S02]  /*3990*/  HADD2.F32 R3, -RZ, R32.H1_H1 ;  /* 0x30000020ff037230 */ /* 0x000fe40000004100 */
[----:B------:R-:W-:Y:S01]  /*39a0*/  FFMA.FTZ R0, R4, R37, R39 ;  /* 0x0000002504007223 */ /* 0x000fe20000010027 */
[----:B------:R-:W-:-:S02]  /*39b0*/  HADD2.F32 R40, -RZ, R35.H1_H1 ;  /* 0x30000023ff287230 */ /* 0x000fc40000004100 */
[----:B------:R-:W-:Y:S02]  /*39c0*/  HADD2.F32 R39, -RZ, R30.H1_H1 ;  /* 0x3000001eff277230 */ /* 0x000fe40000004100 */
        /* <DEDUP_REMOVED lines=8> */
[----:B------:R-:W-:Y:S01]  /*3a50*/  FFMA.FTZ R38, R4, R38, R5 ;  /* 0x0000002604267223 */ /* 0x000fe20000010005 */
[----:B------:R-:W-:Y:S02]  /*3a60*/  HADD2.F32 R4, -RZ, R20.H1_H1 ;  /* 0x30000014ff047230 */ /* 0x000fe40000004100 */
[----:B------:R-:W-:Y:S01]  /*3a70*/  FMUL.FTZ R36, R3, R36 ;  /* 0x0000002403247220 */ /* 0x000fe20000410000 */
[----:B------:R-:W-:Y:S02]  /*3a80*/  HADD2.F32 R3, -RZ, R2.H1_H1 ;  /* 0x30000002ff037230 */ /* 0x000fe40000004100 */
[C---:B------:R-:W-:Y:S01]  /*3a90*/  FFMA.FTZ R6, R7.reuse, R6, R37 ;  /* 0x0000000607067223 */ /* 0x040fe20000010025 */
[--C-:B------:R-:W-:Y:S02]  /*3aa0*/  HADD2.F32 R5, -RZ, R8.reuse.H0_H0 ;  /* 0x20000008ff057230 */ /* 0x100fe40000004100 */
[----:B------:R-:W-:Y:S01]  /*3ab0*/  FFMA.FTZ R4, R7, R4, R38 ;  /* 0x0000000407047223 */ /* 0x000fe20000010026 */
[----:B------:R-:W-:-:S02]  /*3ac0*/  HADD2.F32 R37, -RZ, R8.H1_H1 ;  /* 0x30000008ff257230 */ /* 0x000fc40000004100 */
[----:B------:R-:W-:Y:S01]  /*3ad0*/  FMUL.FTZ R0, R3, R0 ;  /* 0x0000000003007220 */ /* 0x000fe20000410000 */
[----:B------:R-:W-:Y:S01]  /*3ae0*/  F2FP.F16.F32.PACK_AB R36, RZ, R36 ;  /* 0x00000024ff24723e */ /* 0x000fe200000000ff */
[----:B------:R-:W-:Y:S01]  /*3af0*/  FMUL.FTZ R6, R5, R6 ;  /* 0x0000000605067220 */ /* 0x000fe20000410000 */
        /* <DEDUP_REMOVED lines=8> */
.L_x_1672:
        /* <DEDUP_REMOVED lines=94> */
.L_x_1674:
        /* <DEDUP_REMOVED lines=91> */
.L_x_1673:
        /* <DEDUP_REMOVED lines=146> */
.L_x_1675:
        /* <DEDUP_REMOVED lines=94> */
.L_x_1677:
        /* <DEDUP_REMOVED lines=91> */
.L_x_1676:
[----:B------:R-:W-:-:S05]  /*5bc0*/  MOV R3, UR17 ;  /* 0x0000001100037c02 */ /* 0x000fca0008000f00 */
        /* <DEDUP_REMOVED lines=55> */
[----:B------:R-:W0:Y:S01]  /*5f40*/  LDS.64 R6, [UR8+-0x70] ;  /* 0xffff9008ff067984 */ /* 0x000e220008000a00 */
[----:B------:R-:W-:Y:S02]  /*5f50*/  HADD2.F32 R0, -RZ, R30.H0_H0 ;  /* 0x2000001eff007230 */ /* 0x000fe40000004100 */
[----:B------:R-:W-:Y:S01]  /*5f60*/  HADD2.F32 R40, -RZ, R31.H0_H0 ;  /* 0x2000001fff287230 */ /* 0x000fe20000004100 */
[----:B------:R-:W1:Y:S01]  /*5f70*/  LDS.64 R20, [UR8+-0x68] ;  /* 0xffff9808ff147984 */ /* 0x000e620008000a00 */
[----:B------:R-:W-:Y:S02]  /*5f80*/  HADD2.F32 R4, -RZ, R32.H0_H0 ;  /* 0x20000020ff047230 */ /* 0x000fe40000004100 */
[----:B------:R-:W-:Y:S02]  /*5f90*/  HADD2.F32 R37, -RZ, R30.H1_H1 ;  /* 0x3000001eff257230 */ /* 0x000fe40000004100 */
[----:B------:R-:W-:Y:S02]  /*5fa0*/  HADD2.F32 R38, -RZ, R33.H0_H0 ;  /* 0x20000021ff267230 */ /* 0x000fe40000004100 */
[----:B------:R-:W-:-:S02]  /*5fb0*/  HADD2.F32 R5, -RZ, R31.H1_H1 ;  /* 0x3000001fff057230 */ /* 0x000fc40000004100 */
[--C-:B0-----:R-:W-:Y:S02]  /*5fc0*/  HADD2.F32 R3, -RZ, R6.reuse.H0_H0 ;  /* 0x20000006ff037230 */ /* 0x101fe40000004100 */
[----:B------:R-:W-:-:S03]  /*5fd0*/  HADD2.F32 R6, -RZ, R6.H1_H1 ;  /* 0x30000006ff067230 */ /* 0x000fc60000004100 */
[----:B------:R-:W-:Y:S01]  /*5fe0*/  FFMA.FTZ R0, R0, R3, RZ ;  /* 0x0000000300007223 */ /* 0x000fe200000100ff */
[C---:B------:R-:W-:Y:S01]  /*5ff0*/  FFMA.FTZ R41, R3.reuse, R40, RZ ;  /* 0x0000002803297223 */ /* 0x040fe200000100ff */
[C---:B------:R-:W-:Y:S01]  /*6000*/  FFMA.FTZ R39, R3.reuse, R4, RZ ;  /* 0x0000000403277223 */ /* 0x040fe200000100ff */
[----:B------:R-:W-:Y:S01]  /*6010*/  FFMA.FTZ R3, R3, R38, RZ ;  /* 0x0000002603037223 */ /* 0x000fe200000100ff */
[----:B------:R-:W-:Y:S01]  /*6020*/  FFMA.FTZ R37, R37, R6, R0 ;  /* 0x0000000625257223 */ /* 0x000fe20000010000 */
[----:B------:R-:W-:Y:S02]  /*6030*/  HADD2.F32 R38, -RZ, R32.H1_H1 ;  /* 0x30000020ff267230 */ /* 0x000fe40000004100 */
[----:B------:R-:W-:Y:S01]  /*6040*/  FFMA.FTZ R5, R6, R5, R41 ;  /* 0x0000000506057223 */ /* 0x000fe20000010029 */
[----:B------:R-:W-:Y:S02]  /*6050*/  HADD2.F32 R4, -RZ, R28.H0_H0 ;  /* 0x2000001cff047230 */ /* 0x000fe40000004100 */
[----:B------:R-:W-:-:S02]  /*6060*/  HADD2.F32 R0, -RZ, R7.H0_H0 ;  /* 0x20000007ff007230 */ /* 0x000fc40000004100 */
[----:B------:R-:W-:Y:S01]  /*6070*/  FFMA.FTZ R39, R6, R38, R39 ;  /* 0x0000002606277223 */ /* 0x000fe20000010027 */
[----:B------:R-:W-:Y:S02]  /*6080*/  HADD2.F32 R40, -RZ, R33.H1_H1 ;  /* 0x30000021ff287230 */ /* 0x000fe40000004100 */
[----:B------:R-:W-:Y:S02]  /*6090*/  HADD2.F32 R38, -RZ, R25.H0_H0 ;  /* 0x20000019ff267230 */ /* 0x000fe40000004100 */
[----:B------:R-:W-:Y:S01]  /*60a0*/  FFMA.FTZ R37, R4, R0, R37 ;  /* 0x0000000004257223 */ /* 0x000fe20000010025 */
[----:B------:R-:W-:Y:S02]  /*60b0*/  HADD2.F32 R4, -RZ, R27.H0_H0 ;  /* 0x2000001bff047230 */ /* 0x000fe40000004100 */
[----:B------:R-:W-:Y:S01]  /*60c0*/  FFMA.FTZ R3, R6, R40, R3 ;  /* 0x0000002806037223 */ /* 0x000fe20000010003 */
[----:B------:R-:W-:Y:S02]  /*60d0*/  HADD2.F32 R7, -RZ, R7.H1_H1 ;  /* 0x30000007ff077230 */ /* 0x000fe40000004100 */
[----:B------:R-:W-:-:S02]  /*60e0*/  HADD2.F32 R6, -RZ, R26.H0_H0 ;  /* 0x2000001aff067230 */ /* 0x000fc40000004100 */
[C---:B------:R-:W-:Y:S01]  /*60f0*/  FFMA.FTZ R4, R0.reuse, R4, R5 ;  /* 0x0000000400047223 */ /* 0x040fe20000010005 */
[----:B------:R-:W-:Y:S02]  /*6100*/  HADD2.F32 R40, -RZ, R28.H1_H1 ;  /* 0x3000001cff287230 */ /* 0x000fe40000004100 */
[C---:B------:R-:W-:Y:S01]  /*6110*/  FFMA.FTZ R38, R0.reuse, R38, R3 ;  /* 0x0000002600267223 */ /* 0x040fe20000010003 */
[----:B------:R-:W-:Y:S02]  /*6120*/  HADD2.F32 R3, -RZ, R27.H1_H1 ;  /* 0x3000001bff037230 */ /* 0x000fe40000004100 */
[----:B------:R-:W-:Y:S01]  /*6130*/  FFMA.FTZ R6, R0, R6, R39 ;  /* 0x0000000600067223 */ /* 0x000fe20000010027 */
[----:B------:R-:W-:Y:S02]  /*6140*/  HADD2.F32 R5, -RZ, R26.H1_H1 ;  /* 0x3000001aff057230 */ /* 0x000fe40000004100 */
[----:B------:R-:W-:Y:S01]  /*6150*/  FFMA.FTZ R37, R40, R7, R37 ;  /* 0x0000000728257223 */ /* 0x000fe20000010025 */
[----:B------:R-:W-:-:S02]  /*6160*/  HADD2.F32 R40, -RZ, R34.H0_H0 ;  /* 0x20000022ff287230 */ /* 0x000fc40000004100 */
[C---:B------:R-:W-:Y:S01]  /*6170*/  FFMA.FTZ R3, R7.reuse, R3, R4 ;  /* 0x0000000307037223 */ /* 0x040fe20000010004 */
[----:B------:R-:W-:Y:S02]  /*6180*/  HADD2.F32 R39, -RZ, R25.H1_H1 ;  /* 0x30000019ff277230 */ /* 0x000fe40000004100 */
[C---:B------:R-:W-:Y:S01]  /*6190*/  FFMA.FTZ R5, R7.reuse, R5, R6 ;  /* 0x0000000507057223 */ /* 0x040fe20000010006 */
[----:B-1----:R-:W-:Y:S02]  /*61a0*/  HADD2.F32 R0, -RZ, R20.H0_H0 ;  /* 0x20000014ff007230 */ /* 0x002fe40000004100 */
        /* <DEDUP_REMOVED lines=20> */
[----:B------:R-:W-:Y:S02]  /*62f0*/  HADD2.F32 R21, -RZ, R21.H1_H1 ;  /* 0x30000015ff157230 */ /* 0x000fe40000004100 */
[----:B------:R-:W-:Y:S01]  /*6300*/  FFMA.FTZ R20, R0, R6, R3 ;  /* 0x0000000600147223 */ /* 0x000fe20000010003 */
[----:B------:R-:W-:-:S02]  /*6310*/  HADD2.F32 R3, -RZ, R22.H0_H0 ;  /* 0x20000016ff037230 */ /* 0x000fc40000004100 */
[----:B------:R-:W-:Y:S01]  /*6320*/  FFMA.FTZ R37, R4, R0, R37 ;  /* 0x0000000004257223 */ /* 0x000fe20000010025 */
[----:B------:R-:W-:Y:S02]  /*6330*/  HADD2.F32 R40, -RZ, R29.H0_H0 ;  /* 0x2000001dff287230 */ /* 0x000fe40000004100 */
[----:B------:R-:W-:Y:S02]  /*6340*/  HADD2.F32 R4, -RZ, R24.H1_H1 ;  /* 0x30000018ff047230 */ /* 0x000fe40000004100 */
[C---:B------:R-:W-:Y:S01]  /*6350*/  FFMA.FTZ R3, R0.reuse, R3, R5 ;  /* 0x0000000300037223 */ /* 0x040fe20000010005 */
[----:B------:R-:W-:Y:S02]  /*6360*/  HADD2.F32 R6, -RZ, R23.H1_H1 ;  /* 0x30000017ff067230 */ /* 0x000fe40000004100 */
[----:B------:R-:W-:Y:S01]  /*6370*/  FFMA.FTZ R0, R0, R40, R7 ;  /* 0x0000002800007223 */ /* 0x000fe20000010007 */
[----:B------:R-:W-:Y:S02]  /*6380*/  HADD2.F32 R38, -RZ, R22.H1_H1 ;  /* 0x30000016ff267230 */ /* 0x000fe40000004100 */
[----:B------:R-:W-:Y:S01]  /*6390*/  FFMA.FTZ R4, R4, R21, R37 ;  /* 0x0000001504047223 */ /* 0x000fe20000010025 */
[----:B------:R-:W-:-:S02]  /*63a0*/  HADD2.F32 R5, -RZ, R29.H1_H1 ;  /* 0x3000001dff057230 */ /* 0x000fc40000004100 */
[C---:B------:R-:W-:Y:S01]  /*63b0*/  FFMA.FTZ R6, R21.reuse, R6, R20 ;  /* 0x0000000615067223 */ /* 0x040fe20000010014 */
        /* <DEDUP_REMOVED lines=18> */
.L_x_1678:
        /* <DEDUP_REMOVED lines=8> */
[----:B------:R-:W-:Y:S02]  /*6560*/  HADD2.F32 R20, -RZ, R32.H0_H0 ;  /* 0x20000020ff147230 */ /* 0x000fe40000004100 */
[----:B------:R-:W-:Y:S02]  /*6570*/  HADD2.F32 R21, -RZ, R33.H0_H0 ;  /* 0x20000021ff157230 */ /* 0x000fe40000004100 */
[----:B------:R-:W-:Y:S02]  /*6580*/  HADD2.F32 R39, -RZ, R30.H1_H1 ;  /* 0x3000001eff277230 */ /* 0x000fe40000004100 */
[----:B------:R-:W-:-:S02]  /*6590*/  HADD2.F32 R37, -RZ, R31.H1_H1 ;  /* 0x3000001fff257230 */ /* 0x000fc40000004100 */
[--C-:B0-----:R-:W-:Y:S02]  /*65a0*/  HADD2.F32 R38, -RZ, R4.reuse.H0_H0 ;  /* 0x20000004ff267230 */ /* 0x101fe40000004100 */
[----:B------:R-:W-:-:S03]  /*65b0*/  HADD2.F32 R4, -RZ, R4.H1_H1 ;  /* 0x30000004ff047230 */ /* 0x000fc60000004100 */
[-C--:B------:R-:W-:Y:S01]  /*65c0*/  FFMA.FTZ R0, R0, R38.reuse, RZ ;  /* 0x0000002600007223 */ /* 0x080fe200000100ff */
[-C--:B------:R-:W-:Y:S01]  /*65d0*/  FFMA.FTZ R40, R3, R38.reuse, RZ ;  /* 0x0000002603287223 */ /* 0x080fe200000100ff */
[-C--:B------:R-:W-:Y:S01]  /*65e0*/  FFMA.FTZ R3, R20, R38.reuse, RZ ;  /* 0x0000002614037223 */ /* 0x080fe200000100ff */
[----:B------:R-:W-:Y:S02]  /*65f0*/  HADD2.F32 R20, -RZ, R32.H1_H1 ;  /* 0x30000020ff147230 */ /* 0x000fe40000004100 */
[----:B------:R-:W-:Y:S01]  /*6600*/  FFMA.FTZ R21, R21, R38, RZ ;  /* 0x0000002615157223 */ /* 0x000fe200000100ff */
[-C--:B------:R-:W-:Y:S01]  /*6610*/  FFMA.FTZ R39, R39, R4.reuse, R0 ;  /* 0x0000000427277223 */ /* 0x080fe20000010000 */
[-C--:B------:R-:W-:Y:S01]  /*6620*/  FFMA.FTZ R37, R37, R4.reuse, R40 ;  /* 0x0000000425257223 */ /* 0x080fe20000010028 */
[----:B------:R-:W-:Y:S02]  /*6630*/  HADD2.F32 R38, -RZ, R33.H1_H1 ;  /* 0x30000021ff267230 */ /* 0x000fe40000004100 */
[----:B------:R-:W-:Y:S01]  /*6640*/  FFMA.FTZ R3, R20, R4, R3 ;  /* 0x0000000414037223 */ /* 0x000fe20000010003 */
[----:B------:R-:W-:-:S02]  /*6650*/  HADD2.F32 R40, -RZ, R28.H0_H0 ;  /* 0x2000001cff287230 */ /* 0x000fc40000004100 */
        /* <DEDUP_REMOVED lines=17> */
[-C--:B------:R-:W-:Y:S01]  /*6770*/  FFMA.FTZ R21, R21, R5.reuse, R4 ;  /* 0x0000000515157223 */ /* 0x080fe20000010004 */
[----:B-1----:R-:W-:Y:S02]  /*6780*/  HADD2.F32 R0, -RZ, R6.H0_H0 ;  /* 0x20000006ff007230 */ /* 0x002fe40000004100 */
[----:B------:R-:W-:Y:S02]  /*6790*/  HADD2.F32 R20, -RZ, R35.H0_H0 ;  /* 0x20000023ff147230 */ /* 0x000fe40000004100 */
        /* <DEDUP_REMOVED lines=50> */
.L_x_1680:
[----:B------:R-:W-:Y:S05]  /*6ac0*/  BRA.U UP0, `(.L_x_1679) ;  /* 0x0000000500687547 */ /* 0x000fea000b800000 */
        /* <DEDUP_REMOVED lines=13> */
[--C-:B------:R-:W-:Y:S02]  /*6ba0*/  HADD2.F32 R5, -RZ, R33.reuse.H0_H0 ;  /* 0x20000021ff057230 */ /* 0x100fe40000004100 */
[----:B------:R-:W-:Y:S01]  /*6bb0*/  FFMA.FTZ R3, R39, R37, R0 ;  /* 0x0000002527037223 */ /* 0x000fe20000010000 */
[----:B------:R-:W-:-:S02]  /*6bc0*/  HADD2.F32 R33, -RZ, R33.H1_H1 ;  /* 0x30000021ff217230 */ /* 0x000fc40000004100 */
[-C--:B------:R-:W-:Y:S01]  /*6bd0*/  FFMA.FTZ R4, R4, R38.reuse, RZ ;  /* 0x0000002604047223 */ /* 0x080fe200000100ff */
[----:B------:R-:W-:Y:S02]  /*6be0*/  HADD2.F32 R0, -RZ, R28.H0_H0 ;  /* 0x2000001cff007230 */ /* 0x000fe40000004100 */
[----:B------:R-:W-:Y:S01]  /*6bf0*/  FFMA.FTZ R38, R5, R38, RZ ;  /* 0x0000002605267223 */ /* 0x000fe200000100ff */
[----:B------:R-:W-:Y:S01]  /*6c00*/  FFMA.FTZ R5, R31, R37, R30 ;  /* 0x000000251f057223 */ /* 0x000fe2000001001e */
[----:B------:R-:W-:Y:S02]  /*6c10*/  HADD2.F32 R31, -RZ, R32.H1_H1 ;  /* 0x30000020ff1f7230 */ /* 0x000fe40000004100 */
[----:B------:R-:W-:Y:S02]  /*6c20*/  HADD2.F32 R30, -RZ, R27.H0_H0 ;  /* 0x2000001bff1e7230 */ /* 0x000fe40000004100 */
[----:B------:R-:W-:Y:S01]  /*6c30*/  FFMA.FTZ R0, R0, R20, R3 ;  /* 0x0000001400007223 */ /* 0x000fe20000010003 */
[----:B------:R-:W-:-:S02]  /*6c40*/  HADD2.F32 R32, -RZ, R26.H0_H0 ;  /* 0x2000001aff207230 */ /* 0x000fc40000004100 */
[-C--:B------:R-:W-:Y:S01]  /*6c50*/  FFMA.FTZ R31, R31, R37.reuse, R4 ;  /* 0x000000251f1f7223 */ /* 0x080fe20000010004 */
[----:B------:R-:W-:Y:S01]  /*6c60*/  FFMA.FTZ R37, R33, R37, R38 ;  /* 0x0000002521257223 */ /* 0x000fe20000010026 */
[-C--:B------:R-:W-:Y:S01]  /*6c70*/  FFMA.FTZ R4, R30, R20.reuse, R5 ;  /* 0x000000141e047223 */ /* 0x080fe20000010005 */
[----:B------:R-:W-:Y:S02]  /*6c80*/  HADD2.F32 R5, -RZ, R27.H1_H1 ;  /* 0x3000001bff057230 */ /* 0x000fe40000004100 */
[----:B------:R-:W-:Y:S01]  /*6c90*/  FFMA.FTZ R30, R32, R20, R31 ;  /* 0x00000014201e7223 */ /* 0x000fe2000001001f */
[----:B------:R-:W-:Y:S02]  /*6ca0*/  HADD2.F32 R32, -RZ, R25.H0_H0 ;  /* 0x20000019ff207230 */ /* 0x000fe40000004100 */
        /* <DEDUP_REMOVED lines=60> */
.L_x_1679:
[----:B------:R-:W-:Y:S01]  /*7070*/  UIADD3 UR10, UP1, UPT, UR10, 0x80, URZ ;  /* 0x000000800a0a7890 */ /* 0x000fe2000ff3e0ff */
[----:B------:R-:W-:Y:S01]  /*7080*/  MOV R3, UR17 ;  /* 0x0000001100037c02 */ /* 0x000fe20008000f00 */
[----:B------:R-:W-:Y:S02]  /*7090*/  UIADD3 UR9, UPT, UPT, UR9, 0x20, URZ ;  /* 0x0000002009097890 */ /* 0x000fe4000fffe0ff */
[----:B------:R-:W-:Y:S02]  /*70a0*/  UIADD3.X UR11, UPT, UPT, URZ, UR11, URZ, UP1, !UPT ;  /* 0x0000000bff0b7290 */ /* 0x000fe40008ffe4ff */
[----:B------:R-:W-:Y:S01]  /*70b0*/  UISETP.GE.AND UP1, UPT, UR9, UR15, UPT ;  /* 0x0000000f0900728c */ /* 0x000fe2000bf26270 */
[----:B------:R-:W-:Y:S01]  /*70c0*/  IMAD.WIDE R10, R3, 0x4, R10 ;  /* 0x00000004030a7825 */ /* 0x000fe200078e020a */
[----:B------:R-:W-:Y:S02]  /*70d0*/  UIADD3 UR8, UPT, UPT, UR8, 0x40, URZ ;  /* 0x0000004008087890 */ /* 0x000fe4000fffe0ff */
[----:B------:R-:W-:-:S02]  /*70e0*/  MOV R0, R10 ;  /* 0x0000000a00007202 */ /* 0x000fc40000000f00 */
[----:B------:R-:W-:-:S03]  /*70f0*/  MOV R3, R11 ;  /* 0x0000000b00037202 */ /* 0x000fc60000000f00 */
[----:B------:R-:W-:Y:S05]  /*7100*/  BRA.U !UP1, `(.L_x_1681) ;  /* 0xffffffa909d47547 */ /* 0x000fea000b83ffff */
.L_x_1668:
[----:B------:R-:W0:Y:S01]  /*7110*/  S2R R0, SR_CTAID.X ;  /* 0x0000000000007919 */ /* 0x000e220000002500 */
[----:B------:R-:W1:Y:S01]  /*7120*/  LDC.64 R2, c[0x0][0x3a0] ;  /* 0x0000e800ff027b82 */ /* 0x000e620000000a00 */
        /* <DEDUP_REMOVED lines=8> */
[----:B------:R-:W-:Y:S01]  /*71b0*/  BSSY.RECONVERGENT B0, `(.L_x_1682) ;  /* 0x000000f000007945 */ /* 0x000fe20003800200 */
[----:B------:R-:W-:-:S03]  /*71c0*/  HMUL2 R13, R13, UR25.H0_H0 ;  /* 0x200000190d0d7c32 */ /* 0x000fc60008000000 */
[----:B0-----:R-:W-:Y:S05]  /*71d0*/  @P0 BRA `(.L_x_1683) ;  /* 0x0000000000300947 */ /* 0x001fea0003800000 */
[----:B------:R-:W0:Y:S02]  /*71e0*/  QSPC.E.S P0, RZ, [R2] ;  /* 0x0000000002ff73aa */ /* 0x000e240000000500 */
[----:B0-----:R-:W-:Y:S05]  /*71f0*/  @!P0 BRA `(.L_x_1684) ;  /* 0x00000000001c8947 */ /* 0x001fea0003800000 */
[----:B-----5:R-:W-:-:S04]  /*7200*/  MOV R4, R2 ;  /* 0x0000000200047202 */ /* 0x020fc80000000f00 */
[----:B------:R-:W-:-:S07]  /*7210*/  MOV R0, R4 ;  /* 0x0000000400007202 */ /* 0x000fce0000000f00 */
.L_x_1685:
[----:B------:R-:W0:Y:S02]  /*7220*/  LDS R4, [R0] ;  /* 0x0000000000047984 */ /* 0x000e240000000800 */
[----:B0-----:R-:W-:-:S05]  /*7230*/  HFMA2 R5, R4, 1, 1, R7 ;  /* 0x3c003c0004057831 */ /* 0x001fca0000000007 */
[----:B------:R-:W0:Y:S02]  /*7240*/  ATOMS.CAST.SPIN P0, [R0], R4, R5 ;  /* 0x000000040000758d */ /* 0x000e240001800005 */
[----:B0-----:R-:W-:Y:S05]  /*7250*/  @!P0 BRA `(.L_x_1685) ;  /* 0xfffffffc00f08947 */ /* 0x001fea000383ffff */
[----:B------:R-:W-:Y:S05]  /*7260*/  BRA `(.L_x_1683) ;  /* 0x00000000000c7947 */ /* 0x000fea0003800000 */
.L_x_1684:
[----:B------:R-:W2:Y:S02]  /*7270*/  LD.E R0, desc[UR22][R2.64] ;  /* 0x0000001602007980 */ /* 0x000ea4000c101900 */
[----:B--2---:R-:W-:-:S05]  /*7280*/  IADD3 R5, PT, PT, R7, R0, RZ ;  /* 0x0000000007057210 */ /* 0x004fca0007ffe0ff */
[----:B------:R0:W-:Y:S02]  /*7290*/  ST.E desc[UR22][R2.64], R5 ;  /* 0x0000000502007985 */ /* 0x0001e4000c101916 */
.L_x_1683:
[----:B------:R-:W-:Y:S05]  /*72a0*/  BSYNC.RECONVERGENT B0 ;  /* 0x0000000000007941 */ /* 0x000fea0003800200 */
.L_x_1682:
[----:B------:R1:W-:Y:S01]  /*72b0*/  ATOM.E.ADD.F16x2.RN.STRONG.GPU P0, RZ, desc[UR22][R2.64+0x4], R13 ;  /* 0x8000040d02ff79a2 */ /* 0x0003e2000c10e116 */
[----:B------:R-:W-:Y:S04]  /*72c0*/  BSSY.RECONVERGENT B0, `(.L_x_1686) ;  /* 0x000000e000007945 */ /* 0x000fe80003800200 */
[----:B-1----:R-:W-:Y:S05]  /*72d0*/  @P0 BRA `(.L_x_1687) ;  /* 0x0000000000300947 */ /* 0x002fea0003800000 */
[----:B------:R-:W1:Y:S02]  /*72e0*/  QSPC.E.S P0, RZ, [R2+0x4] ;  /* 0x0000040002ff73aa */ /* 0x000e640000000500 */
[----:B-1----:R-:W-:Y:S05]  /*72f0*/  @!P0 BRA `(.L_x_1688) ;  /* 0x00000000001c8947 */ /* 0x002fea0003800000 */
[----:B-----5:R-:W-:-:S04]  /*7300*/  MOV R4, R2 ;  /* 0x0000000200047202 */ /* 0x020fc80000000f00 */
[----:B------:R-:W-:-:S07]  /*7310*/  MOV R0, R4 ;  /* 0x0000000400007202 */ /* 0x000fce0000000f00 */
.L_x_1689:
[----:B------:R-:W0:Y:S02]  /*7320*/  LDS R4, [R0+0x4] ;  /* 0x0000040000047984 */ /* 0x000e240000000800 */
[----:B0-----:R-:W-:-:S05]  /*7330*/  HADD2 R5, R4, R13 ;  /* 0x0000000d04057230 */ /* 0x001fca0000000000 */
[----:B------:R-:W0:Y:S02]  /*7340*/  ATOMS.CAST.SPIN P0, [R0+0x4], R4, R5 ;  /* 0x000004040000758d */ /* 0x000e240001800005 */
[----:B0-----:R-:W-:Y:S05]  /*7350*/  @!P0 BRA `(.L_x_1689) ;  /* 0xfffffffc00f08947 */ /* 0x001fea000383ffff */
[----:B------:R-:W-:Y:S05]  /*7360*/  BRA `(.L_x_1687) ;  /* 0x00000000000c7947 */ /* 0x000fea0003800000 */
.L_x_1688:
[----:B------:R-:W0:Y:S02]  /*7370*/  LD.E R0, desc[UR22][R2.64+0x4] ;  /* 0x0000041602007980 */ /* 0x000e24000c101900 */
[----:B0-----:R-:W-:-:S05]  /*7380*/  IADD3 R5, PT, PT, R13, R0, RZ ;  /* 0x000000000d057210 */ /* 0x001fca0007ffe0ff */
[----:B------:R1:W-:Y:S02]  /*7390*/  ST.E desc[UR22][R2.64+0x4], R5 ;  /* 0x0000040502007985 */ /* 0x0003e4000c101916 */
.L_x_1687:
[----:B------:R-:W-:Y:S05]  /*73a0*/  BSYNC.RECONVERGENT B0 ;  /* 0x0000000000007941 */ /* 0x000fea0003800200 */
.L_x_1686:
[----:B------:R-:W-:Y:S05]  /*73b0*/  @!P1 EXIT ;  /* 0x000000000000994d */ /* 0x000fea0003800000 */
[----:B01----:R-:W-:Y:S01]  /*73c0*/  MOV R5, UR17 ;  /* 0x0000001100057c02 */ /* 0x003fe20008000f00 */
[----:B------:R-:W-:-:S04]  /*73d0*/  HMUL2 R7, R14, R18.H0_H0 ;  /* 0x200000120e077232 */ /* 0x000fc80000000000 */
[----:B-----5:R-:W-:-:S05]  /*73e0*/  IMAD.WIDE R4, R5, 0x2, R2 ;  /* 0x0000000205047825 */ /* 0x020fca00078e0202 */
        /* <DEDUP_REMOVED lines=8> */
.L_x_1693:
[----:B------:R-:W0:Y:S02]  /*7470*/  LDS R2, [R0] ;  /* 0x0000000000027984 */ /* 0x000e240000000800 */
[----:B0-----:R-:W-:-:S05]  /*7480*/  HFMA2 R3, R2, 1, 1, R7 ;  /* 0x3c003c0002037831 */ /* 0x001fca0000000007 */
[----:B------:R-:W0:Y:S02]  /*7490*/  ATOMS.CAST.SPIN P0, [R0], R2, R3 ;  /* 0x000000020000758d */ /* 0x000e240001800003 */
[----:B0-----:R-:W-:Y:S05]  /*74a0*/  @!P0 BRA `(.L_x_1693) ;  /* 0xfffffffc00f08947 */ /* 0x001fea000383ffff */
[----:B------:R-:W-:Y:S05]  /*74b0*/  BRA `(.L_x_1691) ;  /* 0x00000000000c7947 */ /* 0x000fea0003800000 */
.L_x_1692:
[----:B------:R-:W2:Y:S02]  /*74c0*/  LD.E R0, desc[UR22][R4.64] ;  /* 0x0000001604007980 */ /* 0x000ea4000c101900 */
[----:B--2---:R-:W-:-:S05]  /*74d0*/  IADD3 R3, PT, PT, R7, R0, RZ ;  /* 0x0000000007037210 */ /* 0x004fca0007ffe0ff */
[----:B------:R0:W-:Y:S02]  /*74e0*/  ST.E desc[UR22][R4.64], R3 ;  /* 0x0000000304007985 */ /* 0x0001e4000c101916 */
.L_x_1691:
[----:B------:R-:W-:Y:S05]  /*74f0*/  BSYNC.RECONVERGENT B0 ;  /* 0x0000000000007941 */ /* 0x000fea0003800200 */
.L_x_1690:
[----:B------:R1:W-:Y:S01]  /*7500*/  ATOM.E.ADD.F16x2.RN.STRONG.GPU P0, RZ, desc[UR22][R4.64+0x4], R15 ;  /* 0x8000040f04ff79a2 */ /* 0x0003e2000c10e116 */
[----:B------:R-:W-:Y:S04]  /*7510*/  BSSY.RECONVERGENT B0, `(.L_x_1694) ;  /* 0x000000e000007945 */ /* 0x000fe80003800200 */
[----:B-1----:R-:W-:Y:S05]  /*7520*/  @P0 BRA `(.L_x_1695) ;  /* 0x0000000000300947 */ /* 0x002fea0003800000 */
[----:B------:R-:W1:Y:S02]  /*7530*/  QSPC.E.S P0, RZ, [R4+0x4] ;  /* 0x0000040004ff73aa */ /* 0x000e640000000500 */
[----:B-1----:R-:W-:Y:S05]  /*7540*/  @!P0 BRA `(.L_x_1696) ;  /* 0x00000000001c8947 */ /* 0x002fea0003800000 */
[----:B------:R-:W-:-:S04]  /*7550*/  MOV R2, R4 ;  /* 0x0000000400027202 */ /* 0x000fc80000000f00 */
[----:B------:R-:W-:-:S07]  /*7560*/  MOV R0, R2 ;  /* 0x0000000200007202 */ /* 0x000fce0000000f00 */
.L_x_1697:
[----:B------:R-:W0:Y:S02]  /*7570*/  LDS R2, [R0+0x4] ;  /* 0x0000040000027984 */ /* 0x000e240000000800 */
[----:B0-----:R-:W-:-:S05]  /*7580*/  HADD2 R3, R2, R15 ;  /* 0x0000000f02037230 */ /* 0x001fca0000000000 */
[----:B------:R-:W0:Y:S02]  /*7590*/  ATOMS.CAST.SPIN P0, [R0+0x4], R2, R3 ;  /* 0x000004020000758d */ /* 0x000e240001800003 */
[----:B0-----:R-:W-:Y:S05]  /*75a0*/  @!P0 BRA `(.L_x_1697) ;  /* 0xfffffffc00f08947 */ /* 0x001fea000383ffff */
[----:B------:R-:W-:Y:S05]  /*75b0*/  BRA `(.L_x_1695) ;  /* 0x00000000000c7947 */ /* 0x000fea0003800000 */
.L_x_1696:
[----:B------:R-:W0:Y:S02]  /*75c0*/  LD.E R0, desc[UR22][R4.64+0x4] ;  /* 0x0000041604007980 */ /* 0x000e24000c101900 */
[----:B0-----:R-:W-:-:S05]  /*75d0*/  IADD3 R3, PT, PT, R15, R0, RZ ;  /* 0x000000000f037210 */ /* 0x001fca0007ffe0ff */
[----:B------:R1:W-:Y:S02]  /*75e0*/  ST.E desc[UR22][R4.64+0x4], R3 ;  /* 0x0000040304007985 */ /* 0x0003e4000c101916 */
.L_x_1695:
[----:B------:R-:W-:Y:S05]  /*75f0*/  BSYNC.RECONVERGENT B0 ;  /* 0x0000000000007941 */ /* 0x000fea0003800200 */
.L_x_1694:
        /* <DEDUP_REMOVED lines=14> */
.L_x_1701:
[----:B------:R-:W0:Y:S02]  /*76e0*/  LDS R2, [R0] ;  /* 0x0000000000027984 */ /* 0x000e240000000800 */
[----:B0-----:R-:W-:-:S05]  /*76f0*/  HFMA2 R3, R2, 1, 1, R7 ;  /* 0x3c003c0002037831 */ /* 0x001fca0000000007 */
[----:B------:R-:W0:Y:S02]  /*7700*/  ATOMS.CAST.SPIN P0, [R0], R2, R3 ;  /* 0x000000020000758d */ /* 0x000e240001800003 */
[----:B0-----:R-:W-:Y:S05]  /*7710*/  @!P0 BRA `(.L_x_1701) ;  /* 0xfffffffc00f08947 */ /* 0x001fea000383ffff */
[----:B------:R-:W-:Y:S05]  /*7720*/  BRA `(.L_x_1699) ;  /* 0x00000000000c7947 */ /* 0x000fea0003800000 */
.L_x_1700:
[----:B------:R-:W2:Y:S02]  /*7730*/  LD.E R0, desc[UR22][R4.64] ;  /* 0x0000001604007980 */ /* 0x000ea4000c101900 */
[----:B--2---:R-:W-:-:S05]  /*7740*/  IADD3 R3, PT, PT, R7, R0, RZ ;  /* 0x0000000007037210 */ /* 0x004fca0007ffe0ff */
[----:B------:R0:W-:Y:S02]  /*7750*/  ST.E desc[UR22][R4.64], R3 ;  /* 0x0000000304007985 */ /* 0x0001e4000c101916 */
.L_x_1699:
[----:B------:R-:W-:Y:S05]  /*7760*/  BSYNC.RECONVERGENT B0 ;  /* 0x0000000000007941 */ /* 0x000fea0003800200 */
.L_x_1698:
[----:B------:R1:W-:Y:S02]  /*7770*/  ATOM.E.ADD.F16x2.RN.STRONG.GPU P0, RZ, desc[UR22][R4.64+0x4], R17 ;  /* 0x8000041104ff79a2 */ /* 0x0003e4000c10e116 */
[----:B-1----:R-:W-:Y:S05]  /*7780*/  @P0 EXIT ;  /* 0x000000000000094d */ /* 0x002fea0003800000 */
[----:B------:R-:W1:Y:S02]  /*7790*/  QSPC.E.S P0, RZ, [R4+0x4] ;  /* 0x0000040004ff73aa */ /* 0x000e640000000500 */
[----:B-1----:R-:W-:Y:S05]  /*77a0*/  @!P0 BRA `(.L_x_1702) ;  /* 0x00000000001c8947 */ /* 0x002fea0003800000 */
[----:B------:R-:W-:-:S04]  /*77b0*/  MOV R2, R4 ;  /* 0x0000000400027202 */ /* 0x000fc80000000f00 */
[----:B------:R-:W-:-:S07]  /*77c0*/  MOV R0, R2 ;  /* 0x0000000200007202 */ /* 0x000fce0000000f00 */
.L_x_1703:
[----:B------:R-:W0:Y:S02]  /*77d0*/  LDS R2, [R0+0x4] ;  /* 0x0000040000027984 */ /* 0x000e240000000800 */
[----:B0-----:R-:W-:-:S05]  /*77e0*/  HADD2 R3, R2, R17 ;  /* 0x0000001102037230 */ /* 0x001fca0000000000 */
[----:B------:R-:W0:Y:S02]  /*77f0*/  ATOMS.CAST.SPIN P0, [R0+0x4], R2, R3 ;  /* 0x000004020000758d */ /* 0x000e240001800003 */
[----:B0-----:R-:W-:Y:S05]  /*7800*/  @!P0 BRA `(.L_x_1703) ;  /* 0xfffffffc00f08947 */ /* 0x001fea000383ffff */
[----:B------:R-:W-:Y:S05]  /*7810*/  EXIT ;  /* 0x000000000000794d */ /* 0x000fea0003800000 */
.L_x_1702:
[----:B------:R-:W0:Y:S02]  /*7820*/  LD.E R0, desc[UR22][R4.64+0x4] ;  /* 0x0000041604007980 */ /* 0x000e24000c101900 */
[----:B0-----:R-:W-:-:S05]  /*7830*/  IADD3 R3, PT, PT, R17, R0, RZ ;  /* 0x0000000011037210 */ /* 0x001fca0007ffe0ff */
[----:B------:R-:W-:Y:S01]  /*7840*/  ST.E desc[UR22][R4.64+0x4], R3 ;  /* 0x0000040304007985 */ /* 0x000fe2000c101916 */
[----:B------:R-:W-:Y:S05]  /*7850*/  EXIT ;  /* 0x000000000000794d */ /* 0x000fea0003800000 */
.L_x_1704:
        /* <DEDUP_REMOVED lines=10> */
.L_x_3938:


//--------------------- .text._Z23gemm_half_q_half_kernelILi3ELi12ELb1ELb1ELi64EEvPK6__halfPKjS4_S2_PS0_iiiiPKtS7_iiiiiibS2_i --------------------------
	.section	.text._Z23gemm_half_q_half_kernelILi3ELi12ELb1ELb1ELi64EEvPK6__halfPKjS4_S2_PS0_iiiiPKtS7_iiiiiibS2_i,"ax",@progbits
	.align	128
        .global         _Z23gemm_half_q_half_kernelILi3ELi12ELb1ELb1ELi64EEvPK6__halfPKjS4_S2_PS0_iiiiPKtS7_iiiiiibS2_i
        .type           _Z23gemm_half_q_half_kernelILi3ELi12ELb1ELb1ELi64EEvPK6__halfPKjS4_S2_PS0_iiiiPKtS7_iiiiiibS2_i,@function
        .size           _Z23gemm_half_q_half_kernelILi3ELi12ELb1ELb1ELi64EEvPK6__halfPKjS4_S2_PS0_iiiiPKtS7_iiiiiibS2_i,(.L_x_3939 - _Z23gemm_half_q_half_kernelILi3ELi12ELb1ELb1ELi64EEvPK6__halfPKjS4_S2_PS0_iiiiPKtS7_iiiiiibS2_i)
        .other          _Z23gemm_half_q_half_kernelILi3ELi12ELb1ELb1ELi64EEvPK6__halfPKjS4_S2_PS0_iiiiPKtS7_iiiiiibS2_i,@"STO_CUDA_ENTRY STV_DEFAULT"
_Z23gemm_half_q_half_kernelILi3ELi12ELb1ELb1ELi64EEvPK6__halfPKjS4_S2_PS0_iiiiPKtS7_iiiiiibS2_i:
.text._Z23gemm_half_q_half_kernelILi3ELi12ELb1ELb1ELi64EEvPK6__halfPKjS4_S2_PS0_iiiiPKtS7_iiiiiibS2_i:
[----:B------:R-:W0:Y:S01]  /*0000*/  LDC R1, c[0x0][0x37c] ;  /* 0x0000df00ff017b82 */ /* 0x000e220000000800 */
[----:B------:R-:W1:Y:S07]  /*0010*/  S2R R0, SR_CTAID.Y ;  /* 0x0000000000007919 */ /* 0x000e6e0000002600 */
[----:B------:R-:W1:Y:S01]  /*0020*/  LDC R3, c[0x0][0x3a8] ;  /* 0x0000ea00ff037b82 */ /* 0x000e620000000800 */
[----:B0-----:R-:W-:Y:S01]  /*0030*/  IADD3 R1, PT, PT, R1, -0x10, RZ ;  /* 0xfffffff001017810 */ /* 0x001fe20007ffe0ff */
[----:B-1----:R-:W-:-:S05]  /*0040*/  IMAD R10, R0, -0x3, R3 ;  /* 0xfffffffd000a7824 */ /* 0x002fca00078e0203 */
        /* <DEDUP_REMOVED lines=24> */
.L_x_1705:
        /* <DEDUP_REMOVED lines=22> */
[----:B------:R-:W-:-:S04]  /*0330*/  LEA R8, R6, R6, 0x1 ;  /* 0x0000000606087211 */ /* 0x000fc800078e08ff */
        /* <DEDUP_REMOVED lines=10> */
[----:B-1----:R-:W-:Y:S02]  /*03e0*/  IADD3 R17, PT, PT, R17, 0x80, RZ ;  /* 0x0000008011117810 */ /* 0x002fe40007ffe0ff */
[----:B------:R-:W-:-:S09]  /*03f0*/  IADD3 R20, PT, PT, R8, R5, RZ ;  /* 0x0000000508147210 */ /* 0x000fd20007ffe0ff */
[----:B------:R-:W-:Y:S05]  /*0400*/  @P0 BRA `(.L_x_1709) ;  /* 0x0000000000ec0947 */ /* 0x000fea0003800000 */
[----:B------:R-:W-:Y:S02]  /*0410*/  IADD3 R6, PT, PT, RZ, -R18, RZ ;  /* 0x80000012ff067210 */ /* 0x000fe40007ffe0ff */
[----:B------:R-:W-:Y:S02]  /*0420*/  PLOP3.LUT P0, PT, PT, PT, PT, 0x80, 0x8 ;  /* 0x000000000008781c */ /* 0x000fe40003f0f070 */
[----:B------:R-:W-:-:S13]  /*0430*/  ISETP.GT.AND P1, PT, R6, 0x3, PT ;  /* 0x000000030600780c */ /* 0x000fda0003f24270 */
[----:B------:R-:W-:Y:S05]  /*0440*/  @!P1 BRA `(.L_x_1710) ;  /* 0x0000000000849947 */ /* 0x000fea0003800000 */
[----:B------:R-:W-:-:S13]  /*0450*/  PLOP3.LUT P0, PT, PT, PT, PT, 0x8, 0x80 ;  /* 0x000000000080781c */ /* 0x000fda0003f0e170 */
.L_x_1711:
        /* <DEDUP_REMOVED lines=8> */
[----:B------:R-:W-:Y:S01]  /*04e0*/  LEA.HI.X.SX32 R14, R8, RZ, 0x1, P2 ;  /* 0x000000ff080e7211 */ /* 0x000fe200010f0eff */
[----:B------:R-:W2:Y:S01]  /*04f0*/  LDG.E.U16.CONSTANT R6, desc[UR6][R6.64] ;  /* 0x0000000606067981 */ /* 0x000ea2000c1e9500 */
[----:B------:R-:W-:Y:S02]  /*0500*/  IADD3 R13, P3, PT, R19, R12, RZ ;  /* 0x0000000c130d7210 */ /* 0x000fe40007f7e0ff */
        /* <DEDUP_REMOVED lines=21> */
.L_x_1710:
        /* <DEDUP_REMOVED lines=20> */
.L_x_1712:
[----:B------:R-:W-:-:S13]  /*07a0*/  ISETP.EQ.AND P1, PT, R18, RZ, PT ;  /* 0x000000ff1200720c */ /* 0x000fda0003f22270 */
[----:B------:R-:W-:Y:S05]  /*07b0*/  @!P0 BRA P1, `(.L_x_1707) ;  /* 0x0000000400788947 */ /* 0x000fea0000800000 */
.L_x_1709:
        /* <DEDUP_REMOVED lines=12> */
.L_x_1708:
[----:B------:R-:W-:-:S04]  /*0880*/  LEA R6, P0, R19, UR8, 0x1 ;  /* 0x0000000813067c11 */ /* 0x000fc8000f8008ff */
[----:B------:R-:W-:Y:S02]  /*0890*/  LEA.HI.X R7, R19, UR9, RZ, 0x1, P0 ;  /* 0x0000000913077c11 */ /* 0x000fe400080f0cff */
[----:B------:R-:W-:Y:S01]  /*08a0*/  IADD3 R18, PT, PT, RZ, -R11, RZ ;  /* 0x8000000bff127210 */ /* 0x000fe20007ffe0ff */
[----:B------:R-:W-:Y:S01]  /*08b0*/  IMAD R20, R0, R5, RZ ;  /* 0x0000000500147224 */ /* 0x000fe200078e02ff */
        /* <DEDUP_REMOVED lines=12> */
.L_x_1715:
        /* <DEDUP_REMOVED lines=32> */
.L_x_1714:
        /* <DEDUP_REMOVED lines=21> */
.L_x_1716:
[----:B------:R-:W-:-:S13]  /*0cd0*/  ISETP.NE.OR P0, PT, R18, RZ, P0 ;  /* 0x000000ff1200720c */ /* 0x000fda0000705670 */
[----:B------:R-:W-:Y:S05]  /*0ce0*/  @!P0 BRA `(.L_x_1707) ;  /* 0x00000000002c8947 */ /* 0x000fea0003800000 */
.L_x_1713:
[----:B-----5:R-:W-:-:S04]  /*0cf0*/  IADD3 R7, P0, PT, R19, R20, RZ ;  /* 0x0000001413077210 */ /* 0x020fc80007f1e0ff */
[----:B------:R-:W-:Y:S02]  /*0d00*/  LEA.HI.X.SX32 R8, R20, RZ, 0x1, P0 ;  /* 0x000000ff14087211 */ /* 0x000fe400000f0eff */
[----:B0-----:R-:W-:-:S04]  /*0d10*/  LEA R6, P0, R7, UR8, 0x1 ;  /* 0x0000000807067c11 */ /* 0x001fc8000f8008ff */
        /* <DEDUP_REMOVED lines=8> */
.L_x_1707:
[----:B0-----:R-:W-:Y:S05]  /*0da0*/  BSYNC.RECONVERGENT B0 ;  /* 0x0000000000007941 */ /* 0x001fea0003800200 */
.L_x_1706:
        /* <DEDUP_REMOVED lines=10> */
[----:B------:R-:W-:Y:S01]  /*0e50*/  ISETP.GE.AND P0, PT, R11, RZ, PT ;  /* 0x000000ff0b00720c */ /* 0x000fe20003f06270 */
[----:B------:R-:W-:-:S05]  /*0e60*/  IMAD R16, R7, 0x3, R16 ;  /* 0x0000000307107824 */ /* 0x000fca00078e0210 */
[----:B------:R-:W-:-:S07]  /*0e70*/  LEA R0, R3, R16, 0x2 ;  /* 0x0000001003007211 */ /* 0x000fce00078e10ff */
[----:B------:R-:W-:Y:S05]  /*0e80*/  @P0 BRA `(.L_x_1718) ;  /* 0x00000000008c0947 */ /* 0x000fea0003800000 */
[----:B-1----:R-:W-:Y:S02]  /*0e90*/  IADD3 R6, PT, PT, RZ, -R11, RZ ;  /* 0x8000000bff067210 */ /* 0x002fe40007ffe0ff */
[----:B------:R-:W-:Y:S02]  /*0ea0*/  PLOP3.LUT P0, PT, PT, PT, PT, 0x80, 0x8 ;  /* 0x000000000008781c */ /* 0x000fe40003f0f070 */
[----:B------:R-:W-:-:S13]  /*0eb0*/  ISETP.GT.AND P1, PT, R6, 0x3, PT ;  /* 0x000000030600780c */ /* 0x000fda0003f24270 */
[----:B------:R-:W-:Y:S05]  /*0ec0*/  @!P1 BRA `(.L_x_1719) ;  /* 0x0000000000449947 */ /* 0x000fea0003800000 */
[----:B------:R-:W0:Y:S01]  /*0ed0*/  LDC.64 R16, c[0x0][0x3a0] ;  /* 0x0000e800ff107b82 */ /* 0x000e220000000a00 */
[----:B------:R-:W-:-:S13]  /*0ee0*/  PLOP3.LUT P0, PT, PT, PT, PT, 0x8, 0x80 ;  /* 0x000000000080781c */ /* 0x000fda0003f0e170 */
.L_x_1720:
        /* <DEDUP_REMOVED lines=15> */
.L_x_1719:
        /* <DEDUP_REMOVED lines=12> */
.L_x_1721:
[----:B------:R-:W-:-:S13]  /*10a0*/  ISETP.NE.OR P0, PT, R11, RZ, P0 ;  /* 0x000000ff0b00720c */ /* 0x000fda0000705670 */
[----:B------:R-:W-:Y:S05]  /*10b0*/  @!P0 BRA `(.L_x_1717) ;  /* 0x00000000001c8947 */ /* 0x000fea0003800000 */
.L_x_1718:
[----:B01----:R-:W0:Y:S02]  /*10c0*/  LDC.64 R6, c[0x0][0x3a0] ;  /* 0x0000e800ff067b82 */ /* 0x003e240000000a00 */
.L_x_1722:
[C---:B0-----:R-:W-:Y:S01]  /*10d0*/  IMAD.WIDE R8, R0.reuse, 0x2, R6 ;  /* 0x0000000200087825 */ /* 0x041fe200078e0206 */
[----:B------:R-:W-:Y:S02]  /*10e0*/  IADD3 R11, PT, PT, R11, 0x1, RZ ;  /* 0x000000010b0b7810 */ /* 0x000fe40007ffe0ff */
[----:B------:R-:W-:Y:S02]  /*10f0*/  IADD3 R0, PT, PT, R0, R47, RZ ;  /* 0x0000002f00007210 */ /* 0x000fe40007ffe0ff */
[----:B------:R2:W-:Y:S01]  /*1100*/  STG.E.64 desc[UR6][R8.64], RZ ;  /* 0x000000ff08007986 */ /* 0x0005e2000c101b06 */
[----:B------:R-:W-:-:S13]  /*1110*/  ISETP.NE.AND P0, PT, R11, RZ, PT ;  /* 0x000000ff0b00720c */ /* 0x000fda0003f05270 */
[----:B--2---:R-:W-:Y:S05]  /*1120*/  @P0 BRA `(.L_x_1722) ;  /* 0xfffffffc00e80947 */ /* 0x004fea000383ffff */
.L_x_1717:
        /* <DEDUP_REMOVED lines=15> */
.L_x_1724:
        /* <DEDUP_REMOVED lines=44> */
.L_x_1723:
[----:B0-----:R0:W5:Y:S01]  /*14e0*/  LDL.64 R8, [R1] ;  /* 0x0000000001087983 */ /* 0x0011620000100a00 */
[----:B------:R-:W1:Y:S01]  /*14f0*/  LDCU UR4, c[0x0][0x3c8] ;  /* 0x00007900ff0477ac */ /* 0x000e620008000800 */
[----:B------:R-:W-:Y:S01]  /*1500*/  HFMA2 R11, -RZ, RZ, 0, 0 ;  /* 0x00000000ff0b7431 */ /* 0x000fe200000001ff */
[----:B------:R-:W-:Y:S01]  /*1510*/  MOV R14, RZ ;  /* 0x000000ff000e7202 */ /* 0x000fe20000000f00 */
[----:B------:R-:W-:Y:S01]  /*1520*/  HFMA2 R13, -RZ, RZ, 0, 0 ;  /* 0x00000000ff0d7431 */ /* 0x000fe200000001ff */
[----:B------:R-:W2:Y:S01]  /*1530*/  LDCU UR5, c[0x0][0x3cc] ;  /* 0x00007980ff0577ac */ /* 0x000ea20008000800 */
[----:B------:R-:W-:Y:S01]  /*1540*/  MOV R16, RZ ;  /* 0x000000ff00107202 */ /* 0x000fe20000000f00 */
[----:B------:R-:W3:Y:S01]  /*1550*/  LDCU UR8, c[0x0][0x3d0] ;  /* 0x00007a00ff0877ac */ /* 0x000ee20008000800 */
[----:B------:R-:W4:Y:S01]  /*1560*/  LDCU UR10, c[0x0][0x3d4] ;  /* 0x00007a80ff0a77ac */ /* 0x000f220008000800 */
[----:B------:R-:W0:Y:S01]  /*1570*/  LDCU UR9, c[0x0][0x3d8] ;  /* 0x00007b00ff0977ac */ /* 0x000e220008000800 */
[----:B-1----:R-:W-:-:S02]  /*1580*/  ISETP.GT.AND P0, PT, R48, UR4, PT ;  /* 0x0000000430007c0c */ /* 0x002fc4000bf04270 */
[C---:B------:R-:W-:Y:S02]  /*1590*/  VIMNMX R0, PT, PT, R48.reuse, UR4, PT ;  /* 0x0000000430007c48 */ /* 0x040fe4000bfe0100 */
[C---:B--2---:R-:W-:Y:S02]  /*15a0*/  ISETP.GT.AND P1, PT, R48.reuse, UR5, PT ;  /* 0x0000000530007c0c */ /* 0x044fe4000bf24270 */
[----:B------:R-:W-:Y:S02]  /*15b0*/  SHF.R.S32.HI R3, RZ, 0x1f, R0 ;  /* 0x0000001fff037819 */ /* 0x000fe40000011400 */
[C---:B---3--:R-:W-:Y:S02]  /*15c0*/  ISETP.GT.AND P2, PT, R48.reuse, UR8, PT ;  /* 0x0000000830007c0c */ /* 0x048fe4000bf44270 */
        /* <DEDUP_REMOVED lines=13> */
.L_x_1725:
        /* <DEDUP_REMOVED lines=8> */
.L_x_1726:
        /* <DEDUP_REMOVED lines=8> */
.L_x_1727:
        /* <DEDUP_REMOVED lines=8> */
.L_x_1728:
        /* <DEDUP_REMOVED lines=8> */
.L_x_1729:
        /* <DEDUP_REMOVED lines=21> */
[----:B------:R-:W-:Y:S02]  /*19f0*/  PRMT R0, R8, 0x7610, R8 ;  /* 0x0000761008007816 */ /* 0x000fe40000000008 */
[----:B------:R-:W-:-:S02]  /*1a00*/  IADD3.X R15, PT, PT, R3, UR9, RZ, P1, !PT ;  /* 0x00000009030f7c10 */ /* 0x000fc40008ffe4ff */
[----:B------:R-:W-:Y:S02]  /*1a10*/  PRMT R42, RZ, 0x5410, RZ ;  /* 0x00005410ff2a7816 */ /* 0x000fe400000000ff */
[----:B------:R-:W-:Y:S02]  /*1a20*/  PRMT R41, RZ, 0x5410, RZ ;  /* 0x00005410ff297816 */ /* 0x000fe400000000ff */
        /* <DEDUP_REMOVED lines=14> */
.L_x_1743:
[----:B------:R-:W-:Y:S02]  /*1b10*/  ISETP.NE.AND P3, PT, R48, R39, PT ;  /* 0x000000273000720c */ /* 0x000fe40003f65270 */
[----:B------:R-:W-:Y:S02]  /*1b20*/  MOV R8, R14 ;  /* 0x0000000e00087202 */ /* 0x000fe40000000f00 */
[----:B------:R-:W-:-:S05]  /*1b30*/  MOV R9, R15 ;  /* 0x0000000f00097202 */ /* 0x000fca0000000f00 */
[----:B------:R-:W2:Y:S04]  /*1b40*/  LDG.E.128.CONSTANT R16, desc[UR6][R8.64] ;  /* 0x0000000608107981 */ /* 0x000ea8000c1e9d00 */
[----:B------:R-:W-:Y:S01]  /*1b50*/  @!P3 LEA R2, R46, R1, 0x3 ;  /* 0x000000012e02b211 */ /* 0x000fe200078e18ff */
[----:B------:R0:W5:Y:S05]  /*1b60*/  @!P3 LDG.E.U16.CONSTANT R5, desc[UR6][R12.64] ;  /* 0x000000060c05b981 */ /* 0x00016a000c1e9500 */
[----:B------:R-:W3:Y:S01]  /*1b70*/  @!P3 LDL.64 R2, [R2+0x8] ;  /* 0x000008000202b983 */ /* 0x000ee20000100a00 */
[----:B------:R-:W-:-:S02]  /*1b80*/  ISETP.NE.AND P1, PT, R51, RZ, PT ;  /* 0x000000ff3300720c */ /* 0x000fc40003f25270 */
[----:B------:R-:W-:Y:S02]  /*1b90*/  MOV R7, 0x2c00 ;  /* 0x00002c0000077802 */ /* 0x000fe40000000f00 */
[----:B------:R-:W-:Y:S02]  /*1ba0*/  ISETP.NE.AND P2, PT, R10, 0x1, PT ;  /* 0x000000010a00780c */ /* 0x000fe40003f45270 */
[----:B------:R-:W-:Y:S02]  /*1bb0*/  @!P3 IADD3 R47, PT, PT, R46, 0x1, RZ ;  /* 0x000000012e2fb810 */ /* 0x000fe40007ffe0ff */
[C---:B--2---:R-:W-:Y:S02]  /*1bc0*/  LOP3.LUT R6, R17.reuse, 0xf000f, RZ, 0xc0, !PT ;  /* 0x000f000f11067812 */ /* 0x044fe400078ec0ff */
[----:B------:R-:W-:Y:S02]  /*1bd0*/  LOP3.LUT R14, R17, 0xf000f0, RZ, 0xc0, !PT ;  /* 0x00f000f0110e7812 */ /* 0x000fe400078ec0ff */
[----:B------:R-:W-:-:S02]  /*1be0*/  SHF.R.U32.HI R17, RZ, 0x8, R17 ;  /* 0x00000008ff117819 */ /* 0x000fc40000011611 */
[----:B------:R-:W-:Y:S02]  /*1bf0*/  LOP3.LUT R20, R18, 0xf000f, RZ, 0xc0, !PT ;  /* 0x000f000f12147812 */ /* 0x000fe400078ec0ff */
[----:B---3--:R-:W-:Y:S02]  /*1c00*/  @!P3 PRMT R96, R3, 0x7610, R96 ;  /* 0x000076100360b816 */ /* 0x008fe40000000060 */
[----:B------:R-:W-:Y:S02]  /*1c10*/  @!P3 PRMT R0, R2, 0x7610, R0 ;  /* 0x000076100200b816 */ /* 0x000fe40000000000 */
[----:B------:R-:W-:Y:S02]  /*1c20*/  LOP3.LUT R21, R18, 0xf000f0, RZ, 0xc0, !PT ;  /* 0x00f000f012157812 */ /* 0x000fe400078ec0ff */
[----:B------:R-:W-:Y:S02]  /*1c30*/  @!P3 PRMT R96, R96, 0x7610, R3 ;  /* 0x000076106060b816 */ /* 0x000fe40000000003 */
[----:B------:R-:W-:-:S02]  /*1c40*/  SHF.R.U32.HI R18, RZ, 0x8, R18 ;  /* 0x00000008ff127819 */ /* 0x000fc40000011612 */
[----:B------:R-:W-:Y:S02]  /*1c50*/  LOP3.LUT R3, R16, 0xf000f0, RZ, 0xc0, !PT ;  /* 0x00f000f010037812 */ /* 0x000fe400078ec0ff */
[----:B------:R-:W-:Y:S02]  /*1c60*/  SHF.R.U32.HI R4, RZ, 0x8, R16 ;  /* 0x00000008ff047819 */ /* 0x000fe40000011610 */
[----:B------:R-:W-:Y:S02]  /*1c70*/  SHF.R.U32.HI R25, RZ, 0x8, R19 ;  /* 0x00000008ff197819 */ /* 0x000fe40000011613 */
[----:B------:R-:W-:Y:S02]  /*1c80*/  LOP3.LUT R15, R17, 0xf000f, RZ, 0xc0, !PT ;  /* 0x000f000f110f7812 */ /* 0x000fe400078ec0ff */
[----:B------:R-:W-:Y:S02]  /*1c90*/  @!P3 PRMT R0, R0, 0x7610, R2 ;  /* 0x000076100000b816 */ /* 0x000fe40000000002 */
        /* <DEDUP_REMOVED lines=28> */
[----:B------:R-:W-:Y:S02]  /*1e60*/  HADD2 R28, R29, -1032, -1032 ;  /* 0xe408e4081d1c7430 */ /* 0x000fe40000000000 */
[----:B------:R-:W-:Y:S02]  /*1e70*/  HADD2 R22, R23, -1032, -1032 ;  /* 0xe408e40817167430 */ /* 0x000fe40000000000 */
[-C--:B------:R-:W-:Y:S02]  /*1e80*/  HFMA2 R29, R30, R7.reuse.H0_H0, -72, -72 ;  /* 0xd480d4801e1d7431 */ /* 0x080fe40000040007 */
[----:B------:R-:W-:Y:S02]  /*1e90*/  HFMA2 R23, R24, R7.H0_H0, -72, -72 ;  /* 0xd480d48018177431 */ /* 0x000fe40000040007 */
[----:B------:R-:W-:-:S02]  /*1ea0*/  HADD2 R30, R31, -1032, -1032 ;  /* 0xe408e4081f1e7430 */ /* 0x000fc40000000000 */
[----:B------:R-:W-:Y:S02]  /*1eb0*/  HADD2 R18, R2, -1032, -1032 ;  /* 0xe408e40802127430 */ /* 0x000fe40000000000 */
[-C--:B------:R-:W-:Y:S02]  /*1ec0*/  HFMA2 R16, R16, R7.reuse.H0_H0, -72, -72 ;  /* 0xd480d48010107431 */ /* 0x080fe40000040007 */
[----:B------:R-:W-:Y:S02]  /*1ed0*/  HADD2 R17, R6, -1032, -1032 ;  /* 0xe408e40806117430 */ /* 0x000fe40000000000 */
[----:B------:R-:W-:Y:S02]  /*1ee0*/  HFMA2 R19, R14, R7.H0_H0, -72, -72 ;  /* 0xd480d4800e137431 */ /* 0x000fe40000040007 */
[----:B------:R-:W-:Y:S02]  /*1ef0*/  HADD2 R20, R20, -1032, -1032 ;  /* 0xe408e40814147430 */ /* 0x000fe40000000000 */
[----:B------:R-:W-:-:S02]  /*1f00*/  HADD2 R24, R3, -1032, -1032 ;  /* 0xe408e40803187430 */ /* 0x000fc40000000000 */
[-C--:B------:R-:W-:Y:S02]  /*1f10*/  HFMA2 R25, R4, R7.reuse.H0_H0, -72, -72 ;  /* 0xd480d48004197431 */ /* 0x080fe40000040007 */
[----:B------:R-:W-:Y:S02]  /*1f20*/  HADD2 R26, R15, -1032, -1032 ;  /* 0xe408e4080f1a7430 */ /* 0x000fe40000000000 */
[----:B------:R-:W-:Y:S01]  /*1f30*/  HFMA2 R31, R32, R7.H0_H0, -72, -72 ;  /* 0xd480d480201f7431 */ /* 0x000fe20000040007 */
[----:B0-----:R-:W-:Y:S06]  /*1f40*/  @!P1 BRA `(.L_x_1731) ;  /* 0x0000000400689947 */ /* 0x001fec0003800000 */
[----:B------:R-:W0:Y:S01]  /*1f50*/  LDS.64 R32, [UR4] ;  /* 0x00000004ff207984 */ /* 0x000e220008000a00 */
        /* <DEDUP_REMOVED lines=40> */
[----:B------:R-:W-:Y:S02]  /*21e0*/  HADD2.F32 R4, -RZ, R24.H1_H1 ;  /* 0x30000018ff047230 */ /* 0x000fe40000004100 */
        /* <DEDUP_REMOVED lines=48> */
.L_x_1731:
[----:B------:R-:W-:Y:S02]  /*24f0*/  @!P3 MOV R46, R47 ;  /* 0x0000002f002eb202 */ /* 0x000fe40000000f00 */
[----:B-----5:R-:W-:Y:S01]  /*2500*/  @!P3 IADD3 R39, PT, PT, R5, R48, RZ ;  /* 0x000000300527b210 */ /* 0x020fe20007ffe0ff */
[----:B------:R-:W-:Y:S06]  /*2510*/  @!P2 BRA `(.L_x_1732) ;  /* 0x0000000800e0a947 */ /* 0x000fec0003800000 */
        /* <DEDUP_REMOVED lines=13> */
[----:B------:R-:W-:Y:S02]  /*25f0*/  HADD2.F32 R3, -RZ, R17.H0_H0 ;  /* 0x20000011ff037230 */ /* 0x000fe40000004100 */
[----:B------:R-:W-:Y:S02]  /*2600*/  HADD2.F32 R32, -RZ, R2.H1_H1 ;  /* 0x30000002ff207230 */ /* 0x000fe40000004100 */
[-C--:B------:R-:W-:Y:S01]  /*2610*/  FFMA.FTZ R37, R4, R6.reuse, RZ ;  /* 0x0000000604257223 */ /* 0x080fe200000100ff */
[----:B------:R-:W-:Y:S02]  /*2620*/  HADD2.F32 R2, -RZ, R18.H0_H0 ;  /* 0x20000012ff027230 */ /* 0x000fe40000004100 */
[-C--:B------:R-:W-:Y:S01]  /*2630*/  FFMA.FTZ R3, R3, R6.reuse, RZ ;  /* 0x0000000603037223 */ /* 0x080fe200000100ff */
[----:B------:R-:W-:Y:S01]  /*2640*/  FFMA.FTZ R5, R5, R6, RZ ;  /* 0x0000000605057223 */ /* 0x000fe200000100ff */
[----:B------:R-:W-:-:S02]  /*2650*/  HADD2.F32 R4, -RZ, R19.H0_H0 ;  /* 0x20000013ff047230 */ /* 0x000fc40000004100 */
[----:B------:R-:W-:Y:S01]  /*2660*/  FFMA.FTZ R33, R2, R6, RZ ;  /* 0x0000000602217223 */ /* 0x000fe200000100ff */
        /* <DEDUP_REMOVED lines=9> */
[----:B------:R-:W-:Y:S01]  /*2700*/  FFMA.FTZ R5, R52, R32, R5 ;  /* 0x0000002034057223 */ /* 0x000fe20000010005 */
[-C--:B------:R-:W-:Y:S01]  /*2710*/  FFMA.FTZ R2, R2, R34.reuse, R33 ;  /* 0x0000002202027223 */ /* 0x080fe20000010021 */
[----:B------:R-:W-:Y:S02]  /*2720*/  HADD2.F32 R3, -RZ, R16.H1_H1 ;  /* 0x30000010ff037230 */ /* 0x000fe40000004100 */
[-C--:B------:R-:W-:Y:S01]  /*2730*/  FFMA.FTZ R32, R36, R34.reuse, R37 ;  /* 0x0000002224207223 */ /* 0x080fe20000010025 */
        /* <DEDUP_REMOVED lines=10> */
[----:B------:R-:W-:-:S02]  /*27e0*/  HADD2.F32 R35, -RZ, R28.H0_H0 ;  /* 0x2000001cff237230 */ /* 0x000fc40000004100 */
[-C--:B------:R-:W-:Y:S01]  /*27f0*/  FFMA.FTZ R5, R5, R3.reuse, R2 ;  /* 0x0000000305057223 */ /* 0x080fe20000010002 */
        /* <DEDUP_REMOVED lines=47> */
.L_x_1733:
[----:B------:R-:W-:Y:S05]  /*2af0*/  @P0 BRA `(.L_x_1732) ;  /* 0x0000000400680947 */ /* 0x000fea0003800000 */
[----:B------:R-:W0:Y:S01]  /*2b00*/  LDS.64 R2, [UR4+0x100] ;  /* 0x00010004ff027984 */ /* 0x000e220008000a00 */
[----:B------:R-:W-:Y:S02]  /*2b10*/  HADD2.F32 R4, -RZ, R20.H0_H0 ;  /* 0x20000014ff047230 */ /* 0x000fe40000004100 */
[----:B------:R-:W-:Y:S01]  /*2b20*/  HADD2.F32 R36, -RZ, R17.H1_H1 ;  /* 0x30000011ff247230 */ /* 0x000fe20000004100 */
[----:B------:R-:W1:Y:S01]  /*2b30*/  LDS.64 R14, [UR4+0x108] ;  /* 0x00010804ff0e7984 */ /* 0x000e620008000a00 */
[----:B------:R-:W-:Y:S02]  /*2b40*/  HADD2.F32 R5, -RZ, R22.H0_H0 ;  /* 0x20000016ff057230 */ /* 0x000fe40000004100 */
[----:B------:R-:W-:Y:S02]  /*2b50*/  HADD2.F32 R20, -RZ, R20.H1_H1 ;  /* 0x30000014ff147230 */ /* 0x000fe40000004100 */
[----:B------:R-:W-:Y:S02]  /*2b60*/  HADD2.F32 R22, -RZ, R22.H1_H1 ;  /* 0x30000016ff167230 */ /* 0x000fe40000004100 */
[----:B0-----:R-:W-:-:S02]  /*2b70*/  HADD2.F32 R34, -RZ, R3.H0_H0 ;  /* 0x20000003ff227230 */ /* 0x001fc40000004100 */
[----:B------:R-:W-:Y:S02]  /*2b80*/  HADD2.F32 R33, -RZ, R3.H1_H1 ;  /* 0x30000003ff217230 */ /* 0x000fe40000004100 */
[--C-:B------:R-:W-:Y:S02]  /*2b90*/  HADD2.F32 R6, -RZ, R2.reuse.H0_H0 ;  /* 0x20000002ff067230 */ /* 0x100fe40000004100 */
[----:B------:R-:W-:Y:S02]  /*2ba0*/  HADD2.F32 R32, -RZ, R2.H1_H1 ;  /* 0x30000002ff207230 */ /* 0x000fe40000004100 */
[----:B------:R-:W-:Y:S02]  /*2bb0*/  HADD2.F32 R3, -RZ, R17.H0_H0 ;  /* 0x20000011ff037230 */ /* 0x000fe40000004100 */
[-C--:B------:R-:W-:Y:S01]  /*2bc0*/  FFMA.FTZ R35, R4, R6.reuse, RZ ;  /* 0x0000000604237223 */ /* 0x080fe200000100ff */
[--C-:B------:R-:W-:Y:S02]  /*2bd0*/  HADD2.F32 R2, -RZ, R18.reuse.H0_H0 ;  /* 0x20000012ff027230 */ /* 0x100fe40000004100 */
[----:B------:R-:W-:Y:S01]  /*2be0*/  FFMA.FTZ R5, R5, R6, RZ ;  /* 0x0000000605057223 */ /* 0x000fe200000100ff */
[----:B------:R-:W-:-:S02]  /*2bf0*/  HADD2.F32 R18, -RZ, R18.H1_H1 ;  /* 0x30000012ff127230 */ /* 0x000fc40000004100 */
[-C--:B------:R-:W-:Y:S01]  /*2c00*/  FFMA.FTZ R3, R3, R6.reuse, RZ ;  /* 0x0000000603037223 */ /* 0x080fe200000100ff */
[----:B------:R-:W-:Y:S02]  /*2c10*/  HADD2.F32 R4, -RZ, R19.H0_H0 ;  /* 0x20000013ff047230 */ /* 0x000fe40000004100 */
[----:B------:R-:W-:Y:S01]  /*2c20*/  FFMA.FTZ R17, R2, R6, RZ ;  /* 0x0000000602117223 */ /* 0x000fe200000100ff */
[----:B------:R-:W-:Y:S02]  /*2c30*/  HADD2.F32 R2, -RZ, R16.H0_H0 ;  /* 0x20000010ff027230 */ /* 0x000fe40000004100 */
[-C--:B------:R-:W-:Y:S01]  /*2c40*/  FFMA.FTZ R3, R36, R32.reuse, R3 ;  /* 0x0000002024037223 */ /* 0x080fe20000010003 */
[-C--:B------:R-:W-:Y:S01]  /*2c50*/  FFMA.FTZ R35, R20, R32.reuse, R35 ;  /* 0x0000002014237223 */ /* 0x080fe20000010023 */
[----:B------:R-:W-:Y:S01]  /*2c60*/  FFMA.FTZ R17, R18, R32, R17 ;  /* 0x0000002012117223 */ /* 0x000fe20000010011 */
[----:B------:R-:W-:Y:S02]  /*2c70*/  HADD2.F32 R18, -RZ, R21.H0_H0 ;  /* 0x20000015ff127230 */ /* 0x000fe40000004100 */
[----:B------:R-:W-:Y:S01]  /*2c80*/  FFMA.FTZ R4, R4, R34, R3 ;  /* 0x0000002204047223 */ /* 0x000fe20000010003 */
[----:B------:R-:W-:-:S02]  /*2c90*/  HADD2.F32 R6, -RZ, R23.H0_H0 ;  /* 0x20000017ff067230 */ /* 0x000fc40000004100 */
[----:B------:R-:W-:Y:S01]  /*2ca0*/  FFMA.FTZ R5, R22, R32, R5 ;  /* 0x0000002016057223 */ /* 0x000fe20000010005 */
        /* <DEDUP_REMOVED lines=9> */
[-C--:B------:R-:W-:Y:S01]  /*2d40*/  FFMA.FTZ R18, R21, R33.reuse, R18 ;  /* 0x0000002115127223 */ /* 0x080fe20000010012 */
[----:B-1----:R-:W-:Y:S02]  /*2d50*/  HADD2.F32 R3, -RZ, R14.H0_H0 ;  /* 0x2000000eff037230 */ /* 0x002fe40000004100 */
[----:B------:R-:W-:Y:S01]  /*2d60*/  FFMA.FTZ R34, R23, R33, R34 ;  /* 0x0000002117227223 */ /* 0x000fe20000010022 */
[----:B------:R-:W-:Y:S02]  /*2d70*/  HADD2.F32 R5, -RZ, R24.H0_H0 ;  /* 0x20000018ff057230 */ /* 0x000fe40000004100 */
        /* <DEDUP_REMOVED lines=50> */
.L_x_1732:
        /* <DEDUP_REMOVED lines=8> */
[----:B------:R-:W-:Y:S02]  /*3120*/  SHF.R.U32.HI R17, RZ, 0x8, R17 ;  /* 0x00000008ff117819 */ /* 0x000fe40000011611 */
[----:B------:R-:W-:Y:S02]  /*3130*/  LOP3.LUT R20, R18, 0xf000f, RZ, 0xc0, !PT ;  /* 0x000f000f12147812 */ /* 0x000fe400078ec0ff */
[----:B------:R-:W-:Y:S02]  /*3140*/  SHF.R.U32.HI R16, RZ, 0x8, R16 ;  /* 0x00000008ff107819 */ /* 0x000fe40000011610 */
[----:B------:R-:W-:Y:S02]  /*3150*/  SHF.R.U32.HI R27, RZ, 0x8, R19 ;  /* 0x00000008ff1b7819 */ /* 0x000fe40000011613 */
[C---:B------:R-:W-:Y:S02]  /*3160*/  LOP3.LUT R25, R19.reuse, 0xf000f, RZ, 0xc0, !PT ;  /* 0x000f000f13197812 */ /* 0x040fe400078ec0ff */
        /* <DEDUP_REMOVED lines=9> */
[C---:B------:R-:W-:Y:S01]  /*3200*/  LOP3.LUT R3, R16.reuse, 0xf000f, RZ, 0xc0, !PT ;  /* 0x000f000f10037812 */ /* 0x040fe200078ec0ff */
[----:B------:R-:W-:Y:S01]  /*3210*/  HADD2 R22, R22, -1032, -1032 ;  /* 0xe408e40816167430 */ /* 0x000fe20000000000 */
[----:B------:R-:W-:Y:S02]  /*3220*/  LOP3.LUT R17, R17, 0xf000f0, RZ, 0xc0, !PT ;  /* 0x00f000f011117812 */ /* 0x000fe400078ec0ff */
[C---:B------:R-:W-:Y:S02]  /*3230*/  LOP3.LUT R20, R27.reuse, 0xf000f, RZ, 0xc0, !PT ;  /* 0x000f000f1b147812 */ /* 0x040fe400078ec0ff */
        /* <DEDUP_REMOVED lines=25> */
[-C--:B------:R-:W-:Y:S02]  /*33d0*/  HFMA2 R27, R16, R7.reuse.H0_H0, -72, -72 ;  /* 0xd480d480101b7431 */ /* 0x080fe40000040007 */
[----:B------:R-:W-:Y:S02]  /*33e0*/  HADD2 R28, R5, -1032, -1032 ;  /* 0xe408e408051c7430 */ /* 0x000fe40000000000 */
        /* <DEDUP_REMOVED lines=14> */
[----:B------:R-:W-:Y:S01]  /*34d0*/  FFMA.FTZ R55, R3, R36, RZ ;  /* 0x0000002403377223 */ /* 0x000fe200000100ff */
[--C-:B------:R-:W-:Y:S02]  /*34e0*/  HADD2.F32 R35, -RZ, R5.reuse.H0_H0 ;  /* 0x20000005ff237230 */ /* 0x100fe40000004100 */
[----:B------:R-:W-:Y:S01]  /*34f0*/  FFMA.FTZ R2, R2, R3, RZ ;  /* 0x0000000302027223 */ /* 0x000fe200000100ff */
[----:B------:R-:W-:-:S02]  /*3500*/  HADD2.F32 R37, -RZ, R5.H1_H1 ;  /* 0x30000005ff257230 */ /* 0x000fc40000004100 */
[C---:B------:R-:W-:Y:S01]  /*3510*/  FFMA.FTZ R57, R3.reuse, R4, RZ ;  /* 0x0000000403397223 */ /* 0x040fe200000100ff */
[----:B------:R-:W-:Y:S02]  /*3520*/  HADD2.F32 R5, -RZ, R20.H1_H1 ;  /* 0x30000014ff057230 */ /* 0x000fe40000004100 */
[----:B------:R-:W-:Y:S01]  /*3530*/  FFMA.FTZ R4, R34, R53, R55 ;  /* 0x0000003522047223 */ /* 0x000fe20000010037 */
[----:B------:R-:W-:Y:S02]  /*3540*/  HADD2.F32 R53, -RZ, R22.H1_H1 ;  /* 0x30000016ff357230 */ /* 0x000fe40000004100 */
[----:B------:R-:W-:Y:S01]  /*3550*/  FFMA.FTZ R6, R3, R6, RZ ;  /* 0x0000000603067223 */ /* 0x000fe200000100ff */
[----:B------:R-:W-:Y:S02]  /*3560*/  HADD2.F32 R3, -RZ, R18.H0_H0 ;  /* 0x20000012ff037230 */ /* 0x000fe40000004100 */
[----:B------:R-:W-:Y:S01]  /*3570*/  FFMA.FTZ R2, R5, R34, R2 ;  /* 0x0000002205027223 */ /* 0x000fe20000010002 */
[----:B------:R-:W-:-:S02]  /*3580*/  HADD2.F32 R5, -RZ, R21.H0_H0 ;  /* 0x20000015ff057230 */ /* 0x000fc40000004100 */
[C---:B------:R-:W-:Y:S01]  /*3590*/  FFMA.FTZ R36, R34.reuse, R53, R57 ;  /* 0x0000003522247223 */ /* 0x040fe20000010039 */
[----:B------:R-:W-:Y:S01]  /*35a0*/  FFMA.FTZ R34, R34, R59, R6 ;  /* 0x0000003b22227223 */ /* 0x000fe20000010006 */
[----:B------:R-:W-:Y:S01]  /*35b0*/  FFMA.FTZ R3, R3, R35, R2 ;  /* 0x0000002303037223 */ /* 0x000fe20000010002 */
[----:B------:R-:W-:Y:S02]  /*35c0*/  HADD2.F32 R2, -RZ, R18.H1_H1 ;  /* 0x30000012ff027230 */ /* 0x000fe40000004100 */
[----:B------:R-:W-:Y:S01]  /*35d0*/  FFMA.FTZ R6, R35, R5, R4 ;  /* 0x0000000523067223 */ /* 0x000fe20000010004 */
[----:B------:R-:W-:Y:S02]  /*35e0*/  HADD2.F32 R5, -RZ, R25.H0_H0 ;  /* 0x20000019ff057230 */ /* 0x000fe40000004100 */
[----:B------:R-:W-:Y:S02]  /*35f0*/  HADD2.F32 R55, -RZ, R23.H0_H0 ;  /* 0x20000017ff377230 */ /* 0x000fe40000004100 */
[----:B------:R-:W-:Y:S01]  /*3600*/  FFMA.FTZ R2, R2, R37, R3 ;  /* 0x0000002502027223 */ /* 0x000fe20000010003 */
[----:B------:R-:W-:-:S02]  /*3610*/  HADD2.F32 R4, -RZ, R21.H1_H1 ;  /* 0x30000015ff047230 */ /* 0x000fc40000004100 */
[C---:B------:R-:W-:Y:S01]  /*3620*/  FFMA.FTZ R5, R35.reuse, R5, R34 ;  /* 0x0000000523057223 */ /* 0x040fe20000010022 */
[----:B------:R-:W-:Y:S02]  /*3630*/  HADD2.F32 R3, -RZ, R26.H0_H0 ;  /* 0x2000001aff037230 */ /* 0x000fe40000004100 */
[----:B------:R-:W-:Y:S01]  /*3640*/  FFMA.FTZ R55, R35, R55, R36 ;  /* 0x0000003723377223 */ /* 0x000fe20000010024 */
[----:B------:R-:W-:Y:S02]  /*3650*/  HADD2.F32 R36, -RZ, R23.H1_H1 ;  /* 0x30000017ff247230 */ /* 0x000fe40000004100 */
[C---:B------:R-:W-:Y:S01]  /*3660*/  FFMA.FTZ R52, R37.reuse, R52, R5 ;  /* 0x0000003425347223 */ /* 0x040fe20000010005 */
[--C-:B-1----:R-:W-:Y:S02]  /*3670*/  HADD2.F32 R5, -RZ, R16.reuse.H0_H0 ;  /* 0x20000010ff057230 */ /* 0x102fe40000004100 */
[----:B------:R-:W-:Y:S01]  /*3680*/  FFMA.FTZ R34, R37, R4, R6 ;  /* 0x0000000425227223 */ /* 0x000fe20000010006 */
[----:B------:R-:W-:-:S02]  /*3690*/  HADD2.F32 R35, -RZ, R16.H1_H1 ;  /* 0x30000010ff237230 */ /* 0x000fc40000004100 */
[----:B------:R-:W-:Y:S01]  /*36a0*/  FFMA.FTZ R36, R37, R36, R55 ;  /* 0x0000002425247223 */ /* 0x000fe20000010037 */
        /* <DEDUP_REMOVED lines=13> */
[----:B------:R-:W-:Y:S02]  /*3780*/  HADD2.F32 R34, -RZ, R29.H0_H0 ;  /* 0x2000001dff227230 */ /* 0x000fe40000004100 */
        /* <DEDUP_REMOVED lines=35> */
.L_x_1734:
        /* <DEDUP_REMOVED lines=94> */
.L_x_1736:
        /* <DEDUP_REMOVED lines=91> */
.L_x_1735:
[----:B------:R-:W-:-:S05]  /*4550*/  IMAD.WIDE R14, R47, 0x4, R14 ;  /* 0x000000042f0e7825 */ /* 0x000fca00078e020e */
        /* <DEDUP_REMOVED lines=144> */
.L_x_1737:
        /* <DEDUP_REMOVED lines=94> */
.L_x_1739:
        /* <DEDUP_REMOVED lines=91> */
.L_x_1738:
        /* <DEDUP_REMOVED lines=8> */
[----:B------:R-:W-:Y:S02]  /*5a70*/  SHF.R.U32.HI R27, RZ, 0x8, R18 ;  /* 0x00000008ff1b7819 */ /* 0x000fe40000011612 */
[----:B------:R-:W-:Y:S02]  /*5a80*/  LOP3.LUT R21, R19, 0xf000f0, RZ, 0xc0, !PT ;  /* 0x00f000f013157812 */ /* 0x000fe400078ec0ff */
[----:B------:R-:W-:Y:S02]  /*5a90*/  SHF.R.U32.HI R29, RZ, 0x8, R19 ;  /* 0x00000008ff1d7819 */ /* 0x000fe40000011613 */
[C---:B------:R-:W-:Y:S02]  /*5aa0*/  LOP3.LUT R25, R18.reuse, 0xf000f, RZ, 0xc0, !PT ;  /* 0x000f000f12197812 */ /* 0x040fe400078ec0ff */
        /* <DEDUP_REMOVED lines=133> */
.L_x_1740:
[----:B------:R-:W-:Y:S05]  /*6300*/  @!P2 BRA `(.L_x_1741) ;  /* 0x0000000800e0a947 */ /* 0x000fea0003800000 */
[----:B------:R-:W-:-:S04]  /*6310*/  PRMT R2, R50, 0x9910, RZ ;  /* 0x0000991032027816 */ /* 0x000fc800000000ff */
[----:B------:R-:W-:-:S13]  /*6320*/  ISETP.NE.AND P1, PT, R2, RZ, PT ;  /* 0x000000ff0200720c */ /* 0x000fda0003f25270 */
[----:B------:R-:W-:Y:S05]  /*6330*/  @!P1 BRA `(.L_x_1742) ;  /* 0x0000000400689947 */ /* 0x000fea0003800000 */
[----:B------:R-:W0:Y:S01]  /*6340*/  LDS.64 R2, [UR4+0xb0] ;  /* 0x0000b004ff027984 */ /* 0x000e220008000a00 */
[----:B------:R-:W-:Y:S02]  /*6350*/  HADD2.F32 R37, -RZ, R27.H1_H1 ;  /* 0x3000001bff257230 */ /* 0x000fe40000004100 */
[----:B------:R-:W-:Y:S01]  /*6360*/  HADD2.F32 R4, -RZ, R26.H0_H0 ;  /* 0x2000001aff047230 */ /* 0x000fe20000004100 */
[----:B------:R-:W1:Y:S01]  /*6370*/  LDS.64 R16, [UR4+0xb8] ;  /* 0x0000b804ff107984 */ /* 0x000e620008000a00 */
[--C-:B------:R-:W-:Y:S02]  /*6380*/  HADD2.F32 R5, -RZ, R28.reuse.H0_H0 ;  /* 0x2000001cff057230 */ /* 0x100fe40000004100 */
[----:B------:R-:W-:Y:S02]  /*6390*/  HADD2.F32 R53, -RZ, R25.H1_H1 ;  /* 0x30000019ff357230 */ /* 0x000fe40000004100 */
[----:B------:R-:W-:Y:S02]  /*63a0*/  HADD2.F32 R55, -RZ, R28.H1_H1 ;  /* 0x3000001cff377230 */ /* 0x000fe40000004100 */
[----:B------:R-:W-:-:S02]  /*63b0*/  HADD2.F32 R52, -RZ, R21.H1_H1 ;  /* 0x30000015ff347230 */ /* 0x000fc40000004100 */
[----:B------:R-:W-:Y:S02]  /*63c0*/  HADD2.F32 R54, -RZ, R32.H0_H0 ;  /* 0x20000020ff367230 */ /* 0x000fe40000004100 */
[--C-:B0-----:R-:W-:Y:S02]  /*63d0*/  HADD2.F32 R6, -RZ, R2.reuse.H0_H0 ;  /* 0x20000002ff067230 */ /* 0x101fe40000004100 */
[----:B------:R-:W-:Y:S02]  /*63e0*/  HADD2.F32 R33, -RZ, R2.H1_H1 ;  /* 0x30000002ff217230 */ /* 0x000fe40000004100 */
[----:B------:R-:W-:Y:S02]  /*63f0*/  HADD2.F32 R2, -RZ, R27.H0_H0 ;  /* 0x2000001bff027230 */ /* 0x000fe40000004100 */
[----:B------:R-:W-:Y:S01]  /*6400*/  FFMA.FTZ R4, R4, R6, RZ ;  /* 0x0000000604047223 */ /* 0x000fe200000100ff */
[--C-:B------:R-:W-:Y:S02]  /*6410*/  HADD2.F32 R35, -RZ, R3.reuse.H0_H0 ;  /* 0x20000003ff237230 */ /* 0x100fe40000004100 */
[----:B------:R-:W-:-:S02]  /*6420*/  HADD2.F32 R34, -RZ, R3.H1_H1 ;  /* 0x30000003ff227230 */ /* 0x000fc40000004100 */
[----:B------:R-:W-:Y:S01]  /*6430*/  FFMA.FTZ R2, R2, R6, RZ ;  /* 0x0000000602027223 */ /* 0x000fe200000100ff */
[----:B------:R-:W-:-:S03]  /*6440*/  HADD2.F32 R3, -RZ, R25.H0_H0 ;  /* 0x20000019ff037230 */ /* 0x000fc60000004100 */
[-C--:B------:R-:W-:Y:S01]  /*6450*/  FFMA.FTZ R2, R37, R33.reuse, R2 ;  /* 0x0000002125027223 */ /* 0x080fe20000010002 */
[----:B------:R-:W-:Y:S02]  /*6460*/  HADD2.F32 R37, -RZ, R26.H1_H1 ;  /* 0x3000001aff257230 */ /* 0x000fe40000004100 */
[-C--:B------:R-:W-:Y:S01]  /*6470*/  FFMA.FTZ R36, R3, R6.reuse, RZ ;  /* 0x0000000603247223 */ /* 0x080fe200000100ff */
[----:B------:R-:W-:Y:S02]  /*6480*/  HADD2.F32 R3, -RZ, R18.H0_H0 ;  /* 0x20000012ff037230 */ /* 0x000fe40000004100 */
[----:B------:R-:W-:Y:S01]  /*6490*/  FFMA.FTZ R6, R5, R6, RZ ;  /* 0x0000000605067223 */ /* 0x000fe200000100ff */
[----:B------:R-:W-:Y:S02]  /*64a0*/  HADD2.F32 R5, -RZ, R19.H0_H0 ;  /* 0x20000013ff057230 */ /* 0x000fe40000004100 */
[----:B------:R-:W-:Y:S01]  /*64b0*/  FFMA.FTZ R36, R53, R33, R36 ;  /* 0x0000002135247223 */ /* 0x000fe20000010024 */
[----:B------:R-:W-:-:S02]  /*64c0*/  HADD2.F32 R53, -RZ, R20.H0_H0 ;  /* 0x20000014ff357230 */ /* 0x000fc40000004100 */
[----:B------:R-:W-:Y:S01]  /*64d0*/  FFMA.FTZ R4, R37, R33, R4 ;  /* 0x0000002125047223 */ /* 0x000fe20000010004 */
[----:B------:R-:W-:Y:S01]  /*64e0*/  FFMA.FTZ R3, R3, R35, R2 ;  /* 0x0000002303037223 */ /* 0x000fe20000010002 */
[----:B------:R-:W-:Y:S02]  /*64f0*/  HADD2.F32 R37, -RZ, R21.H0_H0 ;  /* 0x20000015ff257230 */ /* 0x000fe40000004100 */
[----:B------:R-:W-:Y:S01]  /*6500*/  FFMA.FTZ R6, R55, R33, R6 ;  /* 0x0000002137067223 */ /* 0x000fe20000010006 */
[----:B------:R-:W-:Y:S02]  /*6510*/  HADD2.F32 R2, -RZ, R18.H1_H1 ;  /* 0x30000012ff027230 */ /* 0x000fe40000004100 */
[-C--:B------:R-:W-:Y:S01]  /*6520*/  FFMA.FTZ R5, R5, R35.reuse, R36 ;  /* 0x0000002305057223 */ /* 0x080fe20000010024 */
[----:B------:R-:W-:Y:S02]  /*6530*/  HADD2.F32 R36, -RZ, R20.H1_H1 ;  /* 0x30000014ff247230 */ /* 0x000fe40000004100 */
[----:B------:R-:W-:Y:S01]  /*6540*/  FFMA.FTZ R33, R53, R35, R4 ;  /* 0x0000002335217223 */ /* 0x000fe20000010004 */
[----:B------:R-:W-:-:S02]  /*6550*/  HADD2.F32 R4, -RZ, R19.H1_H1 ;  /* 0x30000013ff047230 */ /* 0x000fc40000004100 */
[----:B------:R-:W-:Y:S01]  /*6560*/  FFMA.FTZ R35, R37, R35, R6 ;  /* 0x0000002325237223 */ /* 0x000fe20000010006 */
        /* <DEDUP_REMOVED lines=55> */
.L_x_1742:
[----:B------:R-:W-:Y:S05]  /*68e0*/  @P0 BRA `(.L_x_1741) ;  /* 0x0000000400680947 */ /* 0x000fea0003800000 */
[----:B------:R-:W0:Y:S01]  /*68f0*/  LDS.64 R2, [UR4+0x130] ;  /* 0x00013004ff027984 */ /* 0x000e220008000a00 */
[----:B------:R-:W-:Y:S02]  /*6900*/  HADD2.F32 R4, -RZ, R26.H0_H0 ;  /* 0x2000001aff047230 */ /* 0x000fe40000004100 */
[--C-:B------:R-:W-:Y:S01]  /*6910*/  HADD2.F32 R5, -RZ, R28.reuse.H0_H0 ;  /* 0x2000001cff057230 */ /* 0x100fe20000004100 */
[----:B------:R-:W1:Y:S01]  /*6920*/  LDS.64 R16, [UR4+0x138] ;  /* 0x00013804ff107984 */ /* 0x000e620008000a00 */
[----:B------:R-:W-:Y:S02]  /*6930*/  HADD2.F32 R37, -RZ, R28.H1_H1 ;  /* 0x3000001cff257230 */ /* 0x000fe40000004100 */
[--C-:B------:R-:W-:Y:S02]  /*6940*/  HADD2.F32 R28, -RZ, R32.reuse.H0_H0 ;  /* 0x20000020ff1c7230 */ /* 0x100fe40000004100 */
        /* <DEDUP_REMOVED lines=8> */
[----:B------:R-:W-:Y:S01]  /*69d0*/  FFMA.FTZ R36, R3, R6, RZ ;  /* 0x0000000603247223 */ /* 0x000fe200000100ff */
[----:B------:R-:W-:-:S02]  /*69e0*/  HADD2.F32 R25, -RZ, R25.H1_H1 ;  /* 0x30000019ff197230 */ /* 0x000fc40000004100 */
[----:B------:R-:W-:Y:S02]  /*69f0*/  HADD2.F32 R27, -RZ, R27.H1_H1 ;  /* 0x3000001bff1b7230 */ /* 0x000fe40000004100 */
[-C--:B------:R-:W-:Y:S01]  /*6a00*/  FFMA.FTZ R2, R2, R6.reuse, RZ ;  /* 0x0000000602027223 */ /* 0x080fe200000100ff */
[----:B------:R-:W-:Y:S02]  /*6a10*/  HADD2.F32 R3, -RZ, R18.H0_H0 ;  /* 0x20000012ff037230 */ /* 0x000fe40000004100 */
[-C--:B------:R-:W-:Y:S01]  /*6a20*/  FFMA.FTZ R36, R25, R33.reuse, R36 ;  /* 0x0000002119247223 */ /* 0x080fe20000010024 */
[----:B------:R-:W-:Y:S02]  /*6a30*/  HADD2.F32 R25, -RZ, R26.H1_H1 ;  /* 0x3000001aff197230 */ /* 0x000fe40000004100 */
[----:B------:R-:W-:Y:S01]  /*6a40*/  FFMA.FTZ R2, R27, R33, R2 ;  /* 0x000000211b027223 */ /* 0x000fe20000010002 */
[----:B------:R-:W-:Y:S02]  /*6a50*/  HADD2.F32 R27, -RZ, R20.H0_H0 ;  /* 0x20000014ff1b7230 */ /* 0x000fe40000004100 */
[----:B------:R-:W-:Y:S01]  /*6a60*/  FFMA.FTZ R6, R5, R6, RZ ;  /* 0x0000000605067223 */ /* 0x000fe200000100ff */
[----:B------:R-:W-:-:S02]  /*6a70*/  HADD2.F32 R5, -RZ, R19.H0_H0 ;  /* 0x20000013ff057230 */ /* 0x000fc40000004100 */
[----:B------:R-:W-:Y:S01]  /*6a80*/  FFMA.FTZ R4, R25, R33, R4 ;  /* 0x0000002119047223 */ /* 0x000fe20000010004 */
[----:B------:R-:W-:Y:S01]  /*6a90*/  FFMA.FTZ R3, R3, R35, R2 ;  /* 0x0000002303037223 */ /* 0x000fe20000010002 */
[----:B------:R-:W-:Y:S02]  /*6aa0*/  HADD2.F32 R2, -RZ, R19.H1_H1 ;  /* 0x30000013ff027230 */ /* 0x000fe40000004100 */
[----:B------:R-:W-:Y:S01]  /*6ab0*/  FFMA.FTZ R6, R37, R33, R6 ;  /* 0x0000002125067223 */ /* 0x000fe20000010006 */
[-C--:B------:R-:W-:Y:S01]  /*6ac0*/  FFMA.FTZ R25, R27, R35.reuse, R4 ;  /* 0x000000231b197223 */ /* 0x080fe20000010004 */
[----:B------:R-:W-:Y:S02]  /*6ad0*/  HADD2.F32 R27, -RZ, R21.H0_H0 ;  /* 0x20000015ff1b7230 */ /* 0x000fe40000004100 */
[----:B------:R-:W-:Y:S01]  /*6ae0*/  FFMA.FTZ R5, R5, R35, R36 ;  /* 0x0000002305057223 */ /* 0x000fe20000010024 */
[----:B------:R-:W-:Y:S02]  /*6af0*/  HADD2.F32 R18, -RZ, R18.H1_H1 ;  /* 0x30000012ff127230 */ /* 0x000fe40000004100 */
[----:B------:R-:W-:-:S02]  /*6b00*/  HADD2.F32 R20, -RZ, R20.H1_H1 ;  /* 0x30000014ff147230 */ /* 0x000fc40000004100 */
[----:B------:R-:W-:Y:S01]  /*6b10*/  FFMA.FTZ R35, R27, R35, R6 ;  /* 0x000000231b237223 */ /* 0x000fe20000010006 */
[-C--:B------:R-:W-:Y:S01]  /*6b20*/  FFMA.FTZ R5, R2, R34.reuse, R5 ;  /* 0x0000002202057223 */ /* 0x080fe20000010005 */
[--C-:B-1----:R-:W-:Y:S02]  /*6b30*/  HADD2.F32 R2, -RZ, R16.reuse.H0_H0 ;  /* 0x20000010ff027230 */ /* 0x102fe40000004100 */
[-C--:B------:R-:W-:Y:S01]  /*6b40*/  FFMA.FTZ R3, R18, R34.reuse, R3 ;  /* 0x0000002212037223 */ /* 0x080fe20000010003 */
[----:B------:R-:W-:Y:S02]  /*6b50*/  HADD2.F32 R6, -RZ, R29.H0_H0 ;  /* 0x2000001dff067230 */ /* 0x000fe40000004100 */
[----:B------:R-:W-:Y:S01]  /*6b60*/  FFMA.FTZ R25, R20, R34, R25 ;  /* 0x0000002214197223 */ /* 0x000fe20000010019 */
[----:B------:R-:W-:Y:S02]  /*6b70*/  HADD2.F32 R4, -RZ, R21.H1_H1 ;  /* 0x30000015ff047230 */ /* 0x000fe40000004100 */
[----:B------:R-:W-:-:S02]  /*6b80*/  HADD2.F32 R16, -RZ, R16.H1_H1 ;  /* 0x30000010ff107230 */ /* 0x000fc40000004100 */
[----:B------:R-:W-:Y:S01]  /*6b90*/  FFMA.FTZ R3, R6, R2, R3 ;  /* 0x0000000206037223 */ /* 0x000fe20000010003 */
[----:B------:R-:W-:Y:S02]  /*6ba0*/  HADD2.F32 R18, -RZ, R29.H1_H1 ;  /* 0x3000001dff127230 */ /* 0x000fe40000004100 */
[----:B------:R-:W-:Y:S01]  /*6bb0*/  FFMA.FTZ R35, R4, R34, R35 ;  /* 0x0000002204237223 */ /* 0x000fe20000010023 */
[--C-:B------:R-:W-:Y:S02]  /*6bc0*/  HADD2.F32 R20, -RZ, R30.reuse.H0_H0 ;  /* 0x2000001eff147230 */ /* 0x100fe40000004100 */
[--C-:B------:R-:W-:Y:S02]  /*6bd0*/  HADD2.F32 R26, -RZ, R31.reuse.H0_H0 ;  /* 0x2000001fff1a7230 */ /* 0x100fe40000004100 */
[----:B------:R-:W-:Y:S01]  /*6be0*/  FFMA.FTZ R3, R18, R16, R3 ;  /* 0x0000001012037223 */ /* 0x000fe20000010003 */
[----:B------:R-:W-:Y:S02]  /*6bf0*/  HADD2.F32 R30, -RZ, R30.H1_H1 ;  /* 0x3000001eff1e7230 */ /* 0x000fe40000004100 */
[----:B------:R-:W-:Y:S01]  /*6c00*/  FFMA.FTZ R5, R20, R2, R5 ;  /* 0x0000000214057223 */ /* 0x000fe20000010005 */
[----:B------:R-:W-:-:S02]  /*6c10*/  HADD2.F32 R18, -RZ, R31.H1_H1 ;  /* 0x3000001fff127230 */ /* 0x000fc40000004100 */
[-C--:B------:R-:W-:Y:S01]  /*6c20*/  FFMA.FTZ R25, R26, R2.reuse, R25 ;  /* 0x000000021a197223 */ /* 0x080fe20000010019 */
[----:B------:R-:W-:Y:S01]  /*6c30*/  FFMA.FTZ R35, R28, R2, R35 ;  /* 0x000000021c237223 */ /* 0x000fe20000010023 */
[----:B------:R-:W-:Y:S02]  /*6c40*/  HADD2.F32 R4, -RZ, R17.H0_H0 ;  /* 0x20000011ff047230 */ /* 0x000fe40000004100 */
        /* <DEDUP_REMOVED lines=12> */
[----:B------:R-:W-:Y:S02]  /*6d10*/  HADD2.F32 R18, -RZ, R7.H0_H0 ;  /* 0x20000007ff127230 */ /* 0x000fe40000004100 */
[----:B------:R-:W-:Y:S01]  /*6d20*/  FFMA.FTZ R2, R3, R17, R2 ;  /* 0x0000001103027223 */ /* 0x000fe20000010002 */
[----:B------:R-:W-:-:S02]  /*6d30*/  HADD2.F32 R23, -RZ, R23.H1_H1 ;  /* 0x30000017ff177230 */ /* 0x000fc40000004100 */
[-C--:B------:R-:W-:Y:S01]  /*6d40*/  FFMA.FTZ R16, R5, R17.reuse, R16 ;  /* 0x0000001105107223 */ /* 0x080fe20000010010 */
[----:B------:R-:W-:Y:S02]  /*6d50*/  HADD2.F32 R19, -RZ, R7.H1_H1 ;  /* 0x30000007ff137230 */ /* 0x000fe40000004100 */
[----:B------:R-:W-:Y:S01]  /*6d60*/  FFMA.FTZ R4, R18, R4, R35 ;  /* 0x0000000412047223 */ /* 0x000fe20000010023 */
        /* <DEDUP_REMOVED lines=18> */
.L_x_1741:
        /* <DEDUP_REMOVED lines=8> */
.L_x_1730:
        /* <DEDUP_REMOVED lines=13> */
.L_x_1748:
[----:B------:R-:W0:Y:S01]  /*6fe0*/  LDC R47, c[0x0][0x3ac] ;  /* 0x0000eb00ff2f7b82 */ /* 0x000e220000000800 */
[----:B------:R-:W-:Y:S01]  /*6ff0*/  ISETP.NE.AND P1, PT, R48, R39, PT ;  /* 0x000000273000720c */ /* 0x000fe20003f25270 */
[----:B------:R-:W2:-:S12]  /*7000*/  LDG.E.128.CONSTANT R12, desc[UR6][R18.64] ;  /* 0x00000006120c7981 */ /* 0x000e98000c1e9d00 */
[----:B------:R-:W-:Y:S01]  /*7010*/  @!P1 LEA R22, R46, R1, 0x3 ;  /* 0x000000012e169211 */ /* 0x000fe200078e18ff */
[----:B------:R-:W5:Y:S05]  /*7020*/  @!P1 LDG.E.U16.CONSTANT R97, desc[UR6][R36.64] ;  /* 0x0000000624619981 */ /* 0x000f6a000c1e9500 */
[----:B------:R-:W3:Y:S01]  /*7030*/  @!P1 LDL.64 R22, [R22+0x8] ;  /* 0x0000080016169983 */ /* 0x000ee20000100a00 */
[----:B0-----:R-:W-:-:S05]  /*7040*/  IMAD.WIDE R20, R47, 0x4, R18 ;  /* 0x000000042f147825 */ /* 0x001fca00078e0212 */
[----:B------:R0:W4:Y:S01]  /*7050*/  LDG.E.128.CONSTANT R8, desc[UR6][R20.64] ;  /* 0x0000000614087981 */ /* 0x000122000c1e9d00 */
[----:B------:R-:W-:-:S05]  /*7060*/  IMAD.WIDE R2, R47, 0x4, R20 ;  /* 0x000000042f027825 */ /* 0x000fca00078e0214 */
[----:B------:R-:W4:Y:S01]  /*7070*/  LDG.E.128.CONSTANT R4, desc[UR6][R2.64] ;  /* 0x0000000602047981 */ /* 0x000f22000c1e9d00 */
[----:B------:R-:W-:Y:S01]  /*7080*/  MOV R24, 0x3000 ;  /* 0x0000300000187802 */ /* 0x000fe20000000f00 */
[----:B------:R-:W1:Y:S01]  /*7090*/  S2UR UR5, SR_CTAID.Y ;  /* 0x00000000000579c3 */ /* 0x000e620000002600 */
[----:B------:R-:W-:Y:S01]  /*70a0*/  HFMA2 R16, -RZ, RZ, 0, 0.015625 ;  /* 0x00002400ff107431 */ /* 0x000fe200000001ff */
[----:B------:R-:W-:Y:S02]  /*70b0*/  ISETP.NE.AND P2, PT, R51, RZ, PT ;  /* 0x000000ff3300720c */ /* 0x000fe40003f45270 */
[----:B------:R-:W-:Y:S01]  /*70c0*/  @!P1 IADD3 R98, PT, PT, R46, 0x1, RZ ;  /* 0x000000012e629810 */ /* 0x000fe20007ffe0ff */
[----:B-1----:R-:W-:-:S04]  /*70d0*/  UIMAD UR5, UR5, -0x3, UR8 ;  /* 0xfffffffd050578a4 */ /* 0x002fc8000f8e0208 */
[----:B------:R-:W-:Y:S01]  /*70e0*/  UISETP.NE.AND UP0, UPT, UR5, 0x1, UPT ;  /* 0x000000010500788c */ /* 0x000fe2000bf05270 */
[----:B--2---:R-:W-:Y:S02]  /*70f0*/  SHF.R.U32.HI R25, RZ, 0xf, R14 ;  /* 0x0000000fff197819 */ /* 0x004fe4000001160e */
[----:B------:R-:W-:Y:S02]  /*7100*/  SHF.R.U32.HI R18, RZ, 0xf, R12 ;  /* 0x0000000fff127819 */ /* 0x000fe4000001160c */
[----:B------:R-:W-:Y:S02]  /*7110*/  LOP3.LUT R62, R13, 0x70007, RZ, 0xc0, !PT ;  /* 0x000700070d3e7812 */ /* 0x000fe400078ec0ff */
[--C-:B------:R-:W-:Y:S02]  /*7120*/  SHF.R.U32.HI R59, RZ, 0x6, R13.reuse ;  /* 0x00000006ff3b7819 */ /* 0x100fe4000001160d */
[----:B0-----:R-:W-:Y:S02]  /*7130*/  SHF.R.U32.HI R21, RZ, 0xf, R13 ;  /* 0x0000000fff157819 */ /* 0x001fe4000001160d */
[----:B------:R-:W-:-:S02]  /*7140*/  SHF.R.U32.HI R27, RZ, 0xf, R15 ;  /* 0x0000000fff1b7819 */ /* 0x000fc4000001160f */
[----:B---3--:R-:W-:Y:S02]  /*7150*/  @!P1 PRMT R0, R22, 0x7610, R0 ;  /* 0x0000761016009816 */ /* 0x008fe40000000000 */
[----:B------:R-:W-:Y:S02]  /*7160*/  @!P1 PRMT R96, R23, 0x7610, R96 ;  /* 0x0000761017609816 */ /* 0x000fe40000000060 */
[----:B------:R-:W-:Y:S02]  /*7170*/  @!P1 PRMT R0, R0, 0x7610, R22 ;  /* 0x0000761000009816 */ /* 0x000fe40000000016 */
[----:B------:R-:W-:Y:S02]  /*7180*/  LOP3.LUT R22, R13, 0x380038, RZ, 0xc0, !PT ;  /* 0x003800380d167812 */ /* 0x000fe400078ec0ff */
[----:B------:R-:W-:Y:S02]  /*7190*/  LOP3.LUT R63, R12, 0x70007, RZ, 0xc0, !PT ;  /* 0x000700070c3f7812 */ /* 0x000fe400078ec0ff */
[----:B----4-:R-:W-:-:S02]  /*71a0*/  LOP3.LUT R57, R10, 0x70007, RZ, 0xc0, !PT ;  /* 0x000700070a397812 */ /* 0x010fc400078ec0ff */
[----:B------:R-:W-:Y:S02]  /*71b0*/  LOP3.LUT R28, R10, 0x380038, RZ, 0xc0, !PT ;  /* 0x003800380a1c7812 */ /* 0x000fe400078ec0ff */
[----:B------:R-:W-:Y:S02]  /*71c0*/  SHF.R.U32.HI R13, RZ, 0x6, R10 ;  /* 0x00000006ff0d7819 */ /* 0x000fe4000001160a */
[----:B------:R-:W-:Y:S02]  /*71d0*/  LOP3.LUT R17, R12, 0x380038, RZ, 0xc0, !PT ;  /* 0x003800380c117812 */ /* 0x000fe400078ec0ff */
[----:B------:R-:W-:Y:S02]  /*71e0*/  SHF.R.U32.HI R58, RZ, 0x6, R12 ;  /* 0x00000006ff3a7819 */ /* 0x000fe4000001160c */
[----:B------:R-:W-:Y:S02]  /*71f0*/  SHF.R.U32.HI R10, RZ, 0xe, R10 ;  /* 0x0000000eff0a7819 */ /* 0x000fe4000001160a */
[----:B------:R-:W-:-:S02]  /*7200*/  LOP3.LUT R25, R25, 0x10001, RZ, 0xc0, !PT ;  /* 0x0001000119197812 */ /* 0x000fc400078ec0ff */
[----:B------:R-:W-:Y:S02]  /*7210*/  @!P1 PRMT R96, R96, 0x7610, R23 ;  /* 0x0000761060609816 */ /* 0x000fe40000000017 */
        /* <DEDUP_REMOVED lines=10> */
[----:B------:R-:W-:-:S02]  /*72c0*/  LOP3.LUT R18, R18, 0x10001, RZ, 0xc0, !PT ;  /* 0x0001000112127812 */ /* 0x000fc400078ec0ff */
[C---:B------:R-:W-:Y:S02]  /*72d0*/  LOP3.LUT R15, R9.reuse, 0x70007, RZ, 0xc0, !PT ;  /* 0x00070007090f7812 */ /* 0x040fe400078ec0ff */
[----:B------:R-:W-:Y:S02]  /*72e0*/  LOP3.LUT R23, R9, 0x380038, RZ, 0xc0, !PT ;  /* 0x0038003809177812 */ /* 0x000fe400078ec0ff */
[--C-:B------:R-:W-:Y:S02]  /*72f0*/  SHF.R.U32.HI R8, RZ, 0x6, R9.reuse ;  /* 0x00000006ff087819 */ /* 0x100fe40000011609 */
[----:B------:R-:W-:Y:S02]  /*7300*/  SHF.R.U32.HI R14, RZ, 0xe, R9 ;  /* 0x0000000eff0e7819 */ /* 0x000fe40000011609 */
[----:B------:R-:W-:Y:S02]  /*7310*/  LOP3.LUT R21, R21, 0x10001, RZ, 0xc0, !PT ;  /* 0x0001000115157812 */ /* 0x000fe400078ec0ff */
[----:B------:R-:W-:-:S02]  /*7320*/  SHF.R.U32.HI R30, RZ, 0xe, R11 ;  /* 0x0000000eff1e7819 */ /* 0x000fc4000001160b */
[----:B------:R-:W-:Y:S02]  /*7330*/  LOP3.LUT R9, R27, 0x10001, RZ, 0xc0, !PT ;  /* 0x000100011b097812 */ /* 0x000fe400078ec0ff */
[----:B------:R-:W-:Y:S02]  /*7340*/  LOP3.LUT R27, R25, 0x20002, R10, 0xf8, !PT ;  /* 0x00020002191b7812 */ /* 0x000fe400078ef80a */
[----:B------:R-:W-:Y:S02]  /*7350*/  LOP3.LUT R19, R18, 0x20002, R19, 0xf8, !PT ;  /* 0x0002000212137812 */ /* 0x000fe400078ef813 */
[C---:B------:R-:W-:Y:S02]  /*7360*/  LOP3.LUT R53, R5.reuse, 0x70007, RZ, 0xc0, !PT ;  /* 0x0007000705357812 */ /* 0x040fe400078ec0ff */
[----:B------:R-:W-:Y:S02]  /*7370*/  LOP3.LUT R25, R5, 0x380038, RZ, 0xc0, !PT ;  /* 0x0038003805197812 */ /* 0x000fe400078ec0ff */
[----:B------:R-:W-:-:S02]  /*7380*/  SHF.R.U32.HI R10, RZ, 0x6, R5 ;  /* 0x00000006ff0a7819 */ /* 0x000fc40000011605 */
[----:B------:R-:W-:Y:S02]  /*7390*/  LOP3.LUT R18, R21, 0x20002, R14, 0xf8, !PT ;  /* 0x0002000215127812 */ /* 0x000fe400078ef80e */
[----:B------:R-:W-:Y:S02]  /*73a0*/  SHF.R.U32.HI R5, RZ, 0xd, R5 ;  /* 0x0000000dff057819 */ /* 0x000fe40000011605 */
[C---:B------:R-:W-:Y:S02]  /*73b0*/  LOP3.LUT R60, R11.reuse, 0x70007, RZ, 0xc0, !PT ;  /* 0x000700070b3c7812 */ /* 0x040fe400078ec0ff */
[----:B------:R-:W-:Y:S02]  /*73c0*/  LOP3.LUT R32, R11, 0x380038, RZ, 0xc0, !PT ;  /* 0x003800380b207812 */ /* 0x000fe400078ec0ff */
[----:B------:R-:W-:Y:S02]  /*73d0*/  SHF.R.U32.HI R54, RZ, 0x6, R11 ;  /* 0x00000006ff367819 */ /* 0x000fe4000001160b */
[----:B------:R-:W-:-:S02]  /*73e0*/  LOP3.LUT R68, R9, 0x20002, R30, 0xf8, !PT ;  /* 0x0002000209447812 */ /* 0x000fc400078ef81e */
[C---:B------:R-:W-:Y:S02]  /*73f0*/  LOP3.LUT R55, R6.reuse, 0x70007, RZ, 0xc0, !PT ;  /* 0x0007000706377812 */ /* 0x040fe400078ec0ff */
[----:B------:R-:W-:Y:S02]  /*7400*/  LOP3.LUT R30, R6, 0x380038, RZ, 0xc0, !PT ;  /* 0x00380038061e7812 */ /* 0x000fe400078ec0ff */
[----:B------:R-:W-:Y:S02]  /*7410*/  SHF.R.U32.HI R11, RZ, 0x6, R6 ;  /* 0x00000006ff0b7819 */ /* 0x000fe40000011606 */
[C---:B------:R-:W-:Y:S02]  /*7420*/  LOP3.LUT R14, R4.reuse, 0x70007, RZ, 0xc0, !PT ;  /* 0x00070007040e7812 */ /* 0x040fe400078ec0ff */
[----:B------:R-:W-:Y:S02]  /*7430*/  LOP3.LUT R21, R4, 0x380038, RZ, 0xc0, !PT ;  /* 0x0038003804157812 */ /* 0x000fe400078ec0ff */
[----:B------:R-:W-:-:S02]  /*7440*/  SHF.R.U32.HI R9, RZ, 0x6, R4 ;  /* 0x00000006ff097819 */ /* 0x000fc40000011604 */
[----:B------:R-:W-:Y:S02]  /*7450*/  SHF.R.U32.HI R6, RZ, 0xd, R6 ;  /* 0x0000000dff067819 */ /* 0x000fe40000011606 */
[----:B------:R-:W-:Y:S02]  /*7460*/  SHF.R.U32.HI R4, RZ, 0xd, R4 ;  /* 0x0000000dff047819 */ /* 0x000fe40000011604 */
[----:B------:R-:W-:Y:S02]  /*7470*/  SHF.R.U32.HI R31, RZ, 0xd, R7 ;  /* 0x0000000dff1f7819 */ /* 0x000fe40000011607 */
[----:B------:R-:W-:Y:S02]  /*7480*/  LOP3.LUT R5, R18, 0x40004, R5, 0xf8, !PT ;  /* 0x0004000412057812 */ /* 0x000fe400078ef805 */
[----:B------:R-:W-:Y:S02]  /*7490*/  LOP3.LUT R17, R17, 0x64006400, RZ, 0xfc, !PT ;  /* 0x6400640011117812 */ /* 0x000fe400078efcff */
[----:B------:R-:W-:-:S02]  /*74a0*/  LOP3.LUT R18, R58, 0x380038, RZ, 0xc0, !PT ;  /* 0x003800383a127812 */ /* 0x000fc400078ec0ff */
[C---:B------:R-:W-:Y:S02]  /*74b0*/  LOP3.LUT R61, R7.reuse, 0x70007, RZ, 0xc0, !PT ;  /* 0x00070007073d7812 */ /* 0x040fe400078ec0ff */
[----:B------:R-:W-:Y:S02]  /*74c0*/  LOP3.LUT R34, R7, 0x380038, RZ, 0xc0, !PT ;  /* 0x0038003807227812 */ /* 0x000fe400078ec0ff */
[----:B------:R-:W-:Y:S02]  /*74d0*/  SHF.R.U32.HI R56, RZ, 0x6, R7 ;  /* 0x00000006ff387819 */ /* 0x000fe40000011607 */
[----:B------:R-:W-:Y:S01]  /*74e0*/  LOP3.LUT R7, R27, 0x40004, R6, 0xf8, !PT ;  /* 0x000400041b077812 */ /* 0x000fe200078ef806 */
        /* <DEDUP_REMOVED lines=68> */
[----:B------:R-:W-:Y:S01]  /*7930*/  HFMA2 R24, R69, R24.H0_H0, -132, -132 ;  /* 0xd820d82045187431 */ /* 0x000fe20000040018 */
[----:B------:R-:W-:Y:S01]  /*7940*/  LOP3.LUT R69, R18, 0x64006400, RZ, 0xfc, !PT ;  /* 0x6400640012457812 */ /* 0x000fe200078efcff */
[----:B------:R-:W-:Y:S01]  /*7950*/  HFMA2 R68, R21, R16.H0_H0, -20, -20 ;  /* 0xcd00cd0015447431 */ /* 0x000fe20000040010 */
[----:B------:R-:W-:Y:S02]  /*7960*/  LOP3.LUT R18, R12, 0x1c001c0, RZ, 0xc0, !PT ;  /* 0x01c001c00c127812 */ /* 0x000fe400078ec0ff */
[----:B------:R-:W-:-:S02]  /*7970*/  LOP3.LUT R21, R20, 0x64006400, RZ, 0xfc, !PT ;  /* 0x6400640014157812 */ /* 0x000fc400078efcff */
[----:B------:R-:W-:Y:S02]  /*7980*/  LOP3.LUT R89, R22, 0x64006400, RZ, 0xfc, !PT ;  /* 0x6400640016597812 */ /* 0x000fe400078efcff */
[----:B------:R-:W-:Y:S02]  /*7990*/  LOP3.LUT R20, R11, 0x1c001c0, RZ, 0xc0, !PT ;  /* 0x01c001c00b147812 */ /* 0x000fe400078ec0ff */
[----:B------:R-:W-:Y:S01]  /*79a0*/  LOP3.LUT R58, R58, 0x70007, RZ, 0xc0, !PT ;  /* 0x000700073a3a7812 */ /* 0x000fe200078ec0ff */
[----:B------:R-:W-:Y:S01]  /*79b0*/  HFMA2 R70, R17, R16.H0_H0, -20, -20 ;  /* 0xcd00cd0011467431 */ /* 0x000fe20000040010 */
[----:B------:R-:W-:Y:S02]  /*79c0*/  LOP3.LUT R62, R62, 0x64006400, RZ, 0xfc, !PT ;  /* 0x640064003e3e7812 */ /* 0x000fe400078efcff */
[----:B------:R-:W-:Y:S02]  /*79d0*/  LOP3.LUT R19, R8, 0x1c001c0, RZ, 0xc0, !PT ;  /* 0x01c001c008137812 */ /* 0x000fe400078ec0ff */
[----:B------:R-:W-:-:S02]  /*79e0*/  LOP3.LUT R23, R18, 0x64006400, RZ, 0xfc, !PT ;  /* 0x6400640012177812 */ /* 0x000fc400078efcff */
[----:B------:R-:W-:Y:S02]  /*79f0*/  LOP3.LUT R17, R9, 0x1c001c0, RZ, 0xc0, !PT ;  /* 0x01c001c009117812 */ /* 0x000fe400078ec0ff */
[----:B------:R-:W-:Y:S02]  /*7a00*/  LOP3.LUT R18, R10, 0x1c001c0, RZ, 0xc0, !PT ;  /* 0x01c001c00a127812 */ /* 0x000fe400078ec0ff */
[----:B------:R-:W-:Y:S01]  /*7a10*/  LOP3.LUT R81, R20, 0x64006400, RZ, 0xfc, !PT ;  /* 0x6400640014517812 */ /* 0x000fe200078efcff */
[----:B------:R-:W-:Y:S01]  /*7a20*/  HFMA2 R20, R89, R16.H0_H0, -20, -20 ;  /* 0xcd00cd0059147431 */ /* 0x000fe20000040010 */
        /* <DEDUP_REMOVED lines=157> */
.L_x_1745:
[----:B------:R-:W-:Y:S02]  /*8400*/  @!P1 MOV R46, R98 ;  /* 0x00000062002e9202 */ /* 0x000fe40000000f00 */
        /* <DEDUP_REMOVED lines=81> */
.L_x_1747:
        /* <DEDUP_REMOVED lines=77> */
.L_x_1746:
[----:B------:R-:W-:Y:S01]  /*8df0*/  IADD3 R48, PT, PT, R48, 0x20, RZ ;  /* 0x0000002030307810 */ /* 0x000fe20007ffe0ff */
[----:B------:R-:W-:Y:S01]  /*8e00*/  UIADD3 UR4, UPT, UPT, UR4, 0x40, URZ ;  /* 0x0000004004047890 */ /* 0x000fe2000fffe0ff */
[----:B------:R-:W-:Y:S01]  /*8e10*/  IADD3 R36, P2, PT, R36, 0x80, RZ ;  /* 0x0000008024247810 */ /* 0x000fe20007f5e0ff */
[----:B------:R-:W-:Y:S01]  /*8e20*/  IMAD.WIDE R18, R47, 0x4, R2 ;  /* 0x000000042f127825 */ /* 0x000fe200078e0202 */
[----:B------:R-:W-:Y:S02]  /*8e30*/  ISETP.GE.AND P1, PT, R48, R38, PT ;  /* 0x000000263000720c */ /* 0x000fe40003f26270 */
[----:B------:R-:W-:-:S11]  /*8e40*/  IADD3.X R37, PT, PT, RZ, R37, RZ, P2, !PT ;  /* 0x00000025ff257210 */ /* 0x000fd600017fe4ff */
[----:B------:R-:W-:Y:S05]  /*8e50*/  @!P1 BRA `(.L_x_1748) ;  /* 0xffffffe000609947 */ /* 0x000fea000383ffff */
.L_x_1744:
[----:B------:R-:W0:Y:S01]  /*8e60*/  S2R R0, SR_CTAID.X ;  /* 0x0000000000007919 */ /* 0x000e220000002500 */
[----:B------:R-:W1:Y:S01]  /*8e70*/  S2UR UR4, SR_CTAID.Y ;  /* 0x00000000000479c3 */ /* 0x000e620000002600 */
[----:B------:R-:W-:Y:S01]  /*8e80*/  HMUL2 R45, R45, R51.H0_H0 ;  /* 0x200000332d2d7232 */ /* 0x000fe20000000000 */
[----:B------:R-:W0:Y:S06]  /*8e90*/  S2R R3, SR_TID.X ;  /* 0x0000000000037919 */ /* 0x000e2c0000002100 */
[----:B------:R-:W2:Y:S01]  /*8ea0*/  LDC.64 R4, c[0x0][0x3a0] ;  /* 0x0000e800ff047b82 */ /* 0x000ea20000000a00 */
[----:B-1----:R-:W-:Y:S01]  /*8eb0*/  UIMAD UR4, UR4, 0x3, URZ ;  /* 0x00000003040478a4 */ /* 0x002fe2000f8e02ff */
[----:B0-----:R-:W-:-:S04]  /*8ec0*/  LEA R0, R0, R3, 0x6 ;  /* 0x0000000300007211 */ /* 0x001fc800078e30ff */
[----:B------:R-:W-:-:S05]  /*8ed0*/  SHF.L.U32 R0, R0, 0x2, RZ ;  /* 0x0000000200007819 */ /* 0x000fca00000006ff */
[----:B------:R-:W-:Y:S02]  /*8ee0*/  IMAD R3, R47, UR4, R0 ;  /* 0x000000042f037c24 */ /* 0x000fe4000f8e0200 */
[----:B------:R-:W0:Y:S02]  /*8ef0*/  LDC R0, c[0x0][0x3a8] ;  /* 0x0000ea00ff007b82 */ /* 0x000e240000000800 */
[----:B--2---:R-:W-:-:S05]  /*8f00*/  IMAD.WIDE R4, R3, 0x2, R4 ;  /* 0x0000000203047825 */ /* 0x004fca00078e0204 */
[----:B------:R1:W-:Y:S01]  /*8f10*/  ATOM.E.ADD.F16x2.RN.STRONG.GPU P1, RZ, desc[UR6][R4.64], R45 ;  /* 0x8000002d04ff79a2 */ /* 0x0003e2000c12e106 */
[----:B------:R-:W-:Y:S01]  /*8f20*/  BSSY.RECONVERGENT B0, `(.L_x_1749) ;  /* 0x0000011000007945 */ /* 0x000fe20003800200 */
[----:B------:R-:W-:Y:S01]  /*8f30*/  HMUL2 R51, R44, R51.H0_H0 ;  /* 0x200000332c337232 */ /* 0x000fe20000000000 */
[----:B0-----:R-:W-:-:S04]  /*8f40*/  IADD3 R0, PT, PT, R0, -UR4, RZ ;  /* 0x8000000400007c10 */ /* 0x001fc8000fffe0ff */
[----:B------:R-:W-:Y:S01]  /*8f50*/  ISETP.NE.AND P0, PT, R0, 0x1, PT ;  /* 0x000000010000780c */ /* 0x000fe20003f05270 */
[----:B-1----:R-:W-:-:S12]  /*8f60*/  @P1 BRA `(.L_x_1750) ;  /* 0x0000000000301947 */ /* 0x002fd80003800000 */
[----:B------:R-:W0:Y:S02]  /*8f70*/  QSPC.E.S P1, RZ, [R4] ;  /* 0x0000000004ff73aa */ /* 0x000e240000020500 */
[----:B0-----:R-:W-:Y:S05]  /*8f80*/  @!P1 BRA `(.L_x_1751) ;  /* 0x00000000001c9947 */ /* 0x001fea0003800000 */
[----:B------:R-:W-:-:S04]  /*8f90*/  MOV R2, R4 ;  /* 0x0000000400027202 */ /* 0x000fc80000000f00 */
[----:B------:R-:W-:-:S07]  /*8fa0*/  MOV R6, R2 ;  /* 0x0000000200067202 */ /* 0x000fce0000000f00 */
.L_x_1752:
[----:B------:R-:W0:Y:S02]  /*8fb0*/  LDS R2, [R6] ;  /* 0x0000000006027984 */ /* 0x000e240000000800 */
[----:B0-----:R-:W-:-:S05]  /*8fc0*/  HADD2 R3, R2, R45 ;  /* 0x0000002d02037230 */ /* 0x001fca0000000000 */
[----:B------:R-:W0:Y:S02]  /*8fd0*/  ATOMS.CAST.SPIN P1, [R6], R2, R3 ;  /* 0x000000020600758d */ /* 0x000e240001820003 */
[----:B0-----:R-:W-:Y:S05]  /*8fe0*/  @!P1 BRA `(.L_x_1752) ;  /* 0xfffffffc00f09947 */ /* 0x001fea000383ffff */
[----:B------:R-:W-:Y:S05]  /*8ff0*/  BRA `(.L_x_1750) ;  /* 0x00000000000c7947 */ /* 0x000fea0003800000 */
.L_x_1751:
[----:B------:R-:W2:Y:S02]  /*9000*/  LD.E R2, desc[UR6][R4.64] ;  /* 0x0000000604027980 */ /* 0x000ea4000c101900 */
[----:B--2---:R-:W-:-:S05]  /*9010*/  IADD3 R3, PT, PT, R45, R2, RZ ;  /* 0x000000022d037210 */ /* 0x004fca0007ffe0ff */
[----:B------:R0:W-:Y:S02]  /*9020*/  ST.E desc[UR6][R4.64], R3 ;  /* 0x0000000304007985 */ /* 0x0001e4000c101906 */
.L_x_1750:
[----:B------:R-:W-:Y:S05]  /*9030*/  BSYNC.RECONVERGENT B0 ;  /* 0x0000000000007941 */ /* 0x000fea0003800200 */
.L_x_1749:
[----:B------:R1:W-:Y:S01]  /*9040*/  ATOM.E.ADD.F16x2.RN.STRONG.GPU P1, RZ, desc[UR6][R4.64+0x4], R51 ;  /* 0x8000043304ff79a2 */ /* 0x0003e2000c12e106 */
[----:B------:R-:W-:Y:S04]  /*9050*/  BSSY.RECONVERGENT B0, `(.L_x_1753) ;  /* 0x000000e000007945 */ /* 0x000fe80003800200 */
[----:B-1----:R-:W-:Y:S05]  /*9060*/  @P1 BRA `(.L_x_1754) ;  /* 0x0000000000301947 */ /* 0x002fea0003800000 */
[----:B------:R-:W1:Y:S02]  /*9070*/  QSPC.E.S P1, RZ, [R4+0x4] ;  /* 0x0000040004ff73aa */ /* 0x000e640000020500 */
[----:B-1----:R-:W-:Y:S05]  /*9080*/  @!P1 BRA `(.L_x_1755) ;  /* 0x00000000001c9947 */ /* 0x002fea0003800000 */
[----:B------:R-:W-:-:S04]  /*9090*/  MOV R2, R4 ;  /* 0x0000000400027202 */ /* 0x000fc80000000f00 */
[----:B------:R-:W-:-:S07]  /*90a0*/  MOV R6, R2 ;  /* 0x0000000200067202 */ /* 0x000fce0000000f00 */
.L_x_1756:
[----:B------:R-:W0:Y:S02]  /*90b0*/  LDS R2, [R6+0x4] ;  /* 0x0000040006027984 */ /* 0x000e240000000800 */
[----:B0-----:R-:W-:-:S05]  /*90c0*/  HFMA2 R3, R2, 1, 1, R51 ;  /* 0x3c003c0002037831 */ /* 0x001fca0000000033 */
[----:B------:R-:W0:Y:S02]  /*90d0*/  ATOMS.CAST.SPIN P1, [R6+0x4], R2, R3 ;  /* 0x000004020600758d */ /* 0x000e240001820003 */
[----:B0-----:R-:W-:Y:S05]  /*90e0*/  @!P1 BRA `(.L_x_1756) ;  /* 0xfffffffc00f09947 */ /* 0x001fea000383ffff */
[----:B------:R-:W-:Y:S05]  /*90f0*/  BRA `(.L_x_1754) ;  /* 0x00000000000c7947 */ /* 0x000fea0003800000 */
.L_x_1755:
[----:B------:R-:W0:Y:S02]  /*9100*/  LD.E R2, desc[UR6][R4.64+0x4] ;  /* 0x0000040604027980 */ /* 0x000e24000c101900 */
[----:B0-----:R-:W-:-:S05]  /*9110*/  IADD3 R3, PT, PT, R51, R2, RZ ;  /* 0x0000000233037210 */ /* 0x001fca0007ffe0ff */
[----:B------:R1:W-:Y:S02]  /*9120*/  ST.E desc[UR6][R4.64+0x4], R3 ;  /* 0x0000040304007985 */ /* 0x0003e4000c101906 */
.L_x_1754:
[----:B------:R-:W-:Y:S05]  /*9130*/  BSYNC.RECONVERGENT B0 ;  /* 0x0000000000007941 */ /* 0x000fea0003800200 */
.L_x_1753:
        /* <DEDUP_REMOVED lines=11> */
.L_x_1760:
[----:B------:R-:W0:Y:S02]  /*91f0*/  LDS R2, [R6] ;  /* 0x0000000006027984 */ /* 0x000e240000000800 */
[----:B0-----:R-:W-:-:S05]  /*9200*/  HADD2 R3, R2, R43 ;  /* 0x0000002b02037230 */ /* 0x001fca0000000000 */
[----:B------:R-:W0:Y:S02]  /*9210*/  ATOMS.CAST.SPIN P0, [R6], R2, R3 ;  /* 0x000000020600758d */ /* 0x000e240001800003 */
[----:B0-----:R-:W-:Y:S05]  /*9220*/  @!P0 BRA `(.L_x_1760) ;  /* 0xfffffffc00f08947 */ /* 0x001fea000383ffff */
[----:B------:R-:W-:Y:S05]  /*9230*/  BRA `(.L_x_1758) ;  /* 0x00000000000c7947 */ /* 0x000fea0003800000 */
.L_x_1759:
[----:B------:R-:W2:Y:S02]  /*9240*/  LD.E R2, desc[UR6][R4.64] ;  /* 0x0000000604027980 */ /* 0x000ea4000c101900 */
[----:B--2---:R-:W-:-:S05]  /*9250*/  IADD3 R3, PT, PT, R43, R2, RZ ;  /* 0x000000022b037210 */ /* 0x004fca0007ffe0ff */
[----:B------:R0:W-:Y:S02]  /*9260*/  ST.E desc[UR6][R4.64], R3 ;  /* 0x0000000304007985 */ /* 0x0001e4000c101906 */
.L_x_1758:
[----:B------:R-:W-:Y:S05]  /*9270*/  BSYNC.RECONVERGENT B0 ;  /* 0x0000000000007941 */ /* 0x000fea0003800200 */
.L_x_1757:
[----:B------:R1:W-:Y:S01]  /*9280*/  ATOM.E.ADD.F16x2.RN.STRONG.GPU P0, RZ, desc[UR6][R4.64+0x4], R7 ;  /* 0x8000040704ff79a2 */ /* 0x0003e2000c10e106 */
[----:B------:R-:W-:Y:S04]  /*9290*/  BSSY.RECONVERGENT B0, `(.L_x_1761) ;  /* 0x000000e000007945 */ /* 0x000fe80003800200 */
[----:B-1----:R-:W-:Y:S05]  /*92a0*/  @P0 BRA `(.L_x_1762) ;  /* 0x0000000000300947 */ /* 0x002fea0003800000 */
[----:B------:R-:W1:Y:S02]  /*92b0*/  QSPC.E.S P0, RZ, [R4+0x4] ;  /* 0x0000040004ff73aa */ /* 0x000e640000000500 */
[----:B-1----:R-:W-:Y:S05]  /*92c0*/  @!P0 BRA `(.L_x_1763) ;  /* 0x00000000001c8947 */ /* 0x002fea0003800000 */
[----:B------:R-:W-:-:S04]  /*92d0*/  MOV R2, R4 ;  /* 0x0000000400027202 */ /* 0x000fc80000000f00 */
[----:B------:R-:W-:-:S07]  /*92e0*/  MOV R6, R2 ;  /* 0x0000000200067202 */ /* 0x000fce0000000f00 */
.L_x_1764:
[----:B------:R-:W0:Y:S02]  /*92f0*/  LDS R2, [R6+0x4] ;  /* 0x0000040006027984 */ /* 0x000e240000000800 */
[----:B0-----:R-:W-:-:S05]  /*9300*/  HFMA2 R3, R2, 1, 1, R7 ;  /* 0x3c003c0002037831 */ /* 0x001fca0000000007 */
[----:B------:R-:W0:Y:S02]  /*9310*/  ATOMS.CAST.SPIN P0, [R6+0x4], R2, R3 ;  /* 0x000004020600758d */ /* 0x000e240001800003 */
[----:B0-----:R-:W-:Y:S05]  /*9320*/  @!P0 BRA `(.L_x_1764) ;  /* 0xfffffffc00f08947 */ /* 0x001fea000383ffff */
[----:B------:R-:W-:Y:S05]  /*9330*/  BRA `(.L_x_1762) ;  /* 0x00000000000c7947 */ /* 0x000fea0003800000 */
.L_x_1763:
[----:B------:R-:W0:Y:S02]  /*9340*/  LD.E R2, desc[UR6][R4.64+0x4] ;  /* 0x0000040604027980 */ /* 0x000e24000c101900 */
[----:B0-----:R-:W-:-:S05]  /*9350*/  IADD3 R3, PT, PT, R7, R2, RZ ;  /* 0x0000000207037210 */ /* 0x001fca0007ffe0ff */
[----:B------:R1:W-:Y:S02]  /*9360*/  ST.E desc[UR6][R4.64+0x4], R3 ;  /* 0x0000040304007985 */ /* 0x0003e4000c101906 */
.L_x_1762:
[----:B------:R-:W-:Y:S05]  /*9370*/  BSYNC.RECONVERGENT B0 ;  /* 0x0000000000007941 */ /* 0x000fea0003800200 */
.L_x_1761:
        /* <DEDUP_REMOVED lines=12> */
.L_x_1768:
[----:B------:R-:W0:Y:S02]  /*9440*/  LDS R2, [R0] ;  /* 0x0000000000027984 */ /* 0x000e240000000800 */
[----:B0-----:R-:W-:-:S05]  /*9450*/  HADD2 R3, R2, R41 ;  /* 0x0000002902037230 */ /* 0x001fca0000000000 */
[----:B------:R-:W0:Y:S02]  /*9460*/  ATOMS.CAST.SPIN P0, [R0], R2, R3 ;  /* 0x000000020000758d */ /* 0x000e240001800003 */
[----:B0-----:R-:W-:Y:S05]  /*9470*/  @!P0 BRA `(.L_x_1768) ;  /* 0xfffffffc00f08947 */ /* 0x001fea000383ffff */
[----:B------:R-:W-:Y:S05]  /*9480*/  BRA `(.L_x_1766) ;  /* 0x00000000000c7947 */ /* 0x000fea0003800000 */
.L_x_1767:
[----:B------:R-:W2:Y:S02]  /*9490*/  LD.E R0, desc[UR6][R4.64] ;  /* 0x0000000604007980 */ /* 0x000ea4000c101900 */
[----:B--2---:R-:W-:-:S05]  /*94a0*/  IADD3 R3, PT, PT, R41, R0, RZ ;  /* 0x0000000029037210 */ /* 0x004fca0007ffe0ff */
[----:B------:R0:W-:Y:S02]  /*94b0*/  ST.E desc[UR6][R4.64], R3 ;  /* 0x0000000304007985 */ /* 0x0001e4000c101906 */
.L_x_1766:
[----:B------:R-:W-:Y:S05]  /*94c0*/  BSYNC.RECONVERGENT B0 ;  /* 0x0000000000007941 */ /* 0x000fea0003800200 */
.L_x_1765:
[----:B------:R1:W-:Y:S02]  /*94d0*/  ATOM.E.ADD.F16x2.RN.STRONG.GPU P0, RZ, desc[UR6][R4.64+0x4], R49 ;  /* 0x8000043104ff79a2 */ /* 0x0003e4000c10e106 */
[----:B-1----:R-:W-:Y:S05]  /*94e0*/  @P0 EXIT ;  /* 0x000000000000094d */ /* 0x002fea0003800000 */
[----:B------:R-:W1:Y:S02]  /*94f0*/  QSPC.E.S P0, RZ, [R4+0x4] ;  /* 0x0000040004ff73aa */ /* 0x000e640000000500 */
[----:B-1----:R-:W-:Y:S05]  /*9500*/  @!P0 BRA `(.L_x_1769) ;  /* 0x00000000001c8947 */ /* 0x002fea0003800000 */
[----:B------:R-:W-:-:S04]  /*9510*/  MOV R2, R4 ;  /* 0x0000000400027202 */ /* 0x000fc80000000f00 */
[----:B------:R-:W-:-:S07]  /*9520*/  MOV R0, R2 ;  /* 0x0000000200007202 */ /* 0x000fce0000000f00 */
.L_x_1770:
[----:B------:R-:W0:Y:S02]  /*9530*/  LDS R2, [R0+0x4] ;  /* 0x0000040000027984 */ /* 0x000e240000000800 */
[----:B0-----:R-:W-:-:S05]  /*9540*/  HFMA2 R3, R2, 1, 1, R49 ;  /* 0x3c003c0002037831 */ /* 0x001fca0000000031 */
[----:B------:R-:W0:Y:S02]  /*9550*/  ATOMS.CAST.SPIN P0, [R0+0x4], R2, R3 ;  /* 0x000004020000758d */ /* 0x000e240001800003 */
[----:B0-----:R-:W-:Y:S05]  /*9560*/  @!P0 BRA `(.L_x_1770) ;  /* 0xfffffffc00f08947 */ /* 0x001fea000383ffff */
[----:B------:R-:W-:Y:S05]  /*9570*/  EXIT ;  /* 0x000000000000794d */ /* 0x000fea0003800000 */
.L_x_1769:
[----:B------:R-:W0:Y:S02]  /*9580*/  LD.E R0, desc[UR6][R4.64+0x4] ;  /* 0x0000040604007980 */ /* 0x000e24000c101900 */
[----:B0-----:R-:W-:-:S05]  /*9590*/  IADD3 R3, PT, PT, R49, R0, RZ ;  /* 0x0000000031037210 */ /* 0x001fca0007ffe0ff */
[----:B------:R-:W-:Y:S01]  /*95a0*/  ST.E desc[UR6][R4.64+0x4], R3 ;  /* 0x0000040304007985 */ /* 0x000fe2000c101906 */
[----:B------:R-:W-:Y:S05]  /*95b0*/  EXIT ;  /* 0x000000000000794d */ /* 0x000fea0003800000 */
.L_x_1771:
        /* <DEDUP_REMOVED lines=12> */
.L_x_3939:


//--------------------- .text._Z23gemm_half_q_half_kernelILi3ELi14ELb1ELb1ELi64EEvPK6__halfPKjS4_S2_PS0_iiiiPKtS7_iiiiiibS2_i --------------------------
	.section	.text._Z23gemm_half_q_half_kernelILi3ELi14ELb1ELb1ELi64EEvPK6__halfPKjS4_S2_PS0_iiiiPKtS7_iiiiiibS2_i,"ax",@progbits
	.align	128
        .global         _Z23gemm_half_q_half_kernelILi3ELi14ELb1ELb1ELi64EEvPK6__halfPKjS4_S2_PS0_iiiiPKtS7_iiiiiibS2_i
        .type           _Z23gemm_half_q_half_kernelILi3ELi14ELb1ELb1ELi64EEvPK6__halfPKjS4_S2_PS0_iiiiPKtS7_iiiiiibS2_i,@function
        .size           _Z23gemm_half_q_half_kernelILi3ELi14ELb1ELb1ELi64EEvPK6__halfPKjS4_S2_PS0_iiiiPKtS7_iiiiiibS2_i,(.L_x_3940 - _Z23gemm_half_q_half_kernelILi3ELi14ELb1ELb1ELi64EEvPK6__halfPKjS4_S2_PS0_iiiiPKtS7_iiiiiibS2_i)
        .other          _Z23gemm_half_q_half_kernelILi3ELi14ELb1ELb1ELi64EEvPK6__halfPKjS4_S2_PS0_iiiiPKtS7_iiiiiibS2_i,@"STO_CUDA_ENTRY STV_DEFAULT"
_Z23gemm_half_q_half_kernelILi3ELi14ELb1ELb1ELi64EEvPK6__halfPKjS4_S2_PS0_iiiiPKtS7_iiiiiibS2_i:
.text._Z23gemm_half_q_half_kernelILi3ELi14ELb1ELb1ELi64EEvPK6__halfPKjS4_S2_PS0_iiiiPKtS7_iiiiiibS2_i:
        /* <DEDUP_REMOVED lines=30> */
.L_x_1772:
        /* <DEDUP_REMOVED lines=41> */
.L_x_1778:
        /* <DEDUP_REMOVED lines=32> */
.L_x_1777:
        /* <DEDUP_REMOVED lines=20> */
.L_x_1779:
[----:B------:R-:W-:-:S13]  /*07b0*/  ISETP.EQ.AND P2, PT, R15, RZ, PT ;  /* 0x000000ff0f00720c */ /* 0x000fda0003f42270 */
[----:B------:R-:W-:Y:S05]  /*07c0*/  @!P0 BRA P2, `(.L_x_1774) ;  /* 0x0000000400788947 */ /* 0x000fea0001000000 */
.L_x_1776:
        /* <DEDUP_REMOVED lines=12> */
.L_x_1775:
        /* <DEDUP_REMOVED lines=16> */
.L_x_1782:
        /* <DEDUP_REMOVED lines=32> */
.L_x_1781:
        /* <DEDUP_REMOVED lines=21> */
.L_x_1783:
[----:B------:R-:W-:-:S13]  /*0ce0*/  ISETP.NE.OR P0, PT, R15, RZ, P0 ;  /* 0x000000ff0f00720c */ /* 0x000fda0000705670 */
[----:B------:R-:W-:Y:S05]  /*0cf0*/  @!P0 BRA `(.L_x_1774) ;  /* 0x00000000002c8947 */ /* 0x000fea0003800000 */
.L_x_1780:
        /* <DEDUP_REMOVED lines=11> */
.L_x_1774:
[----:B0-----:R-:W-:Y:S05]  /*0db0*/  BSYNC.RECONVERGENT B0 ;  /* 0x0000000000007941 */ /* 0x001fea0003800200 */
.L_x_1773:
        /* <DEDUP_REMOVED lines=18> */
[----:B-1----:R-:W0:Y:S01]  /*0ee0*/  LDC.64 R14, c[0x0][0x3a0] ;  /* 0x0000e800ff0e7b82 */ /* 0x002e220000000a00 */
[----:B------:R-:W-:-:S13]  /*0ef0*/  PLOP3.LUT P0, PT, PT, PT, PT, 0x8, 0x80 ;  /* 0x000000000080781c */ /* 0x000fda0003f0e170 */
.L_x_1787:
[CC--:B--2---:R-:W-:Y:S01]  /*0f00*/  IADD3 R8, PT, PT, R3.reuse, R43.reuse, RZ ;  /* 0x0000002b03087210 */ /* 0x0c4fe20007ffe0ff */
        /* <DEDUP_REMOVED lines=14> */
.L_x_1786:
[----:B--2---:R-:W-:-:S04]  /*0ff0*/  IADD3 R6, PT, PT, RZ, -R5, RZ ;  /* 0x80000005ff067210 */ /* 0x004fc80007ffe0ff */
[----:B------:R-:W-:-:S13]  /*1000*/  ISETP.GT.AND P2, PT, R6, 0x1, PT ;  /* 0x000000010600780c */ /* 0x000fda0003f44270 */
[----:B------:R-:W-:Y:S05]  /*1010*/  @!P2 BRA `(.L_x_1788) ;  /* 0x000000000024a947 */ /* 0x000fea0003800000 */
[----:B------:R-:W1:Y:S01]  /*1020*/  LDC.64 R8, c[0x0][0x3a0] ;  /* 0x0000e800ff087b82 */ /* 0x000e620000000a00 */
[-C--:B------:R-:W-:Y:S02]  /*1030*/  IADD3 R10, PT, PT, R3, R43.reuse, RZ ;  /* 0x0000002b030a7210 */ /* 0x080fe40007ffe0ff */
[----:B------:R-:W-:Y:S02]  /*1040*/  PLOP3.LUT P0, PT, PT, PT, PT, 0x8, 0x80 ;  /* 0x000000000080781c */ /* 0x000fe40003f0e170 */
[----:B------:R-:W-:Y:S01]  /*1050*/  IADD3 R5, PT, PT, R5, 0x2, RZ ;  /* 0x0000000205057810 */ /* 0x000fe20007ffe0ff */
[----:B-1----:R-:W-:Y:S01]  /*1060*/  IMAD.WIDE R6, R3, 0x2, R8 ;  /* 0x0000000203067825 */ /* 0x002fe200078e0208 */
[----:B------:R-:W-:-:S03]  /*1070*/  IADD3 R3, PT, PT, R10, R43, RZ ;  /* 0x0000002b0a037210 */ /* 0x000fc60007ffe0ff */
[----:B------:R-:W-:Y:S01]  /*1080*/  IMAD.WIDE R8, R10, 0x2, R8 ;  /* 0x000000020a087825 */ /* 0x000fe200078e0208 */
[----:B------:R0:W-:Y:S04]  /*1090*/  STG.E.64 desc[UR8][R6.64], RZ ;  /* 0x000000ff06007986 */ /* 0x0001e8000c101b08 */
[----:B------:R0:W-:Y:S02]  /*10a0*/  STG.E.64 desc[UR8][R8.64], RZ ;  /* 0x000000ff08007986 */ /* 0x0001e4000c101b08 */
.L_x_1788:
[----:B------:R-:W-:-:S13]  /*10b0*/  ISETP.NE.OR P0, PT, R5, RZ, P0 ;  /* 0x000000ff0500720c */ /* 0x000fda0000705670 */
[----:B------:R-:W-:Y:S05]  /*10c0*/  @!P0 BRA `(.L_x_1784) ;  /* 0x00000000001c8947 */ /* 0x000fea0003800000 */
.L_x_1785:
[----:B01----:R-:W0:Y:S02]  /*10d0*/  LDC.64 R6, c[0x0][0x3a0] ;  /* 0x0000e800ff067b82 */ /* 0x003e240000000a00 */
.L_x_1789:
[----:B0-----:R-:W-:Y:S01]  /*10e0*/  IMAD.WIDE R8, R3, 0x2, R6 ;  /* 0x0000000203087825 */ /* 0x001fe200078e0206 */
[----:B------:R-:W-:Y:S02]  /*10f0*/  IADD3 R5, PT, PT, R5, 0x1, RZ ;  /* 0x0000000105057810 */ /* 0x000fe40007ffe0ff */
[----:B------:R-:W-:Y:S02]  /*1100*/  IADD3 R3, PT, PT, R3, R43, RZ ;  /* 0x0000002b03037210 */ /* 0x000fe40007ffe0ff */
[----:B------:R2:W-:Y:S01]  /*1110*/  STG.E.64 desc[UR8][R8.64], RZ ;  /* 0x000000ff08007986 */ /* 0x0005e2000c101b08 */
[----:B------:R-:W-:-:S13]  /*1120*/  ISETP.NE.AND P0, PT, R5, RZ, PT ;  /* 0x000000ff0500720c */ /* 0x000fda0003f05270 */
[----:B--2---:R-:W-:Y:S05]  /*1130*/  @P0 BRA `(.L_x_1789) ;  /* 0xfffffffc00e80947 */ /* 0x004fea000383ffff */
.L_x_1784:
        /* <DEDUP_REMOVED lines=15> */
.L_x_1791:
        /* <DEDUP_REMOVED lines=16> */
[--C-:B------:R-:W-:Y:S02]  /*1330*/  SHF.R.U32.HI R8, RZ, 0x8, R15.reuse ;  /* 0x00000008ff087819 */ /* 0x100fe4000001160f */
[----:B------:R-:W-:Y:S02]  /*1340*/  LOP3.LUT R18, R18, 0xf, RZ, 0xc0, !PT ;  /* 0x0000000f12127812 */ /* 0x000fe400078ec0ff */
[----:B------:R-:W-:Y:S02]  /*1350*/  LOP3.LUT R8, R8, 0xf, RZ, 0xc0, !PT ;  /* 0x0000000f08087812 */ /* 0x000fe400078ec0ff */
[----:B------:R-:W-:Y:S01]  /*1360*/  LOP3.LUT R17, R15, 0xf, RZ, 0xc0, !PT ;  /* 0x0000000f0f117812 */ /* 0x000fe200078ec0ff */
[----:B------:R-:W-:Y:S01]  /*1370*/  IMAD R9, R18, R18, R18 ;  /* 0x0000001212097224 */ /* 0x000fe200078e0212 */
[----:B------:R-:W-:-:S03]  /*1380*/  SHF.R.U32.HI R15, RZ, 0xc, R15 ;  /* 0x0000000cff0f7819 */ /* 0x000fc6000001160f */
[----:B------:R-:W-:Y:S01]  /*1390*/  IMAD R20, R17, R17, R17 ;  /* 0x0000001111147224 */ /* 0x000fe200078e0211 */
[----:B------:R-:W-:Y:S01]  /*13a0*/  IADD3 R18, PT, PT, R18, 0x1, R9 ;  /* 0x0000000112127810 */ /* 0x000fe20007ffe009 */
[C---:B------:R-:W-:Y:S01]  /*13b0*/  IMAD R9, R8.reuse, R8, R8 ;  /* 0x0000000808097224 */ /* 0x040fe200078e0208 */
[----:B------:R-:W-:Y:S02]  /*13c0*/  LOP3.LUT R15, R15, 0xf, RZ, 0xc0, !PT ;  /* 0x0000000f0f0f7812 */ /* 0x000fe400078ec0ff */
[----:B------:R-:W-:Y:S01]  /*13d0*/  IADD3 R20, PT, PT, R17, 0x1, R20 ;  /* 0x0000000111147810 */ /* 0x000fe20007ffe014 */
[----:B0-----:R-:W-:Y:S01]  /*13e0*/  I2F.F16 R11, R18 ;  /* 0x00000012000b7306 */ /* 0x001fe20000200c00 */
[----:B------:R-:W-:Y:S01]  /*13f0*/  IADD3 R9, PT, PT, R8, 0x1, R9 ;  /* 0x0000000108097810 */ /* 0x000fe20007ffe009 */
[----:B------:R-:W-:-:S05]  /*1400*/  IMAD R8, R15, R15, R15 ;  /* 0x0000000f0f087224 */ /* 0x000fca00078e020f */
[----:B------:R-:W-:Y:S01]  /*1410*/  IADD3 R15, PT, PT, R15, 0x1, R8 ;  /* 0x000000010f0f7810 */ /* 0x000fe20007ffe008 */
[----:B------:R-:W0:Y:S01]  /*1420*/  I2F.F16 R20, R20 ;  /* 0x0000001400147306 */ /* 0x000e220000200c00 */
[----:B----4-:R-:W-:-:S04]  /*1430*/  IADD3 R16, PT, PT, R13, R16, RZ ;  /* 0x000000100d107210 */ /* 0x010fc80007ffe0ff */
[----:B------:R-:W-:-:S03]  /*1440*/  ISETP.GE.AND P0, PT, R16, R45, PT ;  /* 0x0000002d1000720c */ /* 0x000fc60003f06270 */
[----:B------:R-:W-:Y:S01]  /*1450*/  I2F.F16 R9, R9 ;  /* 0x0000000900097306 */ /* 0x000fe20000200c00 */
[----:B0-----:R-:W-:-:S07]  /*1460*/  PRMT R11, R20, 0x5410, R11 ;  /* 0x00005410140b7816 */ /* 0x001fce000000000b */
[----:B------:R-:W0:Y:S01]  /*1470*/  I2F.F16 R8, R15 ;  /* 0x0000000f00087306 */ /* 0x000e220000200c00 */
[-C--:B---3--:R-:W-:Y:S01]  /*1480*/  HMUL2 R20, R11, R10.reuse.H0_H0 ;  /* 0x2000000a0b147232 */ /* 0x088fe20000000000 */
[----:B0-----:R-:W-:Y:S02]  /*1490*/  PRMT R9, R9, 0x5410, R8 ;  /* 0x0000541009097816 */ /* 0x001fe40000000008 */
[C---:B------:R-:W-:Y:S02]  /*14a0*/  LEA R8, R14.reuse, R1, 0x3 ;  /* 0x000000010e087211 */ /* 0x040fe400078e18ff */
[----:B------:R-:W-:Y:S01]  /*14b0*/  IADD3 R14, PT, PT, R14, 0x1, RZ ;  /* 0x000000010e0e7810 */ /* 0x000fe20007ffe0ff */
[----:B------:R-:W-:-:S05]  /*14c0*/  HMUL2 R21, R9, R10.H0_H0 ;  /* 0x2000000a09157232 */ /* 0x000fca0000000000 */
[----:B------:R0:W-:Y:S01]  /*14d0*/  STL.64 [R8], R20 ;  /* 0x0000001408007387 */ /* 0x0001e20000100a00 */
[----:B------:R-:W-:Y:S05]  /*14e0*/  @!P0 BRA `(.L_x_1791) ;  /* 0xfffffffc00508947 */ /* 0x000fea000383ffff */
.L_x_1790:
[----:B------:R1:W5:Y:S01]  /*14f0*/  LDL.64 R102, [R1] ;  /* 0x0000000001667983 */ /* 0x0003620000100a00 */
[----:B------:R-:W2:Y:S01]  /*1500*/  LDCU UR4, c[0x0][0x3c8] ;  /* 0x00007900ff0477ac */ /* 0x000ea20008000800 */
[----:B------:R-:W-:Y:S01]  /*1510*/  HFMA2 R5, -RZ, RZ, 0, 0 ;  /* 0x00000000ff057431 */ /* 0x000fe200000001ff */
[----:B------:R-:W-:Y:S01]  /*1520*/  MOV R10, RZ ;  /* 0x000000ff000a7202 */ /* 0x000fe20000000f00 */
[----:B------:R-:W-:Y:S01]  /*1530*/  HFMA2 R9, -RZ, RZ, 0, 0 ;  /* 0x00000000ff097431 */ /* 0x000fe200000001ff */
[----:B------:R-:W3:Y:S01]  /*1540*/  LDCU UR5, c[0x0][0x3cc] ;  /* 0x00007980ff0577ac */ /* 0x000ee20008000800 */
[----:B------:R-:W-:Y:S01]  /*1550*/  MOV R12, RZ ;  /* 0x000000ff000c7202 */ /* 0x000fe20000000f00 */
[----:B------:R-:W4:Y:S01]  /*1560*/  LDCU UR7, c[0x0][0x3d0] ;  /* 0x00007a00ff0777ac */ /* 0x000f220008000800 */
[----:B------:R-:W0:Y:S01]  /*1570*/  LDCU UR12, c[0x0][0x3d4] ;  /* 0x00007a80ff0c77ac */ /* 0x000e220008000800 */
[----:B------:R-:W1:Y:S01]  /*1580*/  LDCU UR10, c[0x0][0x3d8] ;  /* 0x00007b00ff0a77ac */ /* 0x000e620008000800 */
[----:B--2---:R-:W-:-:S02]  /*1590*/  ISETP.GT.AND P0, PT, R47, UR4, PT ;  /* 0x000000042f007c0c */ /* 0x004fc4000bf04270 */
[C---:B------:R-:W-:Y:S02]  /*15a0*/  VIMNMX R0, PT, PT, R47.reuse, UR4, PT ;  /* 0x000000042f007c48 */ /* 0x040fe4000bfe0100 */
[C---:B---3--:R-:W-:Y:S02]  /*15b0*/  ISETP.GT.AND P2, PT, R47.reuse, UR5, PT ;  /* 0x000000052f007c0c */ /* 0x048fe4000bf44270 */
[----:B------:R-:W-:Y:S02]  /*15c0*/  SHF.R.S32.HI R3, RZ, 0x1f, R0 ;  /* 0x0000001fff037819 */ /* 0x000fe40000011400 */
[----:B----4-:R-:W-:Y:S02]  /*15d0*/  ISETP.GT.AND P3, PT, R47, UR7, PT ;  /* 0x000000072f007c0c */ /* 0x010fe4000bf64270 */
        /* <DEDUP_REMOVED lines=13> */
.L_x_1792:
        /* <DEDUP_REMOVED lines=8> */
.L_x_1793:
        /* <DEDUP_REMOVED lines=8> */
.L_x_1794:
        /* <DEDUP_REMOVED lines=8> */
.L_x_1795:
        /* <DEDUP_REMOVED lines=8> */
.L_x_1796:
        /* <DEDUP_REMOVED lines=24> */
[----:B-----5:R-:W-:Y:S02]  /*1a30*/  IADD3 R24, PT, PT, R47, R24, RZ ;  /* 0x000000182f187210 */ /* 0x020fe40007ffe0ff */
        /* <DEDUP_REMOVED lines=12> */
.L_x_1810:
[----:B------:R-:W-:Y:S02]  /*1b00*/  ISETP.NE.AND P3, PT, R47, R24, PT ;  /* 0x000000182f00720c */ /* 0x000fe40003f65270 */
[----:B------:R-:W-:Y:S02]  /*1b10*/  MOV R6, R12 ;  /* 0x0000000c00067202 */ /* 0x000fe40000000f00 */
[----:B------:R-:W-:-:S05]  /*1b20*/  MOV R7, R13 ;  /* 0x0000000d00077202 */ /* 0x000fca0000000f00 */
[----:B------:R-:W2:Y:S04]  /*1b30*/  LDG.E.128.CONSTANT R12, desc[UR8][R6.64] ;  /* 0x00000008060c7981 */ /* 0x000ea8000c1e9d00 */
[----:B------:R-:W-:-:S05]  /*1b40*/  @!P3 LEA R0, R44, R1, 0x3 ;  /* 0x000000012c00b211 */ /* 0x000fca00078e18ff */
[----:B------:R-:W3:Y:S01]  /*1b50*/  @!P3 LDL.64 R2, [R0+0x8] ;  /* 0x000008000002b983 */ /* 0x000ee20000100a00 */
[----:B------:R-:W-:Y:S02]  /*1b60*/  @!P3 MOV R11, R9 ;  /* 0x00000009000bb202 */ /* 0x000fe40000000f00 */
[----:B------:R-:W-:-:S03]  /*1b70*/  ISETP.NE.AND P2, PT, R50, RZ, PT ;  /* 0x000000ff3200720c */ /* 0x000fc60003f45270 */
[----:B------:R0:W5:Y:S01]  /*1b80*/  @!P3 LDG.E.U16.CONSTANT R16, desc[UR8][R10.64] ;  /* 0x000000080a10b981 */ /* 0x000162000c1e9500 */
[----:B------:R-:W-:Y:S02]  /*1b90*/  MOV R5, 0x2c00 ;  /* 0x00002c0000057802 */ /* 0x000fe40000000f00 */
[----:B------:R-:W-:Y:S02]  /*1ba0*/  ISETP.NE.AND P1, PT, R51, 0x1, PT ;  /* 0x000000013300780c */ /* 0x000fe40003f25270 */
[----:B------:R-:W-:Y:S02]  /*1bb0*/  @!P3 IADD3 R43, PT, PT, R44, 0x1, RZ ;  /* 0x000000012c2bb810 */ /* 0x000fe40007ffe0ff */
[C---:B--2---:R-:W-:Y:S02]  /*1bc0*/  LOP3.LUT R17, R14.reuse, 0xf000f, RZ, 0xc0, !PT ;  /* 0x000f000f0e117812 */ /* 0x044fe400078ec0ff */
[----:B------:R-:W-:Y:S02]  /*1bd0*/  LOP3.LUT R20, R14, 0xf000f0, RZ, 0xc0, !PT ;  /* 0x00f000f00e147812 */ /* 0x000fe400078ec0ff */
[----:B------:R-:W-:-:S02]  /*1be0*/  LOP3.LUT R4, R13, 0xf000f, RZ, 0xc0, !PT ;  /* 0x000f000f0d047812 */ /* 0x000fc400078ec0ff */
[----:B---3--:R-:W-:Y:S02]  /*1bf0*/  @!P3 PRMT R102, R2, 0x7610, R102 ;  /* 0x000076100266b816 */ /* 0x008fe40000000066 */
[----:B0-----:R-:W-:Y:S02]  /*1c00*/  LOP3.LUT R11, R13, 0xf000f0, RZ, 0xc0, !PT ;  /* 0x00f000f00d0b7812 */ /* 0x001fe400078ec0ff */
[----:B------:R-:W-:Y:S02]  /*1c10*/  @!P3 PRMT R102, R102, 0x7610, R2 ;  /* 0x000076106666b816 */ /* 0x000fe40000000002 */
[----:B------:R-:W-:Y:S02]  /*1c20*/  SHF.R.U32.HI R14, RZ, 0x8, R14 ;  /* 0x00000008ff0e7819 */ /* 0x000fe4000001160e */
[----:B------:R-:W-:Y:S02]  /*1c30*/  @!P3 PRMT R103, R3, 0x7610, R103 ;  /* 0x000076100367b816 */ /* 0x000fe40000000067 */
[----:B------:R-:W-:-:S02]  /*1c40*/  LOP3.LUT R0, R12, 0xf000f, RZ, 0xc0, !PT ;  /* 0x000f000f0c007812 */ /* 0x000fc400078ec0ff */
[----:B------:R-:W-:Y:S02]  /*1c50*/  LOP3.LUT R2, R12, 0xf000f0, RZ, 0xc0, !PT ;  /* 0x00f000f00c027812 */ /* 0x000fe400078ec0ff */
[----:B------:R-:W-:Y:S02]  /*1c60*/  SHF.R.U32.HI R13, RZ, 0x8, R13 ;  /* 0x00000008ff0d7819 */ /* 0x000fe4000001160d */
[----:B------:R-:W-:Y:S02]  /*1c70*/  SHF.R.U32.HI R12, RZ, 0x8, R12 ;  /* 0x00000008ff0c7819 */ /* 0x000fe4000001160c */
[----:B------:R-:W-:Y:S02]  /*1c80*/  SHF.R.U32.HI R23, RZ, 0x8, R15 ;  /* 0x00000008ff177819 */ /* 0x000fe4000001160f */
[C---:B------:R-:W-:Y:S02]  /*1c90*/  LOP3.LUT R21, R15.reuse, 0xf000f, RZ, 0xc0, !PT ;  /* 0x000f000f0f157812 */ /* 0x040fe400078ec0ff */
[----:B------:R-:W-:-:S02]  /*1ca0*/  LOP3.LUT R22, R15, 0xf000f0, RZ, 0xc0, !PT ;  /* 0x00f000f00f167812 */ /* 0x000fc400078ec0ff */
[----:B------:R-:W-:Y:S02]  /*1cb0*/  LOP3.LUT R18, R11, 0x64006400, RZ, 0xfc, !PT ;  /* 0x640064000b127812 */ /* 0x000fe400078efcff */
[C---:B------:R-:W-:Y:S02]  /*1cc0*/  LOP3.LUT R15, R14.reuse, 0xf000f, RZ, 0xc0, !PT ;  /* 0x000f000f0e0f7812 */ /* 0x040fe400078ec0ff */
[----:B------:R-:W-:Y:S02]  /*1cd0*/  @!P3 PRMT R103, R103, 0x7610, R3 ;  /* 0x000076106767b816 */ /* 0x000fe40000000003 */
[----:B------:R-:W-:Y:S02]  /*1ce0*/  LOP3.LUT R11, R13, 0xf000f, RZ, 0xc0, !PT ;  /* 0x000f000f0d0b7812 */ /* 0x000fe400078ec0ff */
[----:B------:R-:W-:Y:S02]  /*1cf0*/  LOP3.LUT R19, R17, 0x64006400, RZ, 0xfc, !PT ;  /* 0x6400640011137812 */ /* 0x000fe400078efcff */
[----:B------:R-:W-:-:S02]  /*1d00*/  LOP3.LUT R14, R14, 0xf000f0, RZ, 0xc0, !PT ;  /* 0x00f000f00e0e7812 */ /* 0x000fc400078ec0ff */
[C---:B------:R-:W-:Y:S02]  /*1d10*/  LOP3.LUT R3, R12.reuse, 0xf000f, RZ, 0xc0, !PT ;  /* 0x000f000f0c037812 */ /* 0x040fe400078ec0ff */
[----:B------:R-:W-:Y:S02]  /*1d20*/  LOP3.LUT R13, R13, 0xf000f0, RZ, 0xc0, !PT ;  /* 0x00f000f00d0d7812 */ /* 0x000fe400078ec0ff */
        /* <DEDUP_REMOVED lines=20> */
[----:B------:R-:W-:Y:S02]  /*1e70*/  HADD2 R20, R21, -1032, -1032 ;  /* 0xe408e40815147430 */ /* 0x000fe40000000000 */
[-C--:B------:R-:W-:Y:S02]  /*1e80*/  HFMA2 R31, R32, R5.reuse.H0_H0, -72, -72 ;  /* 0xd480d480201f7431 */ /* 0x080fe40000040005 */
[-C--:B------:R-:W-:Y:S02]  /*1e90*/  HFMA2 R21, R22, R5.reuse.H0_H0, -72, -72 ;  /* 0xd480d48016157431 */ /* 0x080fe40000040005 */
[----:B------:R-:W-:Y:S02]  /*1ea0*/  HFMA2 R29, R30, R5.H0_H0, -72, -72 ;  /* 0xd480d4801e1d7431 */ /* 0x000fe40000040005 */
[----:B------:R-:W-:Y:S02]  /*1eb0*/  HADD2 R32, R33, -1032, -1032 ;  /* 0xe408e40821207430 */ /* 0x000fe40000000000 */
[----:B------:R-:W-:-:S02]  /*1ec0*/  HADD2 R15, R0, -1032, -1032 ;  /* 0xe408e408000f7430 */ /* 0x000fc40000000000 */
[-C--:B------:R-:W-:Y:S02]  /*1ed0*/  HFMA2 R11, R2, R5.reuse.H0_H0, -72, -72 ;  /* 0xd480d480020b7431 */ /* 0x080fe40000040005 */
[----:B------:R-:W-:Y:S02]  /*1ee0*/  HADD2 R14, R4, -1032, -1032 ;  /* 0xe408e408040e7430 */ /* 0x000fe40000000000 */
[----:B------:R-:W-:Y:S02]  /*1ef0*/  HADD2 R22, R3, -1032, -1032 ;  /* 0xe408e40803167430 */ /* 0x000fe40000000000 */
[----:B------:R-:W-:Y:S02]  /*1f00*/  HFMA2 R23, R12, R5.H0_H0, -72, -72 ;  /* 0xd480d4800c177431 */ /* 0x000fe40000040005 */
[----:B------:R-:W-:Y:S02]  /*1f10*/  HADD2 R28, R28, -1032, -1032 ;  /* 0xe408e4081c1c7430 */ /* 0x000fe40000000000 */
[----:B------:R-:W-:-:S02]  /*1f20*/  HADD2 R30, R13, -1032, -1032 ;  /* 0xe408e4080d1e7430 */ /* 0x000fc40000000000 */
[----:B------:R-:W-:Y:S01]  /*1f30*/  HFMA2 R33, R34, R5.H0_H0, -72, -72 ;  /* 0xd480d48022217431 */ /* 0x000fe20000040005 */
[----:B------:R-:W-:Y:S06]  /*1f40*/  @!P2 BRA `(.L_x_1798) ;  /* 0x000000040068a947 */ /* 0x000fec0003800000 */
[----:B------:R-:W0:Y:S01]  /*1f50*/  LDS.64 R34, [UR4] ;  /* 0x00000004ff227984 */ /* 0x000e220008000a00 */
[----:B------:R-:W-:Y:S02]  /*1f60*/  HADD2.F32 R0, -RZ, R15.H0_H0 ;  /* 0x2000000fff007230 */ /* 0x000fe40000004100 */
[----:B------:R-:W-:Y:S01]  /*1f70*/  HADD2.F32 R38, -RZ, R14.H0_H0 ;  /* 0x2000000eff267230 */ /* 0x000fe20000004100 */
        /* <DEDUP_REMOVED lines=87> */
.L_x_1798:
[----:B------:R-:W-:Y:S02]  /*24f0*/  @!P3 MOV R44, R43 ;  /* 0x0000002b002cb202 */ /* 0x000fe40000000f00 */
[----:B-----5:R-:W-:Y:S01]  /*2500*/  @!P3 IADD3 R24, PT, PT, R16, R47, RZ ;  /* 0x0000002f1018b210 */ /* 0x020fe20007ffe0ff */
[----:B------:R-:W-:Y:S06]  /*2510*/  @!P1 BRA `(.L_x_1799) ;  /* 0x0000000800e09947 */ /* 0x000fec0003800000 */
        /* <DEDUP_REMOVED lines=77> */
[-C--:B------:R-:W-:Y:S01]  /*29f0*/  FFMA.FTZ R12, R43, R13.reuse, R12 ;  /* 0x0000000d2b0c7223 */ /* 0x080fe2000001000c */
        /* <DEDUP_REMOVED lines=15> */
.L_x_1800:
        /* <DEDUP_REMOVED lines=10> */
[----:B------:R-:W-:Y:S01]  /*2b90*/  FFMA.FTZ R15, R0, R35, RZ ;  /* 0x00000023000f7223 */ /* 0x000fe200000100ff */
[----:B------:R-:W-:Y:S02]  /*2ba0*/  HADD2.F32 R36, -RZ, R3.H1_H1 ;  /* 0x30000003ff247230 */ /* 0x000fe40000004100 */
[----:B------:R-:W-:Y:S02]  /*2bb0*/  HADD2.F32 R2, -RZ, R14.H0_H0 ;  /* 0x2000000eff027230 */ /* 0x000fe40000004100 */
[----:B------:R-:W-:Y:S01]  /*2bc0*/  FFMA.FTZ R15, R38, R16, R15 ;  /* 0x00000010260f7223 */ /* 0x000fe2000001000f */
[----:B------:R-:W-:Y:S02]  /*2bd0*/  HADD2.F32 R3, -RZ, R18.H0_H0 ;  /* 0x20000012ff037230 */ /* 0x000fe40000004100 */
[----:B------:R-:W-:-:S02]  /*2be0*/  HADD2.F32 R14, -RZ, R14.H1_H1 ;  /* 0x3000000eff0e7230 */ /* 0x000fc40000004100 */
[-C--:B------:R-:W-:Y:S01]  /*2bf0*/  FFMA.FTZ R37, R2, R35.reuse, RZ ;  /* 0x0000002302257223 */ /* 0x080fe200000100ff */
[----:B------:R-:W-:Y:S02]  /*2c00*/  HADD2.F32 R18, -RZ, R18.H1_H1 ;  /* 0x30000012ff127230 */ /* 0x000fe40000004100 */
[-C--:B------:R-:W-:Y:S01]  /*2c10*/  FFMA.FTZ R3, R3, R35.reuse, RZ ;  /* 0x0000002303037223 */ /* 0x080fe200000100ff */
[----:B------:R-:W-:Y:S01]  /*2c20*/  FFMA.FTZ R35, R4, R35, RZ ;  /* 0x0000002304237223 */ /* 0x000fe200000100ff */
[----:B------:R-:W-:Y:S02]  /*2c30*/  HADD2.F32 R0, -RZ, R11.H0_H0 ;  /* 0x2000000bff007230 */ /* 0x000fe40000004100 */
[-C--:B------:R-:W-:Y:S01]  /*2c40*/  FFMA.FTZ R37, R14, R16.reuse, R37 ;  /* 0x000000100e257223 */ /* 0x080fe20000010025 */
[----:B------:R-:W-:Y:S02]  /*2c50*/  HADD2.F32 R4, -RZ, R19.H0_H0 ;  /* 0x20000013ff047230 */ /* 0x000fe40000004100 */
[----:B------:R-:W-:Y:S01]  /*2c60*/  FFMA.FTZ R3, R18, R16, R3 ;  /* 0x0000001012037223 */ /* 0x000fe20000010003 */
[----:B------:R-:W-:-:S02]  /*2c70*/  HADD2.F32 R2, -RZ, R17.H0_H0 ;  /* 0x20000011ff027230 */ /* 0x000fc40000004100 */
[----:B------:R-:W-:Y:S01]  /*2c80*/  FFMA.FTZ R35, R20, R16, R35 ;  /* 0x0000001014237223 */ /* 0x000fe20000010023 */
[----:B------:R-:W-:Y:S02]  /*2c90*/  HADD2.F32 R14, -RZ, R21.H0_H0 ;  /* 0x20000015ff0e7230 */ /* 0x000fe40000004100 */
[-C--:B------:R-:W-:Y:S01]  /*2ca0*/  FFMA.FTZ R15, R0, R34.reuse, R15 ;  /* 0x00000022000f7223 */ /* 0x080fe2000001000f */
        /* <DEDUP_REMOVED lines=63> */
.L_x_1799:
[----:B------:R-:W0:Y:S02]  /*30a0*/  LDC R43, c[0x0][0x3ac] ;  /* 0x0000eb00ff2b7b82 */ /* 0x000e240000000800 */
[----:B0-----:R-:W-:-:S05]  /*30b0*/  IMAD.WIDE R12, R43, 0x4, R6 ;  /* 0x000000042b0c7825 */ /* 0x001fca00078e0206 */
[----:B------:R-:W2:Y:S02]  /*30c0*/  LDG.E.128.CONSTANT R16, desc[UR8][R12.64] ;  /* 0x000000080c107981 */ /* 0x000ea4000c1e9d00 */
[C---:B--2---:R-:W-:Y:S02]  /*30d0*/  LOP3.LUT R0, R16.reuse, 0xf000f, RZ, 0xc0, !PT ;  /* 0x000f000f10007812 */ /* 0x044fe400078ec0ff */
[----:B------:R-:W-:Y:S02]  /*30e0*/  LOP3.LUT R2, R16, 0xf000f0, RZ, 0xc0, !PT ;  /* 0x00f000f010027812 */ /* 0x000fe400078ec0ff */
[C---:B------:R-:W-:Y:S02]  /*30f0*/  LOP3.LUT R4, R17.reuse, 0xf000f, RZ, 0xc0, !PT ;  /* 0x000f000f11047812 */ /* 0x040fe400078ec0ff */
[----:B------:R-:W-:Y:S02]  /*3100*/  LOP3.LUT R11, R17, 0xf000f0, RZ, 0xc0, !PT ;  /* 0x00f000f0110b7812 */ /* 0x000fe400078ec0ff */
[----:B------:R-:W-:-:S02]  /*3110*/  LOP3.LUT R15, R18, 0xf000f0, RZ, 0xc0, !PT ;  /* 0x00f000f0120f7812 */ /* 0x000fc400078ec0ff */
[C---:B------:R-:W-:Y:S02]  /*3120*/  LOP3.LUT R22, R19.reuse, 0xf000f, RZ, 0xc0, !PT ;  /* 0x000f000f13167812 */ /* 0x040fe400078ec0ff */
[----:B------:R-:W-:Y:S02]  /*3130*/  LOP3.LUT R23, R19, 0xf000f0, RZ, 0xc0, !PT ;  /* 0x00f000f013177812 */ /* 0x000fe400078ec0ff */
[----:B------:R-:W-:Y:S02]  /*3140*/  SHF.R.U32.HI R16, RZ, 0x8, R16 ;  /* 0x00000008ff107819 */ /* 0x000fe40000011610 */
[----:B------:R-:W-:Y:S02]  /*3150*/  SHF.R.U32.HI R17, RZ, 0x8, R17 ;  /* 0x00000008ff117819 */ /* 0x000fe40000011611 */
[----:B------:R-:W-:Y:S02]  /*3160*/  SHF.R.U32.HI R21, RZ, 0x8, R18 ;  /* 0x00000008ff157819 */ /* 0x000fe40000011612 */
[----:B------:R-:W-:-:S02]  /*3170*/  SHF.R.U32.HI R19, RZ, 0x8, R19 ;  /* 0x00000008ff137819 */ /* 0x000fc40000011613 */
        /* <DEDUP_REMOVED lines=36> */
[-C--:B------:R-:W-:Y:S02]  /*33c0*/  HFMA2 R30, R30, R5.reuse.H0_H0, -72, -72 ;  /* 0xd480d4801e1e7431 */ /* 0x080fe40000040005 */
[----:B------:R-:W-:Y:S02]  /*33d0*/  HADD2 R31, R15, -1032, -1032 ;  /* 0xe408e4080f1f7430 */ /* 0x000fe40000000000 */
[----:B------:R-:W-:Y:S02]  /*33e0*/  HFMA2 R32, R32, R5.H0_H0, -72, -72 ;  /* 0xd480d48020207431 */ /* 0x000fe40000040005 */
[----:B------:R-:W-:-:S02]  /*33f0*/  HADD2 R33, R33, -1032, -1032 ;  /* 0xe408e40821217430 */ /* 0x000fc40000000000 */
        /* <DEDUP_REMOVED lines=92> */
.L_x_1801:
        /* <DEDUP_REMOVED lines=94> */
.L_x_1803:
        /* <DEDUP_REMOVED lines=42> */
[----:B------:R-:W-:Y:S02]  /*4240*/  HADD2.F32 R14, -RZ, R14.H1_H1 ;  /* 0x3000000eff0e7230 */ /* 0x000fe40000004100 */
[-C--:B------:R-:W-:Y:S01]  /*4250*/  FFMA.FTZ R11, R11, R3.reuse, R0 ;  /* 0x000000030b0b7223 */ /* 0x080fe20000010000 */
[----:B------:R-:W-:Y:S02]  /*4260*/  HADD2.F32 R18, -RZ, R23.H1_H1 ;  /* 0x30000017ff127230 */ /* 0x000fe40000004100 */
[----:B------:R-:W-:Y:S01]  /*4270*/  FFMA.FTZ R17, R17, R3, R4 ;  /* 0x0000000311117223 */ /* 0x000fe20000010004 */
[----:B------:R-:W-:Y:S02]  /*4280*/  HADD2.F32 R19, -RZ, R31.H0_H0 ;  /* 0x2000001fff137230 */ /* 0x000fe40000004100 */
        /* <DEDUP_REMOVED lines=44> */
.L_x_1802:
[----:B------:R-:W-:-:S05]  /*4550*/  IMAD.WIDE R12, R43, 0x4, R12 ;  /* 0x000000042b0c7825 */ /* 0x000fca00078e020c */
        /* <DEDUP_REMOVED lines=144> */
.L_x_1804:
        /* <DEDUP_REMOVED lines=94> */
.L_x_1806:
        /* <DEDUP_REMOVED lines=91> */
.L_x_1805:
        /* <DEDUP_REMOVED lines=8> */
[----:B------:R-:W-:Y:S02]  /*5a70*/  SHF.R.U32.HI R3, RZ, 0x8, R16 ;  /* 0x00000008ff037819 */ /* 0x000fe40000011610 */
        /* <DEDUP_REMOVED lines=136> */
.L_x_1807:
        /* <DEDUP_REMOVED lines=60> */
[--C-:B------:R-:W-:Y:S02]  /*66c0*/  HADD2.F32 R34, -RZ, R20.reuse.H0_H0 ;  /* 0x20000014ff227230 */ /* 0x100fe40000004100 */
        /* <DEDUP_REMOVED lines=33> */
.L_x_1809:
        /* <DEDUP_REMOVED lines=91> */
.L_x_1808:
        /* <DEDUP_REMOVED lines=8> */
.L_x_1797:
        /* <DEDUP_REMOVED lines=11> */
.L_x_1815:
[----:B------:R-:W0:Y:S01]  /*6fc0*/  LDC R43, c[0x0][0x3ac] ;  /* 0x0000eb00ff2b7b82 */ /* 0x000e220000000800 */
[----:B------:R-:W-:Y:S01]  /*6fd0*/  ISETP.NE.AND P2, PT, R47, R24, PT ;  /* 0x000000182f00720c */ /* 0x000fe20003f45270 */
[----:B------:R-:W2:-:S12]  /*6fe0*/  LDG.E.128.CONSTANT R4, desc[UR8][R100.64] ;  /* 0x0000000864047981 */ /* 0x000e98000c1e9d00 */
[----:B------:R-:W-:Y:S02]  /*6ff0*/  @!P2 LEA R18, R44, R1, 0x3 ;  /* 0x000000012c12a211 */ /* 0x000fe400078e18ff */
[----:B------:R-:W-:-:S04]  /*7000*/  @!P2 MOV R20, R22 ;  /* 0x000000160014a202 */ /* 0x000fc80000000f00 */
[----:B------:R-:W3:Y:S01]  /*7010*/  @!P2 LDL.64 R18, [R18+0x8] ;  /* 0x000008001212a983 */ /* 0x000ee20000100a00 */
[----:B0-----:R-:W-:-:S03]  /*7020*/  IMAD.WIDE R2, R43, 0x4, R100 ;  /* 0x000000042b027825 */ /* 0x001fc600078e0264 */
[----:B------:R-:W4:Y:S04]  /*7030*/  @!P2 LDG.E.U16.CONSTANT R16, desc[UR8][R20.64] ;  /* 0x000000081410a981 */ /* 0x000f28000c1e9500 */
[----:B------:R0:W5:Y:S01]  /*7040*/  LDG.E.128.CONSTANT R12, desc[UR8][R2.64] ;  /* 0x00000008020c7981 */ /* 0x000162000c1e9d00 */
[----:B------:R-:W-:-:S05]  /*7050*/  IMAD.WIDE R96, R43, 0x4, R2 ;  /* 0x000000042b607825 */ /* 0x000fca00078e0202 */
[----:B------:R-:W5:Y:S01]  /*7060*/  LDG.E.128.CONSTANT R8, desc[UR8][R96.64] ;  /* 0x0000000860087981 */ /* 0x000f62000c1e9d00 */
[----:B------:R-:W-:Y:S01]  /*7070*/  HFMA2 R0, -RZ, RZ, 0, 0.125 ;  /* 0x00003000ff007431 */ /* 0x000fe200000001ff */
[----:B------:R-:W-:-:S04]  /*7080*/  MOV R17, 0x2400 ;  /* 0x0000240000117802 */ /* 0x000fc80000000f00 */
[----:B------:R-:W-:Y:S02]  /*7090*/  PRMT R0, R17, 0x5410, R0 ;  /* 0x0000541011007816 */ /* 0x000fe40000000000 */
[----:B------:R-:W-:Y:S02]  /*70a0*/  ISETP.NE.AND P3, PT, R50, RZ, PT ;  /* 0x000000ff3200720c */ /* 0x000fe40003f65270 */
[----:B------:R-:W-:Y:S02]  /*70b0*/  ISETP.NE.AND P1, PT, R51, 0x1, PT ;  /* 0x000000013300780c */ /* 0x000fe40003f25270 */
[----:B------:R-:W-:Y:S02]  /*70c0*/  @!P2 IADD3 R98, PT, PT, R44, 0x1, RZ ;  /* 0x000000012c62a810 */ /* 0x000fe40007ffe0ff */
[C---:B--2---:R-:W-:Y:S02]  /*70d0*/  LOP3.LUT R63, R4.reuse, 0x70007, RZ, 0xc0, !PT ;  /* 0x00070007043f7812 */ /* 0x044fe400078ec0ff */
[----:B0-----:R-:W-:-:S02]  /*70e0*/  LOP3.LUT R2, R4, 0x380038, RZ, 0xc0, !PT ;  /* 0x0038003804027812 */ /* 0x001fc400078ec0ff */
[--C-:B------:R-:W-:Y:S02]  /*70f0*/  SHF.R.U32.HI R60, RZ, 0x6, R4.reuse ;  /* 0x00000006ff3c7819 */ /* 0x100fe40000011604 */
[----:B------:R-:W-:Y:S02]  /*7100*/  SHF.R.U32.HI R4, RZ, 0xf, R4 ;  /* 0x0000000fff047819 */ /* 0x000fe40000011604 */
[----:B------:R-:W-:Y:S02]  /*7110*/  LOP3.LUT R64, R5, 0x70007, RZ, 0xc0, !PT ;  /* 0x0007000705407812 */ /* 0x000fe400078ec0ff */
[----:B------:R-:W-:Y:S02]  /*7120*/  SHF.R.U32.HI R61, RZ, 0x6, R5 ;  /* 0x00000006ff3d7819 */ /* 0x000fe40000011605 */
[----:B------:R-:W-:Y:S02]  /*7130*/  LOP3.LUT R4, R4, 0x10001, RZ, 0xc0, !PT ;  /* 0x0001000104047812 */ /* 0x000fe400078ec0ff */
[----:B---3--:R-:W-:-:S02]  /*7140*/  @!P2 PRMT R102, R18, 0x7610, R102 ;  /* 0x000076101266a816 */ /* 0x008fc40000000066 */
[----:B------:R-:W-:Y:S02]  /*7150*/  @!P2 PRMT R103, R19, 0x7610, R103 ;  /* 0x000076101367a816 */ /* 0x000fe40000000067 */
[----:B----4-:R-:W-:Y:S02]  /*7160*/  @!P2 IADD3 R24, PT, PT, R16, R47, RZ ;  /* 0x0000002f1018a210 */ /* 0x010fe40007ffe0ff */
[----:B------:R-:W-:Y:S02]  /*7170*/  LOP3.LUT R16, R5, 0x380038, RZ, 0xc0, !PT ;  /* 0x0038003805107812 */ /* 0x000fe400078ec0ff */
[----:B------:R-:W-:Y:S02]  /*7180*/  SHF.R.U32.HI R5, RZ, 0xf, R5 ;  /* 0x0000000fff057819 */ /* 0x000fe40000011605 */
[----:B------:R-:W-:Y:S02]  /*7190*/  @!P2 PRMT R102, R102, 0x7610, R18 ;  /* 0x000076106666a816 */ /* 0x000fe40000000012 */
[----:B-----5:R-:W-:-:S02]  /*71a0*/  SHF.R.U32.HI R3, RZ, 0xe, R12 ;  /* 0x0000000eff037819 */ /* 0x020fc4000001160c */
[----:B------:R-:W-:Y:S02]  /*71b0*/  @!P2 PRMT R103, R103, 0x7610, R19 ;  /* 0x000076106767a816 */ /* 0x000fe40000000013 */
[----:B------:R-:W-:Y:S02]  /*71c0*/  SHF.R.U32.HI R18, RZ, 0xe, R13 ;  /* 0x0000000eff127819 */ /* 0x000fe4000001160d */
        /* <DEDUP_REMOVED lines=8> */
[----:B------:R-:W-:Y:S02]  /*7250*/  LOP3.LUT R12, R4, 0x20002, R3, 0xf8, !PT ;  /* 0x00020002040c7812 */ /* 0x000fe400078ef803 */
[----:B------:R-:W-:-:S02]  /*7260*/  LOP3.LUT R77, R7, 0x70007, RZ, 0xc0, !PT ;  /* 0x00070007074d7812 */ /* 0x000fc400078ec0ff */
[----:B------:R-:W-:Y:S02]  /*7270*/  LOP3.LUT R67, R7, 0x380038, RZ, 0xc0, !PT ;  /* 0x0038003807437812 */ /* 0x000fe400078ec0ff */
[--C-:B------:R-:W-:Y:S02]  /*7280*/  SHF.R.U32.HI R66, RZ, 0x6, R7.reuse ;  /* 0x00000006ff427819 */ /* 0x100fe40000011607 */
[----:B------:R-:W-:Y:S02]  /*7290*/  SHF.R.U32.HI R30, RZ, 0xf, R7 ;  /* 0x0000000fff1e7819 */ /* 0x000fe40000011607 */
[----:B------:R-:W-:Y:S02]  /*72a0*/  LOP3.LUT R5, R5, 0x20002, R18, 0xf8, !PT ;  /* 0x0002000205057812 */ /* 0x000fe400078ef812 */
[----:B------:R-:W-:Y:S02]  /*72b0*/  SHF.R.U32.HI R32, RZ, 0xd, R9 ;  /* 0x0000000dff207819 */ /* 0x000fe40000011609 */
[----:B------:R-:W-:-:S02]  /*72c0*/  LOP3.LUT R3, R2, 0x64006400, RZ, 0xfc, !PT ;  /* 0x6400640002037812 */ /* 0x000fc400078efcff */
[----:B------:R-:W-:Y:S02]  /*72d0*/  SHF.R.U32.HI R7, RZ, 0xe, R14 ;  /* 0x0000000eff077819 */ /* 0x000fe4000001160e */
[----:B------:R-:W-:Y:S02]  /*72e0*/  LOP3.LUT R20, R20, 0x10001, RZ, 0xc0, !PT ;  /* 0x0001000114147812 */ /* 0x000fe400078ec0ff */
[----:B------:R-:W-:Y:S02]  /*72f0*/  LOP3.LUT R2, R60, 0x380038, RZ, 0xc0, !PT ;  /* 0x003800383c027812 */ /* 0x000fe400078ec0ff */
[----:B------:R-:W-:Y:S02]  /*7300*/  SHF.R.U32.HI R29, RZ, 0x6, R13 ;  /* 0x00000006ff1d7819 */ /* 0x000fe4000001160d */
[----:B------:R-:W-:Y:S01]  /*7310*/  LOP3.LUT R32, R5, 0x40004, R32, 0xf8, !PT ;  /* 0x0004000405207812 */ /* 0x000fe200078ef820 */
[----:B------:R-:W-:Y:S01]  /*7320*/  HFMA2 R82, R3, R0.H1_H1, -132, -132 ;  /* 0xd820d82003527431 */ /* 0x000fe20000060000 */
[----:B------:R-:W-:-:S02]  /*7330*/  LOP3.LUT R58, R15, 0x70007, RZ, 0xc0, !PT ;  /* 0x000700070f3a7812 */ /* 0x000fc400078ec0ff */
[----:B------:R-:W-:Y:S02]  /*7340*/  LOP3.LUT R68, R15, 0x380038, RZ, 0xc0, !PT ;  /* 0x003800380f447812 */ /* 0x000fe400078ec0ff */
[----:B------:R-:W-:Y:S02]  /*7350*/  SHF.R.U32.HI R54, RZ, 0x6, R15 ;  /* 0x00000006ff367819 */ /* 0x000fe4000001160f */
[----:B------:R-:W-:Y:S02]  /*7360*/  LOP3.LUT R20, R20, 0x20002, R7, 0xf8, !PT ;  /* 0x0002000214147812 */ /* 0x000fe400078ef807 */
[----:B------:R-:W-:Y:S02]  /*7370*/  LOP3.LUT R5, R2, 0x64006400, RZ, 0xfc, !PT ;  /* 0x6400640002057812 */ /* 0x000fe400078efcff */
[----:B------:R-:W-:Y:S02]  /*7380*/  SHF.R.U32.HI R15, RZ, 0xe, R15 ;  /* 0x0000000eff0f7819 */ /* 0x000fe4000001160f */
[----:B------:R-:W-:-:S02]  /*7390*/  LOP3.LUT R30, R30, 0x10001, RZ, 0xc0, !PT ;  /* 0x000100011e1e7812 */ /* 0x000fc400078ec0ff */
[----:B------:R-:W-:Y:S02]  /*73a0*/  LOP3.LUT R19, R19, 0x64006400, RZ, 0xfc, !PT ;  /* 0x6400640013137812 */ /* 0x000fe400078efcff */
[----:B------:R-:W-:Y:S02]  /*73b0*/  LOP3.LUT R7, R61, 0x380038, RZ, 0xc0, !PT ;  /* 0x003800383d077812 */ /* 0x000fe400078ec0ff */
[----:B------:R-:W-:Y:S02]  /*73c0*/  LOP3.LUT R3, R6, 0x64006400, RZ, 0xfc, !PT ;  /* 0x6400640006037812 */ /* 0x000fe400078efcff */
[----:B------:R-:W-:Y:S02]  /*73d0*/  LOP3.LUT R2, R28, 0x380038, RZ, 0xc0, !PT ;  /* 0x003800381c027812 */ /* 0x000fe400078ec0ff */
[----:B------:R-:W-:Y:S01]  /*73e0*/  LOP3.LUT R6, R29, 0x380038, RZ, 0xc0, !PT ;  /* 0x003800381d067812 */ /* 0x000fe200078ec0ff */
[-C--:B------:R-:W-:Y:S01]  /*73f0*/  HFMA2 R86, R5, R0.reuse.H1_H1, -132, -132 ;  /* 0xd820d82005567431 */ /* 0x080fe20000060000 */
[----:B------:R-:W-:Y:S01]  /*7400*/  SHF.R.U32.HI R55, RZ, 0x6, R10 ;  /* 0x00000006ff377819 */ /* 0x000fe2000001160a */
[----:B------:R-:W-:Y:S01]  /*7410*/  HFMA2 R84, R19, R0.H1_H1, -132, -132 ;  /* 0xd820d82013547431 */ /* 0x000fe20000060000 */
[----:B------:R-:W-:-:S02]  /*7420*/  LOP3.LUT R38, R13, 0x70007, RZ, 0xc0, !PT ;  /* 0x000700070d267812 */ /* 0x000fc400078ec0ff */
[----:B------:R-:W-:Y:S02]  /*7430*/  LOP3.LUT R17, R13, 0x380038, RZ, 0xc0, !PT ;  /* 0x003800380d117812 */ /* 0x000fe400078ec0ff */
[----:B------:R-:W-:Y:S02]  /*7440*/  LOP3.LUT R15, R30, 0x20002, R15, 0xf8, !PT ;  /* 0x000200021e0f7812 */ /* 0x000fe400078ef80f */
[----:B------:R-:W-:Y:S02]  /*7450*/  LOP3.LUT R67, R67, 0x64006400, RZ, 0xfc, !PT ;  /* 0x6400640043437812 */ /* 0x000fe400078efcff */
[----:B------:R-:W-:Y:S02]  /*7460*/  LOP3.LUT R7, R7, 0x64006400, RZ, 0xfc, !PT ;  /* 0x6400640007077812 */ /* 0x000fe400078efcff */
[C---:B------:R-:W-:Y:S02]  /*7470*/  LOP3.LUT R53, R14.reuse, 0x70007, RZ, 0xc0, !PT ;  /* 0x000700070e357812 */ /* 0x040fe400078ec0ff */
[----:B------:R-:W-:-:S02]  /*7480*/  LOP3.LUT R13, R14, 0x380038, RZ, 0xc0, !PT ;  /* 0x003800380e0d7812 */ /* 0x000fc400078ec0ff */
[----:B------:R-:W-:Y:S02]  /*7490*/  SHF.R.U32.HI R37, RZ, 0x6, R14 ;  /* 0x00000006ff257819 */ /* 0x000fe4000001160e */
[----:B------:R-:W-:Y:S02]  /*74a0*/  SHF.R.U32.HI R30, RZ, 0x6, R8 ;  /* 0x00000006ff1e7819 */ /* 0x000fe40000011608 */
[----:B------:R-:W-:Y:S02]  /*74b0*/  SHF.R.U32.HI R33, RZ, 0xd, R10 ;  /* 0x0000000dff217819 */ /* 0x000fe4000001160a */
[----:B------:R-:W-:Y:S02]  /*74c0*/  LOP3.LUT R5, R2, 0x64006400, RZ, 0xfc, !PT ;  /* 0x6400640002057812 */ /* 0x000fe400078efcff */
[C---:B------:R-:W-:Y:S02]  /*74d0*/  LOP3.LUT R35, R8.reuse, 0x70007, RZ, 0xc0, !PT ;  /* 0x0007000708237812 */ /* 0x040fe400078ec0ff */
[----:B------:R-:W-:-:S02]  /*74e0*/  LOP3.LUT R4, R8, 0x380038, RZ, 0xc0, !PT ;  /* 0x0038003808047812 */ /* 0x000fc400078ec0ff */
[----:B------:R-:W-:Y:S02]  /*74f0*/  SHF.R.U32.HI R31, RZ, 0xd, R8 ;  /* 0x0000000dff1f7819 */ /* 0x000fe40000011608 */
[----:B------:R-:W-:Y:S02]  /*7500*/  LOP3.LUT R14, R10, 0x380038, RZ, 0xc0, !PT ;  /* 0x003800380a0e7812 */ /* 0x000fe400078ec0ff */
[----:B------:R-:W-:Y:S02]  /*7510*/  LOP3.LUT R19, R6, 0x64006400, RZ, 0xfc, !PT ;  /* 0x6400640006137812 */ /* 0x000fe400078efcff */
[C---:B------:R-:W-:Y:S02]  /*7520*/  LOP3.LUT R39, R9.reuse, 0x70007, RZ, 0xc0, !PT ;  /* 0x0007000709277812 */ /* 0x040fe400078ec0ff */
[----:B------:R-:W-:Y:S02]  /*7530*/  LOP3.LUT R8, R9, 0x380038, RZ, 0xc0, !PT ;  /* 0x0038003809087812 */ /* 0x000fe400078ec0ff */
[----:B------:R-:W-:-:S02]  /*7540*/  SHF.R.U32.HI R52, RZ, 0x6, R9 ;  /* 0x00000006ff347819 */ /* 0x000fc40000011609 */
[----:B------:R-:W-:Y:S01]  /*7550*/  LOP3.LUT R6, R55, 0x380038, RZ, 0xc0, !PT ;  /* 0x0038003837067812 */ /* 0x000fe200078ec0ff */
[-C--:B------:R-:W-:Y:S01]  /*7560*/  HFMA2 R85, R67, R0.reuse.H1_H1, -132, -132 ;  /* 0xd820d82043557431 */ /* 0x080fe20000060000 */
[----:B------:R-:W-:Y:S01]  /*7570*/  LOP3.LUT R56, R10, 0x70007, RZ, 0xc0, !PT ;  /* 0x000700070a387812 */ /* 0x000fe200078ec0ff */
[----:B------:R-:W-:Y:S01]  /*7580*/  HFMA2 R87, R7, R0.H1_H1, -132, -132 ;  /* 0xd820d82007577431 */ /* 0x000fe20000060000 */
[----:B------:R-:W-:Y:S02]  /*7590*/  LOP3.LUT R9, R62, 0x380038, RZ, 0xc0, !PT ;  /* 0x003800383e097812 */ /* 0x000fe400078ec0ff */
[C---:B------:R-:W-:Y:S02]  /*75a0*/  LOP3.LUT R59, R11.reuse, 0x70007, RZ, 0xc0, !PT ;  /* 0x000700070b3b7812 */ /* 0x040fe400078ec0ff */
[----:B------:R-:W-:Y:S02]  /*75b0*/  LOP3.LUT R18, R11, 0x380038, RZ, 0xc0, !PT ;  /* 0x003800380b127812 */ /* 0x000fe400078ec0ff */
[----:B------:R-:W-:-:S02]  /*75c0*/  SHF.R.U32.HI R57, RZ, 0x6, R11 ;  /* 0x00000006ff397819 */ /* 0x000fc4000001160b */
[----:B------:R-:W-:Y:S02]  /*75d0*/  SHF.R.U32.HI R34, RZ, 0xd, R11 ;  /* 0x0000000dff227819 */ /* 0x000fe4000001160b */
[----:B------:R-:W-:Y:S01]  /*75e0*/  LOP3.LUT R33, R20, 0x40004, R33, 0xf8, !PT ;  /* 0x0004000414217812 */ /* 0x000fe200078ef821 */
[----:B------:R-:W-:Y:S01]  /*75f0*/  HFMA2 R20, R5, R0.H1_H1, -132, -132 ;  /* 0xd820d82005147431 */ /* 0x000fe20000060000 */
[----:B------:R-:W-:Y:S02]  /*7600*/  LOP3.LUT R10, R66, 0x380038, RZ, 0xc0, !PT ;  /* 0x00380038420a7812 */ /* 0x000fe400078ec0ff */
[----:B------:R-:W-:Y:S02]  /*7610*/  LOP3.LUT R2, R30, 0x380038, RZ, 0xc0, !PT ;  /* 0x003800381e027812 */ /* 0x000fe400078ec0ff */
[----:B------:R-:W-:Y:S02]  /*7620*/  LOP3.LUT R11, R54, 0x380038, RZ, 0xc0, !PT ;  /* 0x00380038360b7812 */ /* 0x000fe400078ec0ff */
[----:B------:R-:W-:-:S02]  /*7630*/  LOP3.LUT R7, R4, 0x64006400, RZ, 0xfc, !PT ;  /* 0x6400640004077812 */ /* 0x000fc400078efcff */
[----:B------:R-:W-:Y:S01]  /*7640*/  LOP3.LUT R67, R14, 0x64006400, RZ, 0xfc, !PT ;  /* 0x640064000e437812 */ /* 0x000fe200078efcff */
[----:B------:R-:W-:Y:S01]  /*7650*/  HFMA2 R74, R3, R0.H1_H1, -132, -132 ;  /* 0xd820d820034a7431 */ /* 0x000fe20000060000 */
[----:B------:R-:W-:Y:S02]  /*7660*/  LOP3.LUT R4, R52, 0x380038, RZ, 0xc0, !PT ;  /* 0x0038003834047812 */ /* 0x000fe400078ec0ff */
[----:B------:R-:W-:Y:S02]  /*7670*/  LOP3.LUT R69, R6, 0x64006400, RZ, 0xfc, !PT ;  /* 0x6400640006457812 */ /* 0x000fe400078efcff */
[----:B------:R-:W-:Y:S02]  /*7680*/  LOP3.LUT R5, R62, 0x1c001c0, RZ, 0xc0, !PT ;  /* 0x01c001c03e057812 */ /* 0x000fe400078ec0ff */
[----:B------:R-:W-:Y:S02]  /*7690*/  LOP3.LUT R9, R9, 0x64006400, RZ, 0xfc, !PT ;  /* 0x6400640009097812 */ /* 0x000fe400078efcff */
[----:B------:R-:W-:-:S02]  /*76a0*/  LOP3.LUT R6, R66, 0x1c001c0, RZ, 0xc0, !PT ;  /* 0x01c001c042067812 */ /* 0x000fc400078ec0ff */
[----:B------:R-:W-:Y:S02]  /*76b0*/  LOP3.LUT R75, R10, 0x64006400, RZ, 0xfc, !PT ;  /* 0x640064000a4b7812 */ /* 0x000fe400078efcff */
[----:B------:R-:W-:Y:S01]  /*76c0*/  LOP3.LUT R3, R2, 0x64006400, RZ, 0xfc, !PT ;  /* 0x6400640002037812 */ /* 0x000fe200078efcff */
[----:B------:R-:W-:Y:S01]  /*76d0*/  HFMA2 R14, R67, R0.H1_H1, -132, -132 ;  /* 0xd820d820430e7431 */ /* 0x000fe20000060000 */
[----:B------:R-:W-:Y:S02]  /*76e0*/  LOP3.LUT R34, R15, 0x40004, R34, 0xf8, !PT ;  /* 0x000400040f227812 */ /* 0x000fe400078ef822 */
[----:B------:R-:W-:Y:S02]  /*76f0*/  LOP3.LUT R10, R37, 0x380038, RZ, 0xc0, !PT ;  /* 0x00380038250a7812 */ /* 0x000fe400078ec0ff */
[----:B------:R-:W-:Y:S02]  /*7700*/  LOP3.LUT R79, R11, 0x64006400, RZ, 0xfc, !PT ;  /* 0x640064000b4f7812 */ /* 0x000fe400078efcff */
[----:B------:R-:W-:-:S02]  /*7710*/  LOP3.LUT R15, R8, 0x64006400, RZ, 0xfc, !PT ;  /* 0x64006400080f7812 */ /* 0x000fc400078efcff */
[----:B------:R-:W-:Y:S02]  /*7720*/  LOP3.LUT R11, R4, 0x64006400, RZ, 0xfc, !PT ;  /* 0x64006400040b7812 */ /* 0x000fe400078efcff */
[----:B------:R-:W-:Y:S02]  /*7730*/  LOP3.LUT R2, R60, 0x1c001c0, RZ, 0xc0, !PT ;  /* 0x01c001c03c027812 */ /* 0x000fe400078ec0ff */
[----:B------:R-:W-:Y:S01]  /*7740*/  LOP3.LUT R5, R5, 0x64006400, RZ, 0xfc, !PT ;  /* 0x6400640005057812 */ /* 0x000fe200078efcff */
[----:B------:R-:W-:Y:S01]  /*7750*/  HFMA2 R76, R9, R0.H1_H1, -132, -132 ;  /* 0xd820d820094c7431 */ /* 0x000fe20000060000 */
[----:B------:R-:W-:Y:S02]  /*7760*/  LOP3.LUT R8, R57, 0x380038, RZ, 0xc0, !PT ;  /* 0x0038003839087812 */ /* 0x000fe400078ec0ff */
[----:B------:R-:W-:Y:S02]  /*7770*/  LOP3.LUT R4, R61, 0x1c001c0, RZ, 0xc0, !PT ;  /* 0x01c001c03d047812 */ /* 0x000fe400078ec0ff */
[----:B------:R-:W-:-:S02]  /*7780*/  LOP3.LUT R67, R6, 0x64006400, RZ, 0xfc, !PT ;  /* 0x6400640006437812 */ /* 0x000fc400078efcff */
[----:B------:R-:W-:Y:S01]  /*7790*/  LOP3.LUT R31, R12, 0x40004, R31, 0xf8, !PT ;  /* 0x000400040c1f7812 */ /* 0x000fe200078ef81f */
[-C--:B------:R-:W-:Y:S01]  /*77a0*/  HFMA2 R12, R3, R0.reuse.H1_H1, -132, -132 ;  /* 0xd820d820030c7431 */ /* 0x080fe20000060000 */
[----:B------:R-:W-:Y:S02]  /*77b0*/  LOP3.LUT R6, R37, 0x1c001c0, RZ, 0xc0, !PT ;  /* 0x01c001c025067812 */ /* 0x000fe400078ec0ff */
[----:B------:R-:W-:Y:S01]  /*77c0*/  LOP3.LUT R9, R10, 0x64006400, RZ, 0xfc, !PT ;  /* 0x640064000a097812 */ /* 0x000fe200078efcff */
[-C--:B------:R-:W-:Y:S01]  /*77d0*/  HFMA2 R10, R69, R0.reuse.H1_H1, -132, -132 ;  /* 0xd820d820450a7431 */ /* 0x080fe20000060000 */
        /* <DEDUP_REMOVED lines=12> */
[----:B------:R-:W-:Y:S01]  /*78a0*/  HFMA2 R16, R7, R0.H1_H1, -132, -132 ;  /* 0xd820d82007107431 */ /* 0x000fe20000060000 */
[----:B------:R-:W-:-:S02]  /*78b0*/  LOP3.LUT R17, R17, 0x64006400, RZ, 0xfc, !PT ;  /* 0x6400640011117812 */ /* 0x000fc400078efcff */
[----:B------:R-:W-:Y:S02]  /*78c0*/  LOP3.LUT R13, R13, 0x64006400, RZ, 0xfc, !PT ;  /* 0x640064000d0d7812 */ /* 0x000fe400078efcff */
[----:B------:R-:W-:Y:S01]  /*78d0*/  LOP3.LUT R81, R18, 0x64006400, RZ, 0xfc, !PT ;  /* 0x6400640012517812 */ /* 0x000fe200078efcff */
        /* <DEDUP_REMOVED lines=62> */
[-C--:B------:R-:W-:Y:S02]  /*7cc0*/  HFMA2 R83, R83, R0.reuse.H1_H1, -132, -132 ;  /* 0xd820d82053537431 */ /* 0x080fe40000060000 */
[-C--:B------:R-:W-:Y:S02]  /*7cd0*/  HFMA2 R75, R75, R0.reuse.H1_H1, -132, -132 ;  /* 0xd820d8204b4b7431 */ /* 0x080fe40000060000 */
[-C--:B------:R-:W-:Y:S02]  /*7ce0*/  HFMA2 R71, R71, R0.reuse.H1_H1, -132, -132 ;  /* 0xd820d82047477431 */ /* 0x080fe40000060000 */
[-C--:B------:R-:W-:Y:S02]  /*7cf0*/  HFMA2 R19, R19, R0.reuse.H1_H1, -132, -132 ;  /* 0xd820d82013137431 */ /* 0x080fe40000060000 */
[----:B------:R-:W-:-:S02]  /*7d00*/  HFMA2 R15, R15, R0.H1_H1, -132, -132 ;  /* 0xd820d8200f0f7431 */ /* 0x000fc40000060000 */
[-C--:B------:R-:W-:Y:S02]  /*7d10*/  HFMA2 R11, R11, R0.reuse.H1_H1, -132, -132 ;  /* 0xd820d8200b0b7431 */ /* 0x080fe40000060000 */
[-C--:B------:R-:W-:Y:S02]  /*7d20*/  HFMA2 R69, R69, R0.reuse.H0_H0, -20, -20 ;  /* 0xcd00cd0045457431 */ /* 0x080fe40000040000 */
[-C--:B------:R-:W-:Y:S02]  /*7d30*/  HFMA2 R67, R67, R0.reuse.H0_H0, -20, -20 ;  /* 0xcd00cd0043437431 */ /* 0x080fe40000040000 */
        /* <DEDUP_REMOVED lines=107> */
.L_x_1812:
[----:B------:R-:W-:Y:S02]  /*83f0*/  @!P2 MOV R44, R98 ;  /* 0x00000062002ca202 */ /* 0x000fe40000000f00 */
[----:B------:R-:W-:Y:S02]  /*8400*/  MOV R98, R100 ;  /* 0x0000006400627202 */ /* 0x000fe40000000f00 */
[----:B------:R-:W-:Y:S01]  /*8410*/  MOV R99, R101 ;  /* 0x0000006500637202 */ /* 0x000fe20000000f00 */
        /* <DEDUP_REMOVED lines=80> */
.L_x_1814:
        /* <DEDUP_REMOVED lines=77> */
.L_x_1813:
        /* <DEDUP_REMOVED lines=8> */
.L_x_1811:
        /* <DEDUP_REMOVED lines=12> */
.L_x_1820:
[----:B------:R-:W-:Y:S01]  /*8f30*/  ISETP.NE.AND P2, PT, R47, R24, PT ;  /* 0x000000182f00720c */ /* 0x000fe20003f45270 */
[----:B------:R-:W2:-:S12]  /*8f40*/  LDG.E.128.CONSTANT R4, desc[UR8][R100.64] ;  /* 0x0000000864047981 */ /* 0x000e98000c1e9d00 */
[----:B------:R-:W-:Y:S01]  /*8f50*/  @!P2 LEA R10, R44, R1, 0x3 ;  /* 0x000000012c0aa211 */ /* 0x000fe200078e18ff */
[----:B------:R0:W5:Y:S05]  /*8f60*/  @!P2 LDG.E.U16.CONSTANT R18, desc[UR8][R2.64] ;  /* 0x000000080212a981 */ /* 0x00016a000c1e9500 */
[----:B------:R-:W3:Y:S01]  /*8f70*/  @!P2 LDL.64 R10, [R10+0x8] ;  /* 0x000008000a0aa983 */ /* 0x000ee20000100a00 */
[----:B------:R-:W-:Y:S01]  /*8f80*/  MOV R22, 0x3400 ;  /* 0x0000340000167802 */ /* 0x000fe20000000f00 */
[----:B------:R-:W-:Y:S01]  /*8f90*/  HFMA2 R32, -RZ, RZ, 0, 0.0625 ;  /* 0x00002c00ff207431 */ /* 0x000fe200000001ff */
[----:B------:R-:W-:Y:S02]  /*8fa0*/  ISETP.NE.AND P3, PT, R50, RZ, PT ;  /* 0x000000ff3200720c */ /* 0x000fe40003f65270 */
[----:B------:R-:W-:-:S02]  /*8fb0*/  MOV R8, 0x2400 ;  /* 0x0000240000087802 */ /* 0x000fc40000000f00 */
[----:B------:R-:W-:Y:S02]  /*8fc0*/  ISETP.NE.AND P1, PT, R51, 0x1, PT ;  /* 0x000000013300780c */ /* 0x000fe40003f25270 */
[----:B------:R-:W-:Y:S02]  /*8fd0*/  @!P2 IADD3 R62, PT, PT, R44, 0x1, RZ ;  /* 0x000000012c3ea810 */ /* 0x000fe40007ffe0ff */
[C---:B--2---:R-:W-:Y:S02]  /*8fe0*/  LOP3.LUT R45, R5.reuse, 0x30003, RZ, 0xc0, !PT ;  /* 0x00030003052d7812 */ /* 0x044fe400078ec0ff */
[C---:B------:R-:W-:Y:S02]  /*8ff0*/  LOP3.LUT R12, R5.reuse, 0xc000c, RZ, 0xc0, !PT ;  /* 0x000c000c050c7812 */ /* 0x040fe400078ec0ff */
[C---:B------:R-:W-:Y:S02]  /*9000*/  LOP3.LUT R21, R5.reuse, 0x300030, RZ, 0xc0, !PT ;  /* 0x0030003005157812 */ /* 0x040fe400078ec0ff */
[----:B------:R-:W-:-:S02]  /*9010*/  LOP3.LUT R34, R5, 0xc000c0, RZ, 0xc0, !PT ;  /* 0x00c000c005227812 */ /* 0x000fc400078ec0ff */
[----:B------:R-:W-:Y:S02]  /*9020*/  SHF.R.U32.HI R53, RZ, 0x8, R5 ;  /* 0x00000008ff357819 */ /* 0x000fe40000011605 */
[C---:B------:R-:W-:Y:S02]  /*9030*/  LOP3.LUT R9, R4.reuse, 0x30003, RZ, 0xc0, !PT ;  /* 0x0003000304097812 */ /* 0x040fe400078ec0ff */
[----:B------:R-:W-:Y:S02]  /*9040*/  LOP3.LUT R33, R4, 0xc000c0, RZ, 0xc0, !PT ;  /* 0x00c000c004217812 */ /* 0x000fe400078ec0ff */
[----:B---3--:R-:W-:Y:S02]  /*9050*/  @!P2 PRMT R102, R10, 0x7610, R102 ;  /* 0x000076100a66a816 */ /* 0x008fe40000000066 */
[----:B------:R-:W-:Y:S02]  /*9060*/  @!P2 PRMT R103, R11, 0x7610, R103 ;  /* 0x000076100b67a816 */ /* 0x000fe40000000067 */
[----:B------:R-:W-:-:S02]  /*9070*/  @!P2 PRMT R102, R102, 0x7610, R10 ;  /* 0x000076106666a816 */ /* 0x000fc4000000000a */
[----:B------:R-:W-:Y:S02]  /*9080*/  @!P2 PRMT R103, R103, 0x7610, R11 ;  /* 0x000076106767a816 */ /* 0x000fe4000000000b */
[C---:B------:R-:W-:Y:S02]  /*9090*/  LOP3.LUT R10, R4.reuse, 0xc000c, RZ, 0xc0, !PT ;  /* 0x000c000c040a7812 */ /* 0x040fe400078ec0ff */
[----:B------:R-:W-:Y:S02]  /*90a0*/  LOP3.LUT R11, R4, 0x300030, RZ, 0xc0, !PT ;  /* 0x00300030040b7812 */ /* 0x000fe400078ec0ff */
[C---:B------:R-:W-:Y:S02]  /*90b0*/  LOP3.LUT R5, R6.reuse, 0xc000c, RZ, 0xc0, !PT ;  /* 0x000c000c06057812 */ /* 0x040fe400078ec0ff */
[----:B------:R-:W-:Y:S02]  /*90c0*/  SHF.R.U32.HI R4, RZ, 0x8, R4 ;  /* 0x00000008ff047819 */ /* 0x000fe40000011604 */
[----:B------:R-:W-:-:S02]  /*90d0*/  LOP3.LUT R54, R6, 0x30003, RZ, 0xc0, !PT ;  /* 0x0003000306367812 */ /* 0x000fc400078ec0ff */
[C---:B------:R-:W-:Y:S02]  /*90e0*/  LOP3.LUT R23, R6.reuse, 0x300030, RZ, 0xc0, !PT ;  /* 0x0030003006177812 */ /* 0x040fe400078ec0ff */
[----:B------:R-:W-:Y:S02]  /*90f0*/  LOP3.LUT R35, R6, 0xc000c0, RZ, 0xc0, !PT ;  /* 0x00c000c006237812 */ /* 0x000fe400078ec0ff */
[----:B------:R-:W-:Y:S02]  /*9100*/  SHF.R.U32.HI R55, RZ, 0x8, R6 ;  /* 0x00000008ff377819 */ /* 0x000fe40000011606 */
[----:B------:R-:W-:Y:S02]  /*9110*/  LOP3.LUT R6, R7, 0xc000c, RZ, 0xc0, !PT ;  /* 0x000c000c07067812 */ /* 0x000fe400078ec0ff */
[----:B------:R-:W-:Y:S02]  /*9120*/  LOP3.LUT R14, R5, 0x64006400, RZ, 0xfc, !PT ;  /* 0x64006400050e7812 */ /* 0x000fe400078efcff */
[----:B------:R-:W-:-:S02]  /*9130*/  LOP3.LUT R5, R4, 0xc000c, RZ, 0xc0, !PT ;  /* 0x000c000c04057812 */ /* 0x000fc400078ec0ff */
[----:B------:R-:W-:Y:S02]  /*9140*/  LOP3.LUT R15, R6, 0x64006400, RZ, 0xfc, !PT ;  /* 0x64006400060f7812 */ /* 0x000fe400078efcff */
[----:B------:R-:W-:Y:S02]  /*9150*/  LOP3.LUT R6, R53, 0xc000c, RZ, 0xc0, !PT ;  /* 0x000c000c35067812 */ /* 0x000fe400078ec0ff */
[C---:B------:R-:W-:Y:S02]  /*9160*/  LOP3.LUT R56, R7.reuse, 0x30003, RZ, 0xc0, !PT ;  /* 0x0003000307387812 */ /* 0x040fe400078ec0ff */
[C---:B------:R-:W-:Y:S02]  /*9170*/  LOP3.LUT R28, R7.reuse, 0x300030, RZ, 0xc0, !PT ;  /* 0x00300030071c7812 */ /* 0x040fe400078ec0ff */
[----:B------:R-:W-:Y:S02]  /*9180*/  LOP3.LUT R36, R7, 0xc000c0, RZ, 0xc0, !PT ;  /* 0x00c000c007247812 */ /* 0x000fe400078ec0ff */
[----:B------:R-:W-:-:S02]  /*9190*/  SHF.R.U32.HI R57, RZ, 0x8, R7 ;  /* 0x00000008ff397819 */ /* 0x000fc40000011607 */
[----:B------:R-:W-:Y:S02]  /*91a0*/  LOP3.LUT R5, R5, 0x64006400, RZ, 0xfc, !PT ;  /* 0x6400640005057812 */ /* 0x000fe400078efcff */
[----:B------:R-:W-:Y:S02]  /*91b0*/  LOP3.LUT R7, R55, 0xc000c, RZ, 0xc0, !PT ;  /* 0x000c000c37077812 */ /* 0x000fe400078ec0ff */
[----:B------:R-:W-:Y:S01]  /*91c0*/  LOP3.LUT R6, R6, 0x64006400, RZ, 0xfc, !PT ;  /* 0x6400640006067812 */ /* 0x000fe200078efcff */
[-C--:B------:R-:W-:Y:S01]  /*91d0*/  HFMA2 R16, R5, R22.reuse.H0_H0, -258, -258 ;  /* 0xdc08dc0805107431 */ /* 0x080fe20000040016 */
        /* <DEDUP_REMOVED lines=32> */
[-C--:B------:R-:W-:Y:S02]  /*93e0*/  HFMA2 R23, R23, R32.reuse.H0_H0, -66, -66 ;  /* 0xd420d42017177431 */ /* 0x080fe40000040020 */
[-C--:B------:R-:W-:Y:S02]  /*93f0*/  HFMA2 R28, R28, R32.reuse.H0_H0, -66, -66 ;  /* 0xd420d4201c1c7431 */ /* 0x080fe40000040020 */
[-C--:B------:R-:W-:Y:S01]  /*9400*/  HFMA2 R31, R7, R32.reuse.H0_H0, -66, -66 ;  /* 0xd420d420071f7431 */ /* 0x080fe20000040020 */
[----:B------:R-:W-:Y:S01]  /*9410*/  LOP3.LUT R7, R34, 0x64006400, RZ, 0xfc, !PT ;  /* 0x6400640022077812 */ /* 0x000fe200078efcff */
[----:B------:R-:W-:Y:S01]  /*9420*/  HFMA2 R32, R10, R32.H0_H0, -66, -66 ;  /* 0xd420d4200a207431 */ /* 0x000fe20000040020 */
[----:B------:R-:W-:-:S02]  /*9430*/  LOP3.LUT R10, R55, 0xc000c0, RZ, 0xc0, !PT ;  /* 0x00c000c0370a7812 */ /* 0x000fc400078ec0ff */
[----:B------:R-:W-:Y:S01]  /*9440*/  LOP3.LUT R11, R6, 0x64006400, RZ, 0xfc, !PT ;  /* 0x64006400060b7812 */ /* 0x000fe200078efcff */
[-C--:B------:R-:W-:Y:S01]  /*9450*/  HFMA2 R36, R37, R8.reuse.H0_H0, -18, -18 ;  /* 0xcc80cc8025247431 */ /* 0x080fe20000040008 */
        /* <DEDUP_REMOVED lines=20> */
[-C--:B------:R-:W-:Y:S02]  /*95a0*/  HFMA2 R34, R7, R8.reuse.H0_H0, -18, -18 ;  /* 0xcc80cc8007227431 */ /* 0x080fe40000040008 */
[-C--:B------:R-:W-:Y:S02]  /*95b0*/  HFMA2 R35, R35, R8.reuse.H0_H0, -18, -18 ;  /* 0xcc80cc8023237431 */ /* 0x080fe40000040008 */
[-C--:B------:R-:W-:Y:S02]  /*95c0*/  HFMA2 R38, R11, R8.reuse.H0_H0, -18, -18 ;  /* 0xcc80cc800b267431 */ /* 0x080fe40000040008 */
[-C--:B------:R-:W-:Y:S02]  /*95d0*/  HFMA2 R39, R39, R8.reuse.H0_H0, -18, -18 ;  /* 0xcc80cc8027277431 */ /* 0x080fe40000040008 */
[----:B------:R-:W-:Y:S02]  /*95e0*/  HFMA2 R43, R43, R8.H0_H0, -18, -18 ;  /* 0xcc80cc802b2b7431 */ /* 0x000fe40000040008 */
[----:B------:R-:W-:-:S02]  /*95f0*/  HADD2 R45, R9, -1026, -1026 ;  /* 0xe402e402092d7430 */ /* 0x000fc40000000000 */
[----:B------:R-:W-:Y:S02]  /*9600*/  HADD2 R52, R52, -1026, -1026 ;  /* 0xe402e40234347430 */ /* 0x000fe40000000000 */
[----:B------:R-:W-:Y:S02]  /*9610*/  HADD2 R54, R5, -1026, -1026 ;  /* 0xe402e40205367430 */ /* 0x000fe40000000000 */
[----:B------:R-:W-:Y:S02]  /*9620*/  HADD2 R55, R4, -1026, -1026 ;  /* 0xe402e40204377430 */ /* 0x000fe40000000000 */
        /* <DEDUP_REMOVED lines=46> */
.L_x_1817:
[----:B------:R-:W-:Y:S02]  /*9910*/  @!P2 MOV R44, R62 ;  /* 0x0000003e002ca202 */ /* 0x000fe40000000f00 */
[----:B-----5:R-:W-:Y:S01]  /*9920*/  @!P2 IADD3 R24, PT, PT, R18, R47, RZ ;  /* 0x0000002f1218a210 */ /* 0x020fe20007ffe0ff */
[----:B------:R-:W-:Y:S06]  /*9930*/  @!P1 BRA `(.L_x_1818) ;  /* 0x0000000400649947 */ /* 0x000fec0003800000 */
[----:B------:R-:W-:-:S04]  /*9940*/  PRMT R4, R49, 0x9910, RZ ;  /* 0x0000991031047816 */ /* 0x000fc800000000ff */
[----:B------:R-:W-:-:S13]  /*9950*/  ISETP.NE.AND P2, PT, R4, RZ, PT ;  /* 0x000000ff0400720c */ /* 0x000fda0003f45270 */
[----:B------:R-:W-:Y:S05]  /*9960*/  @!P2 BRA `(.L_x_1819) ;  /* 0x0000000000a8a947 */ /* 0x000fea0003800000 */
[----:B------:R-:W0:Y:S04]  /*9970*/  LDS.128 R4, [UR4+-0x10] ;  /* 0xfffff004ff047984 */ /* 0x000e280008000c00 */
[----:B------:R-:W1:Y:S01]  /*9980*/  LDS.128 R8, [UR4] ;  /* 0x00000004ff087984 */ /* 0x000e620008000c00 */
        /* <DEDUP_REMOVED lines=40> */
.L_x_1819:
        /* <DEDUP_REMOVED lines=14> */
[----:B------:R-:W-:Y:S02]  /*9cf0*/  HFMA2 R12, R21, R6, R12 ;  /* 0x00000006150c7231 */ /* 0x000fe4000000000c */
[----:B-1----:R-:W-:-:S02]  /*9d00*/  HFMA2 R18, R56, R8, R18 ;  /* 0x0000000838127231 */ /* 0x002fc40000000012 */
[-C--:B------:R-:W-:Y:S02]  /*9d10*/  HFMA2 R45, R23, R6.reuse, R45 ;  /* 0x00000006172d7231 */ /* 0x080fe4000000002d */
[----:B------:R-:W-:Y:S02]  /*9d20*/  HFMA2 R6, R28, R6, R4 ;  /* 0x000000061c067231 */ /* 0x000fe40000000004 */
[----:B------:R-:W-:Y:S02]  /*9d30*/  HFMA2 R18, R17, R9, R18 ;  /* 0x0000000911127231 */ /* 0x000fe40000000012 */
[-C--:B------:R-:W-:Y:S02]  /*9d40*/  HFMA2 R6, R36, R7.reuse, R6 ;  /* 0x0000000724067231 */ /* 0x080fe40000000006 */
[----:B------:R-:W-:Y:S02]  /*9d50*/  HFMA2 R4, R33, R7, R12 ;  /* 0x0000000721047231 */ /* 0x000fe4000000000c */
[----:B------:R-:W-:-:S02]  /*9d60*/  HFMA2 R18, R30, R10, R18 ;  /* 0x0000000a1e127231 */ /* 0x000fc40000000012 */
[----:B------:R-:W-:Y:S02]  /*9d70*/  HFMA2 R45, R35, R7, R45 ;  /* 0x00000007232d7231 */ /* 0x000fe4000000002d */
[-C--:B------:R-:W-:Y:S02]  /*9d80*/  HFMA2 R6, R58, R8.reuse, R6 ;  /* 0x000000083a067231 */ /* 0x080fe40000000006 */
[----:B------:R-:W-:Y:S02]  /*9d90*/  HFMA2 R18, R38, R11, R18 ;  /* 0x0000000b26127231 */ /* 0x000fe40000000012 */
[----:B------:R-:W-:Y:S02]  /*9da0*/  HFMA2 R6, R19, R9, R6 ;  /* 0x0000000913067231 */ /* 0x000fe40000000006 */
[----:B------:R-:W-:Y:S02]  /*9db0*/  HFMA2 R4, R55, R8, R4 ;  /* 0x0000000837047231 */ /* 0x000fe40000000004 */
[----:B------:R-:W-:-:S02]  /*9dc0*/  HADD2 R18, R18.H0_H0, R18.H1_H1 ;  /* 0x3000001212127230 */ /* 0x000fc40000000800 */
        /* <DEDUP_REMOVED lines=16> */
.L_x_1818:
        /* <DEDUP_REMOVED lines=8> */
.L_x_1816:
        /* <DEDUP_REMOVED lines=12> */
.L_x_1824:
[----:B------:R-:W0:Y:S02]  /*a010*/  LDS R2, [R0] ;  /* 0x0000000000027984 */ /* 0x000e240000000800 */
[----:B0-----:R-:W-:-:S05]  /*a020*/  HADD2 R3, R2, R7 ;  /* 0x0000000702037230 */ /* 0x001fca0000000000 */
[----:B------:R-:W0:Y:S02]  /*a030*/  ATOMS.CAST.SPIN P0, [R0], R2, R3 ;  /* 0x000000020000758d */ /* 0x000e240001800003 */
[----:B0-----:R-:W-:Y:S05]  /*a040*/  @!P0 BRA `(.L_x_1824) ;  /* 0xfffffffc00f08947 */ /* 0x001fea000383ffff */
[----:B------:R-:W-:Y:S05]  /*a050*/  BRA `(.L_x_1822) ;  /* 0x00000000000c7947 */ /* 0x000fea0003800000 */
.L_x_1823:
[----:B------:R-:W2:Y:S02]  /*a060*/  LD.E R0, desc[UR8][R4.64] ;  /* 0x0000000804007980 */ /* 0x000ea4000c101900 */
[----:B--2---:R-:W-:-:S05]  /*a070*/  IADD3 R3, PT, PT, R7, R0, RZ ;  /* 0x0000000007037210 */ /* 0x004fca0007ffe0ff */
[----:B------:R0:W-:Y:S02]  /*a080*/  ST.E desc[UR8][R4.64], R3 ;  /* 0x0000000304007985 */ /* 0x0001e4000c101908 */
.L_x_1822:
[----:B------:R-:W-:Y:S05]  /*a090*/  BSYNC.RECONVERGENT B0 ;  /* 0x0000000000007941 */ /* 0x000fea0003800200 */
.L_x_1821:
[----:B------:R1:W-:Y:S01]  /*a0a0*/  ATOM.E.ADD.F16x2.RN.STRONG.GPU P0, RZ, desc[UR8][R4.64+0x4], R41 ;  /* 0x8000042904ff79a2 */ /* 0x0003e2000c10e108 */
[----:B------:R-:W-:Y:S04]  /*a0b0*/  BSSY.RECONVERGENT B0, `(.L_x_1825) ;  /* 0x000000e000007945 */ /* 0x000fe80003800200 */
[----:B-1----:R-:W-:Y:S05]  /*a0c0*/  @P0 BRA `(.L_x_1826) ;  /* 0x0000000000300947 */ /* 0x002fea0003800000 */
[----:B------:R-:W1:Y:S02]  /*a0d0*/  QSPC.E.S P0, RZ, [R4+0x4] ;  /* 0x0000040004ff73aa */ /* 0x000e640000000500 */
[----:B-1----:R-:W-:Y:S05]  /*a0e0*/  @!P0 BRA `(.L_x_1827) ;  /* 0x00000000001c8947 */ /* 0x002fea0003800000 */
[----:B------:R-:W-:-:S04]  /*a0f0*/  MOV R2, R4 ;  /* 0x0000000400027202 */ /* 0x000fc80000000f00 */
[----:B------:R-:W-:-:S07]  /*a100*/  MOV R0, R2 ;  /* 0x0000000200007202 */ /* 0x000fce0000000f00 */
.L_x_1828:
[----:B------:R-:W0:Y:S02]  /*a110*/  LDS R2, [R0+0x4] ;  /* 0x0000040000027984 */ /* 0x000e240000000800 */
[----:B0-----:R-:W-:-:S05]  /*a120*/  HFMA2 R3, R2, 1, 1, R41 ;  /* 0x3c003c0002037831 */ /* 0x001fca0000000029 */
[----:B------:R-:W0:Y:S02]  /*a130*/  ATOMS.CAST.SPIN P0, [R0+0x4], R2, R3 ;  /* 0x000004020000758d */ /* 0x000e240001800003 */
[----:B0-----:R-:W-:Y:S05]  /*a140*/  @!P0 BRA `(.L_x_1828) ;  /* 0xfffffffc00f08947 */ /* 0x001fea000383ffff */
[----:B------:R-:W-:Y:S05]  /*a150*/  BRA `(.L_x_1826) ;  /* 0x00000000000c7947 */ /* 0x000fea0003800000 */
.L_x_1827:
[----:B------:R-:W0:Y:S02]  /*a160*/  LD.E R0, desc[UR8][R4.64+0x4] ;  /* 0x0000040804007980 */ /* 0x000e24000c101900 */
[----:B0-----:R-:W-:-:S05]  /*a170*/  IADD3 R3, PT, PT, R41, R0, RZ ;  /* 0x0000000029037210 */ /* 0x001fca0007ffe0ff */
[----:B------:R1:W-:Y:S02]  /*a180*/  ST.E desc[UR8][R4.64+0x4], R3 ;  /* 0x0000040304007985 */ /* 0x0003e4000c101908 */
.L_x_1826:
[----:B------:R-:W-:Y:S05]  /*a190*/  BSYNC.RECONVERGENT B0 ;  /* 0x0000000000007941 */ /* 0x000fea0003800200 */
.L_x_1825:
        /* <DEDUP_REMOVED lines=11> */
.L_x_1832:
[----:B------:R-:W0:Y:S02]  /*a250*/  LDS R2, [R0] ;  /* 0x0000000000027984 */ /* 0x000e240000000800 */
[----:B0-----:R-:W-:-:S05]  /*a260*/  HADD2 R3, R2, R7 ;  /* 0x0000000702037230 */ /* 0x001fca0000000000 */
[----:B------:R-:W0:Y:S02]  /*a270*/  ATOMS.CAST.SPIN P0, [R0], R2, R3 ;  /* 0x000000020000758d */ /* 0x000e240001800003 */
[----:B0-----:R-:W-:Y:S05]  /*a280*/  @!P0 BRA `(.L_x_1832) ;  /* 0xfffffffc00f08947 */ /* 0x001fea000383ffff */
[----:B------:R-:W-:Y:S05]  /*a290*/  BRA `(.L_x_1830) ;  /* 0x00000000000c7947 */ /* 0x000fea0003800000 */
.L_x_1831:
[----:B------:R-:W2:Y:S02]  /*a2a0*/  LD.E R0, desc[UR8][R4.64] ;  /* 0x0000000804007980 */ /* 0x000ea4000c101900 */
[----:B--2---:R-:W-:-:S05]  /*a2b0*/  IADD3 R3, PT, PT, R7, R0, RZ ;  /* 0x0000000007037210 */ /* 0x004fca0007ffe0ff */
[----:B------:R0:W-:Y:S02]  /*a2c0*/  ST.E desc[UR8][R4.64], R3 ;  /* 0x0000000304007985 */ /* 0x0001e4000c101908 */
.L_x_1830:
[----:B------:R-:W-:Y:S05]  /*a2d0*/  BSYNC.RECONVERGENT B0 ;  /* 0x0000000000007941 */ /* 0x000fea0003800200 */
.L_x_1829:
[----:B------:R1:W-:Y:S01]  /*a2e0*/  ATOM.E.ADD.F16x2.RN.STRONG.GPU P0, RZ, desc[UR8][R4.64+0x4], R27 ;  /* 0x8000041b04ff79a2 */ /* 0x0003e2000c10e108 */
[----:B------:R-:W-:Y:S04]  /*a2f0*/  BSSY.RECONVERGENT B0, `(.L_x_1833) ;  /* 0x000000e000007945 */ /* 0x000fe80003800200 */
[----:B-1----:R-:W-:Y:S05]  /*a300*/  @P0 BRA `(.L_x_1834) ;  /* 0x0000000000300947 */ /* 0x002fea0003800000 */
[----:B------:R-:W1:Y:S02]  /*a310*/  QSPC.E.S P0, RZ, [R4+0x4] ;  /* 0x0000040004ff73aa */ /* 0x000e640000000500 */
[----:B-1----:R-:W-:Y:S05]  /*a320*/  @!P0 BRA `(.L_x_1835) ;  /* 0x00000000001c8947 */ /* 0x002fea0003800000 */
[----:B------:R-:W-:-:S04]  /*a330*/  MOV R2, R4 ;  /* 0x0000000400027202 */ /* 0x000fc80000000f00 */
[----:B------:R-:W-:-:S07]  /*a340*/  MOV R0, R2 ;  /* 0x0000000200007202 */ /* 0x000fce0000000f00 */
.L_x_1836:
[----:B------:R-:W0:Y:S02]  /*a350*/  LDS R2, [R0+0x4] ;  /* 0x0000040000027984 */ /* 0x000e240000000800 */
[----:B0-----:R-:W-:-:S05]  /*a360*/  HFMA2 R3, R2, 1, 1, R27 ;  /* 0x3c003c0002037831 */ /* 0x001fca000000001b */
[----:B------:R-:W0:Y:S02]  /*a370*/  ATOMS.CAST.SPIN P0, [R0+0x4], R2, R3 ;  /* 0x000004020000758d */ /* 0x000e240001800003 */
[----:B0-----:R-:W-:Y:S05]  /*a380*/  @!P0 BRA `(.L_x_1836) ;  /* 0xfffffffc00f08947 */ /* 0x001fea000383ffff */
[----:B------:R-:W-:Y:S05]  /*a390*/  BRA `(.L_x_1834) ;  /* 0x00000000000c7947 */ /* 0x000fea0003800000 */
.L_x_1835:
[----:B------:R-:W0:Y:S02]  /*a3a0*/  LD.E R0, desc[UR8][R4.64+0x4] ;  /* 0x0000040804007980 */ /* 0x000e24000c101900 */
[----:B0-----:R-:W-:-:S05]  /*a3b0*/  IADD3 R3, PT, PT, R27, R0, RZ ;  /* 0x000000001b037210 */ /* 0x001fca0007ffe0ff */
[----:B------:R1:W-:Y:S02]  /*a3c0*/  ST.E desc[UR8][R4.64+0x4], R3 ;  /* 0x0000040304007985 */ /* 0x0003e4000c101908 */
.L_x_1834:
[----:B------:R-:W-:Y:S05]  /*a3d0*/  BSYNC.RECONVERGENT B0 ;  /* 0x0000000000007941 */ /* 0x000fea0003800200 */
.L_x_1833:
        /* <DEDUP_REMOVED lines=12> */
.L_x_1840:
[----:B------:R-:W0:Y:S02]  /*a4a0*/  LDS R2, [R0] ;  /* 0x0000000000027984 */ /* 0x000e240000000800 */
[----:B0-----:R-:W-:-:S05]  /*a4b0*/  HADD2 R3, R2, R7 ;  /* 0x0000000702037230 */ /* 0x001fca0000000000 */
[----:B------:R-:W0:Y:S02]  /*a4c0*/  ATOMS.CAST.SPIN P0, [R0], R2, R3 ;  /* 0x000000020000758d */ /* 0x000e240001800003 */
[----:B0-----:R-:W-:Y:S05]  /*a4d0*/  @!P0 BRA `(.L_x_1840) ;  /* 0xfffffffc00f08947 */ /* 0x001fea000383ffff */
[----:B------:R-:W-:Y:S05]  /*a4e0*/  BRA `(.L_x_1838) ;  /* 0x00000000000c7947 */ /* 0x000fea0003800000 */
.L_x_1839:
[----:B------:R-:W2:Y:S02]  /*a4f0*/  LD.E R0, desc[UR8][R4.64] ;  /* 0x0000000804007980 */ /* 0x000ea4000c101900 */
[----:B--2---:R-:W-:-:S05]  /*a500*/  IADD3 R3, PT, PT, R7, R0, RZ ;  /* 0x0000000007037210 */ /* 0x004fca0007ffe0ff */
[----:B------:R0:W-:Y:S02]  /*a510*/  ST.E desc[UR8][R4.64], R3 ;  /* 0x0000000304007985 */ /* 0x0001e4000c101908 */
.L_x_1838:
[----:B------:R-:W-:Y:S05]  /*a520*/  BSYNC.RECONVERGENT B0 ;  /* 0x0000000000007941 */ /* 0x000fea0003800200 */
.L_x_1837:
[----:B------:R1:W-:Y:S02]  /*a530*/  ATOM.E.ADD.F16x2.RN.STRONG.GPU P0, RZ, desc[UR8][R4.64+0x4], R25 ;  /* 0x8000041904ff79a2 */ /* 0x0003e4000c10e108 */
[----:B-1----:R-:W-:Y:S05]  /*a540*/  @P0 EXIT ;  /* 0x000000000000094d */ /* 0x002fea0003800000 */
[----:B------:R-:W1:Y:S02]  /*a550*/  QSPC.E.S P0, RZ, [R4+0x4] ;  /* 0x0000040004ff73aa */ /* 0x000e640000000500 */
[----:B-1----:R-:W-:Y:S05]  /*a560*/  @!P0 BRA `(.L_x_1841) ;  /* 0x00000000001c8947 */ /* 0x002fea0003800000 */
[----:B------:R-:W-:-:S04]  /*a570*/  MOV R2, R4 ;  /* 0x0000000400027202 */ /* 0x000fc80000000f00 */
[----:B------:R-:W-:-:S07]  /*a580*/  MOV R0, R2 ;  /* 0x0000000200007202 */ /* 0x000fce0000000f00 */
.L_x_1842:
[----:B------:R-:W0:Y:S02]  /*a590*/  LDS R2, [R0+0x4] ;  /* 0x0000040000027984 */ /* 0x000e240000000800 */
[----:B0-----:R-:W-:-:S05]  /*a5a0*/  HFMA2 R3, R2, 1, 1, R25 ;  /* 0x3c003c0002037831 */ /* 0x001fca0000000019 */
[----:B------:R-:W0:Y:S02]  /*a5b0*/  ATOMS.CAST.SPIN P0, [R0+0x4], R2, R3 ;  /* 0x000004020000758d */ /* 0x000e240001800003 */
[----:B0-----:R-:W-:Y:S05]  /*a5c0*/  @!P0 BRA `(.L_x_1842) ;  /* 0xfffffffc00f08947 */ /* 0x001fea000383ffff */
[----:B------:R-:W-:Y:S05]  /*a5d0*/  EXIT ;  /* 0x000000000000794d */ /* 0x000fea0003800000 */
.L_x_1841:
[----:B------:R-:W0:Y:S02]  /*a5e0*/  LD.E R0, desc[UR8][R4.64+0x4] ;  /* 0x0000040804007980 */ /* 0x000e24000c101900 */
[----:B0-----:R-:W-:-:S05]  /*a5f0*/  IADD3 R3, PT, PT, R25, R0, RZ ;  /* 0x0000000019037210 */ /* 0x001fca0007ffe0ff */
[----:B------:R-:W-:Y:S01]  /*a600*/  ST.E desc[UR8][R4.64+0x4], R3 ;  /* 0x0000040304007985 */ /* 0x000fe2000c101908 */
[----:B------:R-:W-:Y:S05]  /*a610*/  EXIT ;  /* 0x000000000000794d */ /* 0x000fea0003800000 */
.L_x_1843:
        /* <DEDUP_REMOVED lines=14> */
.L_x_3940:


//--------------------- .text._Z23gemm_half_q_half_kernelILi3ELi4ELb1ELb1ELi64EEvPK6__halfPKjS4_S2_PS0_iiiiPKtS7_iiiiiibS2_i --------------------------
	.section	.text._Z23gemm_half_q_half_kernelILi3ELi4ELb1ELb1ELi64EEvPK6__halfPKjS4_S2_PS0_iiiiPKtS7_iiiiiibS2_i,"ax",@progbits
	.align	128
        .global         _Z23gemm_half_q_half_kernelILi3ELi4ELb1ELb1ELi64EEvPK6__halfPKjS4_S2_PS0_iiiiPKtS7_iiiiiibS2_i
        .type           _Z23gemm_half_q_half_kernelILi3ELi4ELb1ELb1ELi64EEvPK6__halfPKjS4_S2_PS0_iiiiPKtS7_iiiiiibS2_i,@function
        .size           _Z23gemm_half_q_half_kernelILi3ELi4ELb1ELb1ELi64EEvPK6__halfPKjS4_S2_PS0_iiiiPKtS7_iiiiiibS2_i,(.L_x_3941 - _Z23gemm_half_q_half_kernelILi3ELi4ELb1ELb1ELi64EEvPK6__halfPKjS4_S2_PS0_iiiiPKtS7_iiiiiibS2_i)
        .other          _Z23gemm_half_q_half_kernelILi3ELi4ELb1ELb1ELi64EEvPK6__halfPKjS4_S2_PS0_iiiiPKtS7_iiiiiibS2_i,@"STO_CUDA_ENTRY STV_DEFAULT"
_Z23gemm_half_q_half_kernelILi3ELi4ELb1ELb1ELi64EEvPK6__halfPKjS4_S2_PS0_iiiiPKtS7_iiiiiibS2_i:
.text._Z23gemm_half_q_half_kernelILi3ELi4ELb1ELb1ELi64EEvPK6__halfPKjS4_S2_PS0_iiiiPKtS7_iiiiiibS2_i:
        /* <DEDUP_REMOVED lines=33> */
.L_x_1844:
        /* <DEDUP_REMOVED lines=8> */
[C---:B------:R-:W-:Y:S01]  /*0290*/  VIADD R18, R3.reuse, UR9 ;  /* 0x0000000903127c36 */ /* 0x040fe20008000000 */
        /* <DEDUP_REMOVED lines=27> */
[----:B0-----:R-:W-:Y:S01]  /*0450*/  IADD3 R12, PT, PT, R12, 0x80, RZ ;  /* 0x000000800c0c7810 */ /* 0x001fe20007ffe0ff */
[----:B------:R-:W-:-:S07]  /*0460*/  IMAD.IADD R13, R7, 0x1, R0 ;  /* 0x00000001070d7824 */ /* 0x000fce00078e0200 */
[----:B------:R-:W-:Y:S05]  /*0470*/  BRA.U UP0, `(.L_x_1848) ;  /* 0x0000000100ec7547 */ /* 0x000fea000b800000 */
[----:B------:R-:W-:Y:S01]  /*0480*/  UIADD3 UR6, UPT, UPT, URZ, -UR5, URZ ;  /* 0x80000005ff067290 */ /* 0x000fe2000fffe0ff */
[----:B------:R-:W-:-:S03]  /*0490*/  PLOP3.LUT P0, PT, PT, PT, PT, 0x80, 0x8 ;  /* 0x000000000008781c */ /* 0x000fc60003f0f070 */
[----:B------:R-:W-:-:S09]  /*04a0*/  UISETP.GT.AND UP0, UPT, UR6, 0x3, UPT ;  /* 0x000000030600788c */ /* 0x000fd2000bf04270 */
[----:B------:R-:W-:Y:S05]  /*04b0*/  BRA.U !UP0, `(.L_x_1849) ;  /* 0x0000000108847547 */ /* 0x000fea000b800000 */
[----:B------:R-:W-:-:S13]  /*04c0*/  PLOP3.LUT P0, PT, PT, PT, PT, 0x8, 0x80 ;  /* 0x000000000080781c */ /* 0x000fda0003f0e170 */
.L_x_1850:
        /* <DEDUP_REMOVED lines=9> */
[----:B------:R-:W-:Y:S02]  /*0560*/  IADD3 R15, P3, PT, R18, R9, RZ ;  /* 0x00000009120f7210 */ /* 0x000fe40007f7e0ff */
[----:B------:R-:W-:Y:S01]  /*0570*/  LEA R6, P2, R10, UR10, 0x1 ;  /* 0x0000000a0a067c11 */ /* 0x000fe2000f8408ff */
[----:B------:R-:W2:Y:S01]  /*0580*/  LDG.E.U16.CONSTANT R5, desc[UR22][R4.64] ;  /* 0x0000001604057981 */ /* 0x000ea2000c1e9500 */
[----:B------:R-:W-:Y:S02]  /*0590*/  IADD3 R11, P1, PT, R18, R13, RZ ;  /* 0x0000000d120b7210 */ /* 0x000fe40007f3e0ff */
[----:B------:R-:W-:-:S02]  /*05a0*/  LEA.HI.X.SX32 R16, R9, RZ, 0x1, P3 ;  /* 0x000000ff09107211 */ /* 0x000fc400018f0eff */
[----:B------:R-:W-:Y:S02]  /*05b0*/  LEA.HI.X R7, R10, UR11, R7, 0x1, P2 ;  /* 0x0000000b0a077c11 */ /* 0x000fe400090f0c07 */
[----:B------:R-:W-:Y:S02]  /*05c0*/  LEA.HI.X.SX32 R14, R13, RZ, 0x1, P1 ;  /* 0x000000ff0d0e7211 */ /* 0x000fe400008f0eff */
        /* <DEDUP_REMOVED lines=16> */
.L_x_1849:
        /* <DEDUP_REMOVED lines=20> */
.L_x_1851:
[----:B------:R-:W-:-:S13]  /*0810*/  ISETP.EQ.AND P1, PT, RZ, UR5, PT ;  /* 0x00000005ff007c0c */ /* 0x000fda000bf22270 */
[----:B------:R-:W-:Y:S05]  /*0820*/  @!P0 BRA P1, `(.L_x_1846) ;  /* 0x0000000400748947 */ /* 0x000fea0000800000 */
.L_x_1848:
        /* <DEDUP_REMOVED lines=12> */
.L_x_1847:
        /* <DEDUP_REMOVED lines=15> */
.L_x_1854:
[-C--:B------:R-:W-:Y:S02]  /*09e0*/  IADD3 R7, PT, PT, R13, R0.reuse, RZ ;  /* 0x000000000d077210 */ /* 0x080fe40007ffe0ff */
[C---:B-----5:R-:W-:Y:S02]  /*09f0*/  IADD3 R5, P0, PT, R18.reuse, R13, RZ ;  /* 0x0000000d12057210 */ /* 0x060fe40007f1e0ff */
[----:B------:R-:W-:Y:S01]  /*0a00*/  IADD3 R10, P1, PT, R18, R7, RZ ;  /* 0x00000007120a7210 */ /* 0x000fe20007f3e0ff */
[----:B------:R-:W-:Y:S01]  /*0a10*/  IMAD.IADD R9, R7, 0x1, R0 ;  /* 0x0000000107097824 */ /* 0x000fe200078e0200 */
[----:B------:R-:W-:Y:S02]  /*0a20*/  LEA.HI.X.SX32 R6, R13, RZ, 0x1, P0 ;  /* 0x000000ff0d067211 */ /* 0x000fe400000f0eff */
[----:B0-----:R-:W-:Y:S02]  /*0a30*/  LEA R4, P0, R5, UR10, 0x1 ;  /* 0x0000000a05047c11 */ /* 0x001fe4000f8008ff */
        /* <DEDUP_REMOVED lines=9> */
[----:B------:R-:W-:Y:S02]  /*0ad0*/  LEA R8, P1, R15, UR10, 0x1 ;  /* 0x0000000a0f087c11 */ /* 0x000fe4000f8208ff */
[----:B------:R-:W-:Y:S01]  /*0ae0*/  LEA.HI.X.SX32 R14, R13, RZ, 0x1, P3 ;  /* 0x000000ff0d0e7211 */ /* 0x000fe200018f0eff */
[----:B------:R-:W3:Y:S01]  /*0af0*/  LDG.E.U16.CONSTANT R7, desc[UR22][R6.64] ;  /* 0x0000001606077981 */ /* 0x000ee2000c1e9500 */
[----:B------:R-:W-:Y:S02]  /*0b00*/  LEA R10, P0, R11, UR10, 0x1 ;  /* 0x0000000a0b0a7c11 */ /* 0x000fe4000f8008ff */
        /* <DEDUP_REMOVED lines=13> */
.L_x_1853:
        /* <DEDUP_REMOVED lines=20> */
[----:B0-----:R-:W-:-:S07]  /*0d20*/  VIADD R12, R12, 0x100 ;  /* 0x000001000c0c7836 */ /* 0x001fce0000000000 */
.L_x_1855:
[----:B------:R-:W-:-:S09]  /*0d30*/  UISETP.NE.OR UP0, UPT, UR5, URZ, UP0 ;  /* 0x000000ff0500728c */ /* 0x000fd20008705670 */
[----:B------:R-:W-:Y:S05]  /*0d40*/  BRA.U !UP0, `(.L_x_1846) ;  /* 0x00000001082c7547 */ /* 0x000fea000b800000 */
.L_x_1852:
        /* <DEDUP_REMOVED lines=11> */
.L_x_1846:
[----:B------:R-:W-:Y:S05]  /*0e00*/  BSYNC.RECONVERGENT B0 ;  /* 0x0000000000007941 */ /* 0x000fea0003800200 */
.L_x_1845:
        /* <DEDUP_REMOVED lines=20> */
.L_x_1859:
[C---:B-1----:R-:W-:Y:S01]  /*0f50*/  IADD3 R7, PT, PT, R15.reuse, UR17, RZ ;  /* 0x000000110f077c10 */ /* 0x042fe2000fffe0ff */
[----:B0-----:R-:W-:Y:S01]  /*0f60*/  IMAD.WIDE R4, R15, 0x2, R12 ;  /* 0x000000020f047825 */ /* 0x001fe200078e020c */
[----:B------:R-:W-:-:S03]  /*0f70*/  UIADD3 UR6, UPT, UPT, UR6, 0x4, URZ ;  /* 0x0000000406067890 */ /* 0x000fc6000fffe0ff */
[C---:B------:R-:W-:Y:S01]  /*0f80*/  VIADD R9, R7.reuse, UR17 ;  /* 0x0000001107097c36 */ /* 0x040fe20008000000 */
[----:B------:R1:W-:Y:S01]  /*0f90*/  STG.E.64 desc[UR22][R4.64], RZ ;  /* 0x000000ff04007986 */ /* 0x0003e2000c101b16 */
[--C-:B------:R-:W-:Y:S01]  /*0fa0*/  IMAD.WIDE R6, R7, 0x2, R12.reuse ;  /* 0x0000000207067825 */ /* 0x100fe200078e020c */
[----:B------:R-:W-:Y:S02]  /*0fb0*/  UISETP.GE.AND UP1, UPT, UR6, -0x3, UPT ;  /* 0xfffffffd0600788c */ /* 0x000fe4000bf26270 */
[C---:B------:R-:W-:Y:S01]  /*0fc0*/  IADD3 R17, PT, PT, R9.reuse, UR17, RZ ;  /* 0x0000001109117c10 */ /* 0x040fe2000fffe0ff */
[--C-:B------:R-:W-:Y:S01]  /*0fd0*/  IMAD.WIDE R8, R9, 0x2, R12.reuse ;  /* 0x0000000209087825 */ /* 0x100fe200078e020c */
[----:B------:R1:W-:Y:S03]  /*0fe0*/  STG.E.64 desc[UR22][R6.64], RZ ;  /* 0x000000ff06007986 */ /* 0x0003e6000c101b16 */
[C---:B------:R-:W-:Y:S01]  /*0ff0*/  IMAD.WIDE R10, R17.reuse, 0x2, R12 ;  /* 0x00000002110a7825 */ /* 0x040fe200078e020c */
[----:B------:R1:W-:Y:S03]  /*1000*/  STG.E.64 desc[UR22][R8.64], RZ ;  /* 0x000000ff08007986 */ /* 0x0003e6000c101b16 */
[----:B------:R-:W-:Y:S01]  /*1010*/  VIADD R15, R17, UR17 ;  /* 0x00000011110f7c36 */ /* 0x000fe20008000000 */
[----:B------:R1:W-:Y:S01]  /*1020*/  STG.E.64 desc[UR22][R10.64], RZ ;  /* 0x000000ff0a007986 */ /* 0x0003e2000c101b16 */
[----:B------:R-:W-:Y:S05]  /*1030*/  BRA.U !UP1, `(.L_x_1859) ;  /* 0xfffffffd09c47547 */ /* 0x000fea000b83ffff */
.L_x_1858:
[----:B------:R-:W-:-:S04]  /*1040*/  UIADD3 UR4, UPT, UPT, URZ, -UR6, URZ ;  /* 0x80000006ff047290 */ /* 0x000fc8000fffe0ff */
[----:B------:R-:W-:-:S09]  /*1050*/  UISETP.GT.AND UP1, UPT, UR4, 0x1, UPT ;  /* 0x000000010400788c */ /* 0x000fd2000bf24270 */
[----:B------:R-:W-:Y:S05]  /*1060*/  BRA.U !UP1, `(.L_x_1860) ;  /* 0x0000000109247547 */ /* 0x000fea000b800000 */
[----:B-1----:R-:W0:Y:S01]  /*1070*/  LDC.64 R6, c[0x0][0x3a0] ;  /* 0x0000e800ff067b82 */ /* 0x002e220000000a00 */
[C---:B------:R-:W-:Y:S01]  /*1080*/  IADD3 R9, PT, PT, R15.reuse, UR17, RZ ;  /* 0x000000110f097c10 */ /* 0x040fe2000fffe0ff */
[----:B------:R-:W-:Y:S02]  /*1090*/  UIADD3 UR6, UPT, UPT, UR6, 0x2, URZ ;  /* 0x0000000206067890 */ /* 0x000fe4000fffe0ff */
[----:B------:R-:W-:Y:S01]  /*10a0*/  UPLOP3.LUT UP0, UPT, UPT, UPT, UPT, 0x40, 0x4 ;  /* 0x000000000004789c */ /* 0x000fe20003f0e870 */
[----:B0-----:R-:W-:-:S04]  /*10b0*/  IMAD.WIDE R4, R15, 0x2, R6 ;  /* 0x000000020f047825 */ /* 0x001fc800078e0206 */
[C---:B------:R-:W-:Y:S01]  /*10c0*/  IMAD.WIDE R6, R9.reuse, 0x2, R6 ;  /* 0x0000000209067825 */ /* 0x040fe200078e0206 */
[----:B------:R2:W-:Y:S03]  /*10d0*/  STG.E.64 desc[UR22][R4.64], RZ ;  /* 0x000000ff04007986 */ /* 0x0005e6000c101b16 */
[----:B------:R-:W-:Y:S01]  /*10e0*/  VIADD R15, R9, UR17 ;  /* 0x00000011090f7c36 */ /* 0x000fe20008000000 */
[----:B------:R2:W-:Y:S06]  /*10f0*/  STG.E.64 desc[UR22][R6.64], RZ ;  /* 0x000000ff06007986 */ /* 0x0005ec000c101b16 */
.L_x_1860:
[----:B------:R-:W-:-:S09]  /*1100*/  UISETP.NE.OR UP0, UPT, UR6, URZ, UP0 ;  /* 0x000000ff0600728c */ /* 0x000fd20008705670 */
[----:B------:R-:W-:Y:S05]  /*1110*/  BRA.U !UP0, `(.L_x_1856) ;  /* 0x00000001081c7547 */ /* 0x000fea000b800000 */
.L_x_1857:
[----:B012---:R-:W0:Y:S02]  /*1120*/  LDC.64 R4, c[0x0][0x3a0] ;  /* 0x0000e800ff047b82 */ /* 0x007e240000000a00 */
.L_x_1861:
[C---:B0-----:R-:W-:Y:S01]  /*1130*/  IMAD.WIDE R6, R15.reuse, 0x2, R4 ;  /* 0x000000020f067825 */ /* 0x041fe200078e0204 */
[----:B------:R-:W-:Y:S01]  /*1140*/  UIADD3 UR6, UPT, UPT, UR6, 0x1, URZ ;  /* 0x0000000106067890 */ /* 0x000fe2000fffe0ff */
[----:B------:R-:W-:-:S03]  /*1150*/  IADD3 R15, PT, PT, R15, UR17, RZ ;  /* 0x000000110f0f7c10 */ /* 0x000fc6000fffe0ff */
[----:B------:R3:W-:Y:S01]  /*1160*/  STG.E.64 desc[UR22][R6.64], RZ ;  /* 0x000000ff06007986 */ /* 0x0007e2000c101b16 */
[----:B------:R-:W-:-:S09]  /*1170*/  UISETP.NE.AND UP0, UPT, UR6, URZ, UPT ;  /* 0x000000ff0600728c */ /* 0x000fd2000bf05270 */
[----:B---3--:R-:W-:Y:S05]  /*1180*/  BRA.U UP0, `(.L_x_1861) ;  /* 0xfffffffd00e87547 */ /* 0x008fea000b83ffff */
.L_x_1856:
        /* <DEDUP_REMOVED lines=22> */
[----:B------:R-:W-:Y:S01]  /*12f0*/  IMAD.U32 R8, RZ, RZ, UR12 ;  /* 0x0000000cff087e24 */ /* 0x000fe2000f8e00ff */
[----:B------:R-:W-:Y:S01]  /*1300*/  MOV R9, UR13 ;  /* 0x0000000d00097c02 */ /* 0x000fe20008000f00 */
[----:B------:R-:W0:Y:S04]  /*1310*/  LDC.64 R4, c[0x0][0x390] ;  /* 0x0000e400ff047b82 */ /* 0x000e280000000a00 */
[----:B------:R1:W5:Y:S01]  /*1320*/  LDG.E.U16.CONSTANT R14, desc[UR22][R8.64] ;  /* 0x00000016080e7981 */ /* 0x000362000c1e9500 */
[----:B------:R-:W-:Y:S01]  /*1330*/  SHF.R.S32.HI R11, RZ, 0x1f, R2 ;  /* 0x0000001fff0b7819 */ /* 0x000fe20000011402 */
[----:B------:R-:W-:Y:S01]  /*1340*/  IMAD.SHL.U32 R3, R3, 0x10, RZ ;  /* 0x0000001003037824 */ /* 0x000fe200078e00ff */
[----:B------:R-:W-:Y:S01]  /*1350*/  UMOV UR4, URZ ;  /* 0x000000ff00047c82 */ /* 0x000fe20008000000 */
[----:B------:R-:W2:Y:S01]  /*1360*/  LDC.64 R6, c[0x0][0x398] ;  /* 0x0000e600ff067b82 */ /* 0x000ea20000000a00 */
[----:B------:R-:W-:Y:S01]  /*1370*/  LEA.HI R11, R11, R2, RZ, 0x3 ;  /* 0x000000020b0b7211 */ /* 0x000fe200078f18ff */
[----:B------:R-:W-:Y:S01]  /*1380*/  UMOV UR7, UR9 ;  /* 0x0000000900077c82 */ /* 0x000fe20008000000 */
[----:B------:R-:W-:-:S02]  /*1390*/  LOP3.LUT R3, R3, 0x10, RZ, 0xc0, !PT ;  /* 0x0000001003037812 */ /* 0x000fc400078ec0ff */
[----:B------:R-:W-:-:S07]  /*13a0*/  SHF.R.S32.HI R15, RZ, 0x3, R11 ;  /* 0x00000003ff0f7819 */ /* 0x000fce000001140b */
.L_x_1863:
        /* <DEDUP_REMOVED lines=11> */
[----:B------:R-:W-:Y:S01]  /*1460*/  IMAD.U32 R12, RZ, RZ, UR20 ;  /* 0x00000014ff0c7e24 */ /* 0x000fe2000f8e00ff */
        /* <DEDUP_REMOVED lines=33> */
.L_x_1862:
        /* <DEDUP_REMOVED lines=14> */
.L_x_1864:
        /* <DEDUP_REMOVED lines=9> */
.L_x_1865:
        /* <DEDUP_REMOVED lines=9> */
.L_x_1866:
        /* <DEDUP_REMOVED lines=9> */
.L_x_1867:
        /* <DEDUP_REMOVED lines=9> */
.L_x_1868:
[----:B------:R-:W-:Y:S01]  /*19a0*/  ULEA UR5, UR24, UR5, 0x3 ;  /* 0x0000000518057291 */ /* 0x000fe2000f8e18ff */
[----:B------:R-:W-:Y:S02]  /*19b0*/  ISETP.GT.AND P0, PT, R0, UR9, PT ;  /* 0x0000000900007c0c */ /* 0x000fe4000bf04270 */
[----:B-----5:R-:W-:Y:S01]  /*19c0*/  PRMT R18, RZ, 0x5410, RZ ;  /* 0x00005410ff127816 */ /* 0x020fe200000000ff */
        /* <DEDUP_REMOVED lines=10> */
[----:B------:R-:W-:Y:S01]  /*1a70*/  MOV R5, UR13 ;  /* 0x0000000d00057c02 */ /* 0x000fe20008000f00 */
        /* <DEDUP_REMOVED lines=28> */
.L_x_1873:
[----:B------:R-:W-:-:S06]  /*1c40*/  UISETP.NE.AND UP1, UPT, UR9, UR5, UPT ;  /* 0x000000050900728c */ /* 0x000fcc000bf25270 */
[----:B------:R-:W-:-:S05]  /*1c50*/  PLOP3.LUT P0, PT, PT, PT, UP1, 0x80, 0x8 ;  /* 0x000000000008781c */ /* 0x000fca0003f0f018 */
[----:B------:R-:W-:Y:S01]  /*1c60*/  @!UP1 UMOV UR6, UR10 ;  /* 0x0000000a00069c82 */ /* 0x000fe20008000000 */
[----:B------:R-:W-:Y:S01]  /*1c70*/  @!UP1 UMOV UR7, UR11 ;  /* 0x0000000b00079c82 */ /* 0x000fe20008000000 */
[----:B------:R-:W-:Y:S01]  /*1c80*/  IMAD.U32 R24, RZ, RZ, UR6 ;  /* 0x00000006ff187e24 */ /* 0x000fe2000f8e00ff */
[----:B------:R-:W-:Y:S01]  /*1c90*/  MOV R25, UR7 ;  /* 0x0000000700197c02 */ /* 0x000fe20008000f00 */
[----:B------:R-:W-:Y:S01]  /*1ca0*/  @!UP1 ULEA UR12, UR4, UR26, 0x3 ;  /* 0x0000001a040c9291 */ /* 0x000fe2000f8e18ff */
[----:B------:R-:W-:-:S03]  /*1cb0*/  MOV R3, UR17 ;  /* 0x0000001100037c02 */ /* 0x000fc60008000f00 */
[----:B------:R0:W2:Y:S05]  /*1cc0*/  @!P0 LDG.E.U16.CONSTANT R12, desc[UR22][R24.64] ;  /* 0x00000016180c8981 */ /* 0x0000aa000c1e9500 */
[----:B------:R-:W3:Y:S01]  /*1cd0*/  @!P0 LDL.64 R26, [UR12+0x8] ;  /* 0x0000080cff1a8983 */ /* 0x000ee20008100a00 */
[----:B0-----:R-:W-:Y:S01]  /*1ce0*/  MOV R25, R89 ;  /* 0x0000005900197202 */ /* 0x001fe20000000f00 */
[----:B------:R-:W-:Y:S02]  /*1cf0*/  IMAD.MOV.U32 R24, RZ, RZ, R88 ;  /* 0x000000ffff187224 */ /* 0x000fe400078e0058 */
[----:B------:R-:W-:Y:S02]  /*1d00*/  IMAD.U32 R89, RZ, RZ, UR17 ;  /* 0x00000011ff597e24 */ /* 0x000fe4000f8e00ff */
[----:B------:R-:W-:Y:S01]  /*1d10*/  IMAD.WIDE R2, R3, 0x4, R24 ;  /* 0x0000000403027825 */ /* 0x000fe200078e0218 */
[----:B------:R-:W4:Y:S04]  /*1d20*/  LDG.E.128.CONSTANT R20, desc[UR22][R24.64] ;  /* 0x0000001618147981 */ /* 0x000f28000c1e9d00 */
[----:B------:R-:W5:Y:S01]  /*1d30*/  LDG.E.128.CONSTANT R8, desc[UR22][R2.64] ;  /* 0x0000001602087981 */ /* 0x000f62000c1e9d00 */
[----:B------:R-:W-:-:S05]  /*1d40*/  IMAD.WIDE R88, R89, 0x4, R2 ;  /* 0x0000000459587825 */ /* 0x000fca00078e0202 */
[----:B------:R-:W5:Y:S01]  /*1d50*/  LDG.E.128.CONSTANT R4, desc[UR22][R88.64] ;  /* 0x0000001658047981 */ /* 0x000f62000c1e9d00 */
[----:B------:R-:W-:Y:S01]  /*1d60*/  HFMA2 R0, -RZ, RZ, 0, 0.125 ;  /* 0x00003000ff007431 */ /* 0x000fe200000001ff */
[----:B------:R-:W0:Y:S01]  /*1d70*/  S2UR UR15, SR_CTAID.Y ;  /* 0x00000000000f79c3 */ /* 0x000e220000002600 */
[----:B------:R-:W-:Y:S01]  /*1d80*/  MOV R38, 0x2400 ;  /* 0x0000240000267802 */ /* 0x000fe20000000f00 */
[----:B------:R-:W-:Y:S02]  /*1d90*/  UISETP.NE.AND UP2, UPT, UR25, URZ, UPT ;  /* 0x000000ff1900728c */ /* 0x000fe4000bf45270 */
[----:B------:R-:W-:Y:S02]  /*1da0*/  @!UP1 UIADD3 UR6, UPT, UPT, UR4, 0x1, URZ ;  /* 0x0000000104069890 */ /* 0x000fe4000fffe0ff */
[----:B0-----:R-:W-:-:S04]  /*1db0*/  UIMAD UR12, UR15, -0x3, UR14 ;  /* 0xfffffffd0f0c78a4 */ /* 0x001fc8000f8e020e */
        /* <DEDUP_REMOVED lines=8> */
[----:B------:R-:W-:Y:S02]  /*1e40*/  LOP3.LUT R19, R20, 0x380038, RZ, 0xc0, !PT ;  /* 0x0038003814137812 */ /* 0x000fe400078ec0ff */
[----:B------:R-:W-:Y:S02]  /*1e50*/  SHF.R.U32.HI R43, RZ, 0x6, R20 ;  /* 0x00000006ff2b7819 */ /* 0x000fe40000011614 */
[----:B------:R-:W-:Y:S02]  /*1e60*/  SHF.R.U32.HI R24, RZ, 0xf, R21 ;  /* 0x0000000fff187819 */ /* 0x000fe40000011615 */
[C---:B------:R-:W-:Y:S02]  /*1e70*/  LOP3.LUT R60, R23.reuse, 0x70007, RZ, 0xc0, !PT ;  /* 0x00070007173c7812 */ /* 0x040fe400078ec0ff */
[----:B------:R-:W-:-:S02]  /*1e80*/  LOP3.LUT R34, R23, 0x380038, RZ, 0xc0, !PT ;  /* 0x0038003817227812 */ /* 0x000fc400078ec0ff */
[--C-:B------:R-:W-:Y:S02]  /*1e90*/  SHF.R.U32.HI R53, RZ, 0x6, R23.reuse ;  /* 0x00000006ff357819 */ /* 0x100fe40000011617 */
[----:B------:R-:W-:Y:S02]  /*1ea0*/  SHF.R.U32.HI R20, RZ, 0xf, R20 ;  /* 0x0000000fff147819 */ /* 0x000fe40000011614 */
[----:B------:R-:W-:Y:S02]  /*1eb0*/  SHF.R.U32.HI R23, RZ, 0xf, R23 ;  /* 0x0000000fff177819 */ /* 0x000fe40000011617 */
[----:B------:R-:W-:Y:S02]  /*1ec0*/  SHF.R.U32.HI R25, RZ, 0xf, R22 ;  /* 0x0000000fff197819 */ /* 0x000fe40000011616 */
[C---:B-----5:R-:W-:Y:S02]  /*1ed0*/  LOP3.LUT R44, R9.reuse, 0x70007, RZ, 0xc0, !PT ;  /* 0x00070007092c7812 */ /* 0x060fe400078ec0ff */
[----:B------:R-:W-:-:S02]  /*1ee0*/  LOP3.LUT R12, R9, 0x380038, RZ, 0xc0, !PT ;  /* 0x00380038090c7812 */ /* 0x000fc400078ec0ff */
[----:B------:R-:W-:Y:S02]  /*1ef0*/  SHF.R.U32.HI R27, RZ, 0x6, R9 ;  /* 0x00000006ff1b7819 */ /* 0x000fe40000011609 */
[C---:B------:R-:W-:Y:S02]  /*1f00*/  LOP3.LUT R49, R21.reuse, 0x70007, RZ, 0xc0, !PT ;  /* 0x0007000715317812 */ /* 0x040fe400078ec0ff */
[----:B------:R-:W-:Y:S02]  /*1f10*/  LOP3.LUT R32, R21, 0x380038, RZ, 0xc0, !PT ;  /* 0x0038003815207812 */ /* 0x000fe400078ec0ff */
[----:B------:R-:W-:Y:S02]  /*1f20*/  SHF.R.U32.HI R50, RZ, 0x6, R21 ;  /* 0x00000006ff327819 */ /* 0x000fe40000011615 */
[----:B------:R-:W-:Y:S02]  /*1f30*/  SHF.R.U32.HI R9, RZ, 0xe, R9 ;  /* 0x0000000eff097819 */ /* 0x000fe40000011609 */
        /* <DEDUP_REMOVED lines=10> */
[----:B------:R-:W-:Y:S02]  /*1fe0*/  SHF.R.U32.HI R22, RZ, 0x6, R8 ;  /* 0x00000006ff167819 */ /* 0x000fe40000011608 */
[C---:B------:R-:W-:Y:S02]  /*1ff0*/  LOP3.LUT R45, R10.reuse, 0x70007, RZ, 0xc0, !PT ;  /* 0x000700070a2d7812 */ /* 0x040fe400078ec0ff */
[----:B------:R-:W-:-:S02]  /*2000*/  LOP3.LUT R3, R10, 0x380038, RZ, 0xc0, !PT ;  /* 0x003800380a037812 */ /* 0x000fc400078ec0ff */
[--C-:B------:R-:W-:Y:S02]  /*2010*/  SHF.R.U32.HI R31, RZ, 0x6, R10.reuse ;  /* 0x00000006ff1f7819 */ /* 0x100fe4000001160a */
[----:B------:R-:W-:Y:S02]  /*2020*/  SHF.R.U32.HI R10, RZ, 0xe, R10 ;  /* 0x0000000eff0a7819 */ /* 0x000fe4000001160a */
[C---:B------:R-:W-:Y:S02]  /*2030*/  LOP3.LUT R48, R11.reuse, 0x70007, RZ, 0xc0, !PT ;  /* 0x000700070b307812 */ /* 0x040fe400078ec0ff */
[----:B------:R-:W-:Y:S02]  /*2040*/  LOP3.LUT R8, R11, 0x380038, RZ, 0xc0, !PT ;  /* 0x003800380b087812 */ /* 0x000fe400078ec0ff */
[----:B------:R-:W-:Y:S02]  /*2050*/  SHF.R.U32.HI R42, RZ, 0x6, R11 ;  /* 0x00000006ff2a7819 */ /* 0x000fe4000001160b */
[----:B------:R-:W-:-:S02]  /*2060*/  LOP3.LUT R25, R25, 0x10001, RZ, 0xc0, !PT ;  /* 0x0001000119197812 */ /* 0x000fc400078ec0ff */
[----:B------:R-:W-:Y:S02]  /*2070*/  LOP3.LUT R11, R24, 0x20002, R9, 0xf8, !PT ;  /* 0x00020002180b7812 */ /* 0x000fe400078ef809 */
[----:B------:R-:W-:Y:S02]  /*2080*/  LOP3.LUT R20, R20, 0x20002, R21, 0xf8, !PT ;  /* 0x0002000214147812 */ /* 0x000fe400078ef815 */
[----:B------:R-:W-:Y:S02]  /*2090*/  LOP3.LUT R36, R23, 0x20002, R26, 0xf8, !PT ;  /* 0x0002000217247812 */ /* 0x000fe400078ef81a */
[----:B------:R-:W-:Y:S02]  /*20a0*/  SHF.R.U32.HI R24, RZ, 0xd, R5 ;  /* 0x0000000dff187819 */ /* 0x000fe40000011605 */
[C---:B------:R-:W-:Y:S02]  /*20b0*/  LOP3.LUT R26, R4.reuse, 0x70007, RZ, 0xc0, !PT ;  /* 0x00070007041a7812 */ /* 0x040fe400078ec0ff */
[----:B------:R-:W-:-:S02]  /*20c0*/  LOP3.LUT R9, R4, 0x380038, RZ, 0xc0, !PT ;  /* 0x0038003804097812 */ /* 0x000fc400078ec0ff */
[--C-:B------:R-:W-:Y:S02]  /*20d0*/  SHF.R.U32.HI R21, RZ, 0x6, R4.reuse ;  /* 0x00000006ff157819 */ /* 0x100fe40000011604 */
[----:B------:R-:W-:Y:S02]  /*20e0*/  SHF.R.U32.HI R23, RZ, 0xd, R4 ;  /* 0x0000000dff177819 */ /* 0x000fe40000011604 */
[----:B------:R-:W-:Y:S02]  /*20f0*/  LOP3.LUT R10, R25, 0x20002, R10, 0xf8, !PT ;  /* 0x00020002190a7812 */ /* 0x000fe400078ef80a */
[C---:B------:R-:W-:Y:S02]  /*2100*/  LOP3.LUT R29, R5.reuse, 0x70007, RZ, 0xc0, !PT ;  /* 0x00070007051d7812 */ /* 0x040fe400078ec0ff */
[----:B------:R-:W-:Y:S02]  /*2110*/  LOP3.LUT R4, R5, 0x380038, RZ, 0xc0, !PT ;  /* 0x0038003805047812 */ /* 0x000fe400078ec0ff */
[----:B------:R-:W-:-:S02]  /*2120*/  SHF.R.U32.HI R28, RZ, 0x6, R5 ;  /* 0x00000006ff1c7819 */ /* 0x000fc40000011605 */
[C---:B------:R-:W-:Y:S02]  /*2130*/  LOP3.LUT R30, R6.reuse, 0x70007, RZ, 0xc0, !PT ;  /* 0x00070007061e7812 */ /* 0x040fe400078ec0ff */
[----:B------:R-:W-:Y:S02]  /*2140*/  LOP3.LUT R5, R6, 0x380038, RZ, 0xc0, !PT ;  /* 0x0038003806057812 */ /* 0x000fe400078ec0ff */
[--C-:B------:R-:W-:Y:S02]  /*2150*/  SHF.R.U32.HI R39, RZ, 0x6, R6.reuse ;  /* 0x00000006ff277819 */ /* 0x100fe40000011606 */
[----:B------:R-:W-:Y:S02]  /*2160*/  SHF.R.U32.HI R25, RZ, 0xd, R6 ;  /* 0x0000000dff197819 */ /* 0x000fe40000011606 */
[C---:B------:R-:W-:Y:S02]  /*2170*/  LOP3.LUT R41, R7.reuse, 0x70007, RZ, 0xc0, !PT ;  /* 0x0007000707297812 */ /* 0x040fe400078ec0ff */
[----:B------:R-:W-:-:S02]  /*2180*/  LOP3.LUT R6, R7, 0x380038, RZ, 0xc0, !PT ;  /* 0x0038003807067812 */ /* 0x000fc400078ec0ff */
[--C-:B------:R-:W-:Y:S02]  /*2190*/  SHF.R.U32.HI R40, RZ, 0x6, R7.reuse ;  /* 0x00000006ff287819 */ /* 0x100fe40000011607 */
[----:B------:R-:W-:Y:S02]  /*21a0*/  LOP3.LUT R24, R11, 0x40004, R24, 0xf8, !PT ;  /* 0x000400040b187812 */ /* 0x000fe400078ef818 */
[----:B------:R-:W-:Y:S02]  /*21b0*/  SHF.R.U32.HI R7, RZ, 0xd, R7 ;  /* 0x0000000dff077819 */ /* 0x000fe40000011607 */
[----:B------:R-:W-:Y:S02]  /*21c0*/  LOP3.LUT R11, R51, 0x380038, RZ, 0xc0, !PT ;  /* 0x00380038330b7812 */ /* 0x000fe400078ec0ff */
[----:B------:R-:W-:Y:S02]  /*21d0*/  LOP3.LUT R23, R20, 0x40004, R23, 0xf8, !PT ;  /* 0x0004000414177812 */ /* 0x000fe400078ef817 */
[----:B------:R-:W-:-:S02]  /*21e0*/  LOP3.LUT R19, R19, 0x64006400, RZ, 0xfc, !PT ;  /* 0x6400640013137812 */ /* 0x000fc400078efcff */
[----:B------:R-:W-:Y:S02]  /*21f0*/  LOP3.LUT R20, R36, 0x40004, R7, 0xf8, !PT ;  /* 0x0004000424147812 */ /* 0x000fe400078ef807 */
[----:B------:R-:W-:Y:S01]  /*2200*/  LOP3.LUT R55, R11, 0x64006400, RZ, 0xfc, !PT ;  /* 0x640064000b377812 */ /* 0x000fe200078efcff */
[-C--:B------:R-:W-:Y:S01]  /*2210*/  HFMA2 R81, R19, R0.reuse.H0_H0, -132, -132 ;  /* 0xd820d82013517431 */ /* 0x080fe20000040000 */
[----:B------:R-:W-:Y:S02]  /*2220*/  LOP3.LUT R7, R43, 0x380038, RZ, 0xc0, !PT ;  /* 0x003800382b077812 */ /* 0x000fe400078ec0ff */
[----:B------:R-:W-:Y:S01]  /*2230*/  LOP3.LUT R11, R2, 0x64006400, RZ, 0xfc, !PT ;  /* 0x64006400020b7812 */ /* 0x000fe200078efcff */
[-C--:B------:R-:W-:Y:S01]  /*2240*/  HFMA2 R55, R55, R0.reuse.H0_H0, -132, -132 ;  /* 0xd820d82037377431 */ /* 0x080fe20000040000 */
        /* <DEDUP_REMOVED lines=13> */
[----:B------:R-:W-:Y:S01]  /*2320*/  HFMA2 R56, R37, R0.H0_H0, -132, -132 ;  /* 0xd820d82025387431 */ /* 0x000fe20000040000 */
        /* <DEDUP_REMOVED lines=221> */
.L_x_1870:
        /* <DEDUP_REMOVED lines=81> */
.L_x_1872:
        /* <DEDUP_REMOVED lines=77> */
.L_x_1871:
        /* <DEDUP_REMOVED lines=8> */
.L_x_1869:
[----:B------:R-:W0:Y:S01]  /*3b60*/  S2R R0, SR_CTAID.X ;  /* 0x0000000000007919 */ /* 0x000e220000002500 */
[----:B------:R-:W1:Y:S01]  /*3b70*/  LDC.64 R4, c[0x0][0x3a0] ;  /* 0x0000e800ff047b82 */ /* 0x000e620000000a00 */
[----:B------:R-:W-:Y:S01]  /*3b80*/  UIMAD UR15, UR15, 0x3, URZ ;  /* 0x000000030f0f78a4 */ /* 0x000fe2000f8e02ff */
[----:B------:R-:W-:Y:S01]  /*3b90*/  HMUL2 R7, R18, UR25.H0_H0 ;  /* 0x2000001912077c32 */ /* 0x000fe20008000000 */
[----:B------:R-:W0:Y:S02]  /*3ba0*/  S2R R3, SR_TID.X ;  /* 0x0000000000037919 */ /* 0x000e240000002100 */
[----:B0-----:R-:W-:Y:S02]  /*3bb0*/  LEA R0, R0, R3, 0x6 ;  /* 0x0000000300007211 */ /* 0x001fe400078e30ff */
[----:B------:R-:W-:-:S03]  /*3bc0*/  MOV R3, UR15 ;  /* 0x0000000f00037c02 */ /* 0x000fc60008000f00 */
[----:B------:R-:W-:-:S04]  /*3bd0*/  IMAD.SHL.U32 R0, R0, 0x4, RZ ;  /* 0x0000000400007824 */ /* 0x000fc800078e00ff */
        /* <DEDUP_REMOVED lines=12> */
.L_x_1877:
[----:B------:R-:W0:Y:S02]  /*3ca0*/  LDS R2, [R0] ;  /* 0x0000000000027984 */ /* 0x000e240000000800 */
[----:B0-----:R-:W-:-:S05]  /*3cb0*/  HADD2 R3, R2, R7 ;  /* 0x0000000702037230 */ /* 0x001fca0000000000 */
[----:B------:R-:W0:Y:S02]  /*3cc0*/  ATOMS.CAST.SPIN P0, [R0], R2, R3 ;  /* 0x000000020000758d */ /* 0x000e240001800003 */
[----:B0-----:R-:W-:Y:S05]  /*3cd0*/  @!P0 BRA `(.L_x_1877) ;  /* 0xfffffffc00f08947 */ /* 0x001fea000383ffff */
[----:B------:R-:W-:Y:S05]  /*3ce0*/  BRA `(.L_x_1875) ;  /* 0x00000000000c7947 */ /* 0x000fea0003800000 */
.L_x_1876:
[----:B------:R-:W2:Y:S02]  /*3cf0*/  LD.E R0, desc[UR22][R4.64] ;  /* 0x0000001604007980 */ /* 0x000ea4000c101900 */
[----:B--2---:R-:W-:-:S05]  /*3d00*/  IADD3 R3, PT, PT, R7, R0, RZ ;  /* 0x0000000007037210 */ /* 0x004fca0007ffe0ff */
[----:B------:R0:W-:Y:S02]  /*3d10*/  ST.E desc[UR22][R4.64], R3 ;  /* 0x0000000304007985 */ /* 0x0001e4000c101916 */
.L_x_1875:
[----:B------:R-:W-:Y:S05]  /*3d20*/  BSYNC.RECONVERGENT B0 ;  /* 0x0000000000007941 */ /* 0x000fea0003800200 */
.L_x_1874:
[----:B------:R1:W-:Y:S01]  /*3d30*/  ATOM.E.ADD.F16x2.RN.STRONG.GPU P0, RZ, desc[UR22][R4.64+0x4], R17 ;  /* 0x8000041104ff79a2 */ /* 0x0003e2000c10e116 */
[----:B------:R-:W-:Y:S04]  /*3d40*/  BSSY.RECONVERGENT B0, `(.L_x_1878) ;  /* 0x000000e000007945 */ /* 0x000fe80003800200 */
[----:B-1----:R-:W-:Y:S05]  /*3d50*/  @P0 BRA `(.L_x_1879) ;  /* 0x0000000000300947 */ /* 0x002fea0003800000 */
[----:B------:R-:W1:Y:S02]  /*3d60*/  QSPC.E.S P0, RZ, [R4+0x4] ;  /* 0x0000040004ff73aa */ /* 0x000e640000000500 */
[----:B-1----:R-:W-:Y:S05]  /*3d70*/  @!P0 BRA `(.L_x_1880) ;  /* 0x00000000001c8947 */ /* 0x002fea0003800000 */
[----:B------:R-:W-:-:S05]  /*3d80*/  IMAD.MOV.U32 R2, RZ, RZ, R4 ;  /* 0x000000ffff027224 */ /* 0x000fca00078e0004 */
[----:B------:R-:W-:-:S07]  /*3d90*/  MOV R0, R2 ;  /* 0x0000000200007202 */ /* 0x000fce0000000f00 */
.L_x_1881:
[----:B------:R-:W0:Y:S02]  /*3da0*/  LDS R2, [R0+0x4] ;  /* 0x0000040000027984 */ /* 0x000e240000000800 */
[----:B0-----:R-:W-:-:S05]  /*3db0*/  HFMA2 R3, R2, 1, 1, R17 ;  /* 0x3c003c0002037831 */ /* 0x001fca0000000011 */
[----:B------:R-:W0:Y:S02]  /*3dc0*/  ATOMS.CAST.SPIN P0, [R0+0x4], R2, R3 ;  /* 0x000004020000758d */ /* 0x000e240001800003 */
[----:B0-----:R-:W-:Y:S05]  /*3dd0*/  @!P0 BRA `(.L_x_1881) ;  /* 0xfffffffc00f08947 */ /* 0x001fea000383ffff */
[----:B------:R-:W-:Y:S05]  /*3de0*/  BRA `(.L_x_1879) ;  /* 0x00000000000c7947 */ /* 0x000fea0003800000 */
.L_x_1880:
[----:B------:R-:W0:Y:S02]  /*3df0*/  LD.E R0, desc[UR22][R4.64+0x4] ;  /* 0x0000041604007980 */ /* 0x000e24000c101900 */
[----:B0-----:R-:W-:-:S05]  /*3e00*/  IADD3 R3, PT, PT, R17, R0, RZ ;  /* 0x0000000011037210 */ /* 0x001fca0007ffe0ff */
[----:B------:R1:W-:Y:S02]  /*3e10*/  ST.E desc[UR22][R4.64+0x4], R3 ;  /* 0x0000040304007985 */ /* 0x0003e4000c101916 */
.L_x_1879:
[----:B------:R-:W-:Y:S05]  /*3e20*/  BSYNC.RECONVERGENT B0 ;  /* 0x0000000000007941 */ /* 0x000fea0003800200 */
.L_x_1878:
        /* <DEDUP_REMOVED lines=13> */
.L_x_1885:
[----:B------:R-:W0:Y:S02]  /*3f00*/  LDS R2, [R0] ;  /* 0x0000000000027984 */ /* 0x000e240000000800 */
[----:B0-----:R-:W-:-:S05]  /*3f10*/  HADD2 R3, R2, R7 ;  /* 0x0000000702037230 */ /* 0x001fca0000000000 */
[----:B------:R-:W0:Y:S02]  /*3f20*/  ATOMS.CAST.SPIN P0, [R0], R2, R3 ;  /* 0x000000020000758d */ /* 0x000e240001800003 */
[----:B0-----:R-:W-:Y:S05]  /*3f30*/  @!P0 BRA `(.L_x_1885) ;  /* 0xfffffffc00f08947 */ /* 0x001fea000383ffff */
[----:B------:R-:W-:Y:S05]  /*3f40*/  BRA `(.L_x_1883) ;  /* 0x00000000000c7947 */ /* 0x000fea0003800000 */
.L_x_1884:
[----:B------:R-:W2:Y:S02]  /*3f50*/  LD.E R0, desc[UR22][R4.64] ;  /* 0x0000001604007980 */ /* 0x000ea4000c101900 */
[----:B--2---:R-:W-:-:S05]  /*3f60*/  IADD3 R3, PT, PT, R7, R0, RZ ;  /* 0x0000000007037210 */ /* 0x004fca0007ffe0ff */
[----:B------:R0:W-:Y:S02]  /*3f70*/  ST.E desc[UR22][R4.64], R3 ;  /* 0x0000000304007985 */ /* 0x0001e4000c101916 */
.L_x_1883:
[----:B------:R-:W-:Y:S05]  /*3f80*/  BSYNC.RECONVERGENT B0 ;  /* 0x0000000000007941 */ /* 0x000fea0003800200 */
.L_x_1882:
[----:B------:R1:W-:Y:S01]  /*3f90*/  ATOM.E.ADD.F16x2.RN.STRONG.GPU P0, RZ, desc[UR22][R4.64+0x4], R15 ;  /* 0x8000040f04ff79a2 */ /* 0x0003e2000c10e116 */
[----:B------:R-:W-:Y:S04]  /*3fa0*/  BSSY.RECONVERGENT B0, `(.L_x_1886) ;  /* 0x000000e000007945 */ /* 0x000fe80003800200 */
[----:B-1----:R-:W-:Y:S05]  /*3fb0*/  @P0 BRA `(.L_x_1887) ;  /* 0x0000000000300947 */ /* 0x002fea0003800000 */
[----:B------:R-:W1:Y:S02]  /*3fc0*/  QSPC.E.S P0, RZ, [R4+0x4] ;  /* 0x0000040004ff73aa */ /* 0x000e640000000500 */
[----:B-1----:R-:W-:Y:S05]  /*3fd0*/  @!P0 BRA `(.L_x_1888) ;  /* 0x00000000001c8947 */ /* 0x002fea0003800000 */
[----:B------:R-:W-:-:S04]  /*3fe0*/  MOV R2, R4 ;  /* 0x0000000400027202 */ /* 0x000fc80000000f00 */
[----:B------:R-:W-:-:S07]  /*3ff0*/  MOV R0, R2 ;  /* 0x0000000200007202 */ /* 0x000fce0000000f00 */
.L_x_1889:
[----:B------:R-:W0:Y:S02]  /*4000*/  LDS R2, [R0+0x4] ;  /* 0x0000040000027984 */ /* 0x000e240000000800 */
[----:B0-----:R-:W-:-:S05]  /*4010*/  HFMA2 R3, R2, 1, 1, R15 ;  /* 0x3c003c0002037831 */ /* 0x001fca000000000f */
[----:B------:R-:W0:Y:S02]  /*4020*/  ATOMS.CAST.SPIN P0, [R0+0x4], R2, R3 ;  /* 0x000004020000758d */ /* 0x000e240001800003 */
[----:B0-----:R-:W-:Y:S05]  /*4030*/  @!P0 BRA `(.L_x_1889) ;  /* 0xfffffffc00f08947 */ /* 0x001fea000383ffff */
[----:B------:R-:W-:Y:S05]  /*4040*/  BRA `(.L_x_1887) ;  /* 0x00000000000c7947 */ /* 0x000fea0003800000 */
.L_x_1888:
[----:B------:R-:W0:Y:S02]  /*4050*/  LD.E R0, desc[UR22][R4.64+0x4] ;  /* 0x0000041604007980 */ /* 0x000e24000c101900 */
[----:B0-----:R-:W-:-:S05]  /*4060*/  IMAD.IADD R3, R15, 0x1, R0 ;  /* 0x000000010f037824 */ /* 0x001fca00078e0200 */
[----:B------:R1:W-:Y:S02]  /*4070*/  ST.E desc[UR22][R4.64+0x4], R3 ;  /* 0x0000040304007985 */ /* 0x0003e4000c101916 */
.L_x_1887:
[----:B------:R-:W-:Y:S05]  /*4080*/  BSYNC.RECONVERGENT B0 ;  /* 0x0000000000007941 */ /* 0x000fea0003800200 */
.L_x_1886:
        /* <DEDUP_REMOVED lines=14> */
.L_x_1893:
[----:B------:R-:W0:Y:S02]  /*4170*/  LDS R2, [R0] ;  /* 0x0000000000027984 */ /* 0x000e240000000800 */
[----:B0-----:R-:W-:-:S05]  /*4180*/  HADD2 R3, R2, R7 ;  /* 0x0000000702037230 */ /* 0x001fca0000000000 */
[----:B------:R-:W0:Y:S02]  /*4190*/  ATOMS.CAST.SPIN P0, [R0], R2, R3 ;  /* 0x000000020000758d */ /* 0x000e240001800003 */
[----:B0-----:R-:W-:Y:S05]  /*41a0*/  @!P0 BRA `(.L_x_1893) ;  /* 0xfffffffc00f08947 */ /* 0x001fea000383ffff */
[----:B------:R-:W-:Y:S05]  /*41b0*/  BRA `(.L_x_1891) ;  /* 0x00000000000c7947 */ /* 0x000fea0003800000 */
.L_x_1892:
[----:B------:R-:W2:Y:S02]  /*41c0*/  LD.E R0, desc[UR22][R4.64] ;  /* 0x0000001604007980 */ /* 0x000ea4000c101900 */
[----:B--2---:R-:W-:-:S05]  /*41d0*/  IMAD.IADD R3, R7, 0x1, R0 ;  /* 0x0000000107037824 */ /* 0x004fca00078e0200 */
[----:B------:R0:W-:Y:S02]  /*41e0*/  ST.E desc[UR22][R4.64], R3 ;  /* 0x0000000304007985 */ /* 0x0001e4000c101916 */
.L_x_1891:
[----:B------:R-:W-:Y:S05]  /*41f0*/  BSYNC.RECONVERGENT B0 ;  /* 0x0000000000007941 */ /* 0x000fea0003800200 */
.L_x_1890:
[----:B------:R1:W-:Y:S02]  /*4200*/  ATOM.E.ADD.F16x2.RN.STRONG.GPU P0, RZ, desc[UR22][R4.64+0x4], R13 ;  /* 0x8000040d04ff79a2 */ /* 0x0003e4000c10e116 */
[----:B-1----:R-:W-:Y:S05]  /*4210*/  @P0 EXIT ;  /* 0x000000000000094d */ /* 0x002fea0003800000 */
[----:B------:R-:W1:Y:S02]  /*4220*/  QSPC.E.S P0, RZ, [R4+0x4] ;  /* 0x0000040004ff73aa */ /* 0x000e640000000500 */
[----:B-1----:R-:W-:Y:S05]  /*4230*/  @!P0 BRA `(.L_x_1894) ;  /* 0x00000000001c8947 */ /* 0x002fea0003800000 */
[----:B------:R-:W-:-:S04]  /*4240*/  MOV R2, R4 ;  /* 0x0000000400027202 */ /* 0x000fc80000000f00 */
[----:B------:R-:W-:-:S07]  /*4250*/  MOV R0, R2 ;  /* 0x0000000200007202 */ /* 0x000fce0000000f00 */
.L_x_1895:
[----:B------:R-:W0:Y:S02]  /*4260*/  LDS R2, [R0+0x4] ;  /* 0x0000040000027984 */ /* 0x000e240000000800 */
[----:B0-----:R-:W-:-:S05]  /*4270*/  HFMA2 R3, R2, 1, 1, R13 ;  /* 0x3c003c0002037831 */ /* 0x001fca000000000d */
[----:B------:R-:W0:Y:S02]  /*4280*/  ATOMS.CAST.SPIN P0, [R0+0x4], R2, R3 ;  /* 0x000004020000758d */ /* 0x000e240001800003 */
[----:B0-----:R-:W-:Y:S05]  /*4290*/  @!P0 BRA `(.L_x_1895) ;  /* 0xfffffffc00f08947 */ /* 0x001fea000383ffff */
[----:B------:R-:W-:Y:S05]  /*42a0*/  EXIT ;  /* 0x000000000000794d */ /* 0x000fea0003800000 */
.L_x_1894:
[----:B------:R-:W0:Y:S02]  /*42b0*/  LD.E R0, desc[UR22][R4.64+0x4] ;  /* 0x0000041604007980 */ /* 0x000e24000c101900 */
[----:B0-----:R-:W-:-:S05]  /*42c0*/  IADD3 R3, PT, PT, R13, R0, RZ ;  /* 0x000000000d037210 */ /* 0x001fca0007ffe0ff */
[----:B------:R-:W-:Y:S01]  /*42d0*/  ST.E desc[UR22][R4.64+0x4], R3 ;  /* 0x0000040304007985 */ /* 0x000fe2000c101916 */
[----:B------:R-:W-:Y:S05]  /*42e0*/  EXIT ;  /* 0x000000000000794d */ /* 0x000fea0003800000 */
.L_x_1896:
        /* <DEDUP_REMOVED lines=9> */
.L_x_3941:


//--------------------- .text._Z23gemm_half_q_half_kernelILi3ELi6ELb1ELb1ELi64EEvPK6__halfPKjS4_S2_PS0_iiiiPKtS7_iiiiiibS2_i --------------------------
	.section	.text._Z23gemm_half_q_half_kernelILi3ELi6ELb1ELb1ELi64EEvPK6__halfPKjS4_S2_PS0_iiiiPKtS7_iiiiiibS2_i,"ax",@progbits
	.align	128
        .global         _Z23gemm_half_q_half_kernelILi3ELi6ELb1ELb1ELi64EEvPK6__halfPKjS4_S2_PS0_iiiiPKtS7_iiiiiibS2_i
        .type           _Z23gemm_half_q_half_kernelILi3ELi6ELb1ELb1ELi64EEvPK6__halfPKjS4_S2_PS0_iiiiPKtS7_iiiiiibS2_i,@function
        .size           _Z23gemm_half_q_half_kernelILi3ELi6ELb1ELb1ELi64EEvPK6__halfPKjS4_S2_PS0_iiiiPKtS7_iiiiiibS2_i,(.L_x_3942 - _Z23gemm_half_q_half_kernelILi3ELi6ELb1ELb1ELi64EEvPK6__halfPKjS4_S2_PS0_iiiiPKtS7_iiiiiibS2_i)
        .other          _Z23gemm_half_q_half_kernelILi3ELi6ELb1ELb1ELi64EEvPK6__halfPKjS4_S2_PS0_iiiiPKtS7_iiiiiibS2_i,@"STO_CUDA_ENTRY STV_DEFAULT"
_Z23gemm_half_q_half_kernelILi3ELi6ELb1ELb1ELi64EEvPK6__halfPKjS4_S2_PS0_iiiiPKtS7_iiiiiibS2_i:
.text._Z23gemm_half_q_half_kernelILi3ELi6ELb1ELb1ELi64EEvPK6__halfPKjS4_S2_PS0_iiiiPKtS7_iiiiiibS2_i:
[----:B------:R-:W0:Y:S08]  /*0000*/  LDC R1, c[0x0][0x37c] ;  /* 0x0000df00ff017b82 */ /* 0x000e300000000800 */
[----:B------:R-:W1:Y:S01]  /*0010*/  S2UR UR7, SR_CTAID.Y ;  /* 0x00000000000779c3 */ /* 0x000e620000002600 */
[----:B0-----:R-:W-:-:S07]  /*0020*/  IADD3 R1, PT, PT, R1, -0x10, RZ ;  /* 0xfffffff001017810 */ /* 0x001fce0007ffe0ff */
[----:B------:R-:W0:Y:S01]  /*0030*/  LDC R51, c[0x0][0x3a8] ;  /* 0x0000ea00ff337b82 */ /* 0x000e220000000800 */
[----:B-1----:R-:W-:-:S06]  /*0040*/  UIMAD UR6, UR7, 0x3, URZ ;  /* 0x00000003070678a4 */ /* 0x002fcc000f8e02ff */
        /* <DEDUP_REMOVED lines=25> */
.L_x_1897:
        /* <DEDUP_REMOVED lines=41> */
.L_x_1903:
[----:B------:R-:W-:Y:S01]  /*0470*/  IMAD.IADD R9, R17, 0x1, R4 ;  /* 0x0000000111097824 */ /* 0x000fe200078e0204 */
[----:B------:R-:W-:-:S04]  /*0480*/  IADD3 R7, P2, PT, R20, R17, RZ ;  /* 0x0000001114077210 */ /* 0x000fc80007f5e0ff */
[----:B------:R-:W-:Y:S02]  /*0490*/  IADD3 R11, PT, PT, R9, R4, RZ ;  /* 0x00000004090b7210 */ /* 0x000fe40007ffe0ff */
[----:B------:R-:W-:Y:S02]  /*04a0*/  LEA.HI.X.SX32 R8, R17, RZ, 0x1, P2 ;  /* 0x000000ff11087211 */ /* 0x000fe400010f0eff */
[----:B------:R-:W-:Y:S01]  /*04b0*/  LEA R6, P2, R7, UR4, 0x1 ;  /* 0x0000000407067c11 */ /* 0x000fe2000f8408ff */
        /* <DEDUP_REMOVED lines=27> */
.L_x_1902:
        /* <DEDUP_REMOVED lines=20> */
.L_x_1904:
[----:B------:R-:W-:-:S13]  /*07b0*/  ISETP.EQ.AND P2, PT, R15, RZ, PT ;  /* 0x000000ff0f00720c */ /* 0x000fda0003f42270 */
[----:B------:R-:W-:Y:S05]  /*07c0*/  @!P0 BRA P2, `(.L_x_1899) ;  /* 0x0000000400788947 */ /* 0x000fea0001000000 */
.L_x_1901:
[----:B------:R-:W-:-:S04]  /*07d0*/  IADD3 R7, P0, PT, R20, R17, RZ ;  /* 0x0000001114077210 */ /* 0x000fc80007f1e0ff */
        /* <DEDUP_REMOVED lines=11> */
.L_x_1900:
        /* <DEDUP_REMOVED lines=16> */
.L_x_1907:
        /* <DEDUP_REMOVED lines=32> */
.L_x_1906:
        /* <DEDUP_REMOVED lines=21> */
.L_x_1908:
[----:B------:R-:W-:-:S13]  /*0ce0*/  ISETP.NE.OR P0, PT, R15, RZ, P0 ;  /* 0x000000ff0f00720c */ /* 0x000fda0000705670 */
[----:B------:R-:W-:Y:S05]  /*0cf0*/  @!P0 BRA `(.L_x_1899) ;  /* 0x00000000002c8947 */ /* 0x000fea0003800000 */
.L_x_1905:
        /* <DEDUP_REMOVED lines=11> */
.L_x_1899:
[----:B0-----:R-:W-:Y:S05]  /*0db0*/  BSYNC.RECONVERGENT B0 ;  /* 0x0000000000007941 */ /* 0x001fea0003800200 */
.L_x_1898:
        /* <DEDUP_REMOVED lines=8> */
[----:B------:R-:W-:Y:S02]  /*0e40*/  IMAD.MOV R5, RZ, RZ, -R5 ;  /* 0x000000ffff057224 */ /* 0x000fe400078e0a05 */
        /* <DEDUP_REMOVED lines=9> */
[----:B-1----:R-:W0:Y:S01]  /*0ee0*/  LDC.64 R14, c[0x0][0x3a0] ;  /* 0x0000e800ff0e7b82 */ /* 0x002e220000000a00 */
[----:B------:R-:W-:-:S13]  /*0ef0*/  PLOP3.LUT P0, PT, PT, PT, PT, 0x8, 0x80 ;  /* 0x000000000080781c */ /* 0x000fda0003f0e170 */
.L_x_1912:
        /* <DEDUP_REMOVED lines=14> */
[----:B--2---:R-:W-:Y:S05]  /*0fe0*/  @!P2 BRA `(.L_x_1912) ;  /* 0xfffffffc00c4a947 */ /* 0x004fea000383ffff */
.L_x_1911:
[----:B------:R-:W-:-:S05]  /*0ff0*/  IMAD.MOV R6, RZ, RZ, -R5 ;  /* 0x000000ffff067224 */ /* 0x000fca00078e0a05 */
[----:B------:R-:W-:-:S13]  /*1000*/  ISETP.GT.AND P2, PT, R6, 0x1, PT ;  /* 0x000000010600780c */ /* 0x000fda0003f44270 */
[----:B------:R-:W-:Y:S05]  /*1010*/  @!P2 BRA `(.L_x_1913) ;  /* 0x000000000024a947 */ /* 0x000fea0003800000 */
[----:B------:R-:W1:Y:S01]  /*1020*/  LDC.64 R8, c[0x0][0x3a0] ;  /* 0x0000e800ff087b82 */ /* 0x000e620000000a00 */
[-C--:B------:R-:W-:Y:S01]  /*1030*/  IADD3 R10, PT, PT, R3, R43.reuse, RZ ;  /* 0x0000002b030a7210 */ /* 0x080fe20007ffe0ff */
[----:B------:R-:W-:Y:S01]  /*1040*/  VIADD R5, R5, 0x2 ;  /* 0x0000000205057836 */ /* 0x000fe20000000000 */
[----:B------:R-:W-:Y:S01]  /*1050*/  PLOP3.LUT P0, PT, PT, PT, PT, 0x8, 0x80 ;  /* 0x000000000080781c */ /* 0x000fe20003f0e170 */
[----:B-1----:R-:W-:Y:S01]  /*1060*/  IMAD.WIDE R6, R3, 0x2, R8 ;  /* 0x0000000203067825 */ /* 0x002fe200078e0208 */
[----:B------:R-:W-:-:S03]  /*1070*/  IADD3 R3, PT, PT, R10, R43, RZ ;  /* 0x0000002b0a037210 */ /* 0x000fc60007ffe0ff */
[----:B------:R-:W-:Y:S01]  /*1080*/  IMAD.WIDE R8, R10, 0x2, R8 ;  /* 0x000000020a087825 */ /* 0x000fe200078e0208 */
[----:B------:R0:W-:Y:S04]  /*1090*/  STG.E.64 desc[UR8][R6.64], RZ ;  /* 0x000000ff06007986 */ /* 0x0001e8000c101b08 */
[----:B------:R0:W-:Y:S03]  /*10a0*/  STG.E.64 desc[UR8][R8.64], RZ ;  /* 0x000000ff08007986 */ /* 0x0001e6000c101b08 */
.L_x_1913:
[----:B------:R-:W-:-:S13]  /*10b0*/  ISETP.NE.OR P0, PT, R5, RZ, P0 ;  /* 0x000000ff0500720c */ /* 0x000fda0000705670 */
[----:B------:R-:W-:Y:S05]  /*10c0*/  @!P0 BRA `(.L_x_1909) ;  /* 0x00000000001c8947 */ /* 0x000fea0003800000 */
.L_x_1910:
[----:B01----:R-:W0:Y:S02]  /*10d0*/  LDC.64 R6, c[0x0][0x3a0] ;  /* 0x0000e800ff067b82 */ /* 0x003e240000000a00 */
.L_x_1914:
[C---:B0-----:R-:W-:Y:S01]  /*10e0*/  IMAD.WIDE R8, R3.reuse, 0x2, R6 ;  /* 0x0000000203087825 */ /* 0x041fe200078e0206 */
[----:B------:R-:W-:-:S03]  /*10f0*/  IADD3 R3, PT, PT, R3, R43, RZ ;  /* 0x0000002b03037210 */ /* 0x000fc60007ffe0ff */
[----:B------:R-:W-:Y:S01]  /*1100*/  VIADD R5, R5, 0x1 ;  /* 0x0000000105057836 */ /* 0x000fe20000000000 */
[----:B------:R2:W-:Y:S04]  /*1110*/  STG.E.64 desc[UR8][R8.64], RZ ;  /* 0x000000ff08007986 */ /* 0x0005e8000c101b08 */
[----:B------:R-:W-:-:S13]  /*1120*/  ISETP.NE.AND P0, PT, R5, RZ, PT ;  /* 0x000000ff0500720c */ /* 0x000fda0003f05270 */
[----:B--2---:R-:W-:Y:S05]  /*1130*/  @P0 BRA `(.L_x_1914) ;  /* 0xfffffffc00e80947 */ /* 0x004fea000383ffff */
.L_x_1909:
        /* <DEDUP_REMOVED lines=15> */
.L_x_1916:
        /* <DEDUP_REMOVED lines=38> */
[----:B0-----:R-:W-:Y:S01]  /*1490*/  PRMT R9, R9, 0x5410, R8 ;  /* 0x0000541009097816 */ /* 0x001fe20000000008 */
[C---:B------:R-:W-:Y:S02]  /*14a0*/  IMAD R8, R14.reuse, 0x8, R1 ;  /* 0x000000080e087824 */ /* 0x040fe400078e0201 */
[----:B------:R-:W-:Y:S02]  /*14b0*/  VIADD R14, R14, 0x1 ;  /* 0x000000010e0e7836 */ /* 0x000fe40000000000 */
[----:B------:R-:W-:-:S05]  /*14c0*/  HMUL2 R21, R9, R10.H0_H0 ;  /* 0x2000000a09157232 */ /* 0x000fca0000000000 */
[----:B------:R0:W-:Y:S01]  /*14d0*/  STL.64 [R8], R20 ;  /* 0x0000001408007387 */ /* 0x0001e20000100a00 */
[----:B------:R-:W-:Y:S05]  /*14e0*/  @!P0 BRA `(.L_x_1916) ;  /* 0xfffffffc00508947 */ /* 0x000fea000383ffff */
.L_x_1915:
[----:B------:R1:W5:Y:S01]  /*14f0*/  LDL.64 R100, [R1] ;  /* 0x0000000001647983 */ /* 0x0003620000100a00 */
[----:B------:R-:W2:Y:S01]  /*1500*/  LDCU UR4, c[0x0][0x3c8] ;  /* 0x00007900ff0477ac */ /* 0x000ea20008000800 */
[----:B------:R-:W-:Y:S02]  /*1510*/  HFMA2 R5, -RZ, RZ, 0, 0 ;  /* 0x00000000ff057431 */ /* 0x000fe400000001ff */
[----:B------:R-:W-:Y:S01]  /*1520*/  IMAD.MOV.U32 R10, RZ, RZ, RZ ;  /* 0x000000ffff0a7224 */ /* 0x000fe200078e00ff */
[----:B------:R-:W-:Y:S01]  /*1530*/  MOV R9, RZ ;  /* 0x000000ff00097202 */ /* 0x000fe20000000f00 */
[----:B------:R-:W3:Y:S01]  /*1540*/  LDCU UR5, c[0x0][0x3cc] ;  /* 0x00007980ff0577ac */ /* 0x000ee20008000800 */
[----:B------:R-:W-:Y:S01]  /*1550*/  IMAD.MOV.U32 R12, RZ, RZ, RZ ;  /* 0x000000ffff0c7224 */ /* 0x000fe200078e00ff */
        /* <DEDUP_REMOVED lines=21> */
.L_x_1917:
        /* <DEDUP_REMOVED lines=8> */
.L_x_1918:
        /* <DEDUP_REMOVED lines=8> */
.L_x_1919:
        /* <DEDUP_REMOVED lines=8> */
.L_x_1920:
        /* <DEDUP_REMOVED lines=8> */
.L_x_1921:
[----:B------:R-:W-:Y:S01]  /*18b0*/  LEA R0, R11, R0, 0x3 ;  /* 0x000000000b007211 */ /* 0x000fe200078e18ff */
[----:B------:R-:W0:Y:S01]  /*18c0*/  LDCU.64 UR10, c[0x0][0x388] ;  /* 0x00007100ff0a77ac */ /* 0x000e220008000a00 */
[----:B------:R-:W1:Y:S01]  /*18d0*/  S2UR UR5, SR_CgaCtaId ;  /* 0x00000000000579c3 */ /* 0x000e620000008800 */
[----:B------:R-:W-:Y:S01]  /*18e0*/  VIMNMX R4, PT, PT, R4, UR12, PT ;  /* 0x0000000c04047c48 */ /* 0x000fe2000bfe0100 */
[----:B------:R-:W-:Y:S01]  /*18f0*/  IMAD.MOV.U32 R44, RZ, RZ, RZ ;  /* 0x000000ffff2c7224 */ /* 0x000fe200078e00ff */
        /* <DEDUP_REMOVED lines=13> */
[----:B-1----:R-:W-:Y:S01]  /*19d0*/  ULEA UR4, UR5, UR4, 0x18 ;  /* 0x0000000405047291 */ /* 0x002fe2000f8ec0ff */
[C---:B------:R-:W-:Y:S02]  /*19e0*/  SHF.L.U32 R3, R5.reuse, 0x2, RZ ;  /* 0x0000000205037819 */ /* 0x040fe400000006ff */
[----:B------:R-:W-:Y:S02]  /*19f0*/  SHF.L.U64.HI R0, R5, 0x2, R0 ;  /* 0x0000000205007819 */ /* 0x000fe40000010200 */
[----:B0-----:R-:W-:Y:S02]  /*1a00*/  IADD3 R96, P2, PT, R3, UR10, RZ ;  /* 0x0000000a03607c10 */ /* 0x001fe4000ff5e0ff */
[----:B------:R-:W-:Y:S02]  /*1a10*/  PRMT R25, RZ, 0x5410, RZ ;  /* 0x00005410ff197816 */ /* 0x000fe400000000ff */
[----:B------:R-:W-:-:S02]  /*1a20*/  IADD3.X R97, PT, PT, R0, UR11, RZ, P2, !PT ;  /* 0x0000000b00617c10 */ /* 0x000fc400097fe4ff */
[----:B-----5:R-:W-:Y:S02]  /*1a30*/  IADD3 R24, PT, PT, R47, R24, RZ ;  /* 0x000000182f187210 */ /* 0x020fe40007ffe0ff */
[----:B------:R-:W-:Y:S01]  /*1a40*/  MOV R98, R96 ;  /* 0x0000006000627202 */ /* 0x000fe20000000f00 */
[----:B------:R-:W-:Y:S01]  /*1a50*/  IMAD.MOV.U32 R99, RZ, RZ, R97 ;  /* 0x000000ffff637224 */ /* 0x000fe200078e0061 */
        /* <DEDUP_REMOVED lines=10> */
.L_x_1926:
[----:B------:R-:W0:Y:S01]  /*1b00*/  LDC R43, c[0x0][0x3ac] ;  /* 0x0000eb00ff2b7b82 */ /* 0x000e220000000800 */
[----:B------:R-:W-:Y:S02]  /*1b10*/  ISETP.NE.AND P2, PT, R47, R24, PT ;  /* 0x000000182f00720c */ /* 0x000fe40003f45270 */
[----:B------:R-:W-:Y:S02]  /*1b20*/  MOV R98, R96 ;  /* 0x0000006000627202 */ /* 0x000fe40000000f00 */
[----:B------:R-:W-:-:S05]  /*1b30*/  MOV R99, R97 ;  /* 0x0000006100637202 */ /* 0x000fca0000000f00 */
[----:B------:R-:W2:Y:S04]  /*1b40*/  LDG.E.128.CONSTANT R8, desc[UR8][R98.64] ;  /* 0x0000000862087981 */ /* 0x000ea8000c1e9d00 */
[----:B------:R-:W-:Y:S01]  /*1b50*/  @!P2 IMAD R0, R44, 0x8, R1 ;  /* 0x000000082c00a824 */ /* 0x000fe200078e0201 */
[----:B------:R-:W3:Y:S04]  /*1b60*/  @!P2 LDG.E.U16.CONSTANT R16, desc[UR8][R22.64] ;  /* 0x000000081610a981 */ /* 0x000ee8000c1e9500 */
[----:B------:R1:W4:Y:S01]  /*1b70*/  @!P2 LDL.64 R18, [R0+0x8] ;  /* 0x000008000012a983 */ /* 0x0003220000100a00 */
[----:B0-----:R-:W-:-:S05]  /*1b80*/  IMAD.WIDE R2, R43, 0x4, R98 ;  /* 0x000000042b027825 */ /* 0x001fca00078e0262 */
[----:B------:R0:W5:Y:S01]  /*1b90*/  LDG.E.128.CONSTANT R12, desc[UR8][R2.64] ;  /* 0x00000008020c7981 */ /* 0x000162000c1e9d00 */
[----:B------:R-:W-:-:S05]  /*1ba0*/  IMAD.WIDE R96, R43, 0x4, R2 ;  /* 0x000000042b607825 */ /* 0x000fca00078e0202 */
[----:B------:R-:W5:Y:S01]  /*1bb0*/  LDG.E.128.CONSTANT R4, desc[UR8][R96.64] ;  /* 0x0000000860047981 */ /* 0x000f62000c1e9d00 */
[----:B------:R-:W-:Y:S01]  /*1bc0*/  IMAD.MOV.U32 R17, RZ, RZ, 0x3000 ;  /* 0x00003000ff117424 */ /* 0x000fe200078e00ff */
[----:B------:R-:W-:-:S04]  /*1bd0*/  MOV R20, 0x2400 ;  /* 0x0000240000147802 */ /* 0x000fc80000000f00 */
[----:B-1----:R-:W-:Y:S02]  /*1be0*/  PRMT R0, R20, 0x5410, R17 ;  /* 0x0000541014007816 */ /* 0x002fe40000000011 */
[----:B------:R-:W-:Y:S01]  /*1bf0*/  ISETP.NE.AND P3, PT, R50, RZ, PT ;  /* 0x000000ff3200720c */ /* 0x000fe20003f65270 */
[----:B------:R-:W-:Y:S01]  /*1c00*/  @!P2 VIADD R102, R44, 0x1 ;  /* 0x000000012c66a836 */ /* 0x000fe20000000000 */
[----:B------:R-:W-:Y:S02]  /*1c10*/  ISETP.NE.AND P1, PT, R51, 0x1, PT ;  /* 0x000000013300780c */ /* 0x000fe40003f25270 */
[C---:B--2---:R-:W-:Y:S02]  /*1c20*/  LOP3.LUT R36, R8.reuse, 0x70007, RZ, 0xc0, !PT ;  /* 0x0007000708247812 */ /* 0x044fe400078ec0ff */
[----:B0-----:R-:W-:Y:S02]  /*1c30*/  LOP3.LUT R2, R8, 0x380038, RZ, 0xc0, !PT ;  /* 0x0038003808027812 */ /* 0x001fe400078ec0ff */
[----:B------:R-:W-:-:S02]  /*1c40*/  SHF.R.U32.HI R33, RZ, 0x6, R8 ;  /* 0x00000006ff217819 */ /* 0x000fc40000011608 */
[----:B------:R-:W-:Y:S02]  /*1c50*/  SHF.R.U32.HI R8, RZ, 0xf, R8 ;  /* 0x0000000fff087819 */ /* 0x000fe40000011608 */
[----:B----4-:R-:W-:Y:S02]  /*1c60*/  @!P2 PRMT R100, R18, 0x7610, R100 ;  /* 0x000076101264a816 */ /* 0x010fe40000000064 */
[----:B------:R-:W-:Y:S02]  /*1c70*/  LOP3.LUT R56, R10, 0x70007, RZ, 0xc0, !PT ;  /* 0x000700070a387812 */ /* 0x000fe400078ec0ff */
[----:B------:R-:W-:Y:S02]  /*1c80*/  @!P2 PRMT R100, R100, 0x7610, R18 ;  /* 0x000076106464a816 */ /* 0x000fe40000000012 */
[----:B------:R-:W-:Y:S02]  /*1c90*/  LOP3.LUT R18, R10, 0x380038, RZ, 0xc0, !PT ;  /* 0x003800380a127812 */ /* 0x000fe400078ec0ff */
[----:B------:R-:W-:-:S02]  /*1ca0*/  SHF.R.U32.HI R34, RZ, 0x6, R10 ;  /* 0x00000006ff227819 */ /* 0x000fc4000001160a */
[----:B---3--:R-:W-:Y:S02]  /*1cb0*/  @!P2 IADD3 R24, PT, PT, R16, R47, RZ ;  /* 0x0000002f1018a210 */ /* 0x008fe40007ffe0ff */
[----:B------:R-:W-:Y:S02]  /*1cc0*/  SHF.R.U32.HI R10, RZ, 0xf, R10 ;  /* 0x0000000fff0a7819 */ /* 0x000fe4000001160a */
[----:B------:R-:W-:Y:S02]  /*1cd0*/  @!P2 PRMT R101, R19, 0x7610, R101 ;  /* 0x000076101365a816 */ /* 0x000fe40000000065 */
[C---:B------:R-:W-:Y:S02]  /*1ce0*/  LOP3.LUT R35, R9.reuse, 0x70007, RZ, 0xc0, !PT ;  /* 0x0007000709237812 */ /* 0x040fe400078ec0ff */
[----:B------:R-:W-:Y:S02]  /*1cf0*/  LOP3.LUT R16, R9, 0x380038, RZ, 0xc0, !PT ;  /* 0x0038003809107812 */ /* 0x000fe400078ec0ff */
[----:B------:R-:W-:-:S02]  /*1d00*/  SHF.R.U32.HI R32, RZ, 0x6, R9 ;  /* 0x00000006ff207819 */ /* 0x000fc40000011609 */
[----:B------:R-:W-:Y:S02]  /*1d10*/  SHF.R.U32.HI R17, RZ, 0xf, R9 ;  /* 0x0000000fff117819 */ /* 0x000fe40000011609 */
[----:B-----5:R-:W-:Y:S02]  /*1d20*/  SHF.R.U32.HI R3, RZ, 0xe, R12 ;  /* 0x0000000eff037819 */ /* 0x020fe4000001160c */
        /* <DEDUP_REMOVED lines=13> */
[----:B------:R-:W-:Y:S02]  /*1e00*/  @!P2 PRMT R101, R101, 0x7610, R19 ;  /* 0x000076106565a816 */ /* 0x000fe40000000013 */
[----:B------:R-:W-:Y:S02]  /*1e10*/  LOP3.LUT R17, R17, 0x10001, RZ, 0xc0, !PT ;  /* 0x0001000111117812 */ /* 0x000fe400078ec0ff */
[----:B------:R-:W-:-:S02]  /*1e20*/  LOP3.LUT R10, R8, 0x20002, R3, 0xf8, !PT ;  /* 0x00020002080a7812 */ /* 0x000fc400078ef803 */
[C---:B------:R-:W-:Y:S02]  /*1e30*/  LOP3.LUT R65, R14.reuse, 0x70007, RZ, 0xc0, !PT ;  /* 0x000700070e417812 */ /* 0x040fe400078ec0ff */
[----:B------:R-:W-:Y:S02]  /*1e40*/  LOP3.LUT R19, R14, 0x380038, RZ, 0xc0, !PT ;  /* 0x003800380e137812 */ /* 0x000fe400078ec0ff */
[--C-:B------:R-:W-:Y:S02]  /*1e50*/  SHF.R.U32.HI R53, RZ, 0x6, R14.reuse ;  /* 0x00000006ff357819 */ /* 0x100fe4000001160e */
        /* <DEDUP_REMOVED lines=16> */
[--C-:B------:R-:W-:Y:S02]  /*1f60*/  SHF.R.U32.HI R38, RZ, 0x6, R5.reuse ;  /* 0x00000006ff267819 */ /* 0x100fe40000011605 */
[----:B------:R-:W-:Y:S02]  /*1f70*/  SHF.R.U32.HI R30, RZ, 0xd, R5 ;  /* 0x0000000dff1e7819 */ /* 0x000fe40000011605 */
[----:B------:R-:W-:Y:S02]  /*1f80*/  LOP3.LUT R20, R13, 0x20002, R14, 0xf8, !PT ;  /* 0x000200020d147812 */ /* 0x000fe400078ef80e */
[----:B------:R-:W-:Y:S02]  /*1f90*/  LOP3.LUT R5, R2, 0x64006400, RZ, 0xfc, !PT ;  /* 0x6400640002057812 */ /* 0x000fe400078efcff */
[----:B------:R-:W-:-:S02]  /*1fa0*/  LOP3.LUT R63, R6, 0x70007, RZ, 0xc0, !PT ;  /* 0x00070007063f7812 */ /* 0x000fc400078ec0ff */
[----:B------:R-:W-:Y:S02]  /*1fb0*/  LOP3.LUT R14, R6, 0x380038, RZ, 0xc0, !PT ;  /* 0x00380038060e7812 */ /* 0x000fe400078ec0ff */
[--C-:B------:R-:W-:Y:S02]  /*1fc0*/  SHF.R.U32.HI R55, RZ, 0x6, R6.reuse ;  /* 0x00000006ff377819 */ /* 0x100fe40000011606 */
[----:B------:R-:W-:Y:S02]  /*1fd0*/  SHF.R.U32.HI R31, RZ, 0xd, R6 ;  /* 0x0000000dff1f7819 */ /* 0x000fe40000011606 */
[----:B------:R-:W-:Y:S02]  /*1fe0*/  LOP3.LUT R2, R52, 0x380038, RZ, 0xc0, !PT ;  /* 0x0038003834027812 */ /* 0x000fe400078ec0ff */
[----:B------:R-:W-:Y:S02]  /*1ff0*/  LOP3.LUT R6, R34, 0x380038, RZ, 0xc0, !PT ;  /* 0x0038003822067812 */ /* 0x000fe400078ec0ff */
[----:B------:R-:W-:Y:S01]  /*2000*/  LOP3.LUT R87, R4, 0x64006400, RZ, 0xfc, !PT ;  /* 0x6400640004577812 */ /* 0x000fe200078efcff */
[----:B------:R-:W-:Y:S01]  /*2010*/  HFMA2 R82, R3, R0.H1_H1, -132, -132 ;  /* 0xd820d82003527431 */ /* 0x000fe20000060000 */
[----:B------:R-:W-:-:S02]  /*2020*/  LOP3.LUT R4, R37, 0x380038, RZ, 0xc0, !PT ;  /* 0x0038003825047812 */ /* 0x000fc400078ec0ff */
        /* <DEDUP_REMOVED lines=11> */
[----:B------:R-:W-:Y:S01]  /*20e0*/  HFMA2 R86, R5, R0.H1_H1, -132, -132 ;  /* 0xd820d82005567431 */ /* 0x000fe20000060000 */
[----:B------:R-:W-:-:S02]  /*20f0*/  LOP3.LUT R15, R15, 0x20002, R28, 0xf8, !PT ;  /* 0x000200020f0f7812 */ /* 0x000fc400078ef81c */
[----:B------:R-:W-:Y:S01]  /*2100*/  LOP3.LUT R4, R38, 0x380038, RZ, 0xc0, !PT ;  /* 0x0038003826047812 */ /* 0x000fe200078ec0ff */
[-C--:B------:R-:W-:Y:S01]  /*2110*/  HFMA2 R85, R67, R0.reuse.H1_H1, -132, -132 ;  /* 0xd820d82043557431 */ /* 0x080fe20000060000 */
[C---:B------:R-:W-:Y:S02]  /*2120*/  LOP3.LUT R77, R7.reuse, 0x70007, RZ, 0xc0, !PT ;  /* 0x00070007074d7812 */ /* 0x040fe400078ec0ff */
[----:B------:R-:W-:Y:S02]  /*2130*/  LOP3.LUT R70, R7, 0x380038, RZ, 0xc0, !PT ;  /* 0x0038003807467812 */ /* 0x000fe400078ec0ff */
[--C-:B------:R-:W-:Y:S02]  /*2140*/  SHF.R.U32.HI R64, RZ, 0x6, R7.reuse ;  /* 0x00000006ff407819 */ /* 0x100fe40000011607 */
[----:B------:R-:W-:Y:S01]  /*2150*/  SHF.R.U32.HI R28, RZ, 0xd, R7 ;  /* 0x0000000dff1c7819 */ /* 0x000fe20000011607 */
[----:B------:R-:W-:Y:S01]  /*2160*/  HFMA2 R73, R11, R0.H1_H1, -132, -132 ;  /* 0xd820d8200b497431 */ /* 0x000fe20000060000 */
        /* <DEDUP_REMOVED lines=11> */
[----:B------:R-:W-:Y:S01]  /*2220*/  LOP3.LUT R4, R32, 0x1c001c0, RZ, 0xc0, !PT ;  /* 0x01c001c020047812 */ /* 0x000fe200078ec0ff */
[-C--:B------:R-:W-:Y:S01]  /*2230*/  HFMA2 R84, R7, R0.reuse.H1_H1, -132, -132 ;  /* 0xd820d82007547431 */ /* 0x080fe20000060000 */
[----:B------:R-:W-:Y:S01]  /*2240*/  LOP3.LUT R31, R20, 0x40004, R31, 0xf8, !PT ;  /* 0x00040004141f7812 */ /* 0x000fe200078ef81f */
        /* <DEDUP_REMOVED lines=31> */
[-C--:B------:R-:W-:Y:S01]  /*2440*/  HFMA2 R70, R3, R0.reuse.H0_H0, -20, -20 ;  /* 0xcd00cd0003467431 */ /* 0x080fe20000040000 */
        /* <DEDUP_REMOVED lines=59> */
[-C--:B------:R-:W-:Y:S02]  /*2800*/  HFMA2 R8, R5, R0.reuse.H0_H0, -20, -20 ;  /* 0xcd00cd0005087431 */ /* 0x080fe40000040000 */
[----:B------:R-:W-:-:S02]  /*2810*/  HFMA2 R83, R83, R0.H1_H1, -132, -132 ;  /* 0xd820d82053537431 */ /* 0x000fc40000060000 */
[-C--:B------:R-:W-:Y:S02]  /*2820*/  HFMA2 R87, R87, R0.reuse.H1_H1, -132, -132 ;  /* 0xd820d82057577431 */ /* 0x080fe40000060000 */
[-C--:B------:R-:W-:Y:S02]  /*2830*/  HFMA2 R75, R75, R0.reuse.H1_H1, -132, -132 ;  /* 0xd820d8204b4b7431 */ /* 0x080fe40000060000 */
[-C--:B------:R-:W-:Y:S02]  /*2840*/  HFMA2 R71, R71, R0.reuse.H1_H1, -132, -132 ;  /* 0xd820d82047477431 */ /* 0x080fe40000060000 */
[-C--:B------:R-:W-:Y:S02]  /*2850*/  HFMA2 R19, R19, R0.reuse.H1_H1, -132, -132 ;  /* 0xd820d82013137431 */ /* 0x080fe40000060000 */
[-C--:B------:R-:W-:Y:S02]  /*2860*/  HFMA2 R15, R15, R0.reuse.H1_H1, -132, -132 ;  /* 0xd820d8200f0f7431 */ /* 0x080fe40000060000 */
[----:B------:R-:W-:-:S02]  /*2870*/  HFMA2 R11, R11, R0.H1_H1, -132, -132 ;  /* 0xd820d8200b0b7431 */ /* 0x000fc40000060000 */
[-C--:B------:R-:W-:Y:S02]  /*2880*/  HFMA2 R69, R69, R0.reuse.H0_H0, -20, -20 ;  /* 0xcd00cd0045457431 */ /* 0x080fe40000040000 */
[-C--:B------:R-:W-:Y:S02]  /*2890*/  HFMA2 R7, R7, R0.reuse.H0_H0, -20, -20 ;  /* 0xcd00cd0007077431 */ /* 0x080fe40000040000 */
[-C--:B------:R-:W-:Y:S02]  /*28a0*/  HFMA2 R6, R81, R0.reuse.H0_H0, -20, -20 ;  /* 0xcd00cd0051067431 */ /* 0x080fe40000040000 */
[-C--:B------:R-:W-:Y:S02]  /*28b0*/  HFMA2 R5, R91, R0.reuse.H0_H0, -20, -20 ;  /* 0xcd00cd005b057431 */ /* 0x080fe40000040000 */
[----:B------:R-:W-:Y:S02]  /*28c0*/  HFMA2 R2, R89, R0.H0_H0, -20, -20 ;  /* 0xcd00cd0059027431 */ /* 0x000fe40000040000 */
[----:B------:R-:W-:-:S02]  /*28d0*/  HADD2 R78, R54, -1028, -1028 ;  /* 0xe404e404364e7430 */ /* 0x000fc40000000000 */
[----:B------:R-:W-:Y:S02]  /*28e0*/  HADD2 R55, R57, -1028, -1028 ;  /* 0xe404e40439377430 */ /* 0x000fe40000000000 */
        /* <DEDUP_REMOVED lines=101> */
.L_x_1923:
        /* <DEDUP_REMOVED lines=81> */
.L_x_1925:
        /* <DEDUP_REMOVED lines=77> */
.L_x_1924:
[----:B------:R-:W-:Y:S01]  /*3920*/  IADD3 R47, PT, PT, R47, 0x20, RZ ;  /* 0x000000202f2f7810 */ /* 0x000fe20007ffe0ff */
[----:B------:R-:W-:Y:S01]  /*3930*/  UIADD3 UR4, UPT, UPT, UR4, 0x40, URZ ;  /* 0x0000004004047890 */ /* 0x000fe2000fffe0ff */
[----:B------:R-:W-:Y:S01]  /*3940*/  IADD3 R22, P3, PT, R22, 0x80, RZ ;  /* 0x0000008016167810 */ /* 0x000fe20007f7e0ff */
[----:B------:R-:W-:Y:S01]  /*3950*/  IMAD.WIDE R96, R43, 0x4, R96 ;  /* 0x000000042b607825 */ /* 0x000fe200078e0260 */
[----:B------:R-:W-:-:S03]  /*3960*/  ISETP.GE.AND P2, PT, R47, R21, PT ;  /* 0x000000152f00720c */ /* 0x000fc60003f46270 */
[----:B------:R-:W-:-:S10]  /*3970*/  IMAD.X R23, RZ, RZ, R23, P3 ;  /* 0x000000ffff177224 */ /* 0x000fd400018e0617 */
[----:B------:R-:W-:Y:S05]  /*3980*/  @!P2 BRA `(.L_x_1926) ;  /* 0xffffffe0005ca947 */ /* 0x000fea000383ffff */
[----:B------:R-:W-:-:S07]  /*3990*/  IMAD.WIDE R98, R43, 0xc, R98 ;  /* 0x0000000c2b627825 */ /* 0x000fce00078e0262 */
.L_x_1922:
        /* <DEDUP_REMOVED lines=12> */
.L_x_1931:
[----:B------:R-:W-:Y:S01]  /*3a60*/  ISETP.NE.AND P2, PT, R47, R24, PT ;  /* 0x000000182f00720c */ /* 0x000fe20003f45270 */
[----:B------:R-:W2:-:S12]  /*3a70*/  LDG.E.128.CONSTANT R4, desc[UR8][R98.64] ;  /* 0x0000000862047981 */ /* 0x000e98000c1e9d00 */
[----:B------:R-:W-:Y:S01]  /*3a80*/  @!P2 LEA R10, R44, R1, 0x3 ;  /* 0x000000012c0aa211 */ /* 0x000fe200078e18ff */
[----:B------:R0:W5:Y:S05]  /*3a90*/  @!P2 LDG.E.U16.CONSTANT R18, desc[UR8][R2.64] ;  /* 0x000000080212a981 */ /* 0x00016a000c1e9500 */
[----:B------:R-:W3:Y:S01]  /*3aa0*/  @!P2 LDL.64 R10, [R10+0x8] ;  /* 0x000008000a0aa983 */ /* 0x000ee20000100a00 */
[----:B------:R-:W-:Y:S01]  /*3ab0*/  IMAD.MOV.U32 R22, RZ, RZ, 0x3400 ;  /* 0x00003400ff167424 */ /* 0x000fe200078e00ff */
[----:B------:R-:W-:Y:S01]  /*3ac0*/  MOV R32, 0x2c00 ;  /* 0x00002c0000207802 */ /* 0x000fe20000000f00 */
[----:B------:R-:W-:Y:S01]  /*3ad0*/  HFMA2 R8, -RZ, RZ, 0, 0.015625 ;  /* 0x00002400ff087431 */ /* 0x000fe200000001ff */
[----:B------:R-:W-:Y:S01]  /*3ae0*/  ISETP.NE.AND P3, PT, R50, RZ, PT ;  /* 0x000000ff3200720c */ /* 0x000fe20003f65270 */
[----:B------:R-:W-:Y:S01]  /*3af0*/  @!P2 VIADD R62, R44, 0x1 ;  /* 0x000000012c3ea836 */ /* 0x000fe20000000000 */
[----:B------:R-:W-:-:S02]  /*3b00*/  ISETP.NE.AND P1, PT, R51, 0x1, PT ;  /* 0x000000013300780c */ /* 0x000fc40003f25270 */
[C---:B--2---:R-:W-:Y:S02]  /*3b10*/  LOP3.LUT R45, R5.reuse, 0x30003, RZ, 0xc0, !PT ;  /* 0x00030003052d7812 */ /* 0x044fe400078ec0ff */
[C---:B------:R-:W-:Y:S02]  /*3b20*/  LOP3.LUT R12, R5.reuse, 0xc000c, RZ, 0xc0, !PT ;  /* 0x000c000c050c7812 */ /* 0x040fe400078ec0ff */
[C---:B------:R-:W-:Y:S02]  /*3b30*/  LOP3.LUT R21, R5.reuse, 0x300030, RZ, 0xc0, !PT ;  /* 0x0030003005157812 */ /* 0x040fe400078ec0ff */
[----:B------:R-:W-:Y:S02]  /*3b40*/  LOP3.LUT R34, R5, 0xc000c0, RZ, 0xc0, !PT ;  /* 0x00c000c005227812 */ /* 0x000fe400078ec0ff */
[----:B------:R-:W-:Y:S02]  /*3b50*/  SHF.R.U32.HI R53, RZ, 0x8, R5 ;  /* 0x00000008ff357819 */ /* 0x000fe40000011605 */
[----:B------:R-:W-:-:S02]  /*3b60*/  LOP3.LUT R9, R4, 0x30003, RZ, 0xc0, !PT ;  /* 0x0003000304097812 */ /* 0x000fc400078ec0ff */
[----:B------:R-:W-:Y:S02]  /*3b70*/  LOP3.LUT R33, R4, 0xc000c0, RZ, 0xc0, !PT ;  /* 0x00c000c004217812 */ /* 0x000fe400078ec0ff */
[----:B---3--:R-:W-:Y:S02]  /*3b80*/  @!P2 PRMT R100, R10, 0x7610, R100 ;  /* 0x000076100a64a816 */ /* 0x008fe40000000064 */
[----:B------:R-:W-:Y:S02]  /*3b90*/  @!P2 PRMT R101, R11, 0x7610, R101 ;  /* 0x000076100b65a816 */ /* 0x000fe40000000065 */
[----:B------:R-:W-:Y:S02]  /*3ba0*/  @!P2 PRMT R100, R100, 0x7610, R10 ;  /* 0x000076106464a816 */ /* 0x000fe4000000000a */
[----:B------:R-:W-:Y:S02]  /*3bb0*/  @!P2 PRMT R101, R101, 0x7610, R11 ;  /* 0x000076106565a816 */ /* 0x000fe4000000000b */
[----:B------:R-:W-:-:S02]  /*3bc0*/  LOP3.LUT R10, R4, 0xc000c, RZ, 0xc0, !PT ;  /* 0x000c000c040a7812 */ /* 0x000fc400078ec0ff */
[----:B------:R-:W-:Y:S02]  /*3bd0*/  LOP3.LUT R11, R4, 0x300030, RZ, 0xc0, !PT ;  /* 0x00300030040b7812 */ /* 0x000fe400078ec0ff */
[C---:B------:R-:W-:Y:S02]  /*3be0*/  LOP3.LUT R5, R6.reuse, 0xc000c, RZ, 0xc0, !PT ;  /* 0x000c000c06057812 */ /* 0x040fe400078ec0ff */
[----:B------:R-:W-:Y:S02]  /*3bf0*/  SHF.R.U32.HI R4, RZ, 0x8, R4 ;  /* 0x00000008ff047819 */ /* 0x000fe40000011604 */
[C---:B------:R-:W-:Y:S02]  /*3c00*/  LOP3.LUT R54, R6.reuse, 0x30003, RZ, 0xc0, !PT ;  /* 0x0003000306367812 */ /* 0x040fe400078ec0ff */
[C---:B------:R-:W-:Y:S02]  /*3c10*/  LOP3.LUT R23, R6.reuse, 0x300030, RZ, 0xc0, !PT ;  /* 0x0030003006177812 */ /* 0x040fe400078ec0ff */
[----:B------:R-:W-:-:S02]  /*3c20*/  LOP3.LUT R35, R6, 0xc000c0, RZ, 0xc0, !PT ;  /* 0x00c000c006237812 */ /* 0x000fc400078ec0ff */
[----:B------:R-:W-:Y:S02]  /*3c30*/  SHF.R.U32.HI R55, RZ, 0x8, R6 ;  /* 0x00000008ff377819 */ /* 0x000fe40000011606 */
[----:B------:R-:W-:Y:S02]  /*3c40*/  LOP3.LUT R6, R7, 0xc000c, RZ, 0xc0, !PT ;  /* 0x000c000c07067812 */ /* 0x000fe400078ec0ff */
[----:B------:R-:W-:Y:S02]  /*3c50*/  LOP3.LUT R14, R5, 0x64006400, RZ, 0xfc, !PT ;  /* 0x64006400050e7812 */ /* 0x000fe400078efcff */
[----:B------:R-:W-:Y:S02]  /*3c60*/  LOP3.LUT R5, R4, 0xc000c, RZ, 0xc0, !PT ;  /* 0x000c000c04057812 */ /* 0x000fe400078ec0ff */
[----:B------:R-:W-:Y:S02]  /*3c70*/  LOP3.LUT R15, R6, 0x64006400, RZ, 0xfc, !PT ;  /* 0x64006400060f7812 */ /* 0x000fe400078efcff */
[----:B------:R-:W-:-:S02]  /*3c80*/  LOP3.LUT R6, R53, 0xc000c, RZ, 0xc0, !PT ;  /* 0x000c000c35067812 */ /* 0x000fc400078ec0ff */
[C---:B------:R-:W-:Y:S02]  /*3c90*/  LOP3.LUT R56, R7.reuse, 0x30003, RZ, 0xc0, !PT ;  /* 0x0003000307387812 */ /* 0x040fe400078ec0ff */
[C---:B------:R-:W-:Y:S02]  /*3ca0*/  LOP3.LUT R28, R7.reuse, 0x300030, RZ, 0xc0, !PT ;  /* 0x00300030071c7812 */ /* 0x040fe400078ec0ff */
[----:B------:R-:W-:Y:S02]  /*3cb0*/  LOP3.LUT R36, R7, 0xc000c0, RZ, 0xc0, !PT ;  /* 0x00c000c007247812 */ /* 0x000fe400078ec0ff */
[----:B------:R-:W-:Y:S02]  /*3cc0*/  SHF.R.U32.HI R57, RZ, 0x8, R7 ;  /* 0x00000008ff397819 */ /* 0x000fe40000011607 */
[----:B------:R-:W-:Y:S02]  /*3cd0*/  LOP3.LUT R5, R5, 0x64006400, RZ, 0xfc, !PT ;  /* 0x6400640005057812 */ /* 0x000fe400078efcff */
[----:B------:R-:W-:-:S02]  /*3ce0*/  LOP3.LUT R7, R55, 0xc000c, RZ, 0xc0, !PT ;  /* 0x000c000c37077812 */ /* 0x000fc400078ec0ff */
[----:B------:R-:W-:Y:S01]  /*3cf0*/  LOP3.LUT R6, R6, 0x64006400, RZ, 0xfc, !PT ;  /* 0x6400640006067812 */ /* 0x000fe200078efcff */
[-C--:B------:R-:W-:Y:S01]  /*3d00*/  HFMA2 R16, R5, R22.reuse.H0_H0, -258, -258 ;  /* 0xdc08dc0805107431 */ /* 0x080fe20000040016 */
[----:B------:R-:W-:Y:S02]  /*3d10*/  LOP3.LUT R13, R12, 0x64006400, RZ, 0xfc, !PT ;  /* 0x640064000c0d7812 */ /* 0x000fe400078efcff */
        /* <DEDUP_REMOVED lines=114> */
.L_x_1928:
        /* <DEDUP_REMOVED lines=48> */
.L_x_1930:
[----:B------:R-:W-:Y:S05]  /*4740*/  @P0 BRA `(.L_x_1929) ;  /* 0x0000000000ac0947 */ /* 0x000fea0003800000 */
[----:B------:R-:W0:Y:S01]  /*4750*/  LDS.128 R4, [UR4+0x70] ;  /* 0x00007004ff047984 */ /* 0x000e220008000c00 */
[----:B------:R-:W-:-:S03]  /*4760*/  IMAD.MOV.U32 R59, RZ, RZ, R12 ;  /* 0x000000ffff3b7224 */ /* 0x000fc600078e000c */
        /* <DEDUP_REMOVED lines=41> */
.L_x_1929:
        /* <DEDUP_REMOVED lines=8> */
.L_x_1927:
        /* <DEDUP_REMOVED lines=12> */
.L_x_1935:
[----:B------:R-:W0:Y:S02]  /*4b40*/  LDS R2, [R0] ;  /* 0x0000000000027984 */ /* 0x000e240000000800 */
[----:B0-----:R-:W-:-:S05]  /*4b50*/  HADD2 R3, R2, R7 ;  /* 0x0000000702037230 */ /* 0x001fca0000000000 */
[----:B------:R-:W0:Y:S02]  /*4b60*/  ATOMS.CAST.SPIN P0, [R0], R2, R3 ;  /* 0x000000020000758d */ /* 0x000e240001800003 */
[----:B0-----:R-:W-:Y:S05]  /*4b70*/  @!P0 BRA `(.L_x_1935) ;  /* 0xfffffffc00f08947 */ /* 0x001fea000383ffff */
[----:B------:R-:W-:Y:S05]  /*4b80*/  BRA `(.L_x_1933) ;  /* 0x00000000000c7947 */ /* 0x000fea0003800000 */
.L_x_1934:
[----:B------:R-:W2:Y:S02]  /*4b90*/  LD.E R0, desc[UR8][R4.64] ;  /* 0x0000000804007980 */ /* 0x000ea4000c101900 */
[----:B--2---:R-:W-:-:S05]  /*4ba0*/  IADD3 R3, PT, PT, R7, R0, RZ ;  /* 0x0000000007037210 */ /* 0x004fca0007ffe0ff */
[----:B------:R0:W-:Y:S02]  /*4bb0*/  ST.E desc[UR8][R4.64], R3 ;  /* 0x0000000304007985 */ /* 0x0001e4000c101908 */
.L_x_1933:
[----:B------:R-:W-:Y:S05]  /*4bc0*/  BSYNC.RECONVERGENT B0 ;  /* 0x0000000000007941 */ /* 0x000fea0003800200 */
.L_x_1932:
[----:B------:R1:W-:Y:S01]  /*4bd0*/  ATOM.E.ADD.F16x2.RN.STRONG.GPU P0, RZ, desc[UR8][R4.64+0x4], R41 ;  /* 0x8000042904ff79a2 */ /* 0x0003e2000c10e108 */
[----:B------:R-:W-:Y:S04]  /*4be0*/  BSSY.RECONVERGENT B0, `(.L_x_1936) ;  /* 0x000000e000007945 */ /* 0x000fe80003800200 */
[----:B-1----:R-:W-:Y:S05]  /*4bf0*/  @P0 BRA `(.L_x_1937) ;  /* 0x0000000000300947 */ /* 0x002fea0003800000 */
[----:B------:R-:W1:Y:S02]  /*4c00*/  QSPC.E.S P0, RZ, [R4+0x4] ;  /* 0x0000040004ff73aa */ /* 0x000e640000000500 */
[----:B-1----:R-:W-:Y:S05]  /*4c10*/  @!P0 BRA `(.L_x_1938) ;  /* 0x00000000001c8947 */ /* 0x002fea0003800000 */
[----:B------:R-:W-:-:S04]  /*4c20*/  MOV R2, R4 ;  /* 0x0000000400027202 */ /* 0x000fc80000000f00 */
[----:B------:R-:W-:-:S07]  /*4c30*/  MOV R0, R2 ;  /* 0x0000000200007202 */ /* 0x000fce0000000f00 */
.L_x_1939:
[----:B------:R-:W0:Y:S02]  /*4c40*/  LDS R2, [R0+0x4] ;  /* 0x0000040000027984 */ /* 0x000e240000000800 */
[----:B0-----:R-:W-:-:S05]  /*4c50*/  HFMA2 R3, R2, 1, 1, R41 ;  /* 0x3c003c0002037831 */ /* 0x001fca0000000029 */
[----:B------:R-:W0:Y:S02]  /*4c60*/  ATOMS.CAST.SPIN P0, [R0+0x4], R2, R3 ;  /* 0x000004020000758d */ /* 0x000e240001800003 */
[----:B0-----:R-:W-:Y:S05]  /*4c70*/  @!P0 BRA `(.L_x_1939) ;  /* 0xfffffffc00f08947 */ /* 0x001fea000383ffff */
[----:B------:R-:W-:Y:S05]  /*4c80*/  BRA `(.L_x_1937) ;  /* 0x00000000000c7947 */ /* 0x000fea0003800000 */
.L_x_1938:
[----:B------:R-:W0:Y:S02]  /*4c90*/  LD.E R0, desc[UR8][R4.64+0x4] ;  /* 0x0000040804007980 */ /* 0x000e24000c101900 */
[----:B0-----:R-:W-:-:S05]  /*4ca0*/  IMAD.IADD R3, R41, 0x1, R0 ;  /* 0x0000000129037824 */ /* 0x001fca00078e0200 */
[----:B------:R1:W-:Y:S02]  /*4cb0*/  ST.E desc[UR8][R4.64+0x4], R3 ;  /* 0x0000040304007985 */ /* 0x0003e4000c101908 */
.L_x_1937:
[----:B------:R-:W-:Y:S05]  /*4cc0*/  BSYNC.RECONVERGENT B0 ;  /* 0x0000000000007941 */ /* 0x000fea0003800200 */
.L_x_1936:
        /* <DEDUP_REMOVED lines=11> */
.L_x_1943:
[----:B------:R-:W0:Y:S02]  /*4d80*/  LDS R2, [R0] ;  /* 0x0000000000027984 */ /* 0x000e240000000800 */
[----:B0-----:R-:W-:-:S05]  /*4d90*/  HADD2 R3, R2, R7 ;  /* 0x0000000702037230 */ /* 0x001fca0000000000 */
[----:B------:R-:W0:Y:S02]  /*4da0*/  ATOMS.CAST.SPIN P0, [R0], R2, R3 ;  /* 0x000000020000758d */ /* 0x000e240001800003 */
[----:B0-----:R-:W-:Y:S05]  /*4db0*/  @!P0 BRA `(.L_x_1943) ;  /* 0xfffffffc00f08947 */ /* 0x001fea000383ffff */
[----:B------:R-:W-:Y:S05]  /*4dc0*/  BRA `(.L_x_1941) ;  /* 0x00000000000c7947 */ /* 0x000fea0003800000 */
.L_x_1942:
[----:B------:R-:W2:Y:S02]  /*4dd0*/  LD.E R0, desc[UR8][R4.64] ;  /* 0x0000000804007980 */ /* 0x000ea4000c101900 */
[----:B--2---:R-:W-:-:S05]  /*4de0*/  IADD3 R3, PT, PT, R7, R0, RZ ;  /* 0x0000000007037210 */ /* 0x004fca0007ffe0ff */
[----:B------:R0:W-:Y:S02]  /*4df0*/  ST.E desc[UR8][R4.64], R3 ;  /* 0x0000000304007985 */ /* 0x0001e4000c101908 */
.L_x_1941:
[----:B------:R-:W-:Y:S05]  /*4e00*/  BSYNC.RECONVERGENT B0 ;  /* 0x0000000000007941 */ /* 0x000fea0003800200 */
.L_x_1940:
[----:B------:R1:W-:Y:S01]  /*4e10*/  ATOM.E.ADD.F16x2.RN.STRONG.GPU P0, RZ, desc[UR8][R4.64+0x4], R27 ;  /* 0x8000041b04ff79a2 */ /* 0x0003e2000c10e108 */
[----:B------:R-:W-:Y:S04]  /*4e20*/  BSSY.RECONVERGENT B0, `(.L_x_1944) ;  /* 0x000000e000007945 */ /* 0x000fe80003800200 */
[----:B-1----:R-:W-:Y:S05]  /*4e30*/  @P0 BRA `(.L_x_1945) ;  /* 0x0000000000300947 */ /* 0x002fea0003800000 */
[----:B------:R-:W1:Y:S02]  /*4e40*/  QSPC.E.S P0, RZ, [R4+0x4] ;  /* 0x0000040004ff73aa */ /* 0x000e640000000500 */
[----:B-1----:R-:W-:Y:S05]  /*4e50*/  @!P0 BRA `(.L_x_1946) ;  /* 0x00000000001c8947 */ /* 0x002fea0003800000 */
[----:B------:R-:W-:-:S05]  /*4e60*/  IMAD.MOV.U32 R2, RZ, RZ, R4 ;  /* 0x000000ffff027224 */ /* 0x000fca00078e0004 */
[----:B------:R-:W-:-:S07]  /*4e70*/  MOV R0, R2 ;  /* 0x0000000200007202 */ /* 0x000fce0000000f00 */
.L_x_1947:
[----:B------:R-:W0:Y:S02]  /*4e80*/  LDS R2, [R0+0x4] ;  /* 0x0000040000027984 */ /* 0x000e240000000800 */
[----:B0-----:R-:W-:-:S05]  /*4e90*/  HFMA2 R3, R2, 1, 1, R27 ;  /* 0x3c003c0002037831 */ /* 0x001fca000000001b */
[----:B------:R-:W0:Y:S02]  /*4ea0*/  ATOMS.CAST.SPIN P0, [R0+0x4], R2, R3 ;  /* 0x000004020000758d */ /* 0x000e240001800003 */
[----:B0-----:R-:W-:Y:S05]  /*4eb0*/  @!P0 BRA `(.L_x_1947) ;  /* 0xfffffffc00f08947 */ /* 0x001fea000383ffff */
[----:B------:R-:W-:Y:S05]  /*4ec0*/  BRA `(.L_x_1945) ;  /* 0x00000000000c7947 */ /* 0x000fea0003800000 */
.L_x_1946:
[----:B------:R-:W0:Y:S02]  /*4ed0*/  LD.E R0, desc[UR8][R4.64+0x4] ;  /* 0x0000040804007980 */ /* 0x000e24000c101900 */
[----:B0-----:R-:W-:-:S05]  /*4ee0*/  IADD3 R3, PT, PT, R27, R0, RZ ;  /* 0x000000001b037210 */ /* 0x001fca0007ffe0ff */
[----:B------:R1:W-:Y:S02]  /*4ef0*/  ST.E desc[UR8][R4.64+0x4], R3 ;  /* 0x0000040304007985 */ /* 0x0003e4000c101908 */
.L_x_1945:
[----:B------:R-:W-:Y:S05]  /*4f00*/  BSYNC.RECONVERGENT B0 ;  /* 0x0000000000007941 */ /* 0x000fea0003800200 */
.L_x_1944:
        /* <DEDUP_REMOVED lines=12> */
.L_x_1951:
[----:B------:R-:W0:Y:S02]  /*4fd0*/  LDS R2, [R0] ;  /* 0x0000000000027984 */ /* 0x000e240000000800 */
[----:B0-----:R-:W-:-:S05]  /*4fe0*/  HADD2 R3, R2, R7 ;  /* 0x0000000702037230 */ /* 0x001fca0000000000 */
[----:B------:R-:W0:Y:S02]  /*4ff0*/  ATOMS.CAST.SPIN P0, [R0], R2, R3 ;  /* 0x000000020000758d */ /* 0x000e240001800003 */
[----:B0-----:R-:W-:Y:S05]  /*5000*/  @!P0 BRA `(.L_x_1951) ;  /* 0xfffffffc00f08947 */ /* 0x001fea000383ffff */
[----:B------:R-:W-:Y:S05]  /*5010*/  BRA `(.L_x_1949) ;  /* 0x00000000000c7947 */ /* 0x000fea0003800000 */
.L_x_1950:
[----:B------:R-:W2:Y:S02]  /*5020*/  LD.E R0, desc[UR8][R4.64] ;  /* 0x0000000804007980 */ /* 0x000ea4000c101900 */
[----:B--2---:R-:W-:-:S05]  /*5030*/  IMAD.IADD R3, R7, 0x1, R0 ;  /* 0x0000000107037824 */ /* 0x004fca00078e0200 */
[----:B------:R0:W-:Y:S02]  /*5040*/  ST.E desc[UR8][R4.64], R3 ;  /* 0x0000000304007985 */ /* 0x0001e4000c101908 */
.L_x_1949:
[----:B------:R-:W-:Y:S05]  /*5050*/  BSYNC.RECONVERGENT B0 ;  /* 0x0000000000007941 */ /* 0x000fea0003800200 */
.L_x_1948:
[----:B------:R1:W-:Y:S02]  /*5060*/  ATOM.E.ADD.F16x2.RN.STRONG.GPU P0, RZ, desc[UR8][R4.64+0x4], R25 ;  /* 0x8000041904ff79a2 */ /* 0x0003e4000c10e108 */
[----:B-1----:R-:W-:Y:S05]  /*5070*/  @P0 EXIT ;  /* 0x000000000000094d */ /* 0x002fea0003800000 */
[----:B------:R-:W1:Y:S02]  /*5080*/  QSPC.E.S P0, RZ, [R4+0x4] ;  /* 0x0000040004ff73aa */ /* 0x000e640000000500 */
[----:B-1----:R-:W-:Y:S05]  /*5090*/  @!P0 BRA `(.L_x_1952) ;  /* 0x00000000001c8947 */ /* 0x002fea0003800000 */
[----:B------:R-:W-:-:S04]  /*50a0*/  MOV R2, R4 ;  /* 0x0000000400027202 */ /* 0x000fc80000000f00 */
[----:B------:R-:W-:-:S07]  /*50b0*/  MOV R0, R2 ;  /* 0x0000000200007202 */ /* 0x000fce0000000f00 */
.L_x_1953:
[----:B------:R-:W0:Y:S02]  /*50c0*/  LDS R2, [R0+0x4] ;  /* 0x0000040000027984 */ /* 0x000e240000000800 */
[----:B0-----:R-:W-:-:S05]  /*50d0*/  HFMA2 R3, R2, 1, 1, R25 ;  /* 0x3c003c0002037831 */ /* 0x001fca0000000019 */
[----:B------:R-:W0:Y:S02]  /*50e0*/  ATOMS.CAST.SPIN P0, [R0+0x4], R2, R3 ;  /* 0x000004020000758d */ /* 0x000e240001800003 */
[----:B0-----:R-:W-:Y:S05]  /*50f0*/  @!P0 BRA `(.L_x_1953) ;  /* 0xfffffffc00f08947 */ /* 0x001fea000383ffff */
[----:B------:R-:W-:Y:S05]  /*5100*/  EXIT ;  /* 0x000000000000794d */ /* 0x000fea0003800000 */
.L_x_1952:
[----:B------:R-:W0:Y:S02]  /*5110*/  LD.E R0, desc[UR8][R4.64+0x4] ;  /* 0x0000040804007980 */ /* 0x000e24000c101900 */
[----:B0-----:R-:W-:-:S05]  /*5120*/  IADD3 R3, PT, PT, R25, R0, RZ ;  /* 0x0000000019037210 */ /* 0x001fca0007ffe0ff */
[----:B------:R-:W-:Y:S01]  /*5130*/  ST.E desc[UR8][R4.64+0x4], R3 ;  /* 0x0000040304007985 */ /* 0x000fe2000c101908 */
[----:B------:R-:W-:Y:S05]  /*5140*/  EXIT ;  /* 0x000000000000794d */ /* 0x000fea0003800000 */
.L_x_1954:
        /* <DEDUP_REMOVED lines=11> */
.L_x_3942:


//--------------------- .text._Z23gemm_half_q_half_kernelILi3ELi2ELb1ELb1ELi64EEvPK6__halfPKjS4_S2_PS0_iiiiPKtS7_iiiiiibS2_i --------------------------
	.section	.text._Z23gemm_half_q_half_kernelILi3ELi2ELb1ELb1ELi64EEvPK6__halfPKjS4_S2_PS0_iiiiPKtS7_iiiiiibS2_i,"ax",@progbits
	.align	128
        .global         _Z23gemm_half_q_half_kernelILi3ELi2ELb1ELb1ELi64EEvPK6__halfPKjS4_S2_PS0_iiiiPKtS7_iiiiiibS2_i
        .type           _Z23gemm_half_q_half_kernelILi3ELi2ELb1ELb1ELi64EEvPK6__halfPKjS4_S2_PS0_iiiiPKtS7_iiiiiibS2_i,@function
        .size           _Z23gemm_half_q_half_kernelILi3ELi2ELb1ELb1ELi64EEvPK6__halfPKjS4_S2_PS0_iiiiPKtS7_iiiiiibS2_i,(.L_x_3943 - _Z23gemm_half_q_half_kernelILi3ELi2ELb1ELb1ELi64EEvPK6__halfPKjS4_S2_PS0_iiiiPKtS7_iiiiiibS2_i)
        .other          _Z23gemm_half_q_half_kernelILi3ELi2ELb1ELb1ELi64EEvPK6__halfPKjS4_S2_PS0_iiiiPKtS7_iiiiiibS2_i,@"STO_CUDA_ENTRY STV_DEFAULT"
_Z23gemm_half_q_half_kernelILi3ELi2ELb1ELb1ELi64EEvPK6__halfPKjS4_S2_PS0_iiiiPKtS7_iiiiiibS2_i:
.text._Z23gemm_half_q_half_kernelILi3ELi2ELb1ELb1ELi64EEvPK6__halfPKjS4_S2_PS0_iiiiPKtS7_iiiiiibS2_i:
        /* <DEDUP_REMOVED lines=11> */
[----:B------:R-:W1:Y:S01]  /*00b0*/  S2R R9, SR_CTAID.X ;  /* 0x0000000000097919 */ /* 0x000e620000002500 */
[----:B------:R-:W2:Y:S05]  /*00c0*/  S2R R2, SR_TID.X ;  /* 0x0000000000027919 */ /* 0x000eaa0000002100 */
[----:B------:R-:W3:Y:S01]  /*00d0*/  LDC R0, c[0x0][0x3b0] ;  /* 0x0000ec00ff007b82 */ /* 0x000ee20000000800 */
[----:B0-----:R-:W4:Y:S07]  /*00e0*/  LDG.E.U16 R4, desc[UR16][R4.64] ;  /* 0x0000001004047981 */ /* 0x001f2e000c1e1500 */
[----:B------:R-:W0:Y:S01]  /*00f0*/  S2UR UR18, SR_CTAID.Z ;  /* 0x00000000001279c3 */ /* 0x000e220000002700 */
[----:B------:R-:W-:Y:S01]  /*0100*/  UISETP.NE.AND UP0, UPT, UR22, 0x1, UPT ;  /* 0x000000011600788c */ /* 0x000fe2000bf05270 */
[----:B------:R-:W-:-:S02]  /*0110*/  PRMT R49, RZ, 0x7610, R49 ;  /* 0x00007610ff317816 */ /* 0x000fc40000000031 */
[----:B------:R-:W-:Y:S02]  /*0120*/  PRMT R48, RZ, 0x7610, R48 ;  /* 0x00007610ff307816 */ /* 0x000fe40000000030 */
[----:B----4-:R-:W-:-:S13]  /*0130*/  R2UR UR20, R4 ;  /* 0x00000000041472ca */ /* 0x010fda00000e0000 */
[----:B------:R-:W-:Y:S01]  /*0140*/  IMAD.U32 R3, RZ, RZ, UR20 ;  /* 0x00000014ff037e24 */ /* 0x000fe2000f8e00ff */
[----:B0123--:R-:W-:Y:S06]  /*0150*/  BRA.U !UP0, `(.L_x_1955) ;  /* 0x00000001082c7547 */ /* 0x00ffec000b800000 */
        /* <DEDUP_REMOVED lines=11> */
.L_x_1955:
[----:B------:R-:W-:Y:S01]  /*0210*/  PRMT R3, R3, 0x9910, RZ ;  /* 0x0000991003037816 */ /* 0x000fe200000000ff */
[----:B------:R-:W-:Y:S02]  /*0220*/  USHF.L.U32 UR5, UR18, 0x6, URZ ;  /* 0x0000000612057899 */ /* 0x000fe400080006ff */
[----:B------:R-:W-:Y:S01]  /*0230*/  UISETP.LT.U32.AND UP0, UPT, UR22, 0x3, UPT ;  /* 0x000000031600788c */ /* 0x000fe2000bf01070 */
[----:B------:R-:W-:-:S03]  /*0240*/  ISETP.NE.AND P0, PT, R3, RZ, PT ;  /* 0x000000ff0300720c */ /* 0x000fc60003f05270 */
[----:B------:R-:W-:-:S05]  /*0250*/  IMAD.U32 R47, RZ, RZ, UR5 ;  /* 0x00000005ff2f7e24 */ /* 0x000fca000f8e00ff */
[----:B------:R-:W-:-:S05]  /*0260*/  VIADDMNMX R47, R47, 0x40, R0, PT ;  /* 0x000000402f2f7846 */ /* 0x000fca0003800100 */
[----:B------:R-:W-:Y:S05]  /*0270*/  @!P0 EXIT ;  /* 0x000000000000894d */ /* 0x000fea0003800000 */
[----:B------:R-:W-:Y:S01]  /*0280*/  VIADD R18, R2, UR5 ;  /* 0x0000000502127c36 */ /* 0x000fe20008000000 */
[----:B------:R-:W-:Y:S01]  /*0290*/  SHF.L.U32 R3, R9, 0x8, RZ ;  /* 0x0000000809037819 */ /* 0x000fe200000006ff */
[----:B------:R-:W-:Y:S01]  /*02a0*/  USEL UR7, UR22, 0x3, UP0 ;  /* 0x0000000316077887 */ /* 0x000fe20008000000 */
[----:B------:R-:W-:Y:S02]  /*02b0*/  BSSY.RECONVERGENT B0, `(.L_x_1956) ;  /* 0x00000b4000007945 */ /* 0x000fe40003800200 */
        /* <DEDUP_REMOVED lines=24> */
[----:B0-----:R-:W-:Y:S02]  /*0440*/  VIADD R8, R8, 0x80 ;  /* 0x0000008008087836 */ /* 0x001fe40000000000 */
[----:B------:R-:W-:-:S06]  /*0450*/  IMAD.IADD R15, R7, 0x1, R0 ;  /* 0x00000001070f7824 */ /* 0x000fcc00078e0200 */
[----:B------:R-:W-:Y:S05]  /*0460*/  BRA.U UP0, `(.L_x_1959) ;  /* 0x0000000100ec7547 */ /* 0x000fea000b800000 */
[----:B------:R-:W-:Y:S01]  /*0470*/  UIADD3 UR6, UPT, UPT, URZ, -UR4, URZ ;  /* 0x80000004ff067290 */ /* 0x000fe2000fffe0ff */
[----:B------:R-:W-:-:S03]  /*0480*/  PLOP3.LUT P0, PT, PT, PT, PT, 0x80, 0x8 ;  /* 0x000000000008781c */ /* 0x000fc60003f0f070 */
[----:B------:R-:W-:-:S09]  /*0490*/  UISETP.GT.AND UP0, UPT, UR6, 0x3, UPT ;  /* 0x000000030600788c */ /* 0x000fd2000bf04270 */
[----:B------:R-:W-:Y:S05]  /*04a0*/  BRA.U !UP0, `(.L_x_1960) ;  /* 0x0000000108847547 */ /* 0x000fea000b800000 */
[----:B------:R-:W-:-:S13]  /*04b0*/  PLOP3.LUT P0, PT, PT, PT, PT, 0x8, 0x80 ;  /* 0x000000000080781c */ /* 0x000fda0003f0e170 */
.L_x_1961:
        /* <DEDUP_REMOVED lines=16> */
[C---:B------:R-:W-:Y:S02]  /*05c0*/  LEA R10, P3, R16.reuse, UR10, 0x1 ;  /* 0x0000000a100a7c11 */ /* 0x040fe4000f8608ff */
[C---:B------:R-:W-:Y:S01]  /*05d0*/  LEA R12, P1, R13.reuse, UR10, 0x1 ;  /* 0x0000000a0d0c7c11 */ /* 0x040fe2000f8208ff */
        /* <DEDUP_REMOVED lines=14> */
.L_x_1960:
        /* <DEDUP_REMOVED lines=20> */
.L_x_1962:
[----:B------:R-:W-:-:S13]  /*0800*/  ISETP.EQ.AND P1, PT, RZ, UR4, PT ;  /* 0x00000004ff007c0c */ /* 0x000fda000bf22270 */
[----:B------:R-:W-:Y:S05]  /*0810*/  @!P0 BRA P1, `(.L_x_1957) ;  /* 0x0000000400748947 */ /* 0x000fea0000800000 */
.L_x_1959:
[----:B------:R-:W-:-:S04]  /*0820*/  IADD3 R5, P0, PT, R18, R15, RZ ;  /* 0x0000000f12057210 */ /* 0x000fc80007f1e0ff */
        /* <DEDUP_REMOVED lines=8> */
[----:B0-----:R-:W-:-:S06]  /*08b0*/  VIADD R8, R8, 0x80 ;  /* 0x0000008008087836 */ /* 0x001fcc0000000000 */
[----:B------:R-:W-:Y:S05]  /*08c0*/  BRA.U UP0, `(.L_x_1959) ;  /* 0xfffffffd00d47547 */ /* 0x000fea000b83ffff */
[----:B------:R-:W-:Y:S05]  /*08d0*/  BRA `(.L_x_1957) ;  /* 0x0000000400447947 */ /* 0x000fea0003800000 */
.L_x_1958:
        /* <DEDUP_REMOVED lines=15> */
.L_x_1965:
[----:B------:R-:W-:Y:S02]  /*09d0*/  IADD3 R7, PT, PT, R15, R0, RZ ;  /* 0x000000000f077210 */ /* 0x000fe40007ffe0ff */
[C---:B-----5:R-:W-:Y:S02]  /*09e0*/  IADD3 R5, P0, PT, R18.reuse, R15, RZ ;  /* 0x0000000f12057210 */ /* 0x060fe40007f1e0ff */
[----:B------:R-:W-:Y:S01]  /*09f0*/  IADD3 R12, P1, PT, R18, R7, RZ ;  /* 0x00000007120c7210 */ /* 0x000fe20007f3e0ff */
[--C-:B------:R-:W-:Y:S01]  /*0a00*/  IMAD.IADD R11, R7, 0x1, R0.reuse ;  /* 0x00000001070b7824 */ /* 0x100fe200078e0200 */
[----:B------:R-:W-:Y:S02]  /*0a10*/  LEA.HI.X.SX32 R6, R15, RZ, 0x1, P0 ;  /* 0x000000ff0f067211 */ /* 0x000fe400000f0eff */
[----:B0-----:R-:W-:Y:S01]  /*0a20*/  LEA R4, P0, R5, UR10, 0x1 ;  /* 0x0000000a05047c11 */ /* 0x001fe2000f8008ff */
[----:B------:R-:W-:Y:S01]  /*0a30*/  IMAD.IADD R15, R11, 0x1, R0 ;  /* 0x000000010b0f7824 */ /* 0x000fe200078e0200 */
[----:B------:R-:W-:-:S02]  /*0a40*/  LEA.HI.X.SX32 R7, R7, RZ, 0x1, P1 ;  /* 0x000000ff07077211 */ /* 0x000fc400008f0eff */
[----:B------:R-:W-:Y:S02]  /*0a50*/  LEA.HI.X R5, R5, UR11, R6, 0x1, P0 ;  /* 0x0000000b05057c11 */ /* 0x000fe400080f0c06 */
[----:B------:R-:W-:Y:S02]  /*0a60*/  LEA R6, P0, R12, UR10, 0x1 ;  /* 0x0000000a0c067c11 */ /* 0x000fe4000f8008ff */
[C---:B------:R-:W-:Y:S02]  /*0a70*/  IADD3 R16, P2, PT, R18.reuse, R11, RZ ;  /* 0x0000000b12107210 */ /* 0x040fe40007f5e0ff */
[----:B------:R-:W-:Y:S01]  /*0a80*/  IADD3 R13, P3, PT, R18, R15, RZ ;  /* 0x0000000f120d7210 */ /* 0x000fe20007f7e0ff */
[----:B------:R-:W2:Y:S01]  /*0a90*/  LDG.E.U16.CONSTANT R5, desc[UR16][R4.64] ;  /* 0x0000001004057981 */ /* 0x000ea2000c1e9500 */
[----:B------:R-:W-:Y:S02]  /*0aa0*/  LEA.HI.X R7, R12, UR11, R7, 0x1, P0 ;  /* 0x0000000b0c077c11 */ /* 0x000fe400080f0c07 */
[----:B------:R-:W-:-:S02]  /*0ab0*/  LEA.HI.X.SX32 R11, R11, RZ, 0x1, P2 ;  /* 0x000000ff0b0b7211 */ /* 0x000fc400010f0eff */
[C---:B------:R-:W-:Y:S02]  /*0ac0*/  LEA R10, P1, R16.reuse, UR10, 0x1 ;  /* 0x0000000a100a7c11 */ /* 0x040fe4000f8208ff */
[----:B------:R-:W-:Y:S01]  /*0ad0*/  LEA.HI.X.SX32 R14, R15, RZ, 0x1, P3 ;  /* 0x000000ff0f0e7211 */ /* 0x000fe200018f0eff */
[----:B------:R-:W3:Y:S01]  /*0ae0*/  LDG.E.U16.CONSTANT R7, desc[UR16][R6.64] ;  /* 0x0000001006077981 */ /* 0x000ee2000c1e9500 */
[C---:B------:R-:W-:Y:S02]  /*0af0*/  LEA R12, P0, R13.reuse, UR10, 0x1 ;  /* 0x0000000a0d0c7c11 */ /* 0x040fe4000f8008ff */
        /* <DEDUP_REMOVED lines=13> */
.L_x_1964:
        /* <DEDUP_REMOVED lines=20> */
[----:B0-----:R-:W-:-:S07]  /*0d10*/  VIADD R8, R8, 0x100 ;  /* 0x0000010008087836 */ /* 0x001fce0000000000 */
.L_x_1966:
[----:B------:R-:W-:-:S09]  /*0d20*/  UISETP.NE.OR UP0, UPT, UR4, URZ, UP0 ;  /* 0x000000ff0400728c */ /* 0x000fd20008705670 */
[----:B------:R-:W-:Y:S05]  /*0d30*/  BRA.U !UP0, `(.L_x_1957) ;  /* 0x00000001082c7547 */ /* 0x000fea000b800000 */
.L_x_1963:
        /* <DEDUP_REMOVED lines=11> */
.L_x_1957:
[----:B------:R-:W-:Y:S05]  /*0df0*/  BSYNC.RECONVERGENT B0 ;  /* 0x0000000000007941 */ /* 0x000fea0003800200 */
.L_x_1956:
[----:B------:R-:W1:Y:S02]  /*0e00*/  LDC R6, c[0x0][0x3ac] ;  /* 0x0000eb00ff067b82 */ /* 0x000e640000000800 */
[----:B-1----:R-:W-:-:S13]  /*0e10*/  ISETP.GE.AND P0, PT, R9, R6, PT ;  /* 0x000000060900720c */ /* 0x002fda0003f06270 */
[----:B------:R-:W-:Y:S05]  /*0e20*/  @P0 EXIT ;  /* 0x000000000000094d */ /* 0x000fea0003800000 */
[----:B------:R-:W1:Y:S02]  /*0e30*/  LDCU.U8 UR4, c[0x0][0x3e0] ;  /* 0x00007c00ff0477ac */ /* 0x000e640008000000 */
[----:B-1----:R-:W-:-:S04]  /*0e40*/  UPRMT UR4, UR4, 0x8880, URZ ;  /* 0x0000888004047896 */ /* 0x002fc800080000ff */
[----:B------:R-:W-:-:S04]  /*0e50*/  UISETP.NE.AND UP0, UPT, UR4, URZ, UPT ;  /* 0x000000ff0400728c */ /* 0x000fc8000bf05270 */
[----:B------:R-:W-:-:S09]  /*0e60*/  UISETP.NE.OR UP0, UPT, UR18, URZ, !UP0 ;  /* 0x000000ff1200728c */ /* 0x000fd2000c705670 */
[----:B------:R-:W-:Y:S05]  /*0e70*/  BRA.U UP0, `(.L_x_1967) ;  /* 0x0000000100c07547 */ /* 0x000fea000b800000 */
[----:B------:R-:W-:Y:S01]  /*0e80*/  UIADD3 UR4, UPT, UPT, URZ, -UR7, URZ ;  /* 0x80000007ff047290 */ /* 0x000fe2000fffe0ff */
[----:B------:R-:W-:-:S03]  /*0e90*/  IMAD R4, R6, UR8, RZ ;  /* 0x0000000806047c24 */ /* 0x000fc6000f8e02ff */
[----:B------:R-:W-:Y:S01]  /*0ea0*/  UISETP.GE.AND UP0, UPT, UR4, URZ, UPT ;  /* 0x000000ff0400728c */ /* 0x000fe2000bf06270 */
[----:B------:R-:W-:-:S04]  /*0eb0*/  IMAD R3, R4, 0x3, R3 ;  /* 0x0000000304037824 */ /* 0x000fc800078e0203 */
[----:B------:R-:W-:-:S04]  /*0ec0*/  IMAD R3, R2, 0x4, R3 ;  /* 0x0000000402037824 */ /* 0x000fc800078e0203 */
[----:B------:R-:W-:Y:S05]  /*0ed0*/  BRA.U UP0, `(.L_x_1968) ;  /* 0x00000001008c7547 */ /* 0x000fea000b800000 */
[----:B------:R-:W-:Y:S02]  /*0ee0*/  UIADD3 UR6, UPT, UPT, URZ, -UR4, URZ ;  /* 0x80000004ff067290 */ /* 0x000fe4000fffe0ff */
[----:B------:R-:W-:Y:S02]  /*0ef0*/  UPLOP3.LUT UP0, UPT, UPT, UPT, UPT, 0x80, 0x8 ;  /* 0x000000000008789c */ /* 0x000fe40003f0f070 */
[----:B------:R-:W-:-:S09]  /*0f00*/  UISETP.GT.AND UP1, UPT, UR6, 0x3, UPT ;  /* 0x000000030600788c */ /* 0x000fd2000bf24270 */
[----:B------:R-:W-:Y:S05]  /*0f10*/  BRA.U !UP1, `(.L_x_1969) ;  /* 0x0000000109447547 */ /* 0x000fea000b800000 */
[----:B------:R-:W1:Y:S01]  /*0f20*/  LDC.64 R16, c[0x0][0x3a0] ;  /* 0x0000e800ff107b82 */ /* 0x000e620000000a00 */
[----:B------:R-:W-:-:S11]  /*0f30*/  UPLOP3.LUT UP0, UPT, UPT, UPT, UPT, 0x40, 0x4 ;  /* 0x000000000004789c */ /* 0x000fd60003f0e870 */
.L_x_1970:
[C---:B--2---:R-:W-:Y:S01]  /*0f40*/  IMAD.IADD R11, R3.reuse, 0x1, R6 ;  /* 0x00000001030b7824 */ /* 0x044fe200078e0206 */
[----:B------:R-:W-:Y:S01]  /*0f50*/  UIADD3 UR4, UPT, UPT, UR4, 0x4, URZ ;  /* 0x0000000404047890 */ /* 0x000fe2000fffe0ff */
[----:B01----:R-:W-:-:S03]  /*0f60*/  IMAD.WIDE R4, R3, 0x2, R16 ;  /* 0x0000000203047825 */ /* 0x003fc600078e0210 */
[C---:B------:R-:W-:Y:S01]  /*0f70*/  IADD3 R13, PT, PT, R11.reuse, R6, RZ ;  /* 0x000000060b0d7210 */ /* 0x040fe20007ffe0ff */
[----:B------:R-:W-:Y:S01]  /*0f80*/  IMAD.WIDE R10, R11, 0x2, R16 ;  /* 0x000000020b0a7825 */ /* 0x000fe200078e0210 */
[----:B------:R2:W-:Y:S01]  /*0f90*/  STG.E.64 desc[UR16][R4.64], RZ ;  /* 0x000000ff04007986 */ /* 0x0005e2000c101b10 */
[----:B------:R-:W-:Y:S02]  /*0fa0*/  UISETP.GE.AND UP1, UPT, UR4, -0x3, UPT ;  /* 0xfffffffd0400788c */ /* 0x000fe4000bf26270 */
[C---:B------:R-:W-:Y:S01]  /*0fb0*/  IMAD.IADD R7, R13.reuse, 0x1, R6 ;  /* 0x000000010d077824 */ /* 0x040fe200078e0206 */
[----:B------:R2:W-:Y:S01]  /*0fc0*/  STG.E.64 desc[UR16][R10.64], RZ ;  /* 0x000000ff0a007986 */ /* 0x0005e2000c101b10 */
[----:B------:R-:W-:-:S04]  /*0fd0*/  IMAD.WIDE R12, R13, 0x2, R16 ;  /* 0x000000020d0c7825 */ /* 0x000fc800078e0210 */
[C---:B------:R-:W-:Y:S01]  /*0fe0*/  IMAD.WIDE R14, R7.reuse, 0x2, R16 ;  /* 0x00000002070e7825 */ /* 0x040fe200078e0210 */
[----:B------:R2:W-:Y:S03]  /*0ff0*/  STG.E.64 desc[UR16][R12.64], RZ ;  /* 0x000000ff0c007986 */ /* 0x0005e6000c101b10 */
[----:B------:R-:W-:Y:S01]  /*1000*/  IMAD.IADD R3, R7, 0x1, R6 ;  /* 0x0000000107037824 */ /* 0x000fe200078e0206 */
[----:B------:R2:W-:Y:S01]  /*1010*/  STG.E.64 desc[UR16][R14.64], RZ ;  /* 0x000000ff0e007986 */ /* 0x0005e2000c101b10 */
[----:B------:R-:W-:Y:S05]  /*1020*/  BRA.U !UP1, `(.L_x_1970) ;  /* 0xfffffffd09c47547 */ /* 0x000fea000b83ffff */
.L_x_1969:
[----:B------:R-:W-:-:S04]  /*1030*/  UIADD3 UR6, UPT, UPT, URZ, -UR4, URZ ;  /* 0x80000004ff067290 */ /* 0x000fc8000fffe0ff */
[----:B------:R-:W-:-:S09]  /*1040*/  UISETP.GT.AND UP1, UPT, UR6, 0x1, UPT ;  /* 0x000000010600788c */ /* 0x000fd2000bf24270 */
[----:B------:R-:W-:Y:S05]  /*1050*/  BRA.U !UP1, `(.L_x_1971) ;  /* 0x0000000109247547 */ /* 0x000fea000b800000 */
[----:B--2---:R-:W0:Y:S01]  /*1060*/  LDC.64 R10, c[0x0][0x3a0] ;  /* 0x0000e800ff0a7b82 */ /* 0x004e220000000a00 */
[C---:B------:R-:W-:Y:S01]  /*1070*/  IMAD.IADD R7, R3.reuse, 0x1, R6 ;  /* 0x0000000103077824 */ /* 0x040fe200078e0206 */
[----:B------:R-:W-:Y:S02]  /*1080*/  UIADD3 UR4, UPT, UPT, UR4, 0x2, URZ ;  /* 0x0000000204047890 */ /* 0x000fe4000fffe0ff */
[----:B------:R-:W-:Y:S01]  /*1090*/  UPLOP3.LUT UP0, UPT, UPT, UPT, UPT, 0x40, 0x4 ;  /* 0x000000000004789c */ /* 0x000fe20003f0e870 */
[----:B0-----:R-:W-:Y:S01]  /*10a0*/  IMAD.WIDE R4, R3, 0x2, R10 ;  /* 0x0000000203047825 */ /* 0x001fe200078e020a */
[----:B------:R-:W-:-:S03]  /*10b0*/  IADD3 R3, PT, PT, R7, R6, RZ ;  /* 0x0000000607037210 */ /* 0x000fc60007ffe0ff */
[----:B------:R-:W-:Y:S01]  /*10c0*/  IMAD.WIDE R10, R7, 0x2, R10 ;  /* 0x00000002070a7825 */ /* 0x000fe200078e020a */
[----:B------:R1:W-:Y:S04]  /*10d0*/  STG.E.64 desc[UR16][R4.64], RZ ;  /* 0x000000ff04007986 */ /* 0x0003e8000c101b10 */
[----:B------:R1:W-:Y:S02]  /*10e0*/  STG.E.64 desc[UR16][R10.64], RZ ;  /* 0x000000ff0a007986 */ /* 0x0003e4000c101b10 */
.L_x_1971:
[----:B------:R-:W-:-:S09]  /*10f0*/  UISETP.NE.OR UP0, UPT, UR4, URZ, UP0 ;  /* 0x000000ff0400728c */ /* 0x000fd20008705670 */
[----:B------:R-:W-:Y:S05]  /*1100*/  BRA.U !UP0, `(.L_x_1967) ;  /* 0x00000001081c7547 */ /* 0x000fea000b800000 */
.L_x_1968:
[----:B012---:R-:W0:Y:S02]  /*1110*/  LDC.64 R4, c[0x0][0x3a0] ;  /* 0x0000e800ff047b82 */ /* 0x007e240000000a00 */
.L_x_1972:
[----:B0-----:R-:W-:Y:S01]  /*1120*/  IMAD.WIDE R10, R3, 0x2, R4 ;  /* 0x00000002030a7825 */ /* 0x001fe200078e0204 */
[----:B------:R-:W-:-:S03]  /*1130*/  UIADD3 UR4, UPT, UPT, UR4, 0x1, URZ ;  /* 0x0000000104047890 */ /* 0x000fc6000fffe0ff */
[----:B------:R-:W-:Y:S01]  /*1140*/  IMAD.IADD R3, R3, 0x1, R6 ;  /* 0x0000000103037824 */ /* 0x000fe200078e0206 */
[----:B------:R3:W-:Y:S01]  /*1150*/  STG.E.64 desc[UR16][R10.64], RZ ;  /* 0x000000ff0a007986 */ /* 0x0007e2000c101b10 */
[----:B------:R-:W-:-:S09]  /*1160*/  UISETP.NE.AND UP0, UPT, UR4, URZ, UPT ;  /* 0x000000ff0400728c */ /* 0x000fd2000bf05270 */
[----:B---3--:R-:W-:Y:S05]  /*1170*/  BRA.U UP0, `(.L_x_1972) ;  /* 0xfffffffd00e87547 */ /* 0x008fea000b83ffff */
.L_x_1967:
[----:B------:R-:W3:Y:S01]  /*1180*/  LDCU UR19, c[0x0][0x3c8] ;  /* 0x00007900ff1377ac */ /* 0x000ee20008000800 */
[----:B------:R-:W-:Y:S01]  /*1190*/  ISETP.LE.AND P0, PT, R0, UR5, PT ;  /* 0x0000000500007c0c */ /* 0x000fe2000bf03270 */
[----:B------:R-:W4:Y:S01]  /*11a0*/  LDCU UR23, c[0x0][0x3cc] ;  /* 0x00007980ff1777ac */ /* 0x000f220008000800 */
[----:B------:R-:W0:Y:S01]  /*11b0*/  LDCU UR24, c[0x0][0x3d0] ;  /* 0x00007a00ff1877ac */ /* 0x000e220008000800 */
[----:B------:R-:W1:Y:S01]  /*11c0*/  LDCU UR25, c[0x0][0x3d4] ;  /* 0x00007a80ff1977ac */ /* 0x000e620008000800 */
[----:B------:R-:W2:Y:S01]  /*11d0*/  LDCU UR26, c[0x0][0x3d8] ;  /* 0x00007b00ff1a77ac */ /* 0x000ea20008000800 */
[----:B------:R-:W2:Y:S01]  /*11e0*/  LDCU.64 UR6, c[0x0][0x3b8] ;  /* 0x00007700ff0677ac */ /* 0x000ea20008000a00 */
[----:B---3--:R-:W-:Y:S01]  /*11f0*/  UISETP.LT.AND UP0, UPT, UR5, UR19, UPT ;  /* 0x000000130500728c */ /* 0x008fe2000bf01270 */
[----:B------:R-:W3:Y:S03]  /*1200*/  LDCU UR27, c[0x0][0x3dc] ;  /* 0x00007b80ff1b77ac */ /* 0x000ee60008000800 */
[----:B------:R-:W-:-:S02]  /*1210*/  USEL UR4, UR5, UR19, UP0 ;  /* 0x0000001305047287 */ /* 0x000fc40008000000 */
[----:B----4-:R-:W-:Y:S02]  /*1220*/  UISETP.GT.AND UP0, UPT, UR5, UR23, UPT ;  /* 0x000000170500728c */ /* 0x010fe4000bf04270 */
[----:B------:R-:W-:Y:S02]  /*1230*/  USHF.R.S32.HI UR10, URZ, 0x1f, UR4 ;  /* 0x0000001fff0a7899 */ /* 0x000fe40008011404 */
[----:B0-----:R-:W-:Y:S02]  /*1240*/  UISETP.GT.AND UP1, UPT, UR5, UR24, UPT ;  /* 0x000000180500728c */ /* 0x001fe4000bf24270 */
[----:B------:R-:W-:Y:S02]  /*1250*/  ULEA.HI UR15, UR10, UR4, URZ, 0x5 ;  /* 0x000000040a0f7291 */ /* 0x000fe4000f8f28ff */
[----:B------:R-:W-:Y:S02]  /*1260*/  USHF.L.U32 UR10, UR18, 0x7, URZ ;  /* 0x00000007120a7899 */ /* 0x000fe400080006ff */
[----:B-1----:R-:W-:-:S02]  /*1270*/  UISETP.GT.AND UP2, UPT, UR5, UR25, UPT ;  /* 0x000000190500728c */ /* 0x002fc4000bf44270 */
[----:B--2---:R-:W-:Y:S02]  /*1280*/  UISETP.GT.AND UP3, UPT, UR5, UR26, UPT ;  /* 0x0000001a0500728c */ /* 0x004fe4000bf64270 */
[----:B------:R-:W-:Y:S01]  /*1290*/  UIMAD.WIDE.U32 UR10, UR10, 0x2, UR6 ;  /* 0x000000020a0a78a5 */ /* 0x000fe2000f8e0006 */
[----:B------:R-:W-:Y:S06]  /*12a0*/  BAR.SYNC.DEFER_BLOCKING 0x0 ;  /* 0x0000000000007b1d */ /* 0x000fec0000010000 */
[----:B---3--:R-:W-:Y:S05]  /*12b0*/  @P0 BRA `(.L_x_1973) ;  /* 0x0000000000e40947 */ /* 0x008fea0003800000 */
        /* <DEDUP_REMOVED lines=12> */
.L_x_1974:
[----:B-1---5:R-:W-:-:S04]  /*1380*/  VIADD R13, R7, UR4 ;  /* 0x00000004070d7c36 */ /* 0x022fc80008000000 */
[----:B------:R-:W-:-:S05]  /*1390*/  IMAD R2, R13, R6, RZ ;  /* 0x000000060d027224 */ /* 0x000fca00078e02ff */
[----:B------:R-:W-:-:S04]  /*13a0*/  SHF.R.S32.HI R3, RZ, 0x1f, R2 ;  /* 0x0000001fff037819 */ /* 0x000fc80000011402 */
[----:B------:R-:W-:-:S04]  /*13b0*/  LEA.HI R3, R3, R2, RZ, 0x3 ;  /* 0x0000000203037211 */ /* 0x000fc800078f18ff */
[----:B------:R-:W-:-:S05]  /*13c0*/  LEA.HI.SX32 R3, R3, R16, 0x1d ;  /* 0x0000001003037211 */ /* 0x000fca00078feaff */
[----:B0-----:R-:W-:-:S06]  /*13d0*/  IMAD.WIDE R2, R3, 0x4, R4 ;  /* 0x0000000403027825 */ /* 0x001fcc00078e0204 */
[----:B---3--:R-:W3:Y:S01]  /*13e0*/  LDG.E.CONSTANT R3, desc[UR16][R2.64] ;  /* 0x0000001002037981 */ /* 0x008ee2000c1e9900 */
[----:B------:R-:W-:Y:S01]  /*13f0*/  USHF.L.U32 UR12, UR14, 0x1, URZ ;  /* 0x000000010e0c7899 */ /* 0x000fe200080006ff */
[----:B--2---:R-:W-:-:S03]  /*1400*/  IMAD.WIDE.U32 R12, R13, 0x2, R10 ;  /* 0x000000020d0c7825 */ /* 0x004fc600078e000a */
[----:B------:R-:W-:-:S03]  /*1410*/  UIMAD.WIDE.U32 UR12, UR12, 0x2, UR6 ;  /* 0x000000020c0c78a5 */ /* 0x000fc6000f8e0006 */
[----:B------:R-:W2:Y:S03]  /*1420*/  LDG.E.U16.CONSTANT R12, desc[UR16][R12.64] ;  /* 0x000000100c0c7981 */ /* 0x000ea6000c1e9500 */
[----:B------:R-:W-:Y:S02]  /*1430*/  IMAD.U32 R14, RZ, RZ, UR12 ;  /* 0x0000000cff0e7e24 */ /* 0x000fe4000f8e00ff */
[----:B------:R-:W-:-:S05]  /*1440*/  IMAD.U32 R15, RZ, RZ, UR13 ;  /* 0x0000000dff0f7e24 */ /* 0x000fca000f8e00ff */
        /* <DEDUP_REMOVED lines=16> */
[----:B------:R-:W-:Y:S01]  /*1550*/  IMAD R2, R17, R17, R17 ;  /* 0x0000001111027224 */ /* 0x000fe200078e0211 */
[----:B----4-:R-:W-:Y:S02]  /*1560*/  R2UR UR12, R14 ;  /* 0x000000000e0c72ca */ /* 0x010fe400000e0000 */
[----:B------:R-:W-:Y:S02]  /*1570*/  IADD3 R18, PT, PT, R19, 0x1, R18 ;  /* 0x0000000113127810 */ /* 0x000fe40007ffe012 */
[----:B------:R-:W-:Y:S01]  /*1580*/  IADD3 R2, PT, PT, R17, 0x1, R2 ;  /* 0x0000000111027810 */ /* 0x000fe20007ffe002 */
[----:B------:R-:W-:Y:S08]  /*1590*/  I2F.F16 R21, R21 ;  /* 0x0000001500157306 */ /* 0x000ff00000200c00 */
[----:B------:R-:W0:Y:S01]  /*15a0*/  I2F.F16 R18, R18 ;  /* 0x0000001200127306 */ /* 0x000e220000200c00 */
[----:B------:R-:W-:-:S07]  /*15b0*/  UIADD3 UR14, UPT, UPT, UR12, UR14, URZ ;  /* 0x0000000e0c0e7290 */ /* 0x000fce000fffe0ff */
[----:B------:R-:W-:Y:S08]  /*15c0*/  I2F.F16 R3, R3 ;  /* 0x0000000300037306 */ /* 0x000ff00000200c00 */
[----:B------:R-:W1:Y:S01]  /*15d0*/  I2F.F16 R2, R2 ;  /* 0x0000000200027306 */ /* 0x000e620000200c00 */
[----:B------:R-:W-:Y:S02]  /*15e0*/  ISETP.LE.AND P0, PT, R47, UR14, PT ;  /* 0x0000000e2f007c0c */ /* 0x000fe4000bf03270 */
[----:B0-----:R-:W-:-:S05]  /*15f0*/  PRMT R21, R21, 0x5410, R18 ;  /* 0x0000541015157816 */ /* 0x001fca0000000012 */
[----:B--2---:R-:W-:Y:S01]  /*1600*/  HMUL2 R14, R21, R12.H0_H0 ;  /* 0x2000000c150e7232 */ /* 0x004fe20000000000 */
[----:B-1----:R-:W-:-:S05]  /*1610*/  PRMT R3, R3, 0x5410, R2 ;  /* 0x0000541003037816 */ /* 0x002fca0000000002 */
[----:B------:R-:W-:-:S05]  /*1620*/  HMUL2 R15, R3, R12.H0_H0 ;  /* 0x2000000c030f7232 */ /* 0x000fca0000000000 */
[----:B------:R3:W-:Y:S01]  /*1630*/  STL.64 [UR13], R14 ;  /* 0x0000000eff007987 */ /* 0x0007e20008100a0d */
[----:B------:R-:W-:Y:S05]  /*1640*/  @!P0 BRA `(.L_x_1974) ;  /* 0xfffffffc004c8947 */ /* 0x000fea000383ffff */
.L_x_1973:
[----:B------:R-:W-:Y:S01]  /*1650*/  UISETP.GT.AND UP4, UPT, UR5, UR19, UPT ;  /* 0x000000130500728c */ /* 0x000fe2000bf84270 */
[----:B------:R-:W-:Y:S02]  /*1660*/  HFMA2 R2, -RZ, RZ, 0, 0 ;  /* 0x00000000ff027431 */ /* 0x000fe400000001ff */
[----:B------:R-:W-:Y:S01]  /*1670*/  IMAD.MOV.U32 R5, RZ, RZ, RZ ;  /* 0x000000ffff057224 */ /* 0x000fe200078e00ff */
[----:B------:R-:W-:Y:S01]  /*1680*/  USHF.R.S32.HI UR15, URZ, 0x5, UR15 ;  /* 0x00000005ff0f7899 */ /* 0x000fe2000801140f */
[----:B------:R-:W-:Y:S01]  /*1690*/  IMAD.MOV.U32 R7, RZ, RZ, RZ ;  /* 0x000000ffff077224 */ /* 0x000fe200078e00ff */
[----:B------:R-:W-:Y:S01]  /*16a0*/  UMOV UR4, URZ ;  /* 0x000000ff00047c82 */ /* 0x000fe20008000000 */
[----:B------:R-:W-:Y:S02]  /*16b0*/  IMAD.MOV.U32 R8, RZ, RZ, RZ ;  /* 0x000000ffff087224 */ /* 0x000fe400078e00ff */
[----:B------:R-:W-:Y:S07]  /*16c0*/  BRA.U !UP4, `(.L_x_1975) ;  /* 0x000000010c207547 */ /* 0x000fee000b800000 */
        /* <DEDUP_REMOVED lines=8> */
.L_x_1975:
[----:B------:R-:W-:Y:S05]  /*1750*/  BRA.U !UP0, `(.L_x_1976) ;  /* 0x00000001081c7547 */ /* 0x000fea000b800000 */
[----:B------:R-:W0:Y:S02]  /*1760*/  LDC R2, c[0x0][0x3d0] ;  /* 0x0000f400ff027b82 */ /* 0x000e240000000800 */
[----:B0-----:R-:W-:-:S04]  /*1770*/  VIMNMX R2, PT, PT, R2, UR5, PT ;  /* 0x0000000502027c48 */ /* 0x001fc8000bfe0100 */
[----:B------:R-:W-:-:S04]  /*1780*/  IADD3 R2, PT, PT, R2, -UR23, RZ ;  /* 0x8000001702027c10 */ /* 0x000fc8000fffe0ff */
[----:B------:R-:W-:-:S04]  /*1790*/  SHF.R.S32.HI R3, RZ, 0x1f, R2 ;  /* 0x0000001fff037819 */ /* 0x000fc80000011402 */
[----:B------:R-:W-:-:S04]  /*17a0*/  LEA.HI R3, R3, R2, RZ, 0x5 ;  /* 0x0000000203037211 */ /* 0x000fc800078f28ff */
[----:B------:R-:W-:-:S05]  /*17b0*/  SHF.R.S32.HI R3, RZ, 0x5, R3 ;  /* 0x00000005ff037819 */ /* 0x000fca0000011403 */
[----:B------:R-:W-:-:S07]  /*17c0*/  IMAD R2, R3, 0x5, RZ ;  /* 0x0000000503027824 */ /* 0x000fce00078e02ff */
.L_x_1976:
[----:B------:R-:W-:Y:S05]  /*17d0*/  BRA.U !UP1, `(.L_x_1977) ;  /* 0x00000001091c7547 */ /* 0x000fea000b800000 */
[----:B------:R-:W0:Y:S02]  /*17e0*/  LDC R3, c[0x0][0x3d4] ;  /* 0x0000f500ff037b82 */ /* 0x000e240000000800 */
[----:B0-----:R-:W-:-:S05]  /*17f0*/  VIMNMX R3, PT, PT, R3, UR5, PT ;  /* 0x0000000503037c48 */ /* 0x001fca000bfe0100 */
[----:B------:R-:W-:-:S05]  /*1800*/  VIADD R3, R3, -UR24 ;  /* 0x8000001803037c36 */ /* 0x000fca0008000000 */
[----:B------:R-:W-:-:S04]  /*1810*/  SHF.R.S32.HI R4, RZ, 0x1f, R3 ;  /* 0x0000001fff047819 */ /* 0x000fc80000011403 */
[----:B------:R-:W-:-:S04]  /*1820*/  LEA.HI R4, R4, R3, RZ, 0x5 ;  /* 0x0000000304047211 */ /* 0x000fc800078f28ff */
[----:B------:R-:W-:-:S05]  /*1830*/  SHF.R.S32.HI R4, RZ, 0x5, R4 ;  /* 0x00000005ff047819 */ /* 0x000fca0000011404 */
[----:B------:R-:W-:-:S07]  /*1840*/  IMAD.SHL.U32 R5, R4, 0x4, RZ ;  /* 0x0000000404057824 */ /* 0x000fce00078e00ff */
.L_x_1977:
[----:B------:R-:W-:Y:S05]  /*1850*/  BRA.U !UP2, `(.L_x_1978) ;  /* 0x000000010a1c7547 */ /* 0x000fea000b800000 */
[----:B------:R-:W0:Y:S02]  /*1860*/  LDC R3, c[0x0][0x3d8] ;  /* 0x0000f600ff037b82 */ /* 0x000e240000000800 */
[----:B0-----:R-:W-:-:S05]  /*1870*/  VIMNMX R3, PT, PT, R3, UR5, PT ;  /* 0x0000000503037c48 */ /* 0x001fca000bfe0100 */
[----:B------:R-:W-:-:S05]  /*1880*/  VIADD R3, R3, -UR25 ;  /* 0x8000001903037c36 */ /* 0x000fca0008000000 */
[----:B------:R-:W-:-:S04]  /*1890*/  SHF.R.S32.HI R4, RZ, 0x1f, R3 ;  /* 0x0000001fff047819 */ /* 0x000fc80000011403 */
[----:B------:R-:W-:-:S04]  /*18a0*/  LEA.HI R4, R4, R3, RZ, 0x5 ;  /* 0x0000000304047211 */ /* 0x000fc800078f28ff */
[----:B------:R-:W-:-:S05]  /*18b0*/  SHF.R.S32.HI R4, RZ, 0x5, R4 ;  /* 0x00000005ff047819 */ /* 0x000fca0000011404 */
[----:B------:R-:W-:-:S07]  /*18c0*/  IMAD R7, R4, 0x3, RZ ;  /* 0x0000000304077824 */ /* 0x000fce00078e02ff */
.L_x_1978:
[----:B------:R-:W-:Y:S05]  /*18d0*/  BRA.U !UP3, `(.L_x_1979) ;  /* 0x000000010b1c7547 */ /* 0x000fea000b800000 */
[----:B------:R-:W0:Y:S02]  /*18e0*/  LDC R3, c[0x0][0x3dc] ;  /* 0x0000f700ff037b82 */ /* 0x000e240000000800 */
[----:B0-----:R-:W-:-:S04]  /*18f0*/  VIMNMX R3, PT, PT, R3, UR5, PT ;  /* 0x0000000503037c48 */ /* 0x001fc8000bfe0100 */
[----:B------:R-:W-:-:S04]  /*1900*/  IADD3 R3, PT, PT, R3, -UR26, RZ ;  /* 0x8000001a03037c10 */ /* 0x000fc8000fffe0ff */
[----:B------:R-:W-:-:S04]  /*1910*/  SHF.R.S32.HI R4, RZ, 0x1f, R3 ;  /* 0x0000001fff047819 */ /* 0x000fc80000011403 */
[----:B------:R-:W-:-:S04]  /*1920*/  LEA.HI R4, R4, R3, RZ, 0x5 ;  /* 0x0000000304047211 */ /* 0x000fc800078f28ff */
[----:B------:R-:W-:-:S05]  /*1930*/  SHF.R.S32.HI R4, RZ, 0x5, R4 ;  /* 0x00000005ff047819 */ /* 0x000fca0000011404 */
[----:B------:R-:W-:-:S07]  /*1940*/  IMAD.SHL.U32 R8, R4, 0x2, RZ ;  /* 0x0000000204087824 */ /* 0x000fce00078e00ff */
.L_x_1979:
[----:B------:R-:W-:Y:S01]  /*1950*/  VIMNMX R0, PT, PT, R0, UR27, PT ;  /* 0x0000001b00007c48 */ /* 0x000fe2000bfe0100 */
[----:B------:R-:W-:Y:S01]  /*1960*/  ULEA UR4, UR15, UR4, 0x3 ;  /* 0x000000040f047291 */ /* 0x000fe2000f8e18ff */
[----:B------:R-:W-:Y:S02]  /*1970*/  PRMT R46, RZ, 0x5410, RZ ;  /* 0x00005410ff2e7816 */ /* 0x000fe400000000ff */
[----:B------:R-:W-:Y:S02]  /*1980*/  ISETP.GT.AND P0, PT, R0, UR5, PT ;  /* 0x0000000500007c0c */ /* 0x000fe4000bf04270 */
[----:B------:R-:W-:Y:S02]  /*1990*/  PRMT R0, RZ, 0x5410, RZ ;  /* 0x00005410ff007816 */ /* 0x000fe400000000ff */
[----:B------:R-:W-:Y:S02]  /*19a0*/  IADD3 R2, PT, PT, R5, UR4, R2 ;  /* 0x0000000405027c10 */ /* 0x000fe4000fffe002 */
[----:B------:R-:W-:-:S02]  /*19b0*/  PRMT R3, RZ, 0x5410, RZ ;  /* 0x00005410ff037816 */ /* 0x000fc400000000ff */
[----:B------:R-:W-:Y:S02]  /*19c0*/  IADD3 R7, PT, PT, R8, R2, R7 ;  /* 0x0000000208077210 */ /* 0x000fe40007ffe007 */
[----:B------:R-:W-:Y:S02]  /*19d0*/  PRMT R2, RZ, 0x5410, RZ ;  /* 0x00005410ff027816 */ /* 0x000fe400000000ff */
[----:B------:R-:W-:Y:S01]  /*19e0*/  PRMT R4, RZ, 0x5410, RZ ;  /* 0x00005410ff047816 */ /* 0x000fe200000000ff */
[----:B------:R-:W-:Y:S01]  /*19f0*/  IMAD R8, R7, R6, RZ ;  /* 0x0000000607087224 */ /* 0x000fe200078e02ff */
[----:B------:R-:W-:Y:S01]  /*1a00*/  PRMT R5, RZ, 0x5410, RZ ;  /* 0x00005410ff057816 */ /* 0x000fe200000000ff */
[----:B------:R-:W-:Y:S06]  /*1a10*/  @!P0 BRA `(.L_x_1980) ;  /* 0x0000001000948947 */ /* 0x000fec0003800000 */
[----:B------:R-:W-:Y:S01]  /*1a20*/  IMAD.U32 R10, RZ, RZ, UR10 ;  /* 0x0000000aff0a7e24 */ /* 0x000fe2000f8e00ff */
[----:B------:R0:W5:Y:S01]  /*1a30*/  LDL.64 R52, [R1] ;  /* 0x0000000001347983 */ /* 0x0001620000100a00 */
[----:B------:R-:W-:Y:S01]  /*1a40*/  IMAD.U32 R11, RZ, RZ, UR11 ;  /* 0x0000000bff0b7e24 */ /* 0x000fe2000f8e00ff */
[----:B------:R-:W1:Y:S01]  /*1a50*/  S2UR UR9, SR_CgaCtaId ;  /* 0x00000000000979c3 */ /* 0x000e620000008800 */
[----:B------:R-:W2:Y:S03]  /*1a60*/  LDCU.64 UR24, c[0x0][0x388] ;  /* 0x00007100ff1877ac */ /* 0x000ea60008000a00 */
[----:B------:R-:W4:Y:S01]  /*1a70*/  LDG.E.U16.CONSTANT R10, desc[UR16][R10.64+0x2] ;  /* 0x000002100a0a7981 */ /* 0x000f22000c1e9500 */
[----:B------:R-:W-:Y:S01]  /*1a80*/  PRMT R6, R48, 0x9910, RZ ;  /* 0x0000991030067816 */ /* 0x000fe200000000ff */
[----:B------:R-:W-:Y:S01]  /*1a90*/  UIMAD.WIDE.U32 UR6, UR18, 0x100, UR6 ;  /* 0x00000100120678a5 */ /* 0x000fe2000f8e0006 */
[----:B------:R-:W-:Y:S01]  /*1aa0*/  IADD3 R7, P0, PT, R9, R8, RZ ;  /* 0x0000000809077210 */ /* 0x000fe20007f1e0ff */
[----:B------:R-:W-:Y:S01]  /*1ab0*/  UMOV UR8, 0x400 ;  /* 0x0000040000087882 */ /* 0x000fe20000000000 */
[----:B------:R-:W-:Y:S01]  /*1ac0*/  R2UR UR10, R6 ;  /* 0x00000000060a72ca */ /* 0x000fe200000e0000 */
[----:B------:R-:W0:Y:S01]  /*1ad0*/  LDCU UR14, c[0x0][0x3a8] ;  /* 0x00007500ff0e77ac */ /* 0x000e220008000800 */
[----:B------:R-:W-:Y:S01]  /*1ae0*/  SHF.R.S32.HI R6, RZ, 0x1f, R8 ;  /* 0x0000001fff067819 */ /* 0x000fe20000011408 */
[----:B------:R-:W-:-:S03]  /*1af0*/  UIADD3 UR12, UP0, UPT, UR6, 0x2, URZ ;  /* 0x00000002060c7890 */ /* 0x000fc6000ff1e0ff */
[----:B------:R-:W-:Y:S02]  /*1b00*/  LEA.HI.X.SX32 R6, R9, R6, 0x1, P0 ;  /* 0x0000000609067211 */ /* 0x000fe400000f0eff */
[----:B--2---:R-:W-:Y:S01]  /*1b10*/  LEA R50, P0, R7, UR24, 0x2 ;  /* 0x0000001807327c11 */ /* 0x004fe2000f8010ff */
[----:B------:R-:W-:Y:S01]  /*1b20*/  UIADD3.X UR13, UPT, UPT, URZ, UR7, URZ, UP0, !UPT ;  /* 0x00000007ff0d7290 */ /* 0x000fe200087fe4ff */
[----:B------:R-:W-:-:S03]  /*1b30*/  VIMNMX R47, PT, PT, R47, UR27, PT ;  /* 0x0000001b2f2f7c48 */ /* 0x000fc6000bfe0100 */
[----:B------:R-:W-:Y:S01]  /*1b40*/  UISETP.NE.AND UP0, UPT, UR10, URZ, UPT ;  /* 0x000000ff0a00728c */ /* 0x000fe2000bf05270 */
[----:B------:R-:W-:Y:S01]  /*1b50*/  LEA.HI.X R51, R7, UR25, R6, 0x2, P0 ;  /* 0x0000001907337c11 */ /* 0x000fe200080f1406 */
[----:B-1----:R-:W-:Y:S01]  /*1b60*/  ULEA UR8, UR9, UR8, 0x18 ;  /* 0x0000000809087291 */ /* 0x002fe2000f8ec0ff */
[----:B------:R-:W-:Y:S01]  /*1b70*/  PRMT R46, RZ, 0x7610, R46 ;  /* 0x00007610ff2e7816 */ /* 0x000fe2000000002e */
[----:B------:R-:W-:Y:S02]  /*1b80*/  UISETP.EQ.OR UP0, UPT, UR22, 0x2, !UP0 ;  /* 0x000000021600788c */ /* 0x000fe4000c702670 */
[----:B------:R-:W-:Y:S01]  /*1b90*/  UIADD3 UR11, UPT, UPT, UR8, 0x90, URZ ;  /* 0x00000090080b7890 */ /* 0x000fe2000fffe0ff */
[----:B----4-:R-:W-:-:S13]  /*1ba0*/  R2UR UR4, R10 ;  /* 0x000000000a0472ca */ /* 0x010fda00000e0000 */
[----:B------:R-:W-:-:S03]  /*1bb0*/  UIADD3 UR10, UPT, UPT, UR5, UR4, URZ ;  /* 0x00000004050a7290 */ /* 0x000fc6000fffe0ff */
[----:B0-----:R-:W-:-:S09]  /*1bc0*/  UMOV UR4, URZ ;  /* 0x000000ff00047c82 */ /* 0x001fd20008000000 */
.L_x_1984:
[----:B------:R-:W-:Y:S01]  /*1bd0*/  UISETP.NE.AND UP1, UPT, UR5, UR10, UPT ;  /* 0x0000000a0500728c */ /* 0x000fe2000bf25270 */
[----:B------:R-:W2:Y:S05]  /*1be0*/  LDG.E.128.CONSTANT R8, desc[UR16][R50.64] ;  /* 0x0000001032087981 */ /* 0x000eaa000c1e9d00 */
[----:B------:R-:W-:-:S05]  /*1bf0*/  PLOP3.LUT P0, PT, PT, PT, UP1, 0x80, 0x8 ;  /* 0x000000000008781c */ /* 0x000fca0003f0f018 */
[----:B------:R-:W-:Y:S01]  /*1c00*/  @!UP1 ULEA UR8, UR4, UR21, 0x3 ;  /* 0x0000001504089291 */ /* 0x000fe2000f8e18ff */
[----:B------:R-:W-:Y:S01]  /*1c10*/  @!UP1 UMOV UR6, UR12 ;  /* 0x0000000c00069c82 */ /* 0x000fe20008000000 */
[----:B------:R-:W-:Y:S01]  /*1c20*/  @!UP1 UMOV UR7, UR13 ;  /* 0x0000000d00079c82 */ /* 0x000fe20008000000 */
[----:B------:R-:W-:Y:S01]  /*1c30*/  MOV R6, UR6 ;  /* 0x0000000600067c02 */ /* 0x000fe20008000f00 */
[----:B------:R-:W-:-:S05]  /*1c40*/  IMAD.U32 R7, RZ, RZ, UR7 ;  /* 0x00000007ff077e24 */ /* 0x000fca000f8e00ff */
[----:B---3--:R-:W3:Y:S04]  /*1c50*/  @!P0 LDL.64 R14, [UR8+0x8] ;  /* 0x00000808ff0e8983 */ /* 0x008ee80008100a00 */
[----:B------:R0:W4:Y:S01]  /*1c60*/  @!P0 LDG.E.U16.CONSTANT R6, desc[UR16][R6.64] ;  /* 0x0000001006068981 */ /* 0x000122000c1e9500 */
[----:B------:R-:W-:Y:S01]  /*1c70*/  IMAD.MOV.U32 R13, RZ, RZ, 0x3400 ;  /* 0x00003400ff0d7424 */ /* 0x000fe200078e00ff */
[----:B------:R-:W1:Y:S01]  /*1c80*/  S2UR UR8, SR_CTAID.Y ;  /* 0x00000000000879c3 */ /* 0x000e620000002600 */
[----:B------:R-:W-:Y:S02]  /*1c90*/  IMAD.MOV.U32 R29, RZ, RZ, 0x2c00 ;  /* 0x00002c00ff1d7424 */ /* 0x000fe400078e00ff */
[----:B------:R-:W-:Y:S01]  /*1ca0*/  HFMA2 R37, -RZ, RZ, 0, 0.015625 ;  /* 0x00002400ff257431 */ /* 0x000fe200000001ff */
[----:B------:R-:W-:Y:S01]  /*1cb0*/  UISETP.NE.AND UP2, UPT, UR20, URZ, UPT ;  /* 0x000000ff1400728c */ /* 0x000fe2000bf45270 */
[----:B------:R-:W-:Y:S01]  /*1cc0*/  UMOV UR9, UR14 ;  /* 0x0000000e00097c82 */ /* 0x000fe20008000000 */
[----:B------:R-:W-:-:S02]  /*1cd0*/  @!UP1 UIADD3 UR6, UPT, UPT, UR4, 0x1, URZ ;  /* 0x0000000104069890 */ /* 0x000fc4000fffe0ff */
[----:B-1----:R-:W-:-:S04]  /*1ce0*/  UIMAD UR15, UR8, -0x3, UR9 ;  /* 0xfffffffd080f78a4 */ /* 0x002fc8000f8e0209 */
[----:B------:R-:W-:Y:S01]  /*1cf0*/  UISETP.NE.AND UP3, UPT, UR15, 0x1, UPT ;  /* 0x000000010f00788c */ /* 0x000fe2000bf65270 */
[C---:B--2--5:R-:W-:Y:S02]  /*1d00*/  LOP3.LUT R18, R9.reuse, 0x30003, RZ, 0xc0, !PT ;  /* 0x0003000309127812 */ /* 0x064fe400078ec0ff */
[C---:B0-----:R-:W-:Y:S02]  /*1d10*/  LOP3.LUT R7, R9.reuse, 0xc000c, RZ, 0xc0, !PT ;  /* 0x000c000c09077812 */ /* 0x041fe400078ec0ff */
[----:B------:R-:W-:Y:S02]  /*1d20*/  LOP3.LUT R31, R9, 0xc000c0, RZ, 0xc0, !PT ;  /* 0x00c000c0091f7812 */ /* 0x000fe400078ec0ff */
[----:B------:R-:W-:Y:S02]  /*1d30*/  SHF.R.U32.HI R19, RZ, 0x8, R9 ;  /* 0x00000008ff137819 */ /* 0x000fe40000011609 */
[----:B------:R-:W-:Y:S02]  /*1d40*/  SHF.R.U32.HI R17, RZ, 0x8, R8 ;  /* 0x00000008ff117819 */ /* 0x000fe40000011608 */
[----:B------:R-:W-:-:S02]  /*1d50*/  SHF.R.U32.HI R21, RZ, 0x8, R10 ;  /* 0x00000008ff157819 */ /* 0x000fc4000001160a */
[----:B---3--:R-:W-:Y:S02]  /*1d60*/  @!P0 PRMT R52, R14, 0x7610, R52 ;  /* 0x000076100e348816 */ /* 0x008fe40000000034 */
[----:B------:R-:W-:Y:S02]  /*1d70*/  @!P0 PRMT R53, R15, 0x7610, R53 ;  /* 0x000076100f358816 */ /* 0x000fe40000000035 */
[----:B------:R-:W-:Y:S02]  /*1d80*/  @!P0 PRMT R52, R52, 0x7610, R14 ;  /* 0x0000761034348816 */ /* 0x000fe4000000000e */
[----:B------:R-:W-:Y:S02]  /*1d90*/  LOP3.LUT R14, R9, 0x300030, RZ, 0xc0, !PT ;  /* 0x00300030090e7812 */ /* 0x000fe400078ec0ff */
[----:B------:R-:W-:Y:S02]  /*1da0*/  LOP3.LUT R9, R10, 0xc000c, RZ, 0xc0, !PT ;  /* 0x000c000c0a097812 */ /* 0x000fe400078ec0ff */
[----:B----4-:R-:W-:-:S02]  /*1db0*/  @!P0 R2UR UR7, R6 ;  /* 0x00000000060782ca */ /* 0x010fc400000e0000 */
[----:B------:R-:W-:Y:S02]  /*1dc0*/  @!P0 PRMT R53, R53, 0x7610, R15 ;  /* 0x0000761035358816 */ /* 0x000fe4000000000f */
[C---:B------:R-:W-:Y:S02]  /*1dd0*/  LOP3.LUT R16, R8.reuse, 0x30003, RZ, 0xc0, !PT ;  /* 0x0003000308107812 */ /* 0x040fe400078ec0ff */
[C---:B------:R-:W-:Y:S02]  /*1de0*/  LOP3.LUT R6, R8.reuse, 0xc000c, RZ, 0xc0, !PT ;  /* 0x000c000c08067812 */ /* 0x040fe400078ec0ff */
[C---:B------:R-:W-:Y:S02]  /*1df0*/  LOP3.LUT R15, R8.reuse, 0x300030, RZ, 0xc0, !PT ;  /* 0x00300030080f7812 */ /* 0x040fe400078ec0ff */
        /* <DEDUP_REMOVED lines=133> */
.L_x_1981:
[----:B------:R-:W-:Y:S01]  /*2650*/  @!UP1 UMOV UR4, UR6 ;  /* 0x0000000600049c82 */ /* 0x000fe20008000000 */
[----:B------:R-:W-:Y:S05]  /*2660*/  BRA.U !UP3, `(.L_x_1982) ;  /* 0x000000050b607547 */ /* 0x000fea000b800000 */
        /* <DEDUP_REMOVED lines=45> */
.L_x_1983:
        /* <DEDUP_REMOVED lines=43> */
.L_x_1982:
[----:B------:R-:W0:Y:S01]  /*2bf0*/  LDC R6, c[0x0][0x3ac] ;  /* 0x0000eb00ff067b82 */ /* 0x000e220000000800 */
[----:B------:R-:W-:Y:S02]  /*2c00*/  UIADD3 UR5, UPT, UPT, UR5, 0x10, URZ ;  /* 0x0000001005057890 */ /* 0x000fe4000fffe0ff */
[----:B------:R-:W-:Y:S02]  /*2c10*/  UIADD3 UR12, UP1, UPT, UR12, 0x40, URZ ;  /* 0x000000400c0c7890 */ /* 0x000fe4000ff3e0ff */
[----:B------:R-:W-:Y:S02]  /*2c20*/  UIADD3 UR11, UPT, UPT, UR11, 0x20, URZ ;  /* 0x000000200b0b7890 */ /* 0x000fe4000fffe0ff */
[----:B------:R-:W-:Y:S01]  /*2c30*/  ISETP.LE.AND P0, PT, R47, UR5, PT ;  /* 0x000000052f007c0c */ /* 0x000fe2000bf03270 */
[----:B------:R-:W-:Y:S01]  /*2c40*/  UIADD3.X UR13, UPT, UPT, URZ, UR13, URZ, UP1, !UPT ;  /* 0x0000000dff0d7290 */ /* 0x000fe20008ffe4ff */
[----:B0-----:R-:W-:-:S11]  /*2c50*/  IMAD.WIDE R50, R6, 0x4, R50 ;  /* 0x0000000406327825 */ /* 0x001fd600078e0232 */
[----:B------:R-:W-:Y:S05]  /*2c60*/  @!P0 BRA `(.L_x_1984) ;  /* 0xffffffec00d88947 */ /* 0x000fea000383ffff */
.L_x_1980:
[----:B------:R-:W0:Y:S01]  /*2c70*/  S2R R7, SR_CTAID.X ;  /* 0x0000000000077919 */ /* 0x000e220000002500 */
[----:B------:R-:W1:Y:S01]  /*2c80*/  LDC.64 R10, c[0x0][0x3a0] ;  /* 0x0000e800ff0a7b82 */ /* 0x000e620000000a00 */
[----:B------:R-:W-:Y:S01]  /*2c90*/  UIMAD UR8, UR8, 0x3, URZ ;  /* 0x00000003080878a4 */ /* 0x000fe2000f8e02ff */
[----:B------:R-:W-:Y:S01]  /*2ca0*/  HMUL2 R13, R46, UR20.H0_H0 ;  /* 0x200000142e0d7c32 */ /* 0x000fe20008000000 */
[----:B------:R-:W0:Y:S02]  /*2cb0*/  S2R R8, SR_TID.X ;  /* 0x0000000000087919 */ /* 0x000e240000002100 */
[----:B0-----:R-:W-:-:S04]  /*2cc0*/  IMAD R7, R7, 0x40, R8 ;  /* 0x0000004007077824 */ /* 0x001fc800078e0208 */
[----:B------:R-:W-:-:S04]  /*2cd0*/  IMAD.SHL.U32 R7, R7, 0x4, RZ ;  /* 0x0000000407077824 */ /* 0x000fc800078e00ff */
[----:B------:R-:W-:-:S04]  /*2ce0*/  IMAD R7, R6, UR8, R7 ;  /* 0x0000000806077c24 */ /* 0x000fc8000f8e0207 */
[----:B-1----:R-:W-:-:S05]  /*2cf0*/  IMAD.WIDE R10, R7, 0x2, R10 ;  /* 0x00000002070a7825 */ /* 0x002fca00078e020a */
[----:B------:R0:W-:Y:S01]  /*2d00*/  ATOM.E.ADD.F16x2.RN.STRONG.GPU P0, RZ, desc[UR16][R10.64], R13 ;  /* 0x8000000d0aff79a2 */ /* 0x0001e2000c10e110 */
[----:B------:R-:W-:Y:S01]  /*2d10*/  UIADD3 UR8, UPT, UPT, -UR8, UR9, URZ ;  /* 0x0000000908087290 */ /* 0x000fe2000fffe1ff */
[----:B------:R-:W-:Y:S01]  /*2d20*/  BSSY.RECONVERGENT B0, `(.L_x_1985) ;  /* 0x0000010000007945 */ /* 0x000fe20003800200 */
[----:B---3--:R-:W-:Y:S02]  /*2d30*/  HMUL2 R15, R0, UR20.H0_H0 ;  /* 0x20000014000f7c32 */ /* 0x008fe40008000000 */
[----:B------:R-:W-:Y:S01]  /*2d40*/  UISETP.NE.AND UP0, UPT, UR8, 0x1, UPT ;  /* 0x000000010800788c */ /* 0x000fe2000bf05270 */
[----:B0-----:R-:W-:Y:S10]  /*2d50*/  @P0 BRA `(.L_x_1986) ;  /* 0x0000000000300947 */ /* 0x001ff40003800000 */
[----:B------:R-:W0:Y:S02]  /*2d60*/  QSPC.E.S P0, RZ, [R10] ;  /* 0x000000000aff73aa */ /* 0x000e240000000500 */
[----:B0-----:R-:W-:Y:S05]  /*2d70*/  @!P0 BRA `(.L_x_1987) ;  /* 0x00000000001c8947 */ /* 0x001fea0003800000 */
[----:B------:R-:W-:-:S05]  /*2d80*/  IMAD.MOV.U32 R8, RZ, RZ, R10 ;  /* 0x000000ffff087224 */ /* 0x000fca00078e000a */
[----:B------:R-:W-:-:S07]  /*2d90*/  MOV R0, R8 ;  /* 0x0000000800007202 */ /* 0x000fce0000000f00 */
.L_x_1988:
[----:B------:R-:W0:Y:S02]  /*2da0*/  LDS R8, [R0] ;  /* 0x0000000000087984 */ /* 0x000e240000000800 */
[----:B0-----:R-:W-:-:S05]  /*2db0*/  HADD2 R9, R8, R13 ;  /* 0x0000000d08097230 */ /* 0x001fca0000000000 */
[----:B------:R-:W0:Y:S02]  /*2dc0*/  ATOMS.CAST.SPIN P0, [R0], R8, R9 ;  /* 0x000000080000758d */ /* 0x000e240001800009 */
[----:B0-----:R-:W-:Y:S05]  /*2dd0*/  @!P0 BRA `(.L_x_1988) ;  /* 0xfffffffc00f08947 */ /* 0x001fea000383ffff */
[----:B------:R-:W-:Y:S05]  /*2de0*/  BRA `(.L_x_1986) ;  /* 0x00000000000c7947 */ /* 0x000fea0003800000 */
.L_x_1987:
[----:B------:R-:W2:Y:S02]  /*2df0*/  LD.E R0, desc[UR16][R10.64] ;  /* 0x000000100a007980 */ /* 0x000ea4000c101900 */
[----:B--2---:R-:W-:-:S05]  /*2e00*/  IADD3 R7, PT, PT, R13, R0, RZ ;  /* 0x000000000d077210 */ /* 0x004fca0007ffe0ff */
[----:B------:R0:W-:Y:S02]  /*2e10*/  ST.E desc[UR16][R10.64], R7 ;  /* 0x000000070a007985 */ /* 0x0001e4000c101910 */
.L_x_1986:
[----:B------:R-:W-:Y:S05]  /*2e20*/  BSYNC.RECONVERGENT B0 ;  /* 0x0000000000007941 */ /* 0x000fea0003800200 */
.L_x_1985:
[----:B------:R1:W-:Y:S01]  /*2e30*/  ATOM.E.ADD.F16x2.RN.STRONG.GPU P0, RZ, desc[UR16][R10.64+0x4], R15 ;  /* 0x8000040f0aff79a2 */ /* 0x0003e2000c10e110 */
[----:B------:R-:W-:Y:S04]  /*2e40*/  BSSY.RECONVERGENT B0, `(.L_x_1989) ;  /* 0x000000e000007945 */ /* 0x000fe80003800200 */
[----:B-1----:R-:W-:Y:S05]  /*2e50*/  @P0 BRA `(.L_x_1990) ;  /* 0x0000000000300947 */ /* 0x002fea0003800000 */
[----:B------:R-:W1:Y:S02]  /*2e60*/  QSPC.E.S P0, RZ, [R10+0x4] ;  /* 0x000004000aff73aa */ /* 0x000e640000000500 */
[----:B-1----:R-:W-:Y:S05]  /*2e70*/  @!P0 BRA `(.L_x_1991) ;  /* 0x00000000001c8947 */ /* 0x002fea0003800000 */
[----:B------:R-:W-:-:S05]  /*2e80*/  IMAD.MOV.U32 R8, RZ, RZ, R10 ;  /* 0x000000ffff087224 */ /* 0x000fca00078e000a */
[----:B------:R-:W-:-:S07]  /*2e90*/  MOV R0, R8 ;  /* 0x0000000800007202 */ /* 0x000fce0000000f00 */
.L_x_1992:
[----:B------:R-:W1:Y:S02]  /*2ea0*/  LDS R8, [R0+0x4] ;  /* 0x0000040000087984 */ /* 0x000e640000000800 */
[----:B-1----:R-:W-:-:S05]  /*2eb0*/  HFMA2 R9, R8, 1, 1, R15 ;  /* 0x3c003c0008097831 */ /* 0x002fca000000000f */
[----:B------:R-:W1:Y:S02]  /*2ec0*/  ATOMS.CAST.SPIN P0, [R0+0x4], R8, R9 ;  /* 0x000004080000758d */ /* 0x000e640001800009 */
[----:B-1----:R-:W-:Y:S05]  /*2ed0*/  @!P0 BRA `(.L_x_1992) ;  /* 0xfffffffc00f08947 */ /* 0x002fea000383ffff */
[----:B------:R-:W-:Y:S05]  /*2ee0*/  BRA `(.L_x_1990) ;  /* 0x00000000000c7947 */ /* 0x000fea0003800000 */
.L_x_1991:
[----:B------:R-:W0:Y:S02]  /*2ef0*/  LD.E R0, desc[UR16][R10.64+0x4] ;  /* 0x000004100a007980 */ /* 0x000e24000c101900 */
[----:B0-----:R-:W-:-:S05]  /*2f00*/  IMAD.IADD R7, R15, 0x1, R0 ;  /* 0x000000010f077824 */ /* 0x001fca00078e0200 */
[----:B------:R1:W-:Y:S02]  /*2f10*/  ST.E desc[UR16][R10.64+0x4], R7 ;  /* 0x000004070a007985 */ /* 0x0003e4000c101910 */
.L_x_1990:
[----:B------:R-:W-:Y:S05]  /*2f20*/  BSYNC.RECONVERGENT B0 ;  /* 0x0000000000007941 */ /* 0x000fea0003800200 */
.L_x_1989:
[----:B------:R-:W-:-:S13]  /*2f30*/  PLOP3.LUT P0, PT, PT, PT, UP0, 0x80, 0x8 ;  /* 0x000000000008781c */ /* 0x000fda0003f0f008 */
        /* <DEDUP_REMOVED lines=11> */
.L_x_1996:
[----:B------:R-:W0:Y:S02]  /*2ff0*/  LDS R2, [R0] ;  /* 0x0000000000027984 */ /* 0x000e240000000800 */
[----:B0-----:R-:W-:-:S05]  /*3000*/  HADD2 R3, R2, R7 ;  /* 0x0000000702037230 */ /* 0x001fca0000000000 */
[----:B------:R-:W0:Y:S02]  /*3010*/  ATOMS.CAST.SPIN P0, [R0], R2, R3 ;  /* 0x000000020000758d */ /* 0x000e240001800003 */
[----:B0-----:R-:W-:Y:S05]  /*3020*/  @!P0 BRA `(.L_x_1996) ;  /* 0xfffffffc00f08947 */ /* 0x001fea000383ffff */
[----:B------:R-:W-:Y:S05]  /*3030*/  BRA `(.L_x_1994) ;  /* 0x00000000000c7947 */ /* 0x000fea0003800000 */
.L_x_1995:
[----:B------:R-:W2:Y:S02]  /*3040*/  LD.E R0, desc[UR16][R10.64] ;  /* 0x000000100a007980 */ /* 0x000ea4000c101900 */
[----:B--2---:R-:W-:-:S05]  /*3050*/  IADD3 R3, PT, PT, R7, R0, RZ ;  /* 0x0000000007037210 */ /* 0x004fca0007ffe0ff */
[----:B------:R0:W-:Y:S02]  /*3060*/  ST.E desc[UR16][R10.64], R3 ;  /* 0x000000030a007985 */ /* 0x0001e4000c101910 */
.L_x_1994:
[----:B------:R-:W-:Y:S05]  /*3070*/  BSYNC.RECONVERGENT B0 ;  /* 0x0000000000007941 */ /* 0x000fea0003800200 */
.L_x_1993:
[----:B------:R1:W-:Y:S01]  /*3080*/  ATOM.E.ADD.F16x2.RN.STRONG.GPU P0, RZ, desc[UR16][R10.64+0x4], R49 ;  /* 0x800004310aff79a2 */ /* 0x0003e2000c10e110 */
[----:B------:R-:W-:Y:S04]  /*3090*/  BSSY.RECONVERGENT B0, `(.L_x_1997) ;  /* 0x000000e000007945 */ /* 0x000fe80003800200 */
[----:B-1----:R-:W-:Y:S05]  /*30a0*/  @P0 BRA `(.L_x_1998) ;  /* 0x0000000000300947 */ /* 0x002fea0003800000 */
[----:B------:R-:W1:Y:S02]  /*30b0*/  QSPC.E.S P0, RZ, [R10+0x4] ;  /* 0x000004000aff73aa */ /* 0x000e640000000500 */
[----:B-1----:R-:W-:Y:S05]  /*30c0*/  @!P0 BRA `(.L_x_1999) ;  /* 0x00000000001c8947 */ /* 0x002fea0003800000 */
[----:B------:R-:W-:-:S05]  /*30d0*/  IMAD.MOV.U32 R2, RZ, RZ, R10 ;  /* 0x000000ffff027224 */ /* 0x000fca00078e000a */
[----:B------:R-:W-:-:S07]  /*30e0*/  MOV R0, R2 ;  /* 0x0000000200007202 */ /* 0x000fce0000000f00 */
.L_x_2000:
[----:B------:R-:W0:Y:S02]  /*30f0*/  LDS R2, [R0+0x4] ;  /* 0x0000040000027984 */ /* 0x000e240000000800 */
[----:B0-----:R-:W-:-:S05]  /*3100*/  HFMA2 R3, R2, 1, 1, R49 ;  /* 0x3c003c0002037831 */ /* 0x001fca0000000031 */
[----:B------:R-:W0:Y:S02]  /*3110*/  ATOMS.CAST.SPIN P0, [R0+0x4], R2, R3 ;  /* 0x000004020000758d */ /* 0x000e240001800003 */
[----:B0-----:R-:W-:Y:S05]  /*3120*/  @!P0 BRA `(.L_x_2000) ;  /* 0xfffffffc00f08947 */ /* 0x001fea000383ffff */
[----:B------:R-:W-:Y:S05]  /*3130*/  BRA `(.L_x_1998) ;  /* 0x00000000000c7947 */ /* 0x000fea0003800000 */
.L_x_1999:
[----:B------:R-:W0:Y:S02]  /*3140*/  LD.E R0, desc[UR16][R10.64+0x4] ;  /* 0x000004100a007980 */ /* 0x000e24000c101900 */
[----:B0-----:R-:W-:-:S05]  /*3150*/  IMAD.IADD R3, R49, 0x1, R0 ;  /* 0x0000000131037824 */ /* 0x001fca00078e0200 */
[----:B------:R1:W-:Y:S02]  /*3160*/  ST.E desc[UR16][R10.64+0x4], R3 ;  /* 0x000004030a007985 */ /* 0x0003e4000c101910 */
.L_x_1998:
[----:B------:R-:W-:Y:S05]  /*3170*/  BSYNC.RECONVERGENT B0 ;  /* 0x0000000000007941 */ /* 0x000fea0003800200 */
.L_x_1997:
[----:B------:R-:W-:-:S06]  /*3180*/  UISETP.NE.AND UP0, UPT, UR8, 0x2, UPT ;  /* 0x000000020800788c */ /* 0x000fcc000bf05270 */
[----:B------:R-:W-:-:S13]  /*3190*/  PLOP3.LUT P0, PT, PT, PT, UP0, 0x80, 0x8 ;  /* 0x000000000008781c */ /* 0x000fda0003f0f008 */
[----:B------:R-:W-:Y:S05]  /*31a0*/  @!P0 EXIT ;  /* 0x000000000000894d */ /* 0x000fea0003800000 */
[----:B------:R-:W-:-:S04]  /*31b0*/  IMAD.WIDE R6, R6, 0x2, R10 ;  /* 0x0000000206067825 */ /* 0x000fc800078e020a */
[----:B------:R-:W-:-:S05]  /*31c0*/  HMUL2 R9, R4, R48.H0_H0 ;  /* 0x2000003004097232 */ /* 0x000fca0000000000 */
[----:B------:R2:W-:Y:S01]  /*31d0*/  ATOM.E.ADD.F16x2.RN.STRONG.GPU P0, RZ, desc[UR16][R6.64], R9 ;  /* 0x8000000906ff79a2 */ /* 0x0005e2000c10e110 */
[----:B------:R-:W-:Y:S01]  /*31e0*/  BSSY.RECONVERGENT B0, `(.L_x_2001) ;  /* 0x000000f000007945 */ /* 0x000fe20003800200 */
[----:B------:R-:W-:-:S03]  /*31f0*/  HMUL2 R5, R5, R48.H0_H0 ;  /* 0x2000003005057232 */ /* 0x000fc60000000000 */
[----:B--2---:R-:W-:Y:S05]  /*3200*/  @P0 BRA `(.L_x_2002) ;  /* 0x0000000000300947 */ /* 0x004fea0003800000 */
[----:B------:R-:W2:Y:S02]  /*3210*/  QSPC.E.S P0, RZ, [R6] ;  /* 0x0000000006ff73aa */ /* 0x000ea40000000500 */
[----:B--2---:R-:W-:Y:S05]  /*3220*/  @!P0 BRA `(.L_x_2003) ;  /* 0x00000000001c8947 */ /* 0x004fea0003800000 */
[----:B------:R-:W-:-:S05]  /*3230*/  IMAD.MOV.U32 R2, RZ, RZ, R6 ;  /* 0x000000ffff027224 */ /* 0x000fca00078e0006 */
[----:B------:R-:W-:-:S07]  /*3240*/  MOV R0, R2 ;  /* 0x0000000200007202 */ /* 0x000fce0000000f00 */
.L_x_2004:
[----:B------:R-:W0:Y:S02]  /*3250*/  LDS R2, [R0] ;  /* 0x0000000000027984 */ /* 0x000e240000000800 */
[----:B01----:R-:W-:-:S05]  /*3260*/  HADD2 R3, R2, R9 ;  /* 0x0000000902037230 */ /* 0x003fca0000000000 */
[----:B------:R-:W0:Y:S02]  /*3270*/  ATOMS.CAST.SPIN P0, [R0], R2, R3 ;  /* 0x000000020000758d */ /* 0x000e240001800003 */
[----:B0-----:R-:W-:Y:S05]  /*3280*/  @!P0 BRA `(.L_x_2004) ;  /* 0xfffffffc00f08947 */ /* 0x001fea000383ffff */
[----:B------:R-:W-:Y:S05]  /*3290*/  BRA `(.L_x_2002) ;  /* 0x00000000000c7947 */ /* 0x000fea0003800000 */
.L_x_2003:
[----:B------:R-:W0:Y:S02]  /*32a0*/  LD.E R0, desc[UR16][R6.64] ;  /* 0x0000001006007980 */ /* 0x000e24000c101900 */
[----:B01----:R-:W-:-:S05]  /*32b0*/  IADD3 R3, PT, PT, R9, R0, RZ ;  /* 0x0000000009037210 */ /* 0x003fca0007ffe0ff */
[----:B------:R2:W-:Y:S02]  /*32c0*/  ST.E desc[UR16][R6.64], R3 ;  /* 0x0000000306007985 */ /* 0x0005e4000c101910 */
.L_x_2002:
[----:B------:R-:W-:Y:S05]  /*32d0*/  BSYNC.RECONVERGENT B0 ;  /* 0x0000000000007941 */ /* 0x000fea0003800200 */
.L_x_2001:
[----:B------:R3:W-:Y:S02]  /*32e0*/  ATOM.E.ADD.F16x2.RN.STRONG.GPU P0, RZ, desc[UR16][R6.64+0x4], R5 ;  /* 0x8000040506ff79a2 */ /* 0x0007e4000c10e110 */
[----:B---3--:R-:W-:Y:S05]  /*32f0*/  @P0 EXIT ;  /* 0x000000000000094d */ /* 0x008fea0003800000 */
[----:B------:R-:W3:Y:S02]  /*3300*/  QSPC.E.S P0, RZ, [R6+0x4] ;  /* 0x0000040006ff73aa */ /* 0x000ee40000000500 */
[----:B---3--:R-:W-:Y:S05]  /*3310*/  @!P0 BRA `(.L_x_2005) ;  /* 0x00000000001c8947 */ /* 0x008fea0003800000 */
[----:B------:R-:W-:-:S05]  /*3320*/  IMAD.MOV.U32 R2, RZ, RZ, R6 ;  /* 0x000000ffff027224 */ /* 0x000fca00078e0006 */
[----:B------:R-:W-:-:S07]  /*3330*/  MOV R0, R2 ;  /* 0x0000000200007202 */ /* 0x000fce0000000f00 */
.L_x_2006:
[----:B------:R-:W0:Y:S02]  /*3340*/  LDS R2, [R0+0x4] ;  /* 0x0000040000027984 */ /* 0x000e240000000800 */
[----:B012---:R-:W-:-:S05]  /*3350*/  HFMA2 R3, R2, 1, 1, R5 ;  /* 0x3c003c0002037831 */ /* 0x007fca0000000005 */
[----:B------:R-:W0:Y:S02]  /*3360*/  ATOMS.CAST.SPIN P0, [R0+0x4], R2, R3 ;  /* 0x000004020000758d */ /* 0x000e240001800003 */
[----:B0-----:R-:W-:Y:S05]  /*3370*/  @!P0 BRA `(.L_x_2006) ;  /* 0xfffffffc00f08947 */ /* 0x001fea000383ffff */
[----:B------:R-:W-:Y:S05]  /*3380*/  EXIT ;  /* 0x000000000000794d */ /* 0x000fea0003800000 */
.L_x_2005:
[----:B------:R-:W0:Y:S02]  /*3390*/  LD.E R0, desc[UR16][R6.64+0x4] ;  /* 0x0000041006007980 */ /* 0x000e24000c101900 */
[----:B012---:R-:W-:-:S05]  /*33a0*/  IMAD.IADD R3, R5, 0x1, R0 ;  /* 0x0000000105037824 */ /* 0x007fca00078e0200 */
[----:B------:R-:W-:Y:S01]  /*33b0*/  ST.E desc[UR16][R6.64+0x4], R3 ;  /* 0x0000040306007985 */ /* 0x000fe2000c101910 */
[----:B------:R-:W-:Y:S05]  /*33c0*/  EXIT ;  /* 0x000000000000794d */ /* 0x000fea0003800000 */
.L_x_2007:
        /* <DEDUP_REMOVED lines=11> */
.L_x_3943:


//--------------------- .text._Z23gemm_half_q_half_kernelILi3ELi32ELb1ELb1ELi32EEvPK6__halfPKjS4_S2_PS0_iiiiPKtS7_iiiiiibS2_i --------------------------
	.section	.text._Z23gemm_half_q_half_kernelILi3ELi32ELb1ELb1ELi32EEvPK6__halfPKjS4_S2_PS0_iiiiPKtS7_iiiiiibS2_i,"ax",@progbits
	.align	128
        .global         _Z23gemm_half_q_half_kernelILi3ELi32ELb1ELb1ELi32EEvPK6__halfPKjS4_S2_PS0_iiiiPKtS7_iiiiiibS2_i
        .type           _Z23gemm_half_q_half_kernelILi3ELi32ELb1ELb1ELi32EEvPK6__halfPKjS4_S2_PS0_iiiiPKtS7_iiiiiibS2_i,@function
        .size           _Z23gemm_half_q_half_kernelILi3ELi32ELb1ELb1ELi32EEvPK6__halfPKjS4_S2_PS0_iiiiPKtS7_iiiiiibS2_i,(.L_x_3944 - _Z23gemm_half_q_half_kernelILi3ELi32ELb1ELb1ELi32EEvPK6__halfPKjS4_S2_PS0_iiiiPKtS7_iiiiiibS2_i)
        .other          _Z23gemm_half_q_half_kernelILi3ELi32ELb1ELb1ELi32EEvPK6__halfPKjS4_S2_PS0_iiiiPKtS7_iiiiiibS2_i,@"STO_CUDA_ENTRY STV_DEFAULT"
_Z23gemm_half_q_half_kernelILi3ELi32ELb1ELb1ELi32EEvPK6__halfPKjS4_S2_PS0_iiiiPKtS7_iiiiiibS2_i:
.text._Z23gemm_half_q_half_kernelILi3ELi32ELb1ELb1ELi32EEvPK6__halfPKjS4_S2_PS0_iiiiPKtS7_iiiiiibS2_i:
[----:B------:R-:W-:Y:S08]  /*0000*/  LDC R1, c[0x0][0x37c] ;  /* 0x0000df00ff017b82 */ /* 0x000ff00000000800 */
[----:B------:R-:W0:Y:S01]  /*0010*/  S2UR UR9, SR_CTAID.Y ;  /* 0x00000000000979c3 */ /* 0x000e220000002600 */
[----:B------:R-:W1:Y:S01]  /*0020*/  LDCU UR5, c[0x0][0x3a8] ;  /* 0x00007500ff0577ac */ /* 0x000e620008000800 */
[----:B0-----:R-:W-:-:S04]  /*0030*/  UIMAD UR12, UR9, 0x3, URZ ;  /* 0x00000003090c78a4 */ /* 0x001fc8000f8e02ff */
[----:B-1----:R-:W-:-:S04]  /*0040*/  UIADD3 UR5, UPT, UPT, -UR12, UR5, URZ ;  /* 0x000000050c057290 */ /* 0x002fc8000fffe1ff */
        /* <DEDUP_REMOVED lines=13> */
[----:B---3--:R-:W-:-:S13]  /*0120*/  R2UR UR13, R2 ;  /* 0x00000000020d72ca */ /* 0x008fda00000e0000 */
[----:B------:R-:W-:Y:S01]  /*0130*/  IMAD.U32 R7, RZ, RZ, UR13 ;  /* 0x0000000dff077e24 */ /* 0x000fe2000f8e00ff */
[----:B012-4-:R-:W-:Y:S06]  /*0140*/  BRA.U !UP1, `(.L_x_2008) ;  /* 0x00000001092c7547 */ /* 0x017fec000b800000 */
        /* <DEDUP_REMOVED lines=11> */
.L_x_2008:
[----:B------:R-:W-:Y:S01]  /*0200*/  PRMT R2, R7, 0x9910, RZ ;  /* 0x0000991007027816 */ /* 0x000fe200000000ff */
[----:B------:R-:W-:Y:S01]  /*0210*/  IMAD.SHL.U32 R3, R5, 0x20, RZ ;  /* 0x0000002005037824 */ /* 0x000fe200078e00ff */
[----:B------:R-:W-:Y:S02]  /*0220*/  UISETP.LT.U32.AND UP0, UPT, UR5, 0x3, UPT ;  /* 0x000000030500788c */ /* 0x000fe4000bf01070 */
        /* <DEDUP_REMOVED lines=31> */
[----:B------:R-:W-:Y:S02]  /*0420*/  VIADD R17, R8, 0x40 ;  /* 0x0000004008117836 */ /* 0x000fe40000000000 */
[----:B------:R-:W-:-:S06]  /*0430*/  IMAD.IADD R16, R9, 0x1, R0 ;  /* 0x0000000109107824 */ /* 0x000fcc00078e0200 */
[----:B------:R-:W-:Y:S05]  /*0440*/  BRA.U UP0, `(.L_x_2012) ;  /* 0x0000000100ec7547 */ /* 0x000fea000b800000 */
[----:B------:R-:W-:Y:S01]  /*0450*/  UIADD3 UR8, UPT, UPT, URZ, -UR7, URZ ;  /* 0x80000007ff087290 */ /* 0x000fe2000fffe0ff */
[----:B------:R-:W-:-:S03]  /*0460*/  PLOP3.LUT P0, PT, PT, PT, PT, 0x80, 0x8 ;  /* 0x000000000008781c */ /* 0x000fc60003f0f070 */
[----:B------:R-:W-:-:S09]  /*0470*/  UISETP.GT.AND UP0, UPT, UR8, 0x3, UPT ;  /* 0x000000030800788c */ /* 0x000fd2000bf04270 */
[----:B------:R-:W-:Y:S05]  /*0480*/  BRA.U !UP0, `(.L_x_2013) ;  /* 0x0000000108847547 */ /* 0x000fea000b800000 */
[----:B------:R-:W-:-:S13]  /*0490*/  PLOP3.LUT P0, PT, PT, PT, PT, 0x8, 0x80 ;  /* 0x000000000080781c */ /* 0x000fda0003f0e170 */
.L_x_2014:
[----:B------:R-:W-:Y:S01]  /*04a0*/  IADD3 R9, P1, PT, R7, R16, RZ ;  /* 0x0000001007097210 */ /* 0x000fe20007f3e0ff */
[----:B------:R-:W-:-:S03]  /*04b0*/  IMAD.IADD R10, R16, 0x1, R0 ;  /* 0x00000001100a7824 */ /* 0x000fc600078e0200 */
[----:B------:R-:W-:Y:S01]  /*04c0*/  LEA.HI.X.SX32 R16, R16, RZ, 0x1, P1 ;  /* 0x000000ff10107211 */ /* 0x000fe200008f0eff */
[C---:B0-----:R-:W-:Y:S01]  /*04d0*/  IMAD.IADD R11, R10.reuse, 0x1, R0 ;  /* 0x000000010a0b7824 */ /* 0x041fe200078e0200 */
[----:B------:R-:W-:Y:S02]  /*04e0*/  LEA R8, P1, R9, UR16, 0x1 ;  /* 0x0000001009087c11 */ /* 0x000fe4000f8208ff */
[----:B------:R-:W-:Y:S02]  /*04f0*/  IADD3 R14, P2, PT, R7, R10, RZ ;  /* 0x0000000a070e7210 */ /* 0x000fe40007f5e0ff */
[----:B------:R-:W-:Y:S02]  /*0500*/  LEA.HI.X R9, R9, UR17, R16, 0x1, P1 ;  /* 0x0000001109097c11 */ /* 0x000fe400088f0c10 */
[----:B------:R-:W-:Y:S02]  /*0510*/  IADD3 R16, PT, PT, R11, R0, RZ ;  /* 0x000000000b107210 */ /* 0x000fe40007ffe0ff */
[----:B------:R-:W-:Y:S01]  /*0520*/  IADD3 R13, P3, PT, R7, R11, RZ ;  /* 0x0000000b070d7210 */ /* 0x000fe20007f7e0ff */
[----:B------:R-:W2:Y:S01]  /*0530*/  LDG.E.U16.CONSTANT R8, desc[UR10][R8.64] ;  /* 0x0000000a08087981 */ /* 0x000ea2000c1e9500 */
[----:B------:R-:W-:-:S02]  /*0540*/  LEA.HI.X.SX32 R19, R10, RZ, 0x1, P2 ;  /* 0x000000ff0a137211 */ /* 0x000fc400010f0eff */
[C---:B------:R-:W-:Y:S02]  /*0550*/  LEA R10, P1, R14.reuse, UR16, 0x1 ;  /* 0x000000100e0a7c11 */ /* 0x040fe4000f8208ff */
        /* <DEDUP_REMOVED lines=20> */
.L_x_2013:
[----:B------:R-:W-:-:S04]  /*06a0*/  UIADD3 UR8, UPT, UPT, URZ, -UR7, URZ ;  /* 0x80000007ff087290 */ /* 0x000fc8000fffe0ff */
[----:B------:R-:W-:-:S09]  /*06b0*/  UISETP.GT.AND UP0, UPT, UR8, 0x1, UPT ;  /* 0x000000010800788c */ /* 0x000fd2000bf04270 */
[----:B------:R-:W-:Y:S05]  /*06c0*/  BRA.U !UP0, `(.L_x_2015) ;  /* 0x0000000108447547 */ /* 0x000fea000b800000 */
[----:B------:R-:W-:Y:S01]  /*06d0*/  IMAD.IADD R12, R16, 0x1, R0 ;  /* 0x00000001100c7824 */ /* 0x000fe200078e0200 */
[----:B------:R-:W-:-:S04]  /*06e0*/  IADD3 R9, P0, PT, R7, R16, RZ ;  /* 0x0000001007097210 */ /* 0x000fc80007f1e0ff */
[----:B0-----:R-:W-:Y:S02]  /*06f0*/  IADD3 R11, P1, PT, R7, R12, RZ ;  /* 0x0000000c070b7210 */ /* 0x001fe40007f3e0ff */
        /* <DEDUP_REMOVED lines=14> */
.L_x_2015:
[----:B------:R-:W-:-:S13]  /*07e0*/  ISETP.EQ.AND P1, PT, RZ, UR7, PT ;  /* 0x00000007ff007c0c */ /* 0x000fda000bf22270 */
[----:B------:R-:W-:Y:S05]  /*07f0*/  @!P0 BRA P1, `(.L_x_2010) ;  /* 0x0000000400748947 */ /* 0x000fea0000800000 */
.L_x_2012:
[----:B------:R-:W-:-:S04]  /*0800*/  IADD3 R9, P0, PT, R7, R16, RZ ;  /* 0x0000001007097210 */ /* 0x000fc80007f1e0ff */
[----:B------:R-:W-:Y:S02]  /*0810*/  LEA.HI.X.SX32 R10, R16, RZ, 0x1, P0 ;  /* 0x000000ff100a7211 */ /* 0x000fe400000f0eff */
[----:B0-----:R-:W-:-:S04]  /*0820*/  LEA R8, P0, R9, UR16, 0x1 ;  /* 0x0000001009087c11 */ /* 0x001fc8000f8008ff */
        /* <DEDUP_REMOVED lines=9> */
.L_x_2011:
        /* <DEDUP_REMOVED lines=15> */
.L_x_2018:
[----:B-----5:R-:W-:Y:S01]  /*09b0*/  IADD3 R11, P0, PT, R7, R9, RZ ;  /* 0x00000009070b7210 */ /* 0x020fe20007f1e0ff */
[----:B------:R-:W-:-:S03]  /*09c0*/  IMAD.IADD R12, R9, 0x1, R0 ;  /* 0x00000001090c7824 */ /* 0x000fc600078e0200 */
[----:B------:R-:W-:Y:S01]  /*09d0*/  LEA.HI.X.SX32 R14, R9, RZ, 0x1, P0 ;  /* 0x000000ff090e7211 */ /* 0x000fe200000f0eff */
[C-C-:B------:R-:W-:Y:S01]  /*09e0*/  IMAD.IADD R9, R12.reuse, 0x1, R0.reuse ;  /* 0x000000010c097824 */ /* 0x140fe200078e0200 */
[----:B0-----:R-:W-:Y:S02]  /*09f0*/  LEA R10, P0, R11, UR16, 0x1 ;  /* 0x000000100b0a7c11 */ /* 0x001fe4000f8008ff */
        /* <DEDUP_REMOVED lines=25> */
[----:B0-----:R-:W-:Y:S01]  /*0b90*/  VIADD R8, R8, 0x100 ;  /* 0x0000010008087836 */ /* 0x001fe20000000000 */
[----:B------:R-:W-:Y:S06]  /*0ba0*/  BRA.U !UP2, `(.L_x_2018) ;  /* 0xfffffffd0a807547 */ /* 0x000fec000b83ffff */
.L_x_2017:
        /* <DEDUP_REMOVED lines=21> */
.L_x_2019:
[----:B------:R-:W-:-:S09]  /*0d00*/  UISETP.NE.OR UP0, UPT, UR7, URZ, UP0 ;  /* 0x000000ff0700728c */ /* 0x000fd20008705670 */
[----:B------:R-:W-:Y:S05]  /*0d10*/  BRA.U !UP0, `(.L_x_2010) ;  /* 0x00000001082c7547 */ /* 0x000fea000b800000 */
.L_x_2016:
        /* <DEDUP_REMOVED lines=11> */
.L_x_2010:
[----:B------:R-:W-:Y:S05]  /*0dd0*/  BSYNC.RECONVERGENT B0 ;  /* 0x0000000000007941 */ /* 0x000fea0003800200 */
.L_x_2009:
        /* <DEDUP_REMOVED lines=11> */
[----:B------:R-:W-:-:S06]  /*0e90*/  UIMAD UR7, UR7, 0x3, UR4 ;  /* 0x00000003070778a4 */ /* 0x000fcc000f8e0204 */
[----:B-----5:R-:W-:Y:S01]  /*0ea0*/  LEA R7, R6, UR7, 0x2 ;  /* 0x0000000706077c11 */ /* 0x020fe2000f8e10ff */
[----:B------:R-:W-:Y:S06]  /*0eb0*/  BRA.U UP0, `(.L_x_2021) ;  /* 0x00000001008c7547 */ /* 0x000fec000b800000 */
[----:B------:R-:W-:Y:S02]  /*0ec0*/  UIADD3 UR4, UPT, UPT, URZ, -UR6, URZ ;  /* 0x80000006ff047290 */ /* 0x000fe4000fffe0ff */
[----:B------:R-:W-:Y:S02]  /*0ed0*/  UPLOP3.LUT UP0, UPT, UPT, UPT, UPT, 0x80, 0x8 ;  /* 0x000000000008789c */ /* 0x000fe40003f0f070 */
[----:B------:R-:W-:-:S09]  /*0ee0*/  UISETP.GT.AND UP2, UPT, UR4, 0x3, UPT ;  /* 0x000000030400788c */ /* 0x000fd2000bf44270 */
[----:B------:R-:W-:Y:S05]  /*0ef0*/  BRA.U !UP2, `(.L_x_2022) ;  /* 0x000000010a447547 */ /* 0x000fea000b800000 */
[----:B------:R-:W1:Y:S01]  /*0f00*/  LDC.64 R16, c[0x0][0x3a0] ;  /* 0x0000e800ff107b82 */ /* 0x000e620000000a00 */
[----:B------:R-:W-:-:S11]  /*0f10*/  UPLOP3.LUT UP0, UPT, UPT, UPT, UPT, 0x40, 0x4 ;  /* 0x000000000004789c */ /* 0x000fd60003f0e870 */
.L_x_2023:
[C---:B0-2---:R-:W-:Y:S01]  /*0f20*/  VIADD R11, R7.reuse, UR8 ;  /* 0x00000008070b7c36 */ /* 0x045fe20008000000 */
[----:B------:R-:W-:Y:S01]  /*0f30*/  UIADD3 UR6, UPT, UPT, UR6, 0x4, URZ ;  /* 0x0000000406067890 */ /* 0x000fe2000fffe0ff */
[----:B-1----:R-:W-:-:S03]  /*0f40*/  IMAD.WIDE R8, R7, 0x2, R16 ;  /* 0x0000000207087825 */ /* 0x002fc600078e0210 */
[----:B------:R-:W-:Y:S01]  /*0f50*/  UISETP.GE.AND UP2, UPT, UR6, -0x3, UPT ;  /* 0xfffffffd0600788c */ /* 0x000fe2000bf46270 */
[C---:B------:R-:W-:Y:S01]  /*0f60*/  VIADD R13, R11.reuse, UR8 ;  /* 0x000000080b0d7c36 */ /* 0x040fe20008000000 */
[----:B------:R2:W-:Y:S01]  /*0f70*/  STG.E.64 desc[UR10][R8.64], RZ ;  /* 0x000000ff08007986 */ /* 0x0005e2000c101b0a */
[----:B------:R-:W-:-:S04]  /*0f80*/  IMAD.WIDE R10, R11, 0x2, R16 ;  /* 0x000000020b0a7825 */ /* 0x000fc800078e0210 */
        /* <DEDUP_REMOVED lines=8> */
.L_x_2022:
[----:B------:R-:W-:-:S04]  /*1010*/  UIADD3 UR4, UPT, UPT, URZ, -UR6, URZ ;  /* 0x80000006ff047290 */ /* 0x000fc8000fffe0ff */
[----:B------:R-:W-:-:S09]  /*1020*/  UISETP.GT.AND UP2, UPT, UR4, 0x1, UPT ;  /* 0x000000010400788c */ /* 0x000fd2000bf44270 */
[----:B------:R-:W-:Y:S05]  /*1030*/  BRA.U !UP2, `(.L_x_2024) ;  /* 0x000000010a247547 */ /* 0x000fea000b800000 */
[----:B0-2---:R-:W0:Y:S01]  /*1040*/  LDC.64 R10, c[0x0][0x3a0] ;  /* 0x0000e800ff0a7b82 */ /* 0x005e220000000a00 */
        /* <DEDUP_REMOVED lines=8> */
.L_x_2024:
[----:B------:R-:W-:-:S09]  /*10d0*/  UISETP.NE.OR UP0, UPT, UR6, URZ, UP0 ;  /* 0x000000ff0600728c */ /* 0x000fd20008705670 */
[----:B------:R-:W-:Y:S05]  /*10e0*/  BRA.U !UP0, `(.L_x_2020) ;  /* 0x00000001081c7547 */ /* 0x000fea000b800000 */
.L_x_2021:
[----:B012---:R-:W0:Y:S02]  /*10f0*/  LDC.64 R8, c[0x0][0x3a0] ;  /* 0x0000e800ff087b82 */ /* 0x007e240000000a00 */
.L_x_2025:
[----:B0-----:R-:W-:Y:S01]  /*1100*/  IMAD.WIDE R10, R7, 0x2, R8 ;  /* 0x00000002070a7825 */ /* 0x001fe200078e0208 */
[----:B------:R-:W-:-:S03]  /*1110*/  UIADD3 UR6, UPT, UPT, UR6, 0x1, URZ ;  /* 0x0000000106067890 */ /* 0x000fc6000fffe0ff */
[----:B------:R-:W-:Y:S01]  /*1120*/  VIADD R7, R7, UR8 ;  /* 0x0000000807077c36 */ /* 0x000fe20008000000 */
[----:B------:R3:W-:Y:S01]  /*1130*/  STG.E.64 desc[UR10][R10.64], RZ ;  /* 0x000000ff0a007986 */ /* 0x0007e2000c101b0a */
[----:B------:R-:W-:-:S09]  /*1140*/  UISETP.NE.AND UP0, UPT, UR6, URZ, UPT ;  /* 0x000000ff0600728c */ /* 0x000fd2000bf05270 */
[----:B---3--:R-:W-:Y:S05]  /*1150*/  BRA.U UP0, `(.L_x_2025) ;  /* 0xfffffffd00e87547 */ /* 0x008fea000b83ffff */
.L_x_2020:
[----:B------:R-:W0:Y:S01]  /*1160*/  LDCU UR6, c[0x0][0x3c8] ;  /* 0x00007900ff0677ac */ /* 0x000e220008000800 */
[----:B------:R-:W-:Y:S01]  /*1170*/  BAR.SYNC.DEFER_BLOCKING 0x0 ;  /* 0x0000000000007b1d */ /* 0x000fe20000010000 */
[----:B------:R-:W-:-:S05]  /*1180*/  ISETP.GE.AND P0, PT, R3, R0, PT ;  /* 0x000000000300720c */ /* 0x000fca0003f06270 */
[----:B------:R-:W3:Y:S01]  /*1190*/  LDCU UR9, c[0x0][0x3cc] ;  /* 0x00007980ff0977ac */ /* 0x000ee20008000800 */
[----:B------:R-:W4:Y:S01]  /*11a0*/  LDCU UR7, c[0x0][0x3d0] ;  /* 0x00007a00ff0777ac */ /* 0x000f220008000800 */
[----:B------:R-:W3:Y:S01]  /*11b0*/  LDCU UR15, c[0x0][0x3d4] ;  /* 0x00007a80ff0f77ac */ /* 0x000ee20008000800 */
[----:B012---:R-:W-:Y:S01]  /*11c0*/  VIMNMX R11, PT, PT, R3, UR6, PT ;  /* 0x00000006030b7c48 */ /* 0x007fe2000bfe0100 */
[----:B------:R-:W0:Y:S04]  /*11d0*/  LDCU UR16, c[0x0][0x3d8] ;  /* 0x00007b00ff1077ac */ /* 0x000e280008000800 */
[----:B------:R-:W-:Y:S05]  /*11e0*/  @P0 BRA `(.L_x_2026) ;  /* 0x0000000000d40947 */ /* 0x000fea0003800000 */
[----:B------:R-:W1:Y:S01]  /*11f0*/  LDC.64 R12, c[0x0][0x3b8] ;  /* 0x0000ee00ff0c7b82 */ /* 0x000e620000000a00 */
[----:B------:R-:W-:-:S04]  /*1200*/  IMAD.SHL.U32 R9, R5, 0x40, RZ ;  /* 0x0000004005097824 */ /* 0x000fc800078e00ff */
[----:B-1----:R-:W-:-:S05]  /*1210*/  IMAD.WIDE.U32 R8, R9, 0x2, R12 ;  /* 0x0000000209087825 */ /* 0x002fca00078e000c */
[----:B------:R1:W5:Y:S02]  /*1220*/  LDG.E.U16.CONSTANT R5, desc[UR10][R8.64] ;  /* 0x0000000a08057981 */ /* 0x000364000c1e9500 */
[----:B-----5:R-:W-:Y:S01]  /*1230*/  SHF.R.S32.HI R7, RZ, 0x1f, R4 ;  /* 0x0000001fff077819 */ /* 0x020fe20000011404 */
[----:B------:R-:W-:Y:S01]  /*1240*/  IMAD.SHL.U32 R6, R6, 0x10, RZ ;  /* 0x0000001006067824 */ /* 0x000fe200078e00ff */
[----:B------:R-:W-:Y:S01]  /*1250*/  UMOV UR4, URZ ;  /* 0x000000ff00047c82 */ /* 0x000fe20008000000 */
[----:B------:R-:W-:Y:S01]  /*1260*/  IMAD.MOV.U32 R15, RZ, RZ, R3 ;  /* 0x000000ffff0f7224 */ /* 0x000fe200078e0003 */
[----:B------:R-:W-:Y:S02]  /*1270*/  LEA.HI R7, R7, R4, RZ, 0x3 ;  /* 0x0000000407077211 */ /* 0x000fe400078f18ff */
[----:B------:R-:W-:Y:S02]  /*1280*/  LOP3.LUT R6, R6, 0x10, RZ, 0xc0, !PT ;  /* 0x0000001006067812 */ /* 0x000fe400078ec0ff */
[----:B------:R-:W-:-:S07]  /*1290*/  SHF.R.S32.HI R14, RZ, 0x3, R7 ;  /* 0x00000003ff0e7819 */ /* 0x000fce0000011407 */
.L_x_2027:
[----:B-1----:R-:W1:Y:S01]  /*12a0*/  LDC.64 R8, c[0x0][0x390] ;  /* 0x0000e400ff087b82 */ /* 0x002e620000000a00 */
[----:B------:R-:W-:-:S05]  /*12b0*/  IADD3 R7, PT, PT, R5, UR4, RZ ;  /* 0x0000000405077c10 */ /* 0x000fca000fffe0ff */
[----:B------:R-:W-:-:S05]  /*12c0*/  IMAD R10, R7, UR8, RZ ;  /* 0x00000008070a7c24 */ /* 0x000fca000f8e02ff */
[----:B------:R-:W-:-:S04]  /*12d0*/  SHF.R.S32.HI R17, RZ, 0x1f, R10 ;  /* 0x0000001fff117819 */ /* 0x000fc8000001140a */
[----:B------:R-:W-:-:S04]  /*12e0*/  LEA.HI R17, R17, R10, RZ, 0x3 ;  /* 0x0000000a11117211 */ /* 0x000fc800078f18ff */
[----:B------:R-:W-:-:S05]  /*12f0*/  LEA.HI.SX32 R17, R17, R14, 0x1d ;  /* 0x0000000e11117211 */ /* 0x000fca00078feaff */
[----:B-1----:R-:W-:Y:S02]  /*1300*/  IMAD.WIDE R8, R17, 0x4, R8 ;  /* 0x0000000411087825 */ /* 0x002fe400078e0208 */
[----:B------:R-:W1:Y:S04]  /*1310*/  LDC.64 R16, c[0x0][0x398] ;  /* 0x0000e600ff107b82 */ /* 0x000e680000000a00 */
[----:B------:R-:W2:Y:S01]  /*1320*/  LDG.E.CONSTANT R9, desc[UR10][R8.64] ;  /* 0x0000000a08097981 */ /* 0x000ea2000c1e9900 */
[----:B------:R-:W-:-:S04]  /*1330*/  IMAD.SHL.U32 R19, R15, 0x2, RZ ;  /* 0x000000020f137824 */ /* 0x000fc800078e00ff */
[----:B------:R-:W-:-:S05]  /*1340*/  IMAD.WIDE.U32 R18, R19, 0x2, R12 ;  /* 0x0000000213127825 */ /* 0x000fca00078e000c */
[----:B------:R-:W5:Y:S01]  /*1350*/  LDG.E.U16.CONSTANT R24, desc[UR10][R18.64+0x2] ;  /* 0x0000020a12187981 */ /* 0x000f62000c1e9500 */
[----:B-1----:R-:W-:-:S06]  /*1360*/  IMAD.WIDE.U32 R16, R7, 0x2, R16 ;  /* 0x0000000207107825 */ /* 0x002fcc00078e0010 */
[----:B------:R1:W3:Y:S01]  /*1370*/  LDG.E.U16.CONSTANT R16, desc[UR10][R16.64] ;  /* 0x0000000a10107981 */ /* 0x0002e2000c1e9500 */
[----:B------:R-:W-:Y:S01]  /*1380*/  UIADD3 UR4, UPT, UPT, UR4, 0x1, URZ ;  /* 0x0000000104047890 */ /* 0x000fe2000fffe0ff */
[----:B--2---:R-:W-:-:S04]  /*1390*/  SHF.R.U32.HI R7, RZ, R6, R9 ;  /* 0x00000006ff077219 */ /* 0x004fc80000011609 */
[--C-:B------:R-:W-:Y:S02]  /*13a0*/  SHF.R.U32.HI R20, RZ, 0x4, R7.reuse ;  /* 0x00000004ff147819 */ /* 0x100fe40000011607 */
[----:B------:R-:W-:Y:S02]  /*13b0*/  SHF.R.U32.HI R8, RZ, 0x8, R7 ;  /* 0x00000008ff087819 */ /* 0x000fe40000011607 */
[----:B------:R-:W-:Y:S02]  /*13c0*/  LOP3.LUT R20, R20, 0xf, RZ, 0xc0, !PT ;  /* 0x0000000f14147812 */ /* 0x000fe400078ec0ff */
[----:B------:R-:W-:Y:S01]  /*13d0*/  LOP3.LUT R8, R8, 0xf, RZ, 0xc0, !PT ;  /* 0x0000000f08087812 */ /* 0x000fe200078ec0ff */
[----:B-----5:R-:W-:Y:S01]  /*13e0*/  IMAD.IADD R15, R24, 0x1, R15 ;  /* 0x00000001180f7824 */ /* 0x020fe200078e020f */
[----:B------:R-:W-:Y:S01]  /*13f0*/  LOP3.LUT R10, R7, 0xf, RZ, 0xc0, !PT ;  /* 0x0000000f070a7812 */ /* 0x000fe200078ec0ff */
[----:B------:R-:W-:Y:S01]  /*1400*/  IMAD R9, R20, R20, R20 ;  /* 0x0000001414097224 */ /* 0x000fe200078e0214 */
[----:B------:R-:W-:-:S02]  /*1410*/  SHF.R.U32.HI R7, RZ, 0xc, R7 ;  /* 0x0000000cff077819 */ /* 0x000fc40000011607 */
[----:B------:R-:W-:Y:S01]  /*1420*/  ISETP.GE.AND P0, PT, R15, R2, PT ;  /* 0x000000020f00720c */ /* 0x000fe20003f06270 */
[----:B------:R-:W-:Y:S01]  /*1430*/  IMAD R21, R10, R10, R10 ;  /* 0x0000000a0a157224 */ /* 0x000fe200078e020a */
[----:B------:R-:W-:Y:S01]  /*1440*/  IADD3 R20, PT, PT, R20, 0x1, R9 ;  /* 0x0000000114147810 */ /* 0x000fe20007ffe009 */
[----:B------:R-:W-:Y:S01]  /*1450*/  IMAD R9, R8, R8, R8 ;  /* 0x0000000808097224 */ /* 0x000fe200078e0208 */
[----:B------:R-:W-:Y:S02]  /*1460*/  LOP3.LUT R7, R7, 0xf, RZ, 0xc0, !PT ;  /* 0x0000000f07077812 */ /* 0x000fe400078ec0ff */
[----:B------:R-:W-:Y:S01]  /*1470*/  IADD3 R21, PT, PT, R10, 0x1, R21 ;  /* 0x000000010a157810 */ /* 0x000fe20007ffe015 */
[----:B-1----:R-:W3:Y:S01]  /*1480*/  I2F.F16 R17, R20 ;  /* 0x0000001400117306 */ /* 0x002ee20000200c00 */
[----:B------:R-:W-:Y:S01]  /*1490*/  IADD3 R18, PT, PT, R8, 0x1, R9 ;  /* 0x0000000108127810 */ /* 0x000fe20007ffe009 */
[----:B------:R-:W-:-:S05]  /*14a0*/  IMAD R8, R7, R7, R7 ;  /* 0x0000000707087224 */ /* 0x000fca00078e0207 */
[----:B------:R-:W-:Y:S01]  /*14b0*/  IADD3 R22, PT, PT, R7, 0x1, R8 ;  /* 0x0000000107167810 */ /* 0x000fe20007ffe008 */
[----:B------:R-:W1:Y:S01]  /*14c0*/  I2F.F16 R21, R21 ;  /* 0x0000001500157306 */ /* 0x000e620000200c00 */
[----:B---3--:R-:W-:-:S07]  /*14d0*/  HMUL2 R9, R17.H0_H0, R16.H0_H0 ;  /* 0x2000001011097232 */ /* 0x008fce0000000800 */
[----:B------:R-:W2:Y:S01]  /*14e0*/  I2F.F16 R19, R18 ;  /* 0x0000001200137306 */ /* 0x000ea20000200c00 */
[----:B-1----:R-:W-:-:S07]  /*14f0*/  HMUL2 R10, R21.H0_H0, R16.H0_H0 ;  /* 0x20000010150a7232 */ /* 0x002fce0000000800 */
[----:B------:R-:W1:Y:S01]  /*1500*/  I2F.F16 R7, R22 ;  /* 0x0000001600077306 */ /* 0x000e620000200c00 */
[-C--:B--2---:R-:W-:Y:S02]  /*1510*/  HMUL2 R8, R19.H0_H0, R16.reuse.H0_H0 ;  /* 0x2000001013087232 */ /* 0x084fe40000000800 */
[----:B-1----:R-:W-:Y:S01]  /*1520*/  HMUL2 R7, R7.H0_H0, R16.H0_H0 ;  /* 0x2000001007077232 */ /* 0x002fe20000000800 */
[----:B------:R-:W-:Y:S06]  /*1530*/  @!P0 BRA `(.L_x_2027) ;  /* 0xfffffffc00588947 */ /* 0x000fec000383ffff */
.L_x_2026:
[C---:B------:R-:W-:Y:S01]  /*1540*/  ISETP.GT.AND P0, PT, R3.reuse, UR6, PT ;  /* 0x0000000603007c0c */ /* 0x040fe2000bf04270 */
[----:B------:R-:W-:Y:S01]  /*1550*/  IMAD.MOV.U32 R6, RZ, RZ, RZ ;  /* 0x000000ffff067224 */ /* 0x000fe200078e00ff */
[----:B------:R-:W-:Y:S01]  /*1560*/  SHF.R.S32.HI R2, RZ, 0x1f, R11 ;  /* 0x0000001fff027819 */ /* 0x000fe2000001140b */
[----:B------:R-:W-:Y:S01]  /*1570*/  IMAD.MOV.U32 R13, RZ, RZ, RZ ;  /* 0x000000ffff0d7224 */ /* 0x000fe200078e00ff */
[C---:B---3--:R-:W-:Y:S01]  /*1580*/  ISETP.GT.AND P1, PT, R3.reuse, UR9, PT ;  /* 0x0000000903007c0c */ /* 0x048fe2000bf24270 */
[----:B------:R-:W-:Y:S01]  /*1590*/  IMAD.MOV.U32 R14, RZ, RZ, RZ ;  /* 0x000000ffff0e7224 */ /* 0x000fe200078e00ff */
[----:B------:R-:W-:Y:S01]  /*15a0*/  LEA.HI R2, R2, R11, RZ, 0x5 ;  /* 0x0000000b02027211 */ /* 0x000fe200078f28ff */
[----:B------:R-:W-:Y:S01]  /*15b0*/  IMAD.MOV.U32 R11, RZ, RZ, RZ ;  /* 0x000000ffff0b7224 */ /* 0x000fe200078e00ff */
[C---:B----4-:R-:W-:Y:S02]  /*15c0*/  ISETP.GT.AND P2, PT, R3.reuse, UR7, PT ;  /* 0x0000000703007c0c */ /* 0x050fe4000bf44270 */
[----:B------:R-:W-:-:S02]  /*15d0*/  ISETP.GT.AND P3, PT, R3, UR15, PT ;  /* 0x0000000f03007c0c */ /* 0x000fc4000bf64270 */
[----:B0-----:R-:W-:Y:S02]  /*15e0*/  ISETP.GT.AND P4, PT, R3, UR16, PT ;  /* 0x0000001003007c0c */ /* 0x001fe4000bf84270 */
[----:B------:R-:W-:Y:S01]  /*15f0*/  SHF.R.S32.HI R15, RZ, 0x5, R2 ;  /* 0x00000005ff0f7819 */ /* 0x000fe20000011402 */
[----:B------:R-:W-:Y:S01]  /*1600*/  HFMA2 R2, -RZ, RZ, 0, 0 ;  /* 0x00000000ff027431 */ /* 0x000fe200000001ff */
[----:B------:R-:W-:Y:S09]  /*1610*/  @!P0 BRA `(.L_x_2028) ;  /* 0x00000000001c8947 */ /* 0x000ff20003800000 */
[----:B------:R-:W0:Y:S02]  /*1620*/  LDC R2, c[0x0][0x3cc] ;  /* 0x0000f300ff027b82 */ /* 0x000e240000000800 */
[----:B0-----:R-:W-:-:S05]  /*1630*/  VIMNMX R2, PT, PT, R3, R2, PT ;  /* 0x0000000203027248 */ /* 0x001fca0003fe0100 */
[----:B------:R-:W-:-:S05]  /*1640*/  VIADD R2, R2, -UR6 ;  /* 0x8000000602027c36 */ /* 0x000fca0008000000 */
[----:B------:R-:W-:-:S04]  /*1650*/  SHF.R.S32.HI R5, RZ, 0x1f, R2 ;  /* 0x0000001fff057819 */ /* 0x000fc80000011402 */
[----:B------:R-:W-:-:S04]  /*1660*/  LEA.HI R5, R5, R2, RZ, 0x5 ;  /* 0x0000000205057211 */ /* 0x000fc800078f28ff */
[----:B------:R-:W-:-:S05]  /*1670*/  SHF.R.S32.HI R5, RZ, 0x5, R5 ;  /* 0x00000005ff057819 */ /* 0x000fca0000011405 */
[----:B------:R-:W-:-:S07]  /*1680*/  IMAD R2, R5, 0x6, RZ ;  /* 0x0000000605027824 */ /* 0x000fce00078e02ff */
.L_x_2028:
        /* <DEDUP_REMOVED lines=8> */
.L_x_2029:
        /* <DEDUP_REMOVED lines=8> */
.L_x_2030:
        /* <DEDUP_REMOVED lines=8> */
.L_x_2031:
        /* <DEDUP_REMOVED lines=8> */
.L_x_2032:
[----:B------:R-:W-:Y:S01]  /*1890*/  IMAD R2, R15, 0x8, R2 ;  /* 0x000000080f027824 */ /* 0x000fe200078e0202 */
[----:B------:R-:W0:Y:S01]  /*18a0*/  LDCU.64 UR6, c[0x0][0x388] ;  /* 0x00007100ff0677ac */ /* 0x000e220008000a00 */
[----:B------:R-:W-:-:S03]  /*18b0*/  VIMNMX R0, PT, PT, R0, UR9, PT ;  /* 0x0000000900007c48 */ /* 0x000fc6000bfe0100 */
[----:B------:R-:W-:Y:S02]  /*18c0*/  IADD3 R2, PT, PT, R11, R2, R6 ;  /* 0x000000020b027210 */ /* 0x000fe40007ffe006 */
[----:B------:R-:W-:Y:S02]  /*18d0*/  PRMT R6, RZ, 0x5410, RZ ;  /* 0x00005410ff067816 */ /* 0x000fe400000000ff */
[----:B------:R-:W-:-:S05]  /*18e0*/  IADD3 R2, PT, PT, R14, R2, R13 ;  /* 0x000000020e027210 */ /* 0x000fca0007ffe00d */
[----:B------:R-:W-:Y:S01]  /*18f0*/  IMAD R5, R2, UR8, RZ ;  /* 0x0000000802057c24 */ /* 0x000fe2000f8e02ff */
[----:B------:R-:W-:-:S04]  /*1900*/  SHF.R.S32.HI R2, RZ, 0x1f, R4 ;  /* 0x0000001fff027819 */ /* 0x000fc80000011404 */
        /* <DEDUP_REMOVED lines=11> */
[----:B------:R-:W-:Y:S01]  /*19c0*/  IMAD.U32 R13, RZ, RZ, UR8 ;  /* 0x00000008ff0d7e24 */ /* 0x000fe2000f8e00ff */
[----:B------:R-:W2:Y:S01]  /*19d0*/  LDG.E.128.CONSTANT R20, desc[UR10][R24.64] ;  /* 0x0000000a18147981 */ /* 0x000ea2000c1e9d00 */
[----:B------:R-:W-:Y:S02]  /*19e0*/  IMAD.U32 R53, RZ, RZ, UR8 ;  /* 0x00000008ff357e24 */ /* 0x000fe4000f8e00ff */
[----:B------:R-:W-:-:S04]  /*19f0*/  IMAD.WIDE R12, R13, 0x4, R24 ;  /* 0x000000040d0c7825 */ /* 0x000fc800078e0218 */
[----:B------:R-:W-:Y:S02]  /*1a00*/  IMAD.WIDE R52, R53, 0x4, R12 ;  /* 0x0000000435347825 */ /* 0x000fe400078e020c */
[----:B------:R-:W3:Y:S04]  /*1a10*/  LDG.E.128.CONSTANT R12, desc[UR10][R12.64] ;  /* 0x0000000a0c0c7981 */ /* 0x000ee8000c1e9d00 */
[----:B------:R-:W4:Y:S01]  /*1a20*/  LDG.E.128.CONSTANT R16, desc[UR10][R52.64] ;  /* 0x0000000a34107981 */ /* 0x000f22000c1e9d00 */
[----:B------:R-:W-:Y:S01]  /*1a30*/  UISETP.NE.AND UP2, UPT, UR13, URZ, UPT ;  /* 0x000000ff0d00728c */ /* 0x000fe2000bf45270 */
[----:B--2---:R-:W-:Y:S02]  /*1a40*/  SHF.R.U32.HI R0, RZ, 0xc, R20 ;  /* 0x0000000cff007819 */ /* 0x004fe40000011614 */
[----:B------:R-:W-:-:S02]  /*1a50*/  SHF.R.U32.HI R11, RZ, 0xc, R22 ;  /* 0x0000000cff0b7819 */ /* 0x000fc40000011616 */
[----:B------:R-:W-:Y:S02]  /*1a60*/  LOP3.LUT R3, R0, 0xf000f, RZ, 0xc0, !PT ;  /* 0x000f000f00037812 */ /* 0x000fe400078ec0ff */
[----:B------:R-:W-:Y:S02]  /*1a70*/  LOP3.LUT R0, R11, 0xf000f, RZ, 0xc0, !PT ;  /* 0x000f000f0b007812 */ /* 0x000fe400078ec0ff */
[----:B------:R-:W-:Y:S02]  /*1a80*/  SHF.R.U32.HI R2, RZ, 0xc, R21 ;  /* 0x0000000cff027819 */ /* 0x000fe40000011615 */
[----:B------:R-:W-:Y:S02]  /*1a90*/  LOP3.LUT R4, R20, 0x3f003f, RZ, 0xc0, !PT ;  /* 0x003f003f14047812 */ /* 0x000fe400078ec0ff */
[----:B----4-:R-:W-:Y:S02]  /*1aa0*/  SHF.R.U32.HI R31, RZ, 0x8, R18 ;  /* 0x00000008ff1f7819 */ /* 0x010fe40000011612 */
[----:B------:R-:W-:-:S02]  /*1ab0*/  SHF.R.U32.HI R5, RZ, 0x6, R20 ;  /* 0x00000006ff057819 */ /* 0x000fc40000011614 */
[----:B------:R-:W-:Y:S02]  /*1ac0*/  LOP3.LUT R31, R0, 0x300030, R31, 0xf8, !PT ;  /* 0x00300030001f7812 */ /* 0x000fe400078ef81f */
[----:B---3--:R-:W-:Y:S02]  /*1ad0*/  LOP3.LUT R48, R12, 0x3f003f, RZ, 0xc0, !PT ;  /* 0x003f003f0c307812 */ /* 0x008fe400078ec0ff */
[--C-:B------:R-:W-:Y:S02]  /*1ae0*/  SHF.R.U32.HI R47, RZ, 0x6, R12.reuse ;  /* 0x00000006ff2f7819 */ /* 0x100fe4000001160c */
        /* <DEDUP_REMOVED lines=10> */
[----:B------:R-:W-:Y:S02]  /*1b90*/  SHF.R.U32.HI R28, RZ, 0x6, R15 ;  /* 0x00000006ff1c7819 */ /* 0x000fe4000001160f */
[----:B------:R-:W-:Y:S02]  /*1ba0*/  LOP3.LUT R41, R23, 0x3f003f, RZ, 0xc0, !PT ;  /* 0x003f003f17297812 */ /* 0x000fe400078ec0ff */
[----:B------:R-:W-:Y:S02]  /*1bb0*/  SHF.R.U32.HI R22, RZ, 0x6, R23 ;  /* 0x00000006ff167819 */ /* 0x000fe40000011617 */
[----:B------:R-:W-:Y:S02]  /*1bc0*/  SHF.R.U32.HI R29, RZ, 0x8, R17 ;  /* 0x00000008ff1d7819 */ /* 0x000fe40000011611 */
[----:B------:R-:W-:-:S02]  /*1bd0*/  LOP3.LUT R2, R2, 0xf000f, RZ, 0xc0, !PT ;  /* 0x000f000f02027812 */ /* 0x000fc400078ec0ff */
[----:B------:R-:W-:Y:S02]  /*1be0*/  LOP3.LUT R40, R13, 0x3f003f, RZ, 0xc0, !PT ;  /* 0x003f003f0d287812 */ /* 0x000fe400078ec0ff */
[----:B------:R-:W-:Y:S02]  /*1bf0*/  SHF.R.U32.HI R39, RZ, 0x6, R13 ;  /* 0x00000006ff277819 */ /* 0x000fe4000001160d */
[----:B------:R-:W-:Y:S02]  /*1c00*/  SHF.R.U32.HI R15, RZ, 0xc, R15 ;  /* 0x0000000cff0f7819 */ /* 0x000fe4000001160f */
[----:B------:R-:W-:Y:S02]  /*1c10*/  SHF.R.U32.HI R23, RZ, 0xc, R23 ;  /* 0x0000000cff177819 */ /* 0x000fe40000011617 */
[----:B------:R-:W-:Y:S02]  /*1c20*/  SHF.R.U32.HI R13, RZ, 0xc, R13 ;  /* 0x0000000cff0d7819 */ /* 0x000fe4000001160d */
[----:B------:R-:W-:-:S02]  /*1c30*/  LOP3.LUT R44, R3, 0x300030, R44, 0xf8, !PT ;  /* 0x00300030032c7812 */ /* 0x000fc400078ef82c */
[----:B------:R-:W-:Y:S02]  /*1c40*/  LOP3.LUT R3, R14, 0xf000f, RZ, 0xc0, !PT ;  /* 0x000f000f0e037812 */ /* 0x000fe400078ec0ff */
[----:B------:R-:W-:Y:S02]  /*1c50*/  LOP3.LUT R46, R16, 0x3f003f, RZ, 0xc0, !PT ;  /* 0x003f003f102e7812 */ /* 0x000fe400078ec0ff */
[--C-:B------:R-:W-:Y:S02]  /*1c60*/  SHF.R.U32.HI R45, RZ, 0x6, R16.reuse ;  /* 0x00000006ff2d7819 */ /* 0x100fe40000011610 */
[----:B------:R-:W-:Y:S02]  /*1c70*/  SHF.R.U32.HI R43, RZ, 0xa, R16 ;  /* 0x0000000aff2b7819 */ /* 0x000fe40000011610 */
[----:B------:R-:W-:Y:S02]  /*1c80*/  SHF.R.U32.HI R37, RZ, 0xa, R19 ;  /* 0x0000000aff257819 */ /* 0x000fe40000011613 */
[----:B------:R-:W-:-:S02]  /*1c90*/  LOP3.LUT R29, R2, 0x300030, R29, 0xf8, !PT ;  /* 0x00300030021d7812 */ /* 0x000fc400078ef81d */
[----:B------:R-:W-:Y:S02]  /*1ca0*/  LOP3.LUT R14, R15, 0xf000f, RZ, 0xc0, !PT ;  /* 0x000f000f0f0e7812 */ /* 0x000fe400078ec0ff */
[--C-:B------:R-:W-:Y:S02]  /*1cb0*/  SHF.R.U32.HI R30, RZ, 0x6, R17.reuse ;  /* 0x00000006ff1e7819 */ /* 0x100fe40000011611 */
[----:B------:R-:W-:Y:S02]  /*1cc0*/  SHF.R.U32.HI R35, RZ, 0xa, R17 ;  /* 0x0000000aff237819 */ /* 0x000fe40000011611 */
[--C-:B------:R-:W-:Y:S02]  /*1cd0*/  SHF.R.U32.HI R32, RZ, 0x6, R18.reuse ;  /* 0x00000006ff207819 */ /* 0x100fe40000011612 */
[----:B------:R-:W-:Y:S02]  /*1ce0*/  SHF.R.U32.HI R36, RZ, 0xa, R18 ;  /* 0x0000000aff247819 */ /* 0x000fe40000011612 */
[----:B------:R-:W-:-:S02]  /*1cf0*/  SHF.R.U32.HI R33, RZ, 0x8, R19 ;  /* 0x00000008ff217819 */ /* 0x000fc40000011613 */
[----:B------:R-:W-:Y:S02]  /*1d00*/  SHF.R.U32.HI R34, RZ, 0x6, R19 ;  /* 0x00000006ff227819 */ /* 0x000fe40000011613 */
[----:B------:R-:W-:Y:S02]  /*1d10*/  LOP3.LUT R16, R23, 0xf000f, RZ, 0xc0, !PT ;  /* 0x000f000f17107812 */ /* 0x000fe400078ec0ff */
[----:B------:R-:W-:Y:S02]  /*1d20*/  LOP3.LUT R0, R0, 0xf000f, RZ, 0xc0, !PT ;  /* 0x000f000f00007812 */ /* 0x000fe400078ec0ff */
[----:B------:R-:W-:Y:S02]  /*1d30*/  LOP3.LUT R2, R13, 0xf000f, RZ, 0xc0, !PT ;  /* 0x000f000f0d027812 */ /* 0x000fe400078ec0ff */
[----:B------:R-:W-:Y:S02]  /*1d40*/  LOP3.LUT R37, R14, 0x300030, R37, 0xf8, !PT ;  /* 0x003000300e257812 */ /* 0x000fe400078ef825 */
[----:B------:R-:W-:-:S02]  /*1d50*/  LOP3.LUT R38, R17, 0x3f003f, RZ, 0xc0, !PT ;  /* 0x003f003f11267812 */ /* 0x000fc400078ec0ff */
[----:B------:R-:W-:Y:S02]  /*1d60*/  LOP3.LUT R25, R18, 0x3f003f, RZ, 0xc0, !PT ;  /* 0x003f003f12197812 */ /* 0x000fe400078ec0ff */
[----:B------:R-:W-:Y:S02]  /*1d70*/  LOP3.LUT R26, R19, 0x3f003f, RZ, 0xc0, !PT ;  /* 0x003f003f131a7812 */ /* 0x000fe400078ec0ff */
[----:B------:R-:W-:Y:S02]  /*1d80*/  LOP3.LUT R33, R16, 0x300030, R33, 0xf8, !PT ;  /* 0x0030003010217812 */ /* 0x000fe400078ef821 */
        /* <DEDUP_REMOVED lines=47> */
[----:B------:R-:W-:Y:S01]  /*2080*/  IMAD.U32 R3, RZ, RZ, UR8 ;  /* 0x00000008ff037e24 */ /* 0x000fe2000f8e00ff */
[----:B------:R-:W-:Y:S01]  /*2090*/  PRMT R2, RZ, 0x5410, RZ ;  /* 0x00005410ff027816 */ /* 0x000fe200000000ff */
[----:B------:R-:W-:Y:S01]  /*20a0*/  HADD2 R50, R4, -1056, -1056 ;  /* 0xe420e42004327430 */ /* 0x000fe20000000000 */
[----:B------:R-:W-:Y:S01]  /*20b0*/  PRMT R0, RZ, 0x5410, RZ ;  /* 0x00005410ff007816 */ /* 0x000fe200000000ff */
        /* <DEDUP_REMOVED lines=35> */
[----:B-----5:R-:W-:Y:S01]  /*22f0*/  PRMT R8, R8, 0x5410, R7 ;  /* 0x0000541008087816 */ /* 0x020fe20000000007 */
[----:B0-----:R-:W-:-:S09]  /*2300*/  ULEA UR4, UR6, UR4, 0x18 ;  /* 0x0000000406047291 */ /* 0x001fd2000f8ec0ff */
[----:B------:R-:W0:Y:S04]  /*2310*/  LDS.128 R16, [UR4] ;  /* 0x00000004ff107984 */ /* 0x000e280008000c00 */
[----:B------:R-:W1:Y:S01]  /*2320*/  LDS.128 R20, [UR4+0x10] ;  /* 0x00001004ff147984 */ /* 0x000e620008000c00 */
        /* <DEDUP_REMOVED lines=12> */
[----:B------:R-:W-:Y:S02]  /*23f0*/  HFMA2 R2, R44, R22, R0 ;  /* 0x000000162c027231 */ /* 0x000fe40000000000 */
[-C--:B------:R-:W-:Y:S02]  /*2400*/  HFMA2 R0, R42, R16.reuse, RZ.H0_H0 ;  /* 0x000000102a007231 */ /* 0x080fe400000400ff */
[----:B------:R-:W-:Y:S02]  /*2410*/  HFMA2 R16, R15, R16, RZ.H0_H0 ;  /* 0x000000100f107231 */ /* 0x000fe400000400ff */
        /* <DEDUP_REMOVED lines=8> */
[----:B------:R-:W-:Y:S02]  /*24a0*/  HADD2 R2, R2.H0_H0, R2.H1_H1 ;  /* 0x3000000202027230 */ /* 0x000fe40000000800 */
[----:B------:R-:W-:Y:S02]  /*24b0*/  HFMA2 R16, R26, R20, R16 ;  /* 0x000000141a107231 */ /* 0x000fe40000000010 */
[----:B------:R-:W-:Y:S02]  /*24c0*/  HFMA2 R0, R39, R19, R0 ;  /* 0x0000001327007231 */ /* 0x000fe40000000000 */
[----:B------:R-:W-:Y:S02]  /*24d0*/  HFMA2 R16, R34, R21, R16 ;  /* 0x0000001522107231 */ /* 0x000fe40000000010 */
[----:B------:R-:W-:-:S02]  /*24e0*/  HADD2 R4, R4.H0_H0, R4.H1_H1 ;  /* 0x3000000404047230 */ /* 0x000fc40000000800 */
[----:B------:R-:W-:Y:S02]  /*24f0*/  HFMA2 R0, R38, R20, R0 ;  /* 0x0000001426007231 */ /* 0x000fe40000000000 */
[----:B------:R-:W-:-:S04]  /*2500*/  HFMA2 R16, R33, R22, R16 ;  /* 0x0000001621107231 */ /* 0x000fc80000000010 */
[----:B------:R-:W-:-:S04]  /*2510*/  HFMA2 R16, R37, R23, R16 ;  /* 0x0000001725107231 */ /* 0x000fc80000000010 */
[----:B------:R-:W-:Y:S02]  /*2520*/  HADD2 R16, R16.H0_H0, R16.H1_H1 ;  /* 0x3000001010107230 */ /* 0x000fe40000000800 */
[----:B------:R-:W-:-:S03]  /*2530*/  HFMA2 R0, R30, R21, R0 ;  /* 0x000000151e007231 */ /* 0x000fc60000000000 */
[----:B------:R-:W-:Y:S01]  /*2540*/  PRMT R4, R4, 0x5410, R16 ;  /* 0x0000541004047816 */ /* 0x000fe20000000010 */
[----:B------:R-:W-:-:S04]  /*2550*/  HFMA2 R0, R29, R22, R0 ;  /* 0x000000161d007231 */ /* 0x000fc80000000000 */
[----:B------:R-:W-:-:S04]  /*2560*/  HFMA2 R0, R35, R23, R0 ;  /* 0x0000001723007231 */ /* 0x000fc80000000000 */
[----:B------:R-:W-:-:S05]  /*2570*/  HADD2 R0, R0.H0_H0, R0.H1_H1 ;  /* 0x3000000000007230 */ /* 0x000fca0000000800 */
[----:B------:R-:W-:-:S05]  /*2580*/  PRMT R2, R2, 0x5410, R0 ;  /* 0x0000541002027816 */ /* 0x000fca0000000000 */
[----:B------:R-:W-:Y:S02]  /*2590*/  HFMA2 R0, R2, R10, RZ ;  /* 0x0000000a02007231 */ /* 0x000fe400000000ff */
[----:B------:R-:W-:-:S07]  /*25a0*/  HFMA2 R2, R4, R8, RZ.H0_H0 ;  /* 0x0000000804027231 */ /* 0x000fce00000400ff */
.L_x_2034:
[----:B------:R-:W-:Y:S01]  /*25b0*/  IMAD.WIDE R52, R3, 0x4, R52 ;  /* 0x0000000403347825 */ /* 0x000fe200078e0234 */
[----:B------:R-:W-:Y:S02]  /*25c0*/  PRMT R6, RZ, 0x5410, RZ ;  /* 0x00005410ff067816 */ /* 0x000fe400000000ff */
[----:B------:R-:W-:Y:S02]  /*25d0*/  PRMT R5, RZ, 0x5410, RZ ;  /* 0x00005410ff057816 */ /* 0x000fe400000000ff */
[----:B------:R-:W-:Y:S02]  /*25e0*/  PRMT R4, RZ, 0x5410, RZ ;  /* 0x00005410ff047816 */ /* 0x000fe400000000ff */
[----:B------:R-:W-:Y:S01]  /*25f0*/  PRMT R3, RZ, 0x5410, RZ ;  /* 0x00005410ff037816 */ /* 0x000fe200000000ff */
[----:B------:R-:W-:Y:S06]  /*2600*/  BRA.U !UP1, `(.L_x_2035) ;  /* 0x0000000509a87547 */ /* 0x000fec000b800000 */
[----:B------:R-:W-:Y:S02]  /*2610*/  PRMT R3, R54, 0x9910, RZ ;  /* 0x0000991036037816 */ /* 0x000fe400000000ff */
[----:B------:R-:W-:Y:S02]  /*2620*/  PRMT R4, RZ, 0x5410, RZ ;  /* 0x00005410ff047816 */ /* 0x000fe400000000ff */
[----:B------:R-:W-:Y:S02]  /*2630*/  R2UR UR4, R3 ;  /* 0x00000000030472ca */ /* 0x000fe400000e0000 */
[----:B------:R-:W-:-:S04]  /*2640*/  PRMT R3, R51, 0x9910, RZ ;  /* 0x0000991033037816 */ /* 0x000fc800000000ff */
[----:B------:R-:W-:Y:S02]  /*2650*/  ISETP.NE.AND P0, PT, R3, RZ, PT ;  /* 0x000000ff0300720c */ /* 0x000fe40003f05270 */
[----:B------:R-:W-:-:S05]  /*2660*/  PRMT R3, RZ, 0x5410, RZ ;  /* 0x00005410ff037816 */ /* 0x000fca00000000ff */
[----:B------:R-:W-:-:S04]  /*2670*/  UISETP.NE.AND UP0, UPT, UR4, URZ, UPT ;  /* 0x000000ff0400728c */ /* 0x000fc8000bf05270 */
[----:B------:R-:W-:Y:S02]  /*2680*/  UISETP.EQ.OR UP0, UPT, UR5, 0x2, !UP0 ;  /* 0x000000020500788c */ /* 0x000fe4000c702670 */
[----:B------:R-:W-:Y:S09]  /*2690*/  @!P0 BRA `(.L_x_2036) ;  /* 0x0000000000bc8947 */ /* 0x000ff20003800000 */
[----:B------:R-:W0:Y:S01]  /*26a0*/  S2UR UR6, SR_CgaCtaId ;  /* 0x00000000000679c3 */ /* 0x000e220000008800 */
[----:B------:R-:W-:Y:S01]  /*26b0*/  UMOV UR4, 0x400 ;  /* 0x0000040000047882 */ /* 0x000fe20000000000 */
[----:B------:R-:W-:Y:S02]  /*26c0*/  PRMT R10, R10, 0x5410, R9 ;  /* 0x000054100a0a7816 */ /* 0x000fe40000000009 */
[----:B-----5:R-:W-:Y:S01]  /*26d0*/  PRMT R8, R8, 0x5410, R7 ;  /* 0x0000541008087816 */ /* 0x020fe20000000007 */
[----:B0-----:R-:W-:-:S09]  /*26e0*/  ULEA UR4, UR6, UR4, 0x18 ;  /* 0x0000000406047291 */ /* 0x001fd2000f8ec0ff */
[----:B------:R-:W0:Y:S04]  /*26f0*/  LDS.128 R16, [UR4+0x40] ;  /* 0x00004004ff107984 */ /* 0x000e280008000c00 */
        /* <DEDUP_REMOVED lines=15> */
[----:B------:R-:W-:Y:S02]  /*27f0*/  HFMA2 R4, R43, R23, R3 ;  /* 0x000000172b047231 */ /* 0x000fe40000000003 */
[----:B------:R-:W-:-:S02]  /*2800*/  HFMA2 R3, R42, R16, RZ ;  /* 0x000000102a037231 */ /* 0x000fc400000000ff */
[----:B------:R-:W-:Y:S02]  /*2810*/  HFMA2 R16, R15, R16, RZ.H0_H0 ;  /* 0x000000100f107231 */ /* 0x000fe400000400ff */
[----:B------:R-:W-:Y:S02]  /*2820*/  HFMA2 R5, R36, R23, R5 ;  /* 0x0000001724057231 */ /* 0x000fe40000000005 */
[----:B------:R-:W-:Y:S02]  /*2830*/  HADD2 R4, R4.H0_H0, R4.H1_H1 ;  /* 0x3000000404047230 */ /* 0x000fe40000000800 */
[----:B------:R-:W-:-:S04]  /*2840*/  HFMA2 R16, R13, R17, R16 ;  /* 0x000000110d107231 */ /* 0x000fc80000000010 */
[-C--:B------:R-:W-:Y:S02]  /*2850*/  HFMA2 R16, R11, R18.reuse, R16 ;  /* 0x000000120b107231 */ /* 0x080fe40000000010 */
[----:B------:R-:W-:Y:S02]  /*2860*/  HFMA2 R3, R41, R17, R3 ;  /* 0x0000001129037231 */ /* 0x000fe40000000003 */
[----:B------:R-:W-:Y:S02]  /*2870*/  HFMA2 R16, R28, R19, R16 ;  /* 0x000000131c107231 */ /* 0x000fe40000000010 */
[----:B------:R-:W-:Y:S02]  /*2880*/  HADD2 R5, R5.H0_H0, R5.H1_H1 ;  /* 0x3000000505057230 */ /* 0x000fe40000000800 */
        /* <DEDUP_REMOVED lines=12> */
[----:B------:R-:W-:-:S05]  /*2950*/  HADD2 R3, R3.H0_H0, R3.H1_H1 ;  /* 0x3000000303037230 */ /* 0x000fca0000000800 */
[----:B------:R-:W-:-:S05]  /*2960*/  PRMT R4, R4, 0x5410, R3 ;  /* 0x0000541004047816 */ /* 0x000fca0000000003 */
[----:B------:R-:W-:Y:S02]  /*2970*/  HFMA2 R3, R4, R10, RZ ;  /* 0x0000000a04037231 */ /* 0x000fe400000000ff */
[----:B------:R-:W-:-:S07]  /*2980*/  HFMA2 R4, R5, R8, RZ.H0_H0 ;  /* 0x0000000805047231 */ /* 0x000fce00000400ff */
.L_x_2036:
[----:B------:R-:W-:Y:S02]  /*2990*/  PRMT R6, RZ, 0x5410, RZ ;  /* 0x00005410ff067816 */ /* 0x000fe400000000ff */
[----:B------:R-:W-:Y:S01]  /*29a0*/  PRMT R5, RZ, 0x5410, RZ ;  /* 0x00005410ff057816 */ /* 0x000fe200000000ff */
[----:B------:R-:W-:Y:S06]  /*29b0*/  BRA.U UP0, `(.L_x_2035) ;  /* 0x0000000100bc7547 */ /* 0x000fec000b800000 */
        /* <DEDUP_REMOVED lines=47> */
.L_x_2035:
[----:B------:R-:W-:Y:S01]  /*2cb0*/  IMAD.U32 R21, RZ, RZ, UR8 ;  /* 0x00000008ff157e24 */ /* 0x000fe2000f8e00ff */
[----:B------:R-:W2:Y:S01]  /*2cc0*/  LDG.E.128.CONSTANT R12, desc[UR10][R52.64] ;  /* 0x0000000a340c7981 */ /* 0x000ea2000c1e9d00 */
[----:B------:R-:W-:Y:S02]  /*2cd0*/  IMAD.U32 R17, RZ, RZ, UR8 ;  /* 0x00000008ff117e24 */ /* 0x000fe4000f8e00ff */
        /* <DEDUP_REMOVED lines=11> */
[----:B------:R-:W-:Y:S02]  /*2d90*/  SHF.R.U32.HI R49, RZ, 0x6, R15 ;  /* 0x00000006ff317819 */ /* 0x000fe4000001160f */
[----:B------:R-:W-:-:S02]  /*2da0*/  SHF.R.U32.HI R27, RZ, 0xc, R13 ;  /* 0x0000000cff1b7819 */ /* 0x000fc4000001160d */
[----:B------:R-:W-:Y:S02]  /*2db0*/  SHF.R.U32.HI R15, RZ, 0xc, R15 ;  /* 0x0000000cff0f7819 */ /* 0x000fe4000001160f */
[----:B----4-:R-:W-:Y:S02]  /*2dc0*/  SHF.R.U32.HI R31, RZ, 0x8, R18 ;  /* 0x00000008ff1f7819 */ /* 0x010fe40000011612 */
[----:B------:R-:W-:Y:S02]  /*2dd0*/  LOP3.LUT R14, R14, 0xf000f, RZ, 0xc0, !PT ;  /* 0x000f000f0e0e7812 */ /* 0x000fe400078ec0ff */
[----:B------:R-:W-:Y:S02]  /*2de0*/  LOP3.LUT R41, R13, 0x3f003f, RZ, 0xc0, !PT ;  /* 0x003f003f0d297812 */ /* 0x000fe400078ec0ff */
[----:B------:R-:W-:Y:S02]  /*2df0*/  SHF.R.U32.HI R40, RZ, 0x6, R13 ;  /* 0x00000006ff287819 */ /* 0x000fe4000001160d */
[----:B------:R-:W-:-:S02]  /*2e00*/  SHF.R.U32.HI R44, RZ, 0x8, R16 ;  /* 0x00000008ff2c7819 */ /* 0x000fc40000011610 */
[----:B------:R-:W-:Y:S02]  /*2e10*/  LOP3.LUT R46, R16, 0x3f003f, RZ, 0xc0, !PT ;  /* 0x003f003f102e7812 */ /* 0x000fe400078ec0ff */
[--C-:B------:R-:W-:Y:S02]  /*2e20*/  SHF.R.U32.HI R45, RZ, 0x6, R16.reuse ;  /* 0x00000006ff2d7819 */ /* 0x100fe40000011610 */
[----:B------:R-:W-:Y:S02]  /*2e30*/  SHF.R.U32.HI R43, RZ, 0xa, R16 ;  /* 0x0000000aff2b7819 */ /* 0x000fe40000011610 */
[----:B------:R-:W-:Y:S02]  /*2e40*/  LOP3.LUT R13, R12, 0xf000f, RZ, 0xc0, !PT ;  /* 0x000f000f0c0d7812 */ /* 0x000fe400078ec0ff */
[----:B------:R-:W-:Y:S02]  /*2e50*/  SHF.R.U32.HI R29, RZ, 0x8, R17 ;  /* 0x00000008ff1d7819 */ /* 0x000fe40000011611 */
[----:B------:R-:W-:-:S02]  /*2e60*/  LOP3.LUT R12, R27, 0xf000f, RZ, 0xc0, !PT ;  /* 0x000f000f1b0c7812 */ /* 0x000fc400078ec0ff */
[----:B------:R-:W-:Y:S02]  /*2e70*/  LOP3.LUT R16, R15, 0xf000f, RZ, 0xc0, !PT ;  /* 0x000f000f0f107812 */ /* 0x000fe400078ec0ff */
[----:B------:R-:W-:Y:S02]  /*2e80*/  LOP3.LUT R31, R14, 0x300030, R31, 0xf8, !PT ;  /* 0x003000300e1f7812 */ /* 0x000fe400078ef81f */
[----:B------:R-:W-:Y:S02]  /*2e90*/  SHF.R.U32.HI R33, RZ, 0x8, R19 ;  /* 0x00000008ff217819 */ /* 0x000fe40000011613 */
[----:B---3--:R-:W-:Y:S02]  /*2ea0*/  LOP3.LUT R14, R20, 0x3f003f, RZ, 0xc0, !PT ;  /* 0x003f003f140e7812 */ /* 0x008fe400078ec0ff */
[--C-:B------:R-:W-:Y:S02]  /*2eb0*/  SHF.R.U32.HI R47, RZ, 0x6, R20.reuse ;  /* 0x00000006ff2f7819 */ /* 0x100fe40000011614 */
[----:B------:R-:W-:-:S02]  /*2ec0*/  SHF.R.U32.HI R15, RZ, 0xc, R20 ;  /* 0x0000000cff0f7819 */ /* 0x000fc40000011614 */
[----:B------:R-:W-:Y:S02]  /*2ed0*/  LOP3.LUT R20, R22, 0x3f003f, RZ, 0xc0, !PT ;  /* 0x003f003f16147812 */ /* 0x000fe400078ec0ff */
[--C-:B------:R-:W-:Y:S02]  /*2ee0*/  SHF.R.U32.HI R27, RZ, 0x6, R22.reuse ;  /* 0x00000006ff1b7819 */ /* 0x100fe40000011616 */
[----:B------:R-:W-:Y:S02]  /*2ef0*/  SHF.R.U32.HI R22, RZ, 0xc, R22 ;  /* 0x0000000cff167819 */ /* 0x000fe40000011616 */
[----:B------:R-:W-:Y:S02]  /*2f00*/  LOP3.LUT R29, R12, 0x300030, R29, 0xf8, !PT ;  /* 0x003000300c1d7812 */ /* 0x000fe400078ef81d */
[----:B------:R-:W-:Y:S02]  /*2f10*/  LOP3.LUT R44, R13, 0x300030, R44, 0xf8, !PT ;  /* 0x003000300d2c7812 */ /* 0x000fe400078ef82c */
[----:B------:R-:W-:-:S02]  /*2f20*/  LOP3.LUT R33, R16, 0x300030, R33, 0xf8, !PT ;  /* 0x0030003010217812 */ /* 0x000fc400078ef821 */
        /* <DEDUP_REMOVED lines=9> */
[----:B------:R-:W-:Y:S02]  /*2fc0*/  LOP3.LUT R25, R18, 0x3f003f, RZ, 0xc0, !PT ;  /* 0x003f003f12197812 */ /* 0x000fe400078ec0ff */
[----:B------:R-:W-:Y:S02]  /*2fd0*/  SHF.R.U32.HI R32, RZ, 0x6, R18 ;  /* 0x00000006ff207819 */ /* 0x000fe40000011612 */
[----:B------:R-:W-:-:S02]  /*2fe0*/  SHF.R.U32.HI R37, RZ, 0xa, R19 ;  /* 0x0000000aff257819 */ /* 0x000fc40000011613 */
[----:B------:R-:W-:Y:S02]  /*2ff0*/  LOP3.LUT R22, R23, 0xf000f, RZ, 0xc0, !PT ;  /* 0x000f000f17167812 */ /* 0x000fe400078ec0ff */
[--C-:B------:R-:W-:Y:S02]  /*3000*/  SHF.R.U32.HI R30, RZ, 0x6, R17.reuse ;  /* 0x00000006ff1e7819 */ /* 0x100fe40000011611 */
[----:B------:R-:W-:Y:S02]  /*3010*/  SHF.R.U32.HI R35, RZ, 0xa, R17 ;  /* 0x0000000aff237819 */ /* 0x000fe40000011611 */
[----:B------:R-:W-:Y:S02]  /*3020*/  SHF.R.U32.HI R34, RZ, 0x6, R19 ;  /* 0x00000006ff227819 */ /* 0x000fe40000011613 */
[----:B------:R-:W-:Y:S02]  /*3030*/  LOP3.LUT R18, R21, 0xf000f, RZ, 0xc0, !PT ;  /* 0x000f000f15127812 */ /* 0x000fe400078ec0ff */
[----:B------:R-:W-:-:S02]  /*3040*/  LOP3.LUT R36, R15, 0x300030, R36, 0xf8, !PT ;  /* 0x003000300f247812 */ /* 0x000fc400078ef824 */
        /* <DEDUP_REMOVED lines=129> */
.L_x_2037:
[----:B------:R-:W-:Y:S05]  /*3860*/  BRA.U !UP1, `(.L_x_2033) ;  /* 0x0000000509987547 */ /* 0x000fea000b800000 */
[----:B------:R-:W-:-:S04]  /*3870*/  PRMT R12, R54, 0x9910, RZ ;  /* 0x00009910360c7816 */ /* 0x000fc800000000ff */
        /* <DEDUP_REMOVED lines=53> */
.L_x_2038:
[----:B------:R-:W-:Y:S05]  /*3bd0*/  BRA.U UP0, `(.L_x_2033) ;  /* 0x0000000100bc7547 */ /* 0x000fea000b800000 */
        /* <DEDUP_REMOVED lines=33> */
[----:B------:R-:W-:Y:S02]  /*3df0*/  HADD2 R25, R42.H0_H0, R42.H1_H1 ;  /* 0x3000002a2a197230 */ /* 0x000fe40000000800 */
        /* <DEDUP_REMOVED lines=13> */
.L_x_2033:
[----:B-----5:R-:W0:Y:S01]  /*3ed0*/  S2R R7, SR_TID.X ;  /* 0x0000000000077919 */ /* 0x020e220000002100 */
[----:B------:R-:W1:Y:S01]  /*3ee0*/  LDC.64 R8, c[0x0][0x3a0] ;  /* 0x0000e800ff087b82 */ /* 0x000e620000000a00 */
[----:B------:R-:W-:Y:S01]  /*3ef0*/  MOV R10, UR14 ;  /* 0x0000000e000a7c02 */ /* 0x000fe20008000f00 */
[----:B------:R-:W-:-:S04]  /*3f00*/  HMUL2 R15, R0, UR13.H0_H0 ;  /* 0x2000000d000f7c32 */ /* 0x000fc80008000000 */
[----:B0-----:R-:W-:Y:S02]  /*3f10*/  IMAD R7, R10, 0x20, R7 ;  /* 0x000000200a077824 */ /* 0x001fe400078e0207 */
[----:B------:R-:W-:Y:S02]  /*3f20*/  IMAD.U32 R10, RZ, RZ, UR12 ;  /* 0x0000000cff0a7e24 */ /* 0x000fe4000f8e00ff */
[----:B------:R-:W-:-:S04]  /*3f30*/  IMAD.SHL.U32 R7, R7, 0x4, RZ ;  /* 0x0000000407077824 */ /* 0x000fc800078e00ff */
        /* <DEDUP_REMOVED lines=10> */
.L_x_2042:
[----:B------:R-:W0:Y:S02]  /*3fe0*/  LDS R12, [R10] ;  /* 0x000000000a0c7984 */ /* 0x000e240000000800 */
[----:B0-----:R-:W-:-:S05]  /*3ff0*/  HADD2 R13, R12, R15 ;  /* 0x0000000f0c0d7230 */ /* 0x001fca0000000000 */
[----:B------:R-:W0:Y:S02]  /*4000*/  ATOMS.CAST.SPIN P0, [R10], R12, R13 ;  /* 0x0000000c0a00758d */ /* 0x000e24000180000d */
[----:B0-----:R-:W-:Y:S05]  /*4010*/  @!P0 BRA `(.L_x_2042) ;  /* 0xfffffffc00f08947 */ /* 0x001fea000383ffff */
[----:B------:R-:W-:Y:S05]  /*4020*/  BRA `(.L_x_2040) ;  /* 0x00000000000c7947 */ /* 0x000fea0003800000 */
.L_x_2041:
[----:B------:R-:W2:Y:S02]  /*4030*/  LD.E R0, desc[UR10][R8.64] ;  /* 0x0000000a08007980 */ /* 0x000ea4000c101900 */
[----:B--2---:R-:W-:-:S05]  /*4040*/  IMAD.IADD R7, R15, 0x1, R0 ;  /* 0x000000010f077824 */ /* 0x004fca00078e0200 */
[----:B------:R0:W-:Y:S02]  /*4050*/  ST.E desc[UR10][R8.64], R7 ;  /* 0x0000000708007985 */ /* 0x0001e4000c10190a */
.L_x_2040:
[----:B------:R-:W-:Y:S05]  /*4060*/  BSYNC.RECONVERGENT B0 ;  /* 0x0000000000007941 */ /* 0x000fea0003800200 */
.L_x_2039:
[----:B------:R1:W-:Y:S01]  /*4070*/  ATOM.E.ADD.F16x2.RN.STRONG.GPU P0, RZ, desc[UR10][R8.64+0x4], R17 ;  /* 0x8000041108ff79a2 */ /* 0x0003e2000c10e10a */
[----:B------:R-:W-:Y:S04]  /*4080*/  BSSY.RECONVERGENT B0, `(.L_x_2043) ;  /* 0x000000e000007945 */ /* 0x000fe80003800200 */
[----:B-1----:R-:W-:Y:S05]  /*4090*/  @P0 BRA `(.L_x_2044) ;  /* 0x0000000000300947 */ /* 0x002fea0003800000 */
[----:B------:R-:W1:Y:S02]  /*40a0*/  QSPC.E.S P0, RZ, [R8+0x4] ;  /* 0x0000040008ff73aa */ /* 0x000e640000000500 */
[----:B-1----:R-:W-:Y:S05]  /*40b0*/  @!P0 BRA `(.L_x_2045) ;  /* 0x00000000001c8947 */ /* 0x002fea0003800000 */
[----:B------:R-:W-:-:S04]  /*40c0*/  MOV R10, R8 ;  /* 0x00000008000a7202 */ /* 0x000fc80000000f00 */
[----:B------:R-:W-:-:S07]  /*40d0*/  MOV R10, R10 ;  /* 0x0000000a000a7202 */ /* 0x000fce0000000f00 */
.L_x_2046:
[----:B------:R-:W1:Y:S02]  /*40e0*/  LDS R12, [R10+0x4] ;  /* 0x000004000a0c7984 */ /* 0x000e640000000800 */
[----:B-1----:R-:W-:-:S05]  /*40f0*/  HFMA2 R13, R12, 1, 1, R17 ;  /* 0x3c003c000c0d7831 */ /* 0x002fca0000000011 */
[----:B------:R-:W1:Y:S02]  /*4100*/  ATOMS.CAST.SPIN P0, [R10+0x4], R12, R13 ;  /* 0x0000040c0a00758d */ /* 0x000e64000180000d */
[----:B-1----:R-:W-:Y:S05]  /*4110*/  @!P0 BRA `(.L_x_2046) ;  /* 0xfffffffc00f08947 */ /* 0x002fea000383ffff */
[----:B------:R-:W-:Y:S05]  /*4120*/  BRA `(.L_x_2044) ;  /* 0x00000000000c7947 */ /* 0x000fea0003800000 */
.L_x_2045:
[----:B------:R-:W0:Y:S02]  /*4130*/  LD.E R0, desc[UR10][R8.64+0x4] ;  /* 0x0000040a08007980 */ /* 0x000e24000c101900 */
[----:B0-----:R-:W-:-:S05]  /*4140*/  IMAD.IADD R7, R17, 0x1, R0 ;  /* 0x0000000111077824 */ /* 0x001fca00078e0200 */
[----:B------:R1:W-:Y:S02]  /*4150*/  ST.E desc[UR10][R8.64+0x4], R7 ;  /* 0x0000040708007985 */ /* 0x0003e4000c10190a */
.L_x_2044:
[----:B------:R-:W-:Y:S05]  /*4160*/  BSYNC.RECONVERGENT B0 ;  /* 0x0000000000007941 */ /* 0x000fea0003800200 */
.L_x_2043:
[----:B------:R-:W-:-:S13]  /*4170*/  PLOP3.LUT P0, PT, PT, PT, UP1, 0x80, 0x8 ;  /* 0x000000000008781c */ /* 0x000fda0003f0f018 */
        /* <DEDUP_REMOVED lines=12> */
.L_x_2050:
[----:B------:R-:W0:Y:S02]  /*4240*/  LDS R10, [R2] ;  /* 0x00000000020a7984 */ /* 0x000e240000000800 */
[----:B0-----:R-:W-:-:S05]  /*4250*/  HADD2 R11, R10, R7 ;  /* 0x000000070a0b7230 */ /* 0x001fca0000000000 */
[----:B------:R-:W0:Y:S02]  /*4260*/  ATOMS.CAST.SPIN P0, [R2], R10, R11 ;  /* 0x0000000a0200758d */ /* 0x000e24000180000b */
[----:B0-----:R-:W-:Y:S05]  /*4270*/  @!P0 BRA `(.L_x_2050) ;  /* 0xfffffffc00f08947 */ /* 0x001fea000383ffff */
[----:B------:R-:W-:Y:S05]  /*4280*/  BRA `(.L_x_2048) ;  /* 0x00000000000c7947 */ /* 0x000fea0003800000 */
.L_x_2049:
[----:B------:R-:W2:Y:S02]  /*4290*/  LD.E R0, desc[UR10][R8.64] ;  /* 0x0000000a08007980 */ /* 0x000ea4000c101900 */
[----:B--2---:R-:W-:-:S05]  /*42a0*/  IMAD.IADD R3, R7, 0x1, R0 ;  /* 0x0000000107037824 */ /* 0x004fca00078e0200 */
[----:B------:R0:W-:Y:S02]  /*42b0*/  ST.E desc[UR10][R8.64], R3 ;  /* 0x0000000308007985 */ /* 0x0001e4000c10190a */
.L_x_2048:
[----:B------:R-:W-:Y:S05]  /*42c0*/  BSYNC.RECONVERGENT B0 ;  /* 0x0000000000007941 */ /* 0x000fea0003800200 */
.L_x_2047:
[----:B------:R1:W-:Y:S01]  /*42d0*/  ATOM.E.ADD.F16x2.RN.STRONG.GPU P0, RZ, desc[UR10][R8.64+0x4], R51 ;  /* 0x8000043308ff79a2 */ /* 0x0003e2000c10e10a */
[----:B------:R-:W-:Y:S04]  /*42e0*/  BSSY.RECONVERGENT B0, `(.L_x_2051) ;  /* 0x000000e000007945 */ /* 0x000fe80003800200 */
[----:B-1----:R-:W-:Y:S05]  /*42f0*/  @P0 BRA `(.L_x_2052) ;  /* 0x0000000000300947 */ /* 0x002fea0003800000 */
[----:B------:R-:W1:Y:S02]  /*4300*/  QSPC.E.S P0, RZ, [R8+0x4] ;  /* 0x0000040008ff73aa */ /* 0x000e640000000500 */
[----:B-1----:R-:W-:Y:S05]  /*4310*/  @!P0 BRA `(.L_x_2053) ;  /* 0x00000000001c8947 */ /* 0x002fea0003800000 */
[----:B------:R-:W-:-:S05]  /*4320*/  IMAD.MOV.U32 R2, RZ, RZ, R8 ;  /* 0x000000ffff027224 */ /* 0x000fca00078e0008 */
[----:B------:R-:W-:-:S07]  /*4330*/  MOV R2, R2 ;  /* 0x0000000200027202 */ /* 0x000fce0000000f00 */
.L_x_2054:
[----:B------:R-:W1:Y:S02]  /*4340*/  LDS R10, [R2+0x4] ;  /* 0x00000400020a7984 */ /* 0x000e640000000800 */
[----:B-1----:R-:W-:-:S05]  /*4350*/  HFMA2 R11, R10, 1, 1, R51 ;  /* 0x3c003c000a0b7831 */ /* 0x002fca0000000033 */
[----:B------:R-:W1:Y:S02]  /*4360*/  ATOMS.CAST.SPIN P0, [R2+0x4], R10, R11 ;  /* 0x0000040a0200758d */ /* 0x000e64000180000b */
[----:B-1----:R-:W-:Y:S05]  /*4370*/  @!P0 BRA `(.L_x_2054) ;  /* 0xfffffffc00f08947 */ /* 0x002fea000383ffff */
[----:B------:R-:W-:Y:S05]  /*4380*/  BRA `(.L_x_2052) ;  /* 0x00000000000c7947 */ /* 0x000fea0003800000 */
.L_x_2053:
[----:B------:R-:W0:Y:S02]  /*4390*/  LD.E R0, desc[UR10][R8.64+0x4] ;  /* 0x0000040a08007980 */ /* 0x000e24000c101900 */
[----:B0-----:R-:W-:-:S05]  /*43a0*/  IADD3 R3, PT, PT, R51, R0, RZ ;  /* 0x0000000033037210 */ /* 0x001fca0007ffe0ff */
[----:B------:R1:W-:Y:S02]  /*43b0*/  ST.E desc[UR10][R8.64+0x4], R3 ;  /* 0x0000040308007985 */ /* 0x0003e4000c10190a */
.L_x_2052:
[----:B------:R-:W-:Y:S05]  /*43c0*/  BSYNC.RECONVERGENT B0 ;  /* 0x0000000000007941 */ /* 0x000fea0003800200 */
.L_x_2051:
        /* <DEDUP_REMOVED lines=14> */
.L_x_2058:
[----:B------:R-:W0:Y:S02]  /*44b0*/  LDS R4, [R2] ;  /* 0x0000000002047984 */ /* 0x000e240000000800 */
[----:B0-----:R-:W-:-:S05]  /*44c0*/  HADD2 R5, R4, R7 ;  /* 0x0000000704057230 */ /* 0x001fca0000000000 */
[----:B------:R-:W0:Y:S02]  /*44d0*/  ATOMS.CAST.SPIN P0, [R2], R4, R5 ;  /* 0x000000040200758d */ /* 0x000e240001800005 */
[----:B0-----:R-:W-:Y:S05]  /*44e0*/  @!P0 BRA `(.L_x_2058) ;  /* 0xfffffffc00f08947 */ /* 0x001fea000383ffff */
[----:B------:R-:W-:Y:S05]  /*44f0*/  BRA `(.L_x_2056) ;  /* 0x00000000000c7947 */ /* 0x000fea0003800000 */
.L_x_2057:
[----:B------:R-:W2:Y:S02]  /*4500*/  LD.E R0, desc[UR10][R8.64] ;  /* 0x0000000a08007980 */ /* 0x000ea4000c101900 */
[----:B--2---:R-:W-:-:S05]  /*4510*/  IMAD.IADD R3, R7, 0x1, R0 ;  /* 0x0000000107037824 */ /* 0x004fca00078e0200 */
[----:B------:R0:W-:Y:S02]  /*4520*/  ST.E desc[UR10][R8.64], R3 ;  /* 0x0000000308007985 */ /* 0x0001e4000c10190a */
.L_x_2056:
[----:B------:R-:W-:Y:S05]  /*4530*/  BSYNC.RECONVERGENT B0 ;  /* 0x0000000000007941 */ /* 0x000fea0003800200 */
.L_x_2055:
[----:B------:R1:W-:Y:S02]  /*4540*/  ATOM.E.ADD.F16x2.RN.STRONG.GPU P0, RZ, desc[UR10][R8.64+0x4], R11 ;  /* 0x8000040b08ff79a2 */ /* 0x0003e4000c10e10a */
[----:B-1----:R-:W-:Y:S05]  /*4550*/  @P0 EXIT ;  /* 0x000000000000094d */ /* 0x002fea0003800000 */
[----:B------:R-:W1:Y:S02]  /*4560*/  QSPC.E.S P0, RZ, [R8+0x4] ;  /* 0x0000040008ff73aa */ /* 0x000e640000000500 */
[----:B-1----:R-:W-:Y:S05]  /*4570*/  @!P0 BRA `(.L_x_2059) ;  /* 0x0000000000188947 */ /* 0x002fea0003800000 */
[----:B0-----:R-:W-:-:S07]  /*4580*/  MOV R8, R8 ;  /* 0x0000000800087202 */ /* 0x001fce0000000f00 */
.L_x_2060:
[----:B------:R-:W0:Y:S02]  /*4590*/  LDS R2, [R8+0x4] ;  /* 0x0000040008027984 */ /* 0x000e240000000800 */
[----:B0-----:R-:W-:-:S05]  /*45a0*/  HFMA2 R3, R2, 1, 1, R11 ;  /* 0x3c003c0002037831 */ /* 0x001fca000000000b */
[----:B------:R-:W0:Y:S02]  /*45b0*/  ATOMS.CAST.SPIN P0, [R8+0x4], R2, R3 ;  /* 0x000004020800758d */ /* 0x000e240001800003 */
[----:B0-----:R-:W-:Y:S05]  /*45c0*/  @!P0 BRA `(.L_x_2060) ;  /* 0xfffffffc00f08947 */ /* 0x001fea000383ffff */
[----:B------:R-:W-:Y:S05]  /*45d0*/  EXIT ;  /* 0x000000000000794d */ /* 0x000fea0003800000 */
.L_x_2059:
[----:B------:R-:W0:Y:S02]  /*45e0*/  LD.E R0, desc[UR10][R8.64+0x4] ;  /* 0x0000040a08007980 */ /* 0x000e24000c101900 */
[----:B0-----:R-:W-:-:S05]  /*45f0*/  IMAD.IADD R3, R11, 0x1, R0 ;  /* 0x000000010b037824 */ /* 0x001fca00078e0200 */
[----:B------:R-:W-:Y:S01]  /*4600*/  ST.E desc[UR10][R8.64+0x4], R3 ;  /* 0x0000040308007985 */ /* 0x000fe2000c10190a */
[----:B------:R-:W-:Y:S05]  /*4610*/  EXIT ;  /* 0x000000000000794d */ /* 0x000fea0003800000 */
.L_x_2061:
        /* <DEDUP_REMOVED lines=14> */
.L_x_3944:


//--------------------- .text._Z23gemm_half_q_half_kernelILi3ELi48ELb1ELb1ELi32EEvPK6__halfPKjS4_S2_PS0_iiiiPKtS7_iiiiiibS2_i --------------------------
	.section	.text._Z23gemm_half_q_half_kernelILi3ELi48ELb1ELb1ELi32EEvPK6__halfPKjS4_S2_PS0_iiiiPKtS7_iiiiiibS2_i,"ax",@progbits
	.align	128
        .global         _Z23gemm_half_q_half_kernelILi3ELi48ELb1ELb1ELi32EEvPK6__halfPKjS4_S2_PS0_iiiiPKtS7_iiiiiibS2_i
        .type           _Z23gemm_half_q_half_kernelILi3ELi48ELb1ELb1ELi32EEvPK6__halfPKjS4_S2_PS0_iiiiPKtS7_iiiiiibS2_i,@function
        .size           _Z23gemm_half_q_half_kernelILi3ELi48ELb1ELb1ELi32EEvPK6__halfPKjS4_S2_PS0_iiiiPKtS7_iiiiiibS2_i,(.L_x_3945 - _Z23gemm_half_q_half_kernelILi3ELi48ELb1ELb1ELi32EEvPK6__halfPKjS4_S2_PS0_iiiiPKtS7_iiiiiibS2_i)
        .other          _Z23gemm_half_q_half_kernelILi3ELi48ELb1ELb1ELi32EEvPK6__halfPKjS4_S2_PS0_iiiiPKtS7_iiiiiibS2_i,@"STO_CUDA_ENTRY STV_DEFAULT"
_Z23gemm_half_q_half_kernelILi3ELi48ELb1ELb1ELi32EEvPK6__halfPKjS4_S2_PS0_iiiiPKtS7_iiiiiibS2_i:
.text._Z23gemm_half_q_half_kernelILi3ELi48ELb1ELb1ELi32EEvPK6__halfPKjS4_S2_PS0_iiiiPKtS7_iiiiiibS2_i:
[----:B------:R-:W-:Y:S08]  /*0000*/  LDC R1, c[0x0][0x37c] ;  /* 0x0000df00ff017b82 */ /* 0x000ff00000000800 */
[----:B------:R-:W0:Y:S08]  /*0010*/  S2UR UR4, SR_CTAID.Y ;  /* 0x00000000000479c3 */ /* 0x000e300000002600 */
[----:B------:R-:W1:Y:S01]  /*0020*/  LDC R43, c[0x0][0x3a8] ;  /* 0x0000ea00ff2b7b82 */ /* 0x000e620000000800 */
[----:B0-----:R-:W-:-:S04]  /*0030*/  IMAD.U32 R42, RZ, RZ, UR4 ;  /* 0x00000004ff2a7e24 */ /* 0x001fc8000f8e00ff */
[----:B-1----:R-:W-:-:S05]  /*0040*/  IMAD R61, R42, -0x3, R43 ;  /* 0xfffffffd2a3d7824 */ /* 0x002fca00078e022b */
[----:B------:R-:W-:-:S13]  /*0050*/  ISETP.GE.AND P0, PT, R61, 0x1, PT ;  /* 0x000000013d00780c */ /* 0x000fda0003f06270 */
[----:B------:R-:W-:Y:S05]  /*0060*/  @!P0 EXIT ;  /* 0x000000000000894d */ /* 0x000fea0003800000 */
[----:B------:R-:W0:Y:S01]  /*0070*/  LDC.64 R6, c[0x0][0x3e8] ;  /* 0x0000fa00ff067b82 */ /* 0x000e220000000a00 */
[----:B------:R-:W0:Y:S01]  /*0080*/  LDCU.64 UR10, c[0x0][0x358] ;  /* 0x00006b00ff0a77ac */ /* 0x000e220008000a00 */
[----:B------:R-:W1:Y:S01]  /*0090*/  S2R R2, SR_CTAID.X ;  /* 0x0000000000027919 */ /* 0x000e620000002500 */
[----:B------:R-:W2:Y:S01]  /*00a0*/  LDCU UR6, c[0x0][0x3b0] ;  /* 0x00007600ff0677ac */ /* 0x000ea20008000800 */
[----:B0-----:R-:W3:Y:S01]  /*00b0*/  LDG.E.U16 R41, desc[UR10][R6.64] ;  /* 0x0000000a06297981 */ /* 0x001ee2000c1e1500 */
[----:B------:R-:W-:Y:S02]  /*00c0*/  ISETP.NE.AND P1, PT, R61, 0x1, PT ;  /* 0x000000013d00780c */ /* 0x000fe40003f25270 */
[----:B------:R-:W-:Y:S01]  /*00d0*/  PRMT R40, RZ, 0x7610, R40 ;  /* 0x00007610ff287816 */ /* 0x000fe20000000028 */
[----:B------:R-:W0:Y:S01]  /*00e0*/  S2R R4, SR_TID.X ;  /* 0x0000000000047919 */ /* 0x000e220000002100 */
[----:B------:R-:W-:Y:S01]  /*00f0*/  PRMT R38, RZ, 0x7610, R38 ;  /* 0x00007610ff267816 */ /* 0x000fe20000000026 */
[----:B------:R-:W4:Y:S01]  /*0100*/  S2R R3, SR_CTAID.Z ;  /* 0x0000000000037919 */ /* 0x000f220000002700 */
        /* <DEDUP_REMOVED lines=12> */
.L_x_2062:
[----:B------:R-:W-:Y:S01]  /*01d0*/  PRMT R0, R5, 0x9910, RZ ;  /* 0x0000991005007816 */ /* 0x000fe200000000ff */
[----:B------:R-:W-:-:S03]  /*01e0*/  IMAD.SHL.U32 R39, R3, 0x20, RZ ;  /* 0x0000002003277824 */ /* 0x000fc600078e00ff */
[----:B------:R-:W-:Y:S02]  /*01f0*/  ISETP.NE.AND P0, PT, R0, RZ, PT ;  /* 0x000000ff0000720c */ /* 0x000fe40003f05270 */
[----:B------:R-:W-:-:S04]  /*0200*/  IADD3 R0, PT, PT, R39, 0x20, RZ ;  /* 0x0000002027007810 */ /* 0x000fc80007ffe0ff */
[----:B------:R-:W-:-:S07]  /*0210*/  VIMNMX R26, PT, PT, R0, UR6, PT ;  /* 0x00000006001a7c48 */ /* 0x000fce000bfe0100 */
[----:B------:R-:W-:Y:S05]  /*0220*/  @!P0 EXIT ;  /* 0x000000000000894d */ /* 0x000fea0003800000 */
[----:B------:R-:W-:Y:S01]  /*0230*/  IMAD.IADD R19, R39, 0x1, R4 ;  /* 0x0000000127137824 */ /* 0x000fe200078e0204 */
[----:B------:R-:W-:Y:S01]  /*0240*/  BSSY.RECONVERGENT B0, `(.L_x_2063) ;  /* 0x00000b7000007945 */ /* 0x000fe20003800200 */
[----:B------:R-:W-:Y:S01]  /*0250*/  IMAD.SHL.U32 R5, R2, 0x80, RZ ;  /* 0x0000008002057824 */ /* 0x000fe200078e00ff */
[----:B------:R-:W-:Y:S02]  /*0260*/  VIMNMX.U32 R21, PT, PT, R61, 0x3, PT ;  /* 0x000000033d157848 */ /* 0x000fe40003fe0000 */
[----:B------:R-:W-:Y:S02]  /*0270*/  ISETP.GE.AND P0, PT, R19, R26, PT ;  /* 0x0000001a1300720c */ /* 0x000fe40003f06270 */
[----:B------:R-:W-:-:S11]  /*0280*/  LEA R2, R4, R5, 0x2 ;  /* 0x0000000504027211 */ /* 0x000fd600078e10ff */
        /* <DEDUP_REMOVED lines=22> */
[----:B------:R-:W-:Y:S01]  /*03f0*/  VIADD R16, R14, 0x40 ;  /* 0x000000400e107836 */ /* 0x000fe20000000000 */
[----:B-1----:R-:W-:-:S11]  /*0400*/  IADD3 R14, PT, PT, R8, UR6, RZ ;  /* 0x00000006080e7c10 */ /* 0x002fd6000fffe0ff */
[----:B------:R-:W-:Y:S05]  /*0410*/  @P0 BRA `(.L_x_2066) ;  /* 0x0000000000ec0947 */ /* 0x000fea0003800000 */
[----:B------:R-:W-:Y:S01]  /*0420*/  IMAD.MOV R6, RZ, RZ, -R15 ;  /* 0x000000ffff067224 */ /* 0x000fe200078e0a0f */
[----:B------:R-:W-:-:S04]  /*0430*/  PLOP3.LUT P0, PT, PT, PT, PT, 0x80, 0x8 ;  /* 0x000000000008781c */ /* 0x000fc80003f0f070 */
[----:B------:R-:W-:-:S13]  /*0440*/  ISETP.GT.AND P2, PT, R6, 0x3, PT ;  /* 0x000000030600780c */ /* 0x000fda0003f44270 */
[----:B------:R-:W-:Y:S05]  /*0450*/  @!P2 BRA `(.L_x_2067) ;  /* 0x000000000084a947 */ /* 0x000fea0003800000 */
[----:B------:R-:W-:-:S13]  /*0460*/  PLOP3.LUT P0, PT, PT, PT, PT, 0x8, 0x80 ;  /* 0x000000000080781c */ /* 0x000fda0003f0e170 */
.L_x_2068:
[----:B------:R-:W-:Y:S02]  /*0470*/  IADD3 R7, P2, PT, R19, R14, RZ ;  /* 0x0000000e13077210 */ /* 0x000fe40007f5e0ff */
[C---:B------:R-:W-:Y:S02]  /*0480*/  IADD3 R8, PT, PT, R14.reuse, UR6, RZ ;  /* 0x000000060e087c10 */ /* 0x040fe4000fffe0ff */
[----:B------:R-:W-:Y:S02]  /*0490*/  LEA.HI.X.SX32 R14, R14, RZ, 0x1, P2 ;  /* 0x000000ff0e0e7211 */ /* 0x000fe400010f0eff */
[----:B------:R-:W-:Y:S01]  /*04a0*/  LEA R6, P2, R7, UR4, 0x1 ;  /* 0x0000000407067c11 */ /* 0x000fe2000f8408ff */
[----:B------:R-:W-:Y:S01]  /*04b0*/  VIADD R9, R8, UR6 ;  /* 0x0000000608097c36 */ /* 0x000fe20008000000 */
[----:B------:R-:W-:Y:S02]  /*04c0*/  IADD3 R12, P3, PT, R19, R8, RZ ;  /* 0x00000008130c7210 */ /* 0x000fe40007f7e0ff */
[----:B------:R-:W-:-:S02]  /*04d0*/  LEA.HI.X R7, R7, UR5, R14, 0x1, P2 ;  /* 0x0000000507077c11 */ /* 0x000fc400090f0c0e */
[----:B------:R-:W-:Y:S02]  /*04e0*/  IADD3 R14, PT, PT, R9, UR6, RZ ;  /* 0x00000006090e7c10 */ /* 0x000fe4000fffe0ff */
        /* <DEDUP_REMOVED lines=17> */
[----:B------:R-:W-:Y:S01]  /*0600*/  IADD3 R14, PT, PT, R14, UR6, RZ ;  /* 0x000000060e0e7c10 */ /* 0x000fe2000fffe0ff */
[----:B--2---:R-:W-:Y:S04]  /*0610*/  STS.U16 [R16], R7 ;  /* 0x0000000710007388 */ /* 0x004fe80000000400 */
[----:B---3--:R-:W-:Y:S04]  /*0620*/  STS.U16 [R16+0x40], R9 ;  /* 0x0000400910007388 */ /* 0x008fe80000000400 */
[----:B----4-:R-:W-:Y:S04]  /*0630*/  STS.U16 [R16+0x80], R11 ;  /* 0x0000800b10007388 */ /* 0x010fe80000000400 */
[----:B-----5:R0:W-:Y:S02]  /*0640*/  STS.U16 [R16+0xc0], R13 ;  /* 0x0000c00d10007388 */ /* 0x0201e40000000400 */
[----:B0-----:R-:W-:Y:S01]  /*0650*/  VIADD R16, R16, 0x100 ;  /* 0x0000010010107836 */ /* 0x001fe20000000000 */
[----:B------:R-:W-:Y:S06]  /*0660*/  @!P2 BRA `(.L_x_2068) ;  /* 0xfffffffc0080a947 */ /* 0x000fec000383ffff */
.L_x_2067:
[----:B------:R-:W-:-:S04]  /*0670*/  IADD3 R6, PT, PT, RZ, -R15, RZ ;  /* 0x8000000fff067210 */ /* 0x000fc80007ffe0ff */
[----:B------:R-:W-:-:S13]  /*0680*/  ISETP.GT.AND P2, PT, R6, 0x1, PT ;  /* 0x000000010600780c */ /* 0x000fda0003f44270 */
[----:B------:R-:W-:Y:S05]  /*0690*/  @!P2 BRA `(.L_x_2069) ;  /* 0x000000000044a947 */ /* 0x000fea0003800000 */
[----:B------:R-:W-:Y:S01]  /*06a0*/  VIADD R10, R14, UR6 ;  /* 0x000000060e0a7c36 */ /* 0x000fe20008000000 */
        /* <DEDUP_REMOVED lines=11> */
[----:B------:R-:W-:Y:S01]  /*0760*/  VIADD R14, R10, UR6 ;  /* 0x000000060a0e7c36 */ /* 0x000fe20008000000 */
[----:B------:R-:W-:Y:S01]  /*0770*/  IADD3 R15, PT, PT, R15, 0x2, RZ ;  /* 0x000000020f0f7810 */ /* 0x000fe20007ffe0ff */
[----:B--2---:R-:W-:Y:S04]  /*0780*/  STS.U16 [R16], R7 ;  /* 0x0000000710007388 */ /* 0x004fe80000000400 */
[----:B---3--:R0:W-:Y:S02]  /*0790*/  STS.U16 [R16+0x40], R9 ;  /* 0x0000400910007388 */ /* 0x0081e40000000400 */
[----:B0-----:R-:W-:-:S07]  /*07a0*/  IADD3 R16, PT, PT, R16, 0x80, RZ ;  /* 0x0000008010107810 */ /* 0x001fce0007ffe0ff */
.L_x_2069:
[----:B------:R-:W-:-:S13]  /*07b0*/  ISETP.EQ.AND P2, PT, R15, RZ, PT ;  /* 0x000000ff0f00720c */ /* 0x000fda0003f42270 */
[----:B------:R-:W-:Y:S05]  /*07c0*/  @!P0 BRA P2, `(.L_x_2064) ;  /* 0x0000000400788947 */ /* 0x000fea0001000000 */
.L_x_2066:
[----:B------:R-:W-:-:S04]  /*07d0*/  IADD3 R7, P0, PT, R19, R14, RZ ;  /* 0x0000000e13077210 */ /* 0x000fc80007f1e0ff */
[----:B------:R-:W-:Y:S02]  /*07e0*/  LEA.HI.X.SX32 R8, R14, RZ, 0x1, P0 ;  /* 0x000000ff0e087211 */ /* 0x000fe400000f0eff */
[----:B------:R-:W-:-:S04]  /*07f0*/  LEA R6, P0, R7, UR4, 0x1 ;  /* 0x0000000407067c11 */ /* 0x000fc8000f8008ff */
[----:B------:R-:W-:-:S06]  /*0800*/  LEA.HI.X R7, R7, UR5, R8, 0x1, P0 ;  /* 0x0000000507077c11 */ /* 0x000fcc00080f0c08 */
[----:B------:R-:W2:Y:S01]  /*0810*/  LDG.E.U16.CONSTANT R7, desc[UR10][R6.64] ;  /* 0x0000000a06077981 */ /* 0x000ea2000c1e9500 */
[----:B------:R-:W-:Y:S01]  /*0820*/  VIADD R15, R15, 0x1 ;  /* 0x000000010f0f7836 */ /* 0x000fe20000000000 */
[----:B------:R-:W-:-:S04]  /*0830*/  IADD3 R14, PT, PT, R14, UR6, RZ ;  /* 0x000000060e0e7c10 */ /* 0x000fc8000fffe0ff */
[----:B------:R-:W-:Y:S01]  /*0840*/  ISETP.NE.AND P0, PT, R15, RZ, PT ;  /* 0x000000ff0f00720c */ /* 0x000fe20003f05270 */
[----:B--2---:R0:W-:Y:S02]  /*0850*/  STS.U16 [R16], R7 ;  /* 0x0000000710007388 */ /* 0x0041e40000000400 */
[----:B0-----:R-:W-:-:S10]  /*0860*/  VIADD R16, R16, 0x40 ;  /* 0x0000004010107836 */ /* 0x001fd40000000000 */
[----:B------:R-:W-:Y:S05]  /*0870*/  @P0 BRA `(.L_x_2066) ;  /* 0xfffffffc00d40947 */ /* 0x000fea000383ffff */
[----:B------:R-:W-:Y:S05]  /*0880*/  BRA `(.L_x_2064) ;  /* 0x0000000400487947 */ /* 0x000fea0003800000 */
.L_x_2065:
[----:B------:R-:W-:-:S04]  /*0890*/  LEA R6, P0, R19, UR8, 0x1 ;  /* 0x0000000813067c11 */ /* 0x000fc8000f8008ff */
[----:B------:R-:W-:Y:S02]  /*08a0*/  LEA.HI.X R7, R19, UR9, RZ, 0x1, P0 ;  /* 0x0000000913077c11 */ /* 0x000fe400080f0cff */
[----:B------:R-:W-:Y:S01]  /*08b0*/  IADD3 R15, PT, PT, RZ, -R21, RZ ;  /* 0x80000015ff0f7210 */ /* 0x000fe20007ffe0ff */
[----:B------:R-:W-:Y:S01]  /*08c0*/  IMAD R16, R42, UR6, RZ ;  /* 0x000000062a107c24 */ /* 0x000fe2000f8e02ff */
[----:B------:R-:W0:Y:S01]  /*08d0*/  LDCU.64 UR8, c[0x0][0x380] ;  /* 0x00007000ff0877ac */ /* 0x000e220008000a00 */
[----:B------:R1:W5:Y:S01]  /*08e0*/  LDG.E.U16.CONSTANT R19, desc[UR10][R6.64] ;  /* 0x0000000a06137981 */ /* 0x000362000c1e9500 */
[----:B------:R-:W-:Y:S01]  /*08f0*/  ISETP.GE.AND P0, PT, R15, RZ, PT ;  /* 0x000000ff0f00720c */ /* 0x000fe20003f06270 */
[----:B------:R-:W-:-:S12]  /*0900*/  IMAD R16, R16, 0x3, RZ ;  /* 0x0000000310107824 */ /* 0x000fd800078e02ff */
        /* <DEDUP_REMOVED lines=8> */
.L_x_2072:
[----:B-----5:R-:W-:Y:S02]  /*0990*/  IADD3 R7, P2, PT, R19, R16, RZ ;  /* 0x0000001013077210 */ /* 0x020fe40007f5e0ff */
[C---:B------:R-:W-:Y:S02]  /*09a0*/  IADD3 R8, PT, PT, R16.reuse, UR6, RZ ;  /* 0x0000000610087c10 */ /* 0x040fe4000fffe0ff */
[----:B------:R-:W-:Y:S02]  /*09b0*/  LEA.HI.X.SX32 R16, R16, RZ, 0x1, P2 ;  /* 0x000000ff10107211 */ /* 0x000fe400010f0eff */
[----:B-1----:R-:W-:Y:S01]  /*09c0*/  LEA R6, P2, R7, UR4, 0x1 ;  /* 0x0000000407067c11 */ /* 0x002fe2000f8408ff */
        /* <DEDUP_REMOVED lines=19> */
[----:B------:R-:W-:-:S05]  /*0b00*/  VIADD R15, R15, 0x4 ;  /* 0x000000040f0f7836 */ /* 0x000fca0000000000 */
[----:B------:R-:W-:Y:S02]  /*0b10*/  ISETP.GE.AND P2, PT, R15, -0x3, PT ;  /* 0xfffffffd0f00780c */ /* 0x000fe40003f46270 */
[----:B------:R-:W-:Y:S01]  /*0b20*/  IADD3 R16, PT, PT, R16, UR6, RZ ;  /* 0x0000000610107c10 */ /* 0x000fe2000fffe0ff */
[----:B--2---:R-:W-:Y:S04]  /*0b30*/  STS.U16 [R14], R7 ;  /* 0x000000070e007388 */ /* 0x004fe80000000400 */
[----:B---3--:R-:W-:Y:S04]  /*0b40*/  STS.U16 [R14+0x40], R9 ;  /* 0x000040090e007388 */ /* 0x008fe80000000400 */
[----:B----4-:R-:W-:Y:S04]  /*0b50*/  STS.U16 [R14+0x80], R11 ;  /* 0x0000800b0e007388 */ /* 0x010fe80000000400 */
[----:B------:R1:W-:Y:S02]  /*0b60*/  STS.U16 [R14+0xc0], R13 ;  /* 0x0000c00d0e007388 */ /* 0x0003e40000000400 */
[----:B-1----:R-:W-:Y:S01]  /*0b70*/  VIADD R14, R14, 0x100 ;  /* 0x000001000e0e7836 */ /* 0x002fe20000000000 */
[----:B------:R-:W-:Y:S06]  /*0b80*/  @!P2 BRA `(.L_x_2072) ;  /* 0xfffffffc0080a947 */ /* 0x000fec000383ffff */
.L_x_2071:
[----:B------:R-:W-:-:S04]  /*0b90*/  IADD3 R6, PT, PT, RZ, -R15, RZ ;  /* 0x8000000fff067210 */ /* 0x000fc80007ffe0ff */
[----:B------:R-:W-:-:S13]  /*0ba0*/  ISETP.GT.AND P2, PT, R6, 0x1, PT ;  /* 0x000000010600780c */ /* 0x000fda0003f44270 */
[----:B------:R-:W-:Y:S05]  /*0bb0*/  @!P2 BRA `(.L_x_2073) ;  /* 0x000000000048a947 */ /* 0x000fea0003800000 */
[----:B------:R-:W1:Y:S01]  /*0bc0*/  LDCU.64 UR4, c[0x0][0x380] ;  /* 0x00007000ff0477ac */ /* 0x000e620008000a00 */
[----:B------:R-:W-:Y:S01]  /*0bd0*/  VIADD R10, R16, UR6 ;  /* 0x00000006100a7c36 */ /* 0x000fe20008000000 */
[----:B-----5:R-:W-:-:S04]  /*0be0*/  IADD3 R7, P0, PT, R19, R16, RZ ;  /* 0x0000001013077210 */ /* 0x020fc80007f1e0ff */
[----:B------:R-:W-:Y:S02]  /*0bf0*/  IADD3 R9, P2, PT, R19, R10, RZ ;  /* 0x0000000a13097210 */ /* 0x000fe40007f5e0ff */
[----:B------:R-:W-:Y:S02]  /*0c00*/  LEA.HI.X.SX32 R16, R16, RZ, 0x1, P0 ;  /* 0x000000ff10107211 */ /* 0x000fe400000f0eff */
[----:B------:R-:W-:Y:S02]  /*0c10*/  LEA.HI.X.SX32 R12, R10, RZ, 0x1, P2 ;  /* 0x000000ff0a0c7211 */ /* 0x000fe400010f0eff */
[----:B-1----:R-:W-:Y:S02]  /*0c20*/  LEA R6, P0, R7, UR4, 0x1 ;  /* 0x0000000407067c11 */ /* 0x002fe4000f8008ff */
        /* <DEDUP_REMOVED lines=10> */
[----:B-1----:R-:W-:-:S07]  /*0cd0*/  IADD3 R14, PT, PT, R14, 0x80, RZ ;  /* 0x000000800e0e7810 */ /* 0x002fce0007ffe0ff */
.L_x_2073:
[----:B------:R-:W-:-:S13]  /*0ce0*/  ISETP.NE.OR P0, PT, R15, RZ, P0 ;  /* 0x000000ff0f00720c */ /* 0x000fda0000705670 */
[----:B------:R-:W-:Y:S05]  /*0cf0*/  @!P0 BRA `(.L_x_2064) ;  /* 0x00000000002c8947 */ /* 0x000fea0003800000 */
.L_x_2070:
[----:B-----5:R-:W-:-:S04]  /*0d00*/  IADD3 R7, P0, PT, R19, R16, RZ ;  /* 0x0000001013077210 */ /* 0x020fc80007f1e0ff */
[----:B------:R-:W-:Y:S02]  /*0d10*/  LEA.HI.X.SX32 R8, R16, RZ, 0x1, P0 ;  /* 0x000000ff10087211 */ /* 0x000fe400000f0eff */
[----:B0-----:R-:W-:-:S04]  /*0d20*/  LEA R6, P0, R7, UR8, 0x1 ;  /* 0x0000000807067c11 */ /* 0x001fc8000f8008ff */
        /* <DEDUP_REMOVED lines=8> */
.L_x_2064:
[----:B0-----:R-:W-:Y:S05]  /*0db0*/  BSYNC.RECONVERGENT B0 ;  /* 0x0000000000007941 */ /* 0x001fea0003800200 */
.L_x_2063:
        /* <DEDUP_REMOVED lines=11> */
[----:B------:R-:W-:-:S04]  /*0e70*/  IMAD R5, R6, 0x3, R5 ;  /* 0x0000000306057824 */ /* 0x000fc800078e0205 */
[----:B------:R-:W-:-:S08]  /*0e80*/  IMAD R5, R4, 0x4, R5 ;  /* 0x0000000404057824 */ /* 0x000fd000078e0205 */
[----:B------:R-:W-:Y:S05]  /*0e90*/  @P0 BRA `(.L_x_2075) ;  /* 0x00000000008c0947 */ /* 0x000fea0003800000 */
[----:B------:R-:W-:Y:S02]  /*0ea0*/  IADD3 R6, PT, PT, RZ, -R16, RZ ;  /* 0x80000010ff067210 */ /* 0x000fe40007ffe0ff */
[----:B------:R-:W-:Y:S02]  /*0eb0*/  PLOP3.LUT P0, PT, PT, PT, PT, 0x80, 0x8 ;  /* 0x000000000008781c */ /* 0x000fe40003f0f070 */
[----:B------:R-:W-:-:S13]  /*0ec0*/  ISETP.GT.AND P2, PT, R6, 0x3, PT ;  /* 0x000000030600780c */ /* 0x000fda0003f44270 */
[----:B------:R-:W-:Y:S05]  /*0ed0*/  @!P2 BRA `(.L_x_2076) ;  /* 0x000000000044a947 */ /* 0x000fea0003800000 */
[----:B-1----:R-:W0:Y:S01]  /*0ee0*/  LDC.64 R14, c[0x0][0x3a0] ;  /* 0x0000e800ff0e7b82 */ /* 0x002e220000000a00 */
[----:B------:R-:W-:-:S13]  /*0ef0*/  PLOP3.LUT P0, PT, PT, PT, PT, 0x8, 0x80 ;  /* 0x000000000080781c */ /* 0x000fda0003f0e170 */
.L_x_2077:
[C---:B--2---:R-:W-:Y:S01]  /*0f00*/  IMAD.IADD R8, R5.reuse, 0x1, R37 ;  /* 0x0000000105087824 */ /* 0x044fe200078e0225 */
        /* <DEDUP_REMOVED lines=14> */
.L_x_2076:
[----:B--2---:R-:W-:-:S04]  /*0ff0*/  IADD3 R6, PT, PT, RZ, -R16, RZ ;  /* 0x80000010ff067210 */ /* 0x004fc80007ffe0ff */
[----:B------:R-:W-:-:S13]  /*1000*/  ISETP.GT.AND P2, PT, R6, 0x1, PT ;  /* 0x000000010600780c */ /* 0x000fda0003f44270 */
[----:B------:R-:W-:Y:S05]  /*1010*/  @!P2 BRA `(.L_x_2078) ;  /* 0x000000000024a947 */ /* 0x000fea0003800000 */
[----:B------:R-:W1:Y:S01]  /*1020*/  LDC.64 R8, c[0x0][0x3a0] ;  /* 0x0000e800ff087b82 */ /* 0x000e620000000a00 */
[C---:B------:R-:W-:Y:S01]  /*1030*/  IMAD.IADD R10, R5.reuse, 0x1, R37 ;  /* 0x00000001050a7824 */ /* 0x040fe200078e0225 */
[----:B------:R-:W-:Y:S02]  /*1040*/  PLOP3.LUT P0, PT, PT, PT, PT, 0x8, 0x80 ;  /* 0x000000000080781c */ /* 0x000fe40003f0e170 */
[----:B------:R-:W-:Y:S01]  /*1050*/  IADD3 R16, PT, PT, R16, 0x2, RZ ;  /* 0x0000000210107810 */ /* 0x000fe20007ffe0ff */
[----:B-1----:R-:W-:-:S04]  /*1060*/  IMAD.WIDE R6, R5, 0x2, R8 ;  /* 0x0000000205067825 */ /* 0x002fc800078e0208 */
[C---:B------:R-:W-:Y:S01]  /*1070*/  IMAD.WIDE R8, R10.reuse, 0x2, R8 ;  /* 0x000000020a087825 */ /* 0x040fe200078e0208 */
[----:B------:R0:W-:Y:S03]  /*1080*/  STG.E.64 desc[UR10][R6.64], RZ ;  /* 0x000000ff06007986 */ /* 0x0001e6000c101b0a */
[----:B------:R-:W-:Y:S01]  /*1090*/  IMAD.IADD R5, R10, 0x1, R37 ;  /* 0x000000010a057824 */ /* 0x000fe200078e0225 */
[----:B------:R0:W-:Y:S06]  /*10a0*/  STG.E.64 desc[UR10][R8.64], RZ ;  /* 0x000000ff08007986 */ /* 0x0001ec000c101b0a */
.L_x_2078:
[----:B------:R-:W-:-:S13]  /*10b0*/  ISETP.NE.OR P0, PT, R16, RZ, P0 ;  /* 0x000000ff1000720c */ /* 0x000fda0000705670 */
[----:B------:R-:W-:Y:S05]  /*10c0*/  @!P0 BRA `(.L_x_2074) ;  /* 0x00000000001c8947 */ /* 0x000fea0003800000 */
.L_x_2075:
[----:B01----:R-:W0:Y:S02]  /*10d0*/  LDC.64 R6, c[0x0][0x3a0] ;  /* 0x0000e800ff067b82 */ /* 0x003e240000000a00 */
.L_x_2079:
[----:B0-----:R-:W-:Y:S01]  /*10e0*/  IMAD.WIDE R8, R5, 0x2, R6 ;  /* 0x0000000205087825 */ /* 0x001fe200078e0206 */
[----:B------:R-:W-:-:S03]  /*10f0*/  IADD3 R16, PT, PT, R16, 0x1, RZ ;  /* 0x0000000110107810 */ /* 0x000fc60007ffe0ff */
[----:B------:R-:W-:Y:S01]  /*1100*/  IMAD.IADD R5, R5, 0x1, R37 ;  /* 0x0000000105057824 */ /* 0x000fe200078e0225 */
[----:B------:R2:W-:Y:S01]  /*1110*/  STG.E.64 desc[UR10][R8.64], RZ ;  /* 0x000000ff08007986 */ /* 0x0005e2000c101b0a */
[----:B------:R-:W-:-:S13]  /*1120*/  ISETP.NE.AND P0, PT, R16, RZ, PT ;  /* 0x000000ff1000720c */ /* 0x000fda0003f05270 */
[----:B--2---:R-:W-:Y:S05]  /*1130*/  @P0 BRA `(.L_x_2079) ;  /* 0xfffffffc00e80947 */ /* 0x004fea000383ffff */
.L_x_2074:
[----:B------:R-:W2:Y:S01]  /*1140*/  LDCU UR7, c[0x0][0x3c8] ;  /* 0x00007900ff0777ac */ /* 0x000ea20008000800 */
[----:B------:R-:W-:Y:S01]  /*1150*/  BAR.SYNC.DEFER_BLOCKING 0x0 ;  /* 0x0000000000007b1d */ /* 0x000fe20000010000 */
[----:B------:R-:W-:-:S05]  /*1160*/  ISETP.GE.AND P0, PT, R39, UR6, PT ;  /* 0x0000000627007c0c */ /* 0x000fca000bf06270 */
[----:B------:R-:W3:Y:S01]  /*1170*/  LDCU UR5, c[0x0][0x3cc] ;  /* 0x00007980ff0577ac */ /* 0x000ee20008000800 */
[----:B------:R-:W4:Y:S01]  /*1180*/  LDCU UR9, c[0x0][0x3d0] ;  /* 0x00007a00ff0977ac */ /* 0x000f220008000800 */
[----:B------:R-:W0:Y:S01]  /*1190*/  LDCU UR8, c[0x0][0x3d4] ;  /* 0x00007a80ff0877ac */ /* 0x000e220008000800 */
[----:B--2---:R-:W-:Y:S01]  /*11a0*/  VIMNMX R18, PT, PT, R39, UR7, PT ;  /* 0x0000000727127c48 */ /* 0x004fe2000bfe0100 */
[----:B------:R-:W2:Y:S04]  /*11b0*/  LDCU UR12, c[0x0][0x3d8] ;  /* 0x00007b00ff0c77ac */ /* 0x000ea80008000800 */
[----:B------:R-:W-:Y:S05]  /*11c0*/  @P0 BRA `(.L_x_2080) ;  /* 0x0000000000d40947 */ /* 0x000fea0003800000 */
[----:B------:R-:W3:Y:S01]  /*11d0*/  LDC.64 R10, c[0x0][0x3b8] ;  /* 0x0000ee00ff0a7b82 */ /* 0x000ee20000000a00 */
[----:B01----:R-:W-:-:S05]  /*11e0*/  SHF.L.U32 R7, R3, 0x6, RZ ;  /* 0x0000000603077819 */ /* 0x003fca00000006ff */
[----:B---3--:R-:W-:-:S05]  /*11f0*/  IMAD.WIDE.U32 R6, R7, 0x2, R10 ;  /* 0x0000000207067825 */ /* 0x008fca00078e000a */
[----:B------:R0:W5:Y:S01]  /*1200*/  LDG.E.U16.CONSTANT R3, desc[UR10][R6.64] ;  /* 0x0000000a06037981 */ /* 0x000162000c1e9500 */
[----:B------:R-:W-:Y:S01]  /*1210*/  SHF.R.S32.HI R5, RZ, 0x1f, R2 ;  /* 0x0000001fff057819 */ /* 0x000fe20000011402 */
[----:B------:R-:W-:Y:S01]  /*1220*/  IMAD.SHL.U32 R4, R4, 0x10, RZ ;  /* 0x0000001004047824 */ /* 0x000fe200078e00ff */
[----:B------:R-:W-:Y:S01]  /*1230*/  MOV R15, R39 ;  /* 0x00000027000f7202 */ /* 0x000fe20000000f00 */
[----:B------:R-:W-:Y:S01]  /*1240*/  UMOV UR4, URZ ;  /* 0x000000ff00047c82 */ /* 0x000fe20008000000 */
[----:B------:R-:W-:Y:S02]  /*1250*/  LEA.HI R5, R5, R2, RZ, 0x3 ;  /* 0x0000000205057211 */ /* 0x000fe400078f18ff */
[----:B------:R-:W-:Y:S02]  /*1260*/  LOP3.LUT R12, R4, 0x10, RZ, 0xc0, !PT ;  /* 0x00000010040c7812 */ /* 0x000fe400078ec0ff */
[----:B------:R-:W-:-:S07]  /*1270*/  SHF.R.S32.HI R13, RZ, 0x3, R5 ;  /* 0x00000003ff0d7819 */ /* 0x000fce0000011405 */
.L_x_2081:
[----:B------:R-:W1:Y:S01]  /*1280*/  LDC.64 R4, c[0x0][0x390] ;  /* 0x0000e400ff047b82 */ /* 0x000e620000000a00 */
[----:B-----5:R-:W-:-:S04]  /*1290*/  VIADD R14, R3, UR4 ;  /* 0x00000004030e7c36 */ /* 0x020fc80008000000 */
[----:B0-----:R-:W-:-:S05]  /*12a0*/  IMAD R6, R14, R37, RZ ;  /* 0x000000250e067224 */ /* 0x001fca00078e02ff */
[----:B------:R-:W-:-:S04]  /*12b0*/  SHF.R.S32.HI R7, RZ, 0x1f, R6 ;  /* 0x0000001fff077819 */ /* 0x000fc80000011406 */
[----:B------:R-:W-:-:S04]  /*12c0*/  LEA.HI R6, R7, R6, RZ, 0x3 ;  /* 0x0000000607067211 */ /* 0x000fc800078f18ff */
[----:B------:R-:W-:-:S05]  /*12d0*/  LEA.HI.SX32 R7, R6, R13, 0x1d ;  /* 0x0000000d06077211 */ /* 0x000fca00078feaff */
[----:B-1----:R-:W-:Y:S01]  /*12e0*/  IMAD.WIDE R4, R7, 0x4, R4 ;  /* 0x0000000407047825 */ /* 0x002fe200078e0204 */
[----:B------:R-:W-:Y:S01]  /*12f0*/  SHF.L.U32 R9, R15, 0x1, RZ ;  /* 0x000000010f097819 */ /* 0x000fe200000006ff */
[----:B------:R-:W0:Y:S04]  /*1300*/  LDC.64 R6, c[0x0][0x398] ;  /* 0x0000e600ff067b82 */ /* 0x000e280000000a00 */
[----:B------:R-:W3:Y:S01]  /*1310*/  LDG.E.CONSTANT R5, desc[UR10][R4.64] ;  /* 0x0000000a04057981 */ /* 0x000ee2000c1e9900 */
[----:B------:R-:W-:-:S06]  /*1320*/  IMAD.WIDE.U32 R8, R9, 0x2, R10 ;  /* 0x0000000209087825 */ /* 0x000fcc00078e000a */
[----:B------:R-:W2:Y:S01]  /*1330*/  LDG.E.U16.CONSTANT R8, desc[UR10][R8.64+0x2] ;  /* 0x0000020a08087981 */ /* 0x000ea2000c1e9500 */
[----:B0-----:R-:W-:-:S06]  /*1340*/  IMAD.WIDE.U32 R6, R14, 0x2, R6 ;  /* 0x000000020e067825 */ /* 0x001fcc00078e0006 */
[----:B------:R-:W4:Y:S01]  /*1350*/  LDG.E.U16.CONSTANT R6, desc[UR10][R6.64] ;  /* 0x0000000a06067981 */ /* 0x000f22000c1e9500 */
[----:B------:R-:W-:Y:S01]  /*1360*/  UIADD3 UR4, UPT, UPT, UR4, 0x1, URZ ;  /* 0x0000000104047890 */ /* 0x000fe2000fffe0ff */
[----:B---3--:R-:W-:-:S04]  /*1370*/  SHF.R.U32.HI R14, RZ, R12, R5 ;  /* 0x0000000cff0e7219 */ /* 0x008fc80000011605 */
[--C-:B------:R-:W-:Y:S02]  /*1380*/  SHF.R.U32.HI R4, RZ, 0x8, R14.reuse ;  /* 0x00000008ff047819 */ /* 0x100fe4000001160e */
[----:B------:R-:W-:Y:S01]  /*1390*/  LOP3.LUT R16, R14, 0xf, RZ, 0xc0, !PT ;  /* 0x0000000f0e107812 */ /* 0x000fe200078ec0ff */
[----:B--2---:R-:W-:Y:S01]  /*13a0*/  IMAD.IADD R15, R8, 0x1, R15 ;  /* 0x00000001080f7824 */ /* 0x004fe200078e020f */
        /* <DEDUP_REMOVED lines=8> */
[----:B------:R-:W-:Y:S01]  /*1430*/  IMAD R16, R17, R17, R17 ;  /* 0x0000001111107224 */ /* 0x000fe200078e0211 */
[----:B------:R-:W-:Y:S01]  /*1440*/  IADD3 R4, PT, PT, R4, 0x1, R5 ;  /* 0x0000000104047810 */ /* 0x000fe20007ffe005 */
[C---:B------:R-:W-:Y:S01]  /*1450*/  IMAD R5, R14.reuse, R14, R14 ;  /* 0x0000000e0e057224 */ /* 0x040fe200078e020e */
[----:B------:R-:W-:Y:S02]  /*1460*/  ISETP.GE.AND P0, PT, R15, R26, PT ;  /* 0x0000001a0f00720c */ /* 0x000fe40003f06270 */
[----:B------:R-:W-:Y:S01]  /*1470*/  IADD3 R16, PT, PT, R17, 0x1, R16 ;  /* 0x0000000111107810 */ /* 0x000fe20007ffe010 */
[----:B------:R-:W4:Y:S01]  /*1480*/  I2F.F16 R19, R19 ;  /* 0x0000001300137306 */ /* 0x000f220000200c00 */
[----:B------:R-:W-:-:S07]  /*1490*/  IADD3 R5, PT, PT, R14, 0x1, R5 ;  /* 0x000000010e057810 */ /* 0x000fce0007ffe005 */
        /* <DEDUP_REMOVED lines=8> */
.L_x_2080:
[C---:B------:R-:W-:Y:S01]  /*1520*/  ISETP.GT.AND P0, PT, R39.reuse, UR7, PT ;  /* 0x0000000727007c0c */ /* 0x040fe2000bf04270 */
[----:B------:R-:W-:Y:S01]  /*1530*/  HFMA2 R5, -RZ, RZ, 0, 0 ;  /* 0x00000000ff057431 */ /* 0x000fe200000001ff */
[----:B------:R-:W-:Y:S01]  /*1540*/  SHF.R.S32.HI R3, RZ, 0x1f, R18 ;  /* 0x0000001fff037819 */ /* 0x000fe20000011412 */
[----:B0-----:R-:W-:Y:S01]  /*1550*/  IMAD.MOV.U32 R6, RZ, RZ, RZ ;  /* 0x000000ffff067224 */ /* 0x001fe200078e00ff */
[----:B---3--:R-:W-:Y:S02]  /*1560*/  ISETP.GT.AND P2, PT, R39, UR5, PT ;  /* 0x0000000527007c0c */ /* 0x008fe4000bf44270 */
[----:B------:R-:W-:Y:S02]  /*1570*/  CS2R R8, SRZ ;  /* 0x0000000000087805 */ /* 0x000fe4000001ff00 */
[----:B------:R-:W-:Y:S02]  /*1580*/  LEA.HI R3, R3, R18, RZ, 0x5 ;  /* 0x0000001203037211 */ /* 0x000fe400078f28ff */
[----:B----4-:R-:W-:-:S02]  /*1590*/  ISETP.GT.AND P3, PT, R39, UR9, PT ;  /* 0x0000000927007c0c */ /* 0x010fc4000bf64270 */
[C---:B------:R-:W-:Y:S02]  /*15a0*/  ISETP.GT.AND P4, PT, R39.reuse, UR8, PT ;  /* 0x0000000827007c0c */ /* 0x040fe4000bf84270 */
[----:B--2---:R-:W-:Y:S02]  /*15b0*/  ISETP.GT.AND P5, PT, R39, UR12, PT ;  /* 0x0000000c27007c0c */ /* 0x004fe4000bfa4270 */
        /* <DEDUP_REMOVED lines=10> */
.L_x_2082:
        /* <DEDUP_REMOVED lines=8> */
.L_x_2083:
[----:B------:R-:W-:Y:S05]  /*16e0*/  @!P3 BRA `(.L_x_2084) ;  /* 0x00000000001cb947 */ /* 0x000fea0003800000 */
[----:B------:R-:W0:Y:S02]  /*16f0*/  LDC R4, c[0x0][0x3d4] ;  /* 0x0000f500ff047b82 */ /* 0x000e240000000800 */
[----:B0-----:R-:W-:-:S05]  /*1700*/  VIMNMX R4, PT, PT, R39, R4, PT ;  /* 0x0000000427047248 */ /* 0x001fca0003fe0100 */
[----:B------:R-:W-:-:S05]  /*1710*/  VIADD R4, R4, -UR9 ;  /* 0x8000000904047c36 */ /* 0x000fca0008000000 */
[----:B-1----:R-:W-:-:S04]  /*1720*/  SHF.R.S32.HI R7, RZ, 0x1f, R4 ;  /* 0x0000001fff077819 */ /* 0x002fc80000011404 */
[----:B------:R-:W-:-:S04]  /*1730*/  LEA.HI R7, R7, R4, RZ, 0x5 ;  /* 0x0000000407077211 */ /* 0x000fc800078f28ff */
[----:B------:R-:W-:-:S04]  /*1740*/  SHF.R.S32.HI R7, RZ, 0x5, R7 ;  /* 0x00000005ff077819 */ /* 0x000fc80000011407 */
[----:B------:R-:W-:-:S07]  /*1750*/  SHF.L.U32 R6, R7, 0x2, RZ ;  /* 0x0000000207067819 */ /* 0x000fce00000006ff */
.L_x_2084:
[----:B------:R-:W-:Y:S05]  /*1760*/  @!P4 BRA `(.L_x_2085) ;  /* 0x00000000001cc947 */ /* 0x000fea0003800000 */
[----:B------:R-:W0:Y:S02]  /*1770*/  LDC R4, c[0x0][0x3d8] ;  /* 0x0000f600ff047b82 */ /* 0x000e240000000800 */
[----:B0-----:R-:W-:-:S05]  /*1780*/  VIMNMX R4, PT, PT, R39, R4, PT ;  /* 0x0000000427047248 */ /* 0x001fca0003fe0100 */
[----:B------:R-:W-:-:S05]  /*1790*/  VIADD R4, R4, -UR8 ;  /* 0x8000000804047c36 */ /* 0x000fca0008000000 */
[----:B-1----:R-:W-:-:S04]  /*17a0*/  SHF.R.S32.HI R7, RZ, 0x1f, R4 ;  /* 0x0000001fff077819 */ /* 0x002fc80000011404 */
[----:B------:R-:W-:-:S04]  /*17b0*/  LEA.HI R7, R7, R4, RZ, 0x5 ;  /* 0x0000000407077211 */ /* 0x000fc800078f28ff */
[----:B------:R-:W-:-:S05]  /*17c0*/  SHF.R.S32.HI R7, RZ, 0x5, R7 ;  /* 0x00000005ff077819 */ /* 0x000fca0000011407 */
[----:B------:R-:W-:-:S07]  /*17d0*/  IMAD R8, R7, 0x3, RZ ;  /* 0x0000000307087824 */ /* 0x000fce00078e02ff */
.L_x_2085:
[----:B------:R-:W-:Y:S05]  /*17e0*/  @!P5 BRA `(.L_x_2086) ;  /* 0x00000000001cd947 */ /* 0x000fea0003800000 */
[----:B------:R-:W0:Y:S02]  /*17f0*/  LDC R4, c[0x0][0x3dc] ;  /* 0x0000f700ff047b82 */ /* 0x000e240000000800 */
[----:B0-----:R-:W-:-:S04]  /*1800*/  VIMNMX R4, PT, PT, R39, R4, PT ;  /* 0x0000000427047248 */ /* 0x001fc80003fe0100 */
[----:B------:R-:W-:-:S04]  /*1810*/  IADD3 R4, PT, PT, R4, -UR12, RZ ;  /* 0x8000000c04047c10 */ /* 0x000fc8000fffe0ff */
[----:B-1----:R-:W-:-:S04]  /*1820*/  SHF.R.S32.HI R7, RZ, 0x1f, R4 ;  /* 0x0000001fff077819 */ /* 0x002fc80000011404 */
[----:B------:R-:W-:-:S04]  /*1830*/  LEA.HI R7, R7, R4, RZ, 0x5 ;  /* 0x0000000407077211 */ /* 0x000fc800078f28ff */
[----:B------:R-:W-:-:S05]  /*1840*/  SHF.R.S32.HI R7, RZ, 0x5, R7 ;  /* 0x00000005ff077819 */ /* 0x000fca0000011407 */
[----:B------:R-:W-:-:S07]  /*1850*/  IMAD.SHL.U32 R9, R7, 0x2, RZ ;  /* 0x0000000207097824 */ /* 0x000fce00078e00ff */
.L_x_2086:
[----:B------:R-:W-:Y:S01]  /*1860*/  LEA R3, R10, R3, 0x3 ;  /* 0x000000030a037211 */ /* 0x000fe200078e18ff */
[----:B------:R-:W0:Y:S01]  /*1870*/  LDCU.64 UR12, c[0x0][0x388] ;  /* 0x00007100ff0c77ac */ /* 0x000e220008000a00 */
[----:B------:R-:W2:Y:S01]  /*1880*/  S2UR UR8, SR_CgaCtaId ;  /* 0x00000000000879c3 */ /* 0x000ea20000008800 */
        /* <DEDUP_REMOVED lines=15> */
[----:B0-----:R-:W-:Y:S01]  /*1980*/  LEA R24, P0, R2, UR12, 0x2 ;  /* 0x0000000c02187c11 */ /* 0x001fe2000f8010ff */
[----:B--2---:R-:W-:-:S03]  /*1990*/  ULEA UR7, UR8, UR7, 0x18 ;  /* 0x0000000708077291 */ /* 0x004fc6000f8ec0ff */
[----:B------:R-:W-:Y:S02]  /*19a0*/  LEA.HI.X R25, R2, UR13, R3, 0x2, P0 ;  /* 0x0000000d02197c11 */ /* 0x000fe400080f1403 */
[----:B------:R-:W-:Y:S02]  /*19b0*/  ISETP.LT.AND P0, PT, R39, UR4, PT ;  /* 0x0000000427007c0c */ /* 0x000fe4000bf01270 */
[----:B------:R-:W-:-:S11]  /*19c0*/  UMOV UR4, UR7 ;  /* 0x0000000700047c82 */ /* 0x000fd60008000000 */
[----:B------:R-:W-:Y:S05]  /*19d0*/  @!P0 BRA `(.L_x_2087) ;  /* 0x0000002000f88947 */ /* 0x000fea0003800000 */
[C---:B------:R-:W-:Y:S01]  /*19e0*/  IMAD.WIDE R4, R37.reuse, 0x4, R24 ;  /* 0x0000000425047825 */ /* 0x040fe200078e0218 */
[----:B-1----:R-:W2:Y:S03]  /*19f0*/  LDG.E.128.CONSTANT R12, desc[UR10][R24.64] ;  /* 0x0000000a180c7981 */ /* 0x002ea6000c1e9d00 */
        /* <DEDUP_REMOVED lines=12> */
[----:B------:R-:W-:Y:S02]  /*1ac0*/  SHF.R.U32.HI R17, RZ, 0x6, R12 ;  /* 0x00000006ff117819 */ /* 0x000fe4000001160c */
[--C-:B----4-:R-:W-:Y:S02]  /*1ad0*/  SHF.R.U32.HI R13, RZ, 0x8, R8.reuse ;  /* 0x00000008ff0d7819 */ /* 0x110fe40000011608 */
[----:B------:R-:W-:Y:S02]  /*1ae0*/  LOP3.LUT R18, R8, 0x3f003f, RZ, 0xc0, !PT ;  /* 0x003f003f08127812 */ /* 0x000fe400078ec0ff */
[----:B-----5:R-:W-:-:S02]  /*1af0*/  SHF.R.U32.HI R19, RZ, 0x6, R8 ;  /* 0x00000006ff137819 */ /* 0x020fc40000011608 */
[----:B------:R-:W-:Y:S02]  /*1b00*/  SHF.R.U32.HI R14, RZ, 0xa, R8 ;  /* 0x0000000aff0e7819 */ /* 0x000fe40000011608 */
[----:B------:R-:W-:Y:S02]  /*1b10*/  SHF.R.U32.HI R12, RZ, 0xc, R12 ;  /* 0x0000000cff0c7819 */ /* 0x000fe4000001160c */
[--C-:B------:R-:W-:Y:S02]  /*1b20*/  SHF.R.U32.HI R8, RZ, 0x8, R9.reuse ;  /* 0x00000008ff087819 */ /* 0x100fe40000011609 */
[----:B------:R-:W-:Y:S02]  /*1b30*/  LOP3.LUT R23, R9, 0x3f003f, RZ, 0xc0, !PT ;  /* 0x003f003f09177812 */ /* 0x000fe400078ec0ff */
[--C-:B------:R-:W-:Y:S02]  /*1b40*/  SHF.R.U32.HI R39, RZ, 0x6, R9.reuse ;  /* 0x00000006ff277819 */ /* 0x100fe40000011609 */
[----:B------:R-:W-:-:S02]  /*1b50*/  SHF.R.U32.HI R24, RZ, 0xa, R9 ;  /* 0x0000000aff187819 */ /* 0x000fc40000011609 */
[----:B------:R-:W-:Y:S02]  /*1b60*/  LOP3.LUT R9, R22, 0xf000f, RZ, 0xc0, !PT ;  /* 0x000f000f16097812 */ /* 0x000fe400078ec0ff */
[----:B------:R-:W-:Y:S02]  /*1b70*/  LOP3.LUT R48, R15, 0x3f003f, RZ, 0xc0, !PT ;  /* 0x003f003f0f307812 */ /* 0x000fe400078ec0ff */
[--C-:B------:R-:W-:Y:S02]  /*1b80*/  SHF.R.U32.HI R51, RZ, 0x6, R15.reuse ;  /* 0x00000006ff337819 */ /* 0x100fe4000001160f */
[----:B------:R-:W-:Y:S02]  /*1b90*/  SHF.R.U32.HI R29, RZ, 0xc, R15 ;  /* 0x0000000cff1d7819 */ /* 0x000fe4000001160f */
[----:B------:R-:W-:Y:S02]  /*1ba0*/  SHF.R.U32.HI R15, RZ, 0x8, R10 ;  /* 0x00000008ff0f7819 */ /* 0x000fe4000001160a */
[----:B------:R-:W-:-:S02]  /*1bb0*/  LOP3.LUT R22, R27, 0xf000f, RZ, 0xc0, !PT ;  /* 0x000f000f1b167812 */ /* 0x000fc400078ec0ff */
[----:B------:R-:W-:Y:S02]  /*1bc0*/  LOP3.LUT R12, R12, 0xf000f, RZ, 0xc0, !PT ;  /* 0x000f000f0c0c7812 */ /* 0x000fe400078ec0ff */
[----:B------:R-:W-:Y:S02]  /*1bd0*/  LOP3.LUT R44, R9, 0x300030, R8, 0xf8, !PT ;  /* 0x00300030092c7812 */ /* 0x000fe400078ef808 */
[----:B---3--:R-:W-:Y:S02]  /*1be0*/  LOP3.LUT R8, R4, 0x3f003f, RZ, 0xc0, !PT ;  /* 0x003f003f04087812 */ /* 0x008fe400078ec0ff */
[----:B------:R-:W-:Y:S02]  /*1bf0*/  SHF.R.U32.HI R9, RZ, 0x6, R4 ;  /* 0x00000006ff097819 */ /* 0x000fe40000011604 */
[----:B------:R-:W-:Y:S02]  /*1c00*/  LOP3.LUT R47, R10, 0x3f003f, RZ, 0xc0, !PT ;  /* 0x003f003f0a2f7812 */ /* 0x000fe400078ec0ff */
[----:B------:R-:W-:-:S02]  /*1c10*/  SHF.R.U32.HI R49, RZ, 0x6, R10 ;  /* 0x00000006ff317819 */ /* 0x000fc4000001160a */
[----:B------:R-:W-:Y:S02]  /*1c20*/  SHF.R.U32.HI R28, RZ, 0xa, R10 ;  /* 0x0000000aff1c7819 */ /* 0x000fe4000001160a */
[----:B------:R-:W-:Y:S02]  /*1c30*/  LOP3.LUT R50, R22, 0x300030, R15, 0xf8, !PT ;  /* 0x0030003016327812 */ /* 0x000fe400078ef80f */
[----:B------:R-:W-:Y:S02]  /*1c40*/  SHF.R.U32.HI R4, RZ, 0xc, R4 ;  /* 0x0000000cff047819 */ /* 0x000fe40000011604 */
[----:B------:R-:W-:Y:S02]  /*1c50*/  LOP3.LUT R10, R12, 0x300030, R13, 0xf8, !PT ;  /* 0x003000300c0a7812 */ /* 0x000fe400078ef80d */
[----:B------:R-:W-:Y:S02]  /*1c60*/  LOP3.LUT R22, R6, 0x3f003f, RZ, 0xc0, !PT ;  /* 0x003f003f06167812 */ /* 0x000fe400078ec0ff */
[----:B------:R-:W-:-:S02]  /*1c70*/  SHF.R.U32.HI R46, RZ, 0x6, R6 ;  /* 0x00000006ff2e7819 */ /* 0x000fc40000011606 */
[----:B------:R-:W-:Y:S02]  /*1c80*/  SHF.R.U32.HI R27, RZ, 0xc, R7 ;  /* 0x0000000cff1b7819 */ /* 0x000fe40000011607 */
[--C-:B------:R-:W-:Y:S02]  /*1c90*/  SHF.R.U32.HI R30, RZ, 0x8, R11.reuse ;  /* 0x00000008ff1e7819 */ /* 0x100fe4000001160b */
        /* <DEDUP_REMOVED lines=21> */
[----:B------:R-:W-:-:S02]  /*1df0*/  LOP3.LUT R60, R4, 0x300030, R57, 0xf8, !PT ;  /* 0x00300030043c7812 */ /* 0x000fc400078ef839 */
[----:B------:R-:W-:Y:S02]  /*1e00*/  LOP3.LUT R17, R17, 0x3f003f, RZ, 0xc0, !PT ;  /* 0x003f003f11117812 */ /* 0x000fe400078ec0ff */
[----:B------:R-:W-:Y:S02]  /*1e10*/  LOP3.LUT R45, R45, 0x3f003f, RZ, 0xc0, !PT ;  /* 0x003f003f2d2d7812 */ /* 0x000fe400078ec0ff */
[----:B------:R-:W-:Y:S01]  /*1e20*/  LOP3.LUT R6, R15, 0x3f003f, RZ, 0xc0, !PT ;  /* 0x003f003f0f067812 */ /* 0x000fe200078ec0ff */
[----:B------:R-:W-:Y:S01]  /*1e30*/  HADD2 R15, R48, -1056, -1056 ;  /* 0xe420e420300f7430 */ /* 0x000fe20000000000 */
[----:B------:R-:W-:Y:S02]  /*1e40*/  LOP3.LUT R58, R56, 0x3f003f, RZ, 0xc0, !PT ;  /* 0x003f003f383a7812 */ /* 0x000fe400078ec0ff */
        /* <DEDUP_REMOVED lines=117> */
.L_x_2088:
[----:B------:R-:W-:Y:S01]  /*25a0*/  PRMT R27, R27, 0x5410, RZ ;  /* 0x000054101b1b7816 */ /* 0x000fe200000000ff */
[----:B------:R-:W-:Y:S01]  /*25b0*/  IMAD.WIDE R2, R37, 0x4, R2 ;  /* 0x0000000425027825 */ /* 0x000fe200078e0202 */
        /* <DEDUP_REMOVED lines=53> */
.L_x_2090:
[----:B------:R-:W-:Y:S01]  /*2910*/  PRMT R27, RZ, 0x5410, RZ ;  /* 0x00005410ff1b7816 */ /* 0x000fe200000000ff */
[----:B------:R-:W-:Y:S06]  /*2920*/  @P0 BRA `(.L_x_2089) ;  /* 0x0000000000b00947 */ /* 0x000fec0003800000 */
        /* <DEDUP_REMOVED lines=44> */
.L_x_2089:
        /* <DEDUP_REMOVED lines=9> */
[--C-:B------:R-:W-:Y:S02]  /*2c80*/  SHF.R.U32.HI R21, RZ, 0xc, R13.reuse ;  /* 0x0000000cff157819 */ /* 0x100fe4000001160d */
[----:B------:R-:W-:Y:S02]  /*2c90*/  LOP3.LUT R18, R13, 0x3f003f, RZ, 0xc0, !PT ;  /* 0x003f003f0d127812 */ /* 0x000fe400078ec0ff */
[----:B------:R-:W-:Y:S02]  /*2ca0*/  SHF.R.U32.HI R20, RZ, 0x6, R13 ;  /* 0x00000006ff147819 */ /* 0x000fe4000001160d */
[----:B------:R-:W-:-:S02]  /*2cb0*/  LOP3.LUT R52, R15, 0x3f003f, RZ, 0xc0, !PT ;  /* 0x003f003f0f347812 */ /* 0x000fc400078ec0ff */
[--C-:B------:R-:W-:Y:S02]  /*2cc0*/  SHF.R.U32.HI R53, RZ, 0x6, R15.reuse ;  /* 0x00000006ff357819 */ /* 0x100fe4000001160f */
[----:B------:R-:W-:Y:S02]  /*2cd0*/  SHF.R.U32.HI R49, RZ, 0xc, R15 ;  /* 0x0000000cff317819 */ /* 0x000fe4000001160f */
[----:B------:R-:W-:Y:S02]  /*2ce0*/  SHF.R.U32.HI R44, RZ, 0xc, R14 ;  /* 0x0000000cff2c7819 */ /* 0x000fe4000001160e */
[--C-:B----4-:R-:W-:Y:S02]  /*2cf0*/  SHF.R.U32.HI R2, RZ, 0x8, R8.reuse ;  /* 0x00000008ff027819 */ /* 0x110fe40000011608 */
[----:B------:R-:W-:Y:S02]  /*2d00*/  LOP3.LUT R15, R8, 0x3f003f, RZ, 0xc0, !PT ;  /* 0x003f003f080f7812 */ /* 0x000fe400078ec0ff */
[----:B------:R-:W-:-:S02]  /*2d10*/  SHF.R.U32.HI R19, RZ, 0x6, R8 ;  /* 0x00000006ff137819 */ /* 0x000fc40000011608 */
        /* <DEDUP_REMOVED lines=17> */
[----:B------:R-:W-:-:S02]  /*2e30*/  LOP3.LUT R11, R44, 0xf000f, RZ, 0xc0, !PT ;  /* 0x000f000f2c0b7812 */ /* 0x000fc400078ec0ff */
[----:B------:R-:W-:Y:S02]  /*2e40*/  LOP3.LUT R51, R49, 0xf000f, RZ, 0xc0, !PT ;  /* 0x000f000f31337812 */ /* 0x000fe400078ec0ff */
[----:B------:R-:W-:Y:S02]  /*2e50*/  LOP3.LUT R9, R3, 0x300030, R2, 0xf8, !PT ;  /* 0x0030003003097812 */ /* 0x000fe400078ef802 */
[----:B------:R-:W-:Y:S02]  /*2e60*/  LOP3.LUT R44, R21, 0x300030, R8, 0xf8, !PT ;  /* 0x00300030152c7812 */ /* 0x000fe400078ef808 */
[----:B---3--:R-:W-:Y:S02]  /*2e70*/  LOP3.LUT R3, R4, 0x3f003f, RZ, 0xc0, !PT ;  /* 0x003f003f04037812 */ /* 0x008fe400078ec0ff */
[--C-:B------:R-:W-:Y:S02]  /*2e80*/  SHF.R.U32.HI R8, RZ, 0x6, R4.reuse ;  /* 0x00000006ff087819 */ /* 0x100fe40000011604 */
[----:B------:R-:W-:-:S02]  /*2e90*/  SHF.R.U32.HI R4, RZ, 0xc, R4 ;  /* 0x0000000cff047819 */ /* 0x000fc40000011604 */
[----:B------:R-:W-:Y:S02]  /*2ea0*/  LOP3.LUT R49, R11, 0x300030, R46, 0xf8, !PT ;  /* 0x003000300b317812 */ /* 0x000fe400078ef82e */
[----:B------:R-:W-:Y:S02]  /*2eb0*/  LOP3.LUT R58, R51, 0x300030, R10, 0xf8, !PT ;  /* 0x00300030333a7812 */ /* 0x000fe400078ef80a */
[----:B------:R-:W-:Y:S02]  /*2ec0*/  LOP3.LUT R10, R5, 0x3f003f, RZ, 0xc0, !PT ;  /* 0x003f003f050a7812 */ /* 0x000fe400078ec0ff */
[--C-:B------:R-:W-:Y:S02]  /*2ed0*/  SHF.R.U32.HI R11, RZ, 0x6, R5.reuse ;  /* 0x00000006ff0b7819 */ /* 0x100fe40000011605 */
[----:B------:R-:W-:Y:S02]  /*2ee0*/  SHF.R.U32.HI R5, RZ, 0xc, R5 ;  /* 0x0000000cff057819 */ /* 0x000fe40000011605 */
[----:B------:R-:W-:-:S02]  /*2ef0*/  LOP3.LUT R4, R4, 0xf000f, RZ, 0xc0, !PT ;  /* 0x000f000f04047812 */ /* 0x000fc400078ec0ff */
[----:B------:R-:W-:Y:S02]  /*2f00*/  LOP3.LUT R21, R6, 0x3f003f, RZ, 0xc0, !PT ;  /* 0x003f003f06157812 */ /* 0x000fe400078ec0ff */
[--C-:B------:R-:W-:Y:S02]  /*2f10*/  SHF.R.U32.HI R46, RZ, 0x6, R6.reuse ;  /* 0x00000006ff2e7819 */ /* 0x100fe40000011606 */
[----:B------:R-:W-:Y:S02]  /*2f20*/  LOP3.LUT R54, R7, 0x3f003f, RZ, 0xc0, !PT ;  /* 0x003f003f07367812 */ /* 0x000fe400078ec0ff */
[--C-:B------:R-:W-:Y:S02]  /*2f30*/  SHF.R.U32.HI R55, RZ, 0x6, R7.reuse ;  /* 0x00000006ff377819 */ /* 0x100fe40000011607 */
[----:B------:R-:W-:Y:S02]  /*2f40*/  SHF.R.U32.HI R2, RZ, 0xc, R7 ;  /* 0x0000000cff027819 */ /* 0x000fe40000011607 */
[----:B------:R-:W-:-:S02]  /*2f50*/  SHF.R.U32.HI R6, RZ, 0xc, R6 ;  /* 0x0000000cff067819 */ /* 0x000fc40000011606 */
        /* <DEDUP_REMOVED lines=13> */
[----:B------:R-:W-:Y:S02]  /*3030*/  LOP3.LUT R12, R22, 0x64006400, RZ, 0xfc, !PT ;  /* 0x64006400160c7812 */ /* 0x000fe400078efcff */
[----:B------:R-:W-:Y:S02]  /*3040*/  LOP3.LUT R55, R55, 0x3f003f, RZ, 0xc0, !PT ;  /* 0x003f003f37377812 */ /* 0x000fe400078ec0ff */
[----:B------:R-:W-:Y:S02]  /*3050*/  LOP3.LUT R7, R7, 0x300030, R14, 0xf8, !PT ;  /* 0x0030003007077812 */ /* 0x000fe400078ef80e */
[----:B------:R-:W-:Y:S02]  /*3060*/  LOP3.LUT R50, R51, 0x300030, R50, 0xf8, !PT ;  /* 0x0030003033327812 */ /* 0x000fe400078ef832 */
[----:B------:R-:W-:Y:S02]  /*3070*/  LOP3.LUT R59, R2, 0x300030, R59, 0xf8, !PT ;  /* 0x00300030023b7812 */ /* 0x000fe400078ef83b */
        /* <DEDUP_REMOVED lines=110> */
.L_x_2091:
[----:B------:R-:W-:Y:S02]  /*3760*/  IMAD.MOV.U32 R39, RZ, RZ, R0 ;  /* 0x000000ffff277224 */ /* 0x000fe400078e0000 */
[----:B------:R-:W-:Y:S01]  /*3770*/  IMAD.WIDE R24, R37, 0x4, R24 ;  /* 0x0000000425187825 */ /* 0x000fe200078e0218 */
        /* <DEDUP_REMOVED lines=51> */
.L_x_2092:
[----:B------:R-:W-:Y:S01]  /*3ab0*/  MOV R39, R0 ;  /* 0x0000000000277202 */ /* 0x000fe20000000f00 */
[----:B------:R-:W-:Y:S06]  /*3ac0*/  @P0 BRA `(.L_x_2087) ;  /* 0x0000000000bc0947 */ /* 0x000fec0003800000 */
[----:B------:R-:W0:Y:S01]  /*3ad0*/  LDS.128 R4, [UR7+0xa0] ;  /* 0x0000a007ff047984 */ /* 0x000e220008000c00 */
[----:B------:R-:W-:Y:S01]  /*3ae0*/  IMAD.MOV.U32 R39, RZ, RZ, R12 ;  /* 0x000000ffff277224 */ /* 0x000fe200078e000c */
[----:B------:R-:W-:Y:S02]  /*3af0*/  MOV R63, R13 ;  /* 0x0000000d003f7202 */ /* 0x000fe40000000f00 */
[----:B------:R-:W1:Y:S01]  /*3b00*/  LDS.128 R8, [UR7+0xb0] ;  /* 0x0000b007ff087984 */ /* 0x000e620008000c00 */
[----:B------:R-:W-:Y:S02]  /*3b10*/  PRMT R36, R36, 0x5410, R35 ;  /* 0x0000541024247816 */ /* 0x000fe40000000023 */
[----:B------:R-:W-:Y:S01]  /*3b20*/  PRMT R34, R34, 0x5410, R33 ;  /* 0x0000541022227816 */ /* 0x000fe20000000021 */
[-C--:B0-----:R-:W-:Y:S02]  /*3b30*/  HFMA2 R2, R2, R4.reuse, RZ ;  /* 0x0000000402027231 */ /* 0x081fe400000000ff */
[----:B------:R-:W-:-:S02]  /*3b40*/  HFMA2 R12, R3, R4, RZ.H0_H0 ;  /* 0x00000004030c7231 */ /* 0x000fc400000400ff */
[-C--:B------:R-:W-:Y:S02]  /*3b50*/  HFMA2 R13, R39, R4.reuse, RZ ;  /* 0x00000004270d7231 */ /* 0x080fe400000000ff */
[----:B------:R-:W-:Y:S02]  /*3b60*/  HFMA2 R4, R63, R4, RZ.H0_H0 ;  /* 0x000000043f047231 */ /* 0x000fe400000400ff */
[----:B------:R-:W-:Y:S02]  /*3b70*/  IMAD.MOV.U32 R39, RZ, RZ, R0 ;  /* 0x000000ffff277224 */ /* 0x000fe400078e0000 */
        /* <DEDUP_REMOVED lines=36> */
.L_x_2087:
        /* <DEDUP_REMOVED lines=8> */
.L_x_2097:
[----:B------:R-:W0:Y:S01]  /*3e40*/  LDC R37, c[0x0][0x3ac] ;  /* 0x0000eb00ff257b82 */ /* 0x000e220000000800 */
[----:B------:R-:W2:Y:S01]  /*3e50*/  LDG.E.128.CONSTANT R20, desc[UR10][R24.64] ;  /* 0x0000000a18147981 */ /* 0x000ea2000c1e9d00 */
[----:B0-----:R-:W-:-:S05]  /*3e60*/  IMAD.WIDE R42, R37, 0x4, R24 ;  /* 0x00000004252a7825 */ /* 0x001fca00078e0218 */
[----:B-----5:R2:W3:Y:S01]  /*3e70*/  LDG.E.128.CONSTANT R16, desc[UR10][R42.64] ;  /* 0x0000000a2a107981 */ /* 0x0204e2000c1e9d00 */
[----:B------:R-:W-:-:S05]  /*3e80*/  IMAD.WIDE R44, R37, 0x4, R42 ;  /* 0x00000004252c7825 */ /* 0x000fca00078e022a */
[----:B-1----:R0:W4:Y:S01]  /*3e90*/  LDG.E.128.CONSTANT R12, desc[UR10][R44.64] ;  /* 0x0000000a2c0c7981 */ /* 0x002122000c1e9d00 */
[----:B------:R-:W-:-:S05]  /*3ea0*/  IMAD.WIDE R46, R37, 0x4, R44 ;  /* 0x00000004252e7825 */ /* 0x000fca00078e022c */
[----:B------:R1:W4:Y:S01]  /*3eb0*/  LDG.E.128.CONSTANT R8, desc[UR10][R46.64] ;  /* 0x0000000a2e087981 */ /* 0x000322000c1e9d00 */
[----:B------:R-:W-:-:S05]  /*3ec0*/  IMAD.WIDE R2, R37, 0x4, R46 ;  /* 0x0000000425027825 */ /* 0x000fca00078e022e */
[----:B------:R-:W4:Y:S01]  /*3ed0*/  LDG.E.128.CONSTANT R4, desc[UR10][R2.64] ;  /* 0x0000000a02047981 */ /* 0x000f22000c1e9d00 */
[----:B------:R-:W-:Y:S02]  /*3ee0*/  MOV R0, 0x2800 ;  /* 0x0000280000007802 */ /* 0x000fe40000000f00 */
[----:B------:R-:W-:Y:S02]  /*3ef0*/  ISETP.NE.AND P2, PT, R41, RZ, PT ;  /* 0x000000ff2900720c */ /* 0x000fe40003f45270 */
[----:B--2---:R-:W-:Y:S02]  /*3f00*/  SHF.R.U32.HI R42, RZ, 0xf, R20 ;  /* 0x0000000fff2a7819 */ /* 0x004fe40000011614 */
[----:B------:R-:W-:Y:S02]  /*3f10*/  SHF.R.U32.HI R43, RZ, 0xf, R21 ;  /* 0x0000000fff2b7819 */ /* 0x000fe40000011615 */
[----:B------:R-:W-:Y:S02]  /*3f20*/  LOP3.LUT R65, R22, 0x1f001f, RZ, 0xc0, !PT ;  /* 0x001f001f16417812 */ /* 0x000fe400078ec0ff */
[----:B------:R-:W-:-:S02]  /*3f30*/  SHF.R.U32.HI R60, RZ, 0xa, R22 ;  /* 0x0000000aff3c7819 */ /* 0x000fc40000011616 */
[----:B------:R-:W-:Y:S02]  /*3f40*/  LOP3.LUT R24, R22, 0x3e003e0, RZ, 0xc0, !PT ;  /* 0x03e003e016187812 */ /* 0x000fe400078ec0ff */
[----:B0-----:R-:W-:Y:S02]  /*3f50*/  SHF.R.U32.HI R44, RZ, 0xf, R22 ;  /* 0x0000000fff2c7819 */ /* 0x001fe40000011616 */
[C---:B------:R-:W-:Y:S02]  /*3f60*/  LOP3.LUT R53, R20.reuse, 0x1f001f, RZ, 0xc0, !PT ;  /* 0x001f001f14357812 */ /* 0x040fe400078ec0ff */
[----:B------:R-:W-:Y:S02]  /*3f70*/  SHF.R.U32.HI R50, RZ, 0xa, R20 ;  /* 0x0000000aff327819 */ /* 0x000fe40000011614 */
[----:B------:R-:W-:Y:S02]  /*3f80*/  LOP3.LUT R25, R20, 0x3e003e0, RZ, 0xc0, !PT ;  /* 0x03e003e014197812 */ /* 0x000fe400078ec0ff */
[----:B------:R-:W-:-:S02]  /*3f90*/  LOP3.LUT R79, R23, 0x1f001f, RZ, 0xc0, !PT ;  /* 0x001f001f174f7812 */ /* 0x000fc400078ec0ff */
[--C-:B------:R-:W-:Y:S02]  /*3fa0*/  SHF.R.U32.HI R80, RZ, 0xa, R23.reuse ;  /* 0x0000000aff507819 */ /* 0x100fe40000011617 */
[----:B------:R-:W-:Y:S02]  /*3fb0*/  LOP3.LUT R22, R23, 0x3e003e0, RZ, 0xc0, !PT ;  /* 0x03e003e017167812 */ /* 0x000fe400078ec0ff */
[----:B-1----:R-:W-:Y:S02]  /*3fc0*/  SHF.R.U32.HI R46, RZ, 0xf, R23 ;  /* 0x0000000fff2e7819 */ /* 0x002fe40000011617 */
[----:B------:R-:W-:Y:S02]  /*3fd0*/  LOP3.LUT R55, R21, 0x1f001f, RZ, 0xc0, !PT ;  /* 0x001f001f15377812 */ /* 0x000fe400078ec0ff */
[----:B---3--:R-:W-:Y:S02]  /*3fe0*/  LOP3.LUT R45, R16, 0x1f001f, RZ, 0xc0, !PT ;  /* 0x001f001f102d7812 */ /* 0x008fe400078ec0ff */
[----:B------:R-:W-:-:S02]  /*3ff0*/  SHF.R.U32.HI R49, RZ, 0xa, R16 ;  /* 0x0000000aff317819 */ /* 0x000fc40000011610 */
[----:B------:R-:W-:Y:S02]  /*4000*/  LOP3.LUT R20, R16, 0x3e003e0, RZ, 0xc0, !PT ;  /* 0x03e003e010147812 */ /* 0x000fe400078ec0ff */
[----:B------:R-:W-:Y:S02]  /*4010*/  SHF.R.U32.HI R23, RZ, 0xe, R16 ;  /* 0x0000000eff177819 */ /* 0x000fe40000011610 */
[----:B------:R-:W-:Y:S02]  /*4020*/  SHF.R.U32.HI R54, RZ, 0xa, R21 ;  /* 0x0000000aff367819 */ /* 0x000fe40000011615 */
[----:B------:R-:W-:Y:S02]  /*4030*/  LOP3.LUT R68, R21, 0x3e003e0, RZ, 0xc0, !PT ;  /* 0x03e003e015447812 */ /* 0x000fe400078ec0ff */
[----:B------:R-:W-:Y:S02]  /*4040*/  LOP3.LUT R66, R18, 0x1f001f, RZ, 0xc0, !PT ;  /* 0x001f001f12427812 */ /* 0x000fe400078ec0ff */
[----:B------:R-:W-:-:S02]  /*4050*/  SHF.R.U32.HI R63, RZ, 0xa, R18 ;  /* 0x0000000aff3f7819 */ /* 0x000fc40000011612 */
[----:B------:R-:W-:Y:S02]  /*4060*/  LOP3.LUT R16, R18, 0x3e003e0, RZ, 0xc0, !PT ;  /* 0x03e003e012107812 */ /* 0x000fe400078ec0ff */
[----:B------:R-:W-:Y:S02]  /*4070*/  SHF.R.U32.HI R51, RZ, 0xe, R18 ;  /* 0x0000000eff337819 */ /* 0x000fe40000011612 */
[----:B------:R-:W-:Y:S02]  /*4080*/  LOP3.LUT R42, R42, 0x10001, RZ, 0xc0, !PT ;  /* 0x000100012a2a7812 */ /* 0x000fe400078ec0ff */
[C---:B------:R-:W-:Y:S02]  /*4090*/  LOP3.LUT R57, R17.reuse, 0x1f001f, RZ, 0xc0, !PT ;  /* 0x001f001f11397812 */ /* 0x040fe400078ec0ff */
[----:B------:R-:W-:Y:S02]  /*40a0*/  SHF.R.U32.HI R58, RZ, 0xa, R17 ;  /* 0x0000000aff3a7819 */ /* 0x000fe40000011611 */
        /* <DEDUP_REMOVED lines=9> */
[----:B------:R-:W-:Y:S02]  /*4140*/  LOP3.LUT R43, R42, 0x20002, R23, 0xf8, !PT ;  /* 0x000200022a2b7812 */ /* 0x000fe400078ef817 */
[----:B------:R-:W-:Y:S02]  /*4150*/  LOP3.LUT R42, R18, 0x20002, R47, 0xf8, !PT ;  /* 0x00020002122a7812 */ /* 0x000fe400078ef82f */
[----:B------:R-:W-:Y:S02]  /*4160*/  LOP3.LUT R71, R44, 0x20002, R51, 0xf8, !PT ;  /* 0x000200022c477812 */ /* 0x000fe400078ef833 */
[----:B----4-:R-:W-:-:S02]  /*4170*/  LOP3.LUT R47, R12, 0x1f001f, RZ, 0xc0, !PT ;  /* 0x001f001f0c2f7812 */ /* 0x010fc400078ec0ff */
[--C-:B------:R-:W-:Y:S02]  /*4180*/  SHF.R.U32.HI R48, RZ, 0xa, R12.reuse ;  /* 0x0000000aff307819 */ /* 0x100fe4000001160c */
[----:B------:R-:W-:Y:S02]  /*4190*/  LOP3.LUT R18, R12, 0x3e003e0, RZ, 0xc0, !PT ;  /* 0x03e003e00c127812 */ /* 0x000fe400078ec0ff */
[----:B------:R-:W-:Y:S02]  /*41a0*/  LOP3.LUT R46, R46, 0x20002, R19, 0xf8, !PT ;  /* 0x000200022e2e7812 */ /* 0x000fe400078ef813 */
        /* <DEDUP_REMOVED lines=13> */
[----:B------:R-:W-:Y:S02]  /*4280*/  LOP3.LUT R43, R43, 0x40004, R12, 0xf8, !PT ;  /* 0x000400042b2b7812 */ /* 0x000fe400078ef80c */
[----:B------:R-:W-:-:S02]  /*4290*/  LOP3.LUT R12, R42, 0x40004, R13, 0xf8, !PT ;  /* 0x000400042a0c7812 */ /* 0x000fc400078ef80d */
[----:B------:R-:W-:Y:S01]  /*42a0*/  LOP3.LUT R13, R71, 0x40004, R14, 0xf8, !PT ;  /* 0x00040004470d7812 */ /* 0x000fe200078ef80e */
[----:B------:R-:W0:Y:S01]  /*42b0*/  S2R R42, SR_CTAID.Y ;  /* 0x00000000002a7919 */ /* 0x000e220000002600 */
[----:B------:R-:W-:Y:S02]  /*42c0*/  LOP3.LUT R14, R46, 0x40004, R15, 0xf8, !PT ;  /* 0x000400042e0e7812 */ /* 0x000fe400078ef80f */
[C---:B------:R-:W-:Y:S02]  /*42d0*/  LOP3.LUT R44, R8.reuse, 0x1f001f, RZ, 0xc0, !PT ;  /* 0x001f001f082c7812 */ /* 0x040fe400078ec0ff */
[--C-:B------:R-:W-:Y:S02]  /*42e0*/  SHF.R.U32.HI R46, RZ, 0xa, R8.reuse ;  /* 0x0000000aff2e7819 */ /* 0x100fe40000011608 */
[----:B------:R-:W-:Y:S02]  /*42f0*/  LOP3.LUT R81, R8, 0x3e003e0, RZ, 0xc0, !PT ;  /* 0x03e003e008517812 */ /* 0x000fe400078ec0ff */
[----:B------:R-:W-:-:S02]  /*4300*/  SHF.R.U32.HI R8, RZ, 0xc, R8 ;  /* 0x0000000cff087819 */ /* 0x000fc40000011608 */
[C---:B------:R-:W-:Y:S02]  /*4310*/  LOP3.LUT R64, R10.reuse, 0x1f001f, RZ, 0xc0, !PT ;  /* 0x001f001f0a407812 */ /* 0x040fe400078ec0ff */
[----:B------:R-:W-:Y:S02]  /*4320*/  LOP3.LUT R71, R43, 0x80008, R8, 0xf8, !PT ;  /* 0x000800082b477812 */ /* 0x000fe400078ef808 */
[----:B------:R-:W0:Y:S01]  /*4330*/  LDC R43, c[0x0][0x3a8] ;  /* 0x0000ea00ff2b7b82 */ /* 0x000e220000000800 */
        /* <DEDUP_REMOVED lines=10> */
[----:B------:R-:W-:Y:S02]  /*43e0*/  SHF.R.U32.HI R9, RZ, 0xc, R9 ;  /* 0x0000000cff097819 */ /* 0x000fe40000011609 */
[----:B------:R-:W-:Y:S02]  /*43f0*/  LOP3.LUT R83, R13, 0x80008, R10, 0xf8, !PT ;  /* 0x000800080d537812 */ /* 0x000fe400078ef80a */
[----:B------:R-:W-:Y:S02]  /*4400*/  LOP3.LUT R72, R14, 0x80008, R11, 0xf8, !PT ;  /* 0x000800080e487812 */ /* 0x000fe400078ef80b */
[C---:B------:R-:W-:Y:S02]  /*4410*/  LOP3.LUT R10, R5.reuse, 0x1f001f, RZ, 0xc0, !PT ;  /* 0x001f001f050a7812 */ /* 0x040fe400078ec0ff */
[----:B------:R-:W-:Y:S02]  /*4420*/  SHF.R.U32.HI R11, RZ, 0xa, R5 ;  /* 0x0000000aff0b7819 */ /* 0x000fe40000011605 */
[----:B------:R-:W-:-:S02]  /*4430*/  LOP3.LUT R90, R5, 0x3e003e0, RZ, 0xc0, !PT ;  /* 0x03e003e0055a7812 */ /* 0x000fc400078ec0ff */
[----:B------:R-:W-:Y:S02]  /*4440*/  LOP3.LUT R70, R12, 0x80008, R9, 0xf8, !PT ;  /* 0x000800080c467812 */ /* 0x000fe400078ef809 */
[----:B------:R-:W-:Y:S02]  /*4450*/  SHF.R.U32.HI R5, RZ, 0xb, R5 ;  /* 0x0000000bff057819 */ /* 0x000fe40000011605 */
[----:B------:R-:W-:Y:S02]  /*4460*/  LOP3.LUT R25, R25, 0x64006400, RZ, 0xfc, !PT ;  /* 0x6400640019197812 */ /* 0x000fe400078efcff */
[C---:B------:R-:W-:Y:S02]  /*4470*/  LOP3.LUT R8, R4.reuse, 0x1f001f, RZ, 0xc0, !PT ;  /* 0x001f001f04087812 */ /* 0x040fe400078ec0ff */
[----:B------:R-:W-:Y:S01]  /*4480*/  SHF.R.U32.HI R9, RZ, 0xa, R4 ;  /* 0x0000000aff097819 */ /* 0x000fe20000011604 */
[----:B------:R-:W-:Y:S01]  /*4490*/  HFMA2 R86, R25, R0.H0_H0, -48, -48 ;  /* 0xd200d20019567431 */ /* 0x000fe20000040000 */
[----:B------:R-:W-:-:S02]  /*44a0*/  LOP3.LUT R89, R4, 0x3e003e0, RZ, 0xc0, !PT ;  /* 0x03e003e004597812 */ /* 0x000fc400078ec0ff */
[----:B------:R-:W-:Y:S02]  /*44b0*/  SHF.R.U32.HI R4, RZ, 0xb, R4 ;  /* 0x0000000bff047819 */ /* 0x000fe40000011604 */
[----:B------:R-:W-:Y:S01]  /*44c0*/  LOP3.LUT R5, R70, 0x100010, R5, 0xf8, !PT ;  /* 0x0010001046057812 */ /* 0x000fe200078ef805 */
[----:B0-----:R-:W-:Y:S01]  /*44d0*/  IMAD R70, R42, -0x3, R43 ;  /* 0xfffffffd2a467824 */ /* 0x001fe200078e022b */
[C---:B------:R-:W-:Y:S02]  /*44e0*/  LOP3.LUT R92, R7.reuse, 0x3e003e0, RZ, 0xc0, !PT ;  /* 0x03e003e0075c7812 */ /* 0x040fe400078ec0ff */
[----:B------:R-:W-:Y:S02]  /*44f0*/  LOP3.LUT R14, R7, 0x1f001f, RZ, 0xc0, !PT ;  /* 0x001f001f070e7812 */ /* 0x000fe400078ec0ff */
[----:B------:R-:W-:Y:S02]  /*4500*/  SHF.R.U32.HI R15, RZ, 0xa, R7 ;  /* 0x0000000aff0f7819 */ /* 0x000fe40000011607 */
[----:B------:R-:W-:-:S02]  /*4510*/  LOP3.LUT R50, R50, 0x1f001f, RZ, 0xc0, !PT ;  /* 0x001f001f32327812 */ /* 0x000fc400078ec0ff */
[----:B------:R-:W-:Y:S02]  /*4520*/  SHF.R.U32.HI R7, RZ, 0xb, R7 ;  /* 0x0000000bff077819 */ /* 0x000fe40000011607 */
[----:B------:R-:W-:Y:S02]  /*4530*/  LOP3.LUT R25, R20, 0x64006400, RZ, 0xfc, !PT ;  /* 0x6400640014197812 */ /* 0x000fe400078efcff */
[----:B------:R-:W-:Y:S02]  /*4540*/  LOP3.LUT R95, R16, 0x64006400, RZ, 0xfc, !PT ;  /* 0x64006400105f7812 */ /* 0x000fe400078efcff */
[----:B------:R-:W-:Y:S02]  /*4550*/  LOP3.LUT R4, R71, 0x100010, R4, 0xf8, !PT ;  /* 0x0010001047047812 */ /* 0x000fe400078ef804 */
[----:B------:R-:W-:Y:S02]  /*4560*/  LOP3.LUT R93, R69, 0x64006400, RZ, 0xfc, !PT ;  /* 0x64006400455d7812 */ /* 0x000fe400078efcff */
[----:B------:R-:W-:-:S02]  /*4570*/  LOP3.LUT R53, R53, 0x64006400, RZ, 0xfc, !PT ;  /* 0x6400640035357812 */ /* 0x000fc400078efcff */
[----:B------:R-:W-:Y:S02]  /*4580*/  LOP3.LUT R71, R24, 0x64006400, RZ, 0xfc, !PT ;  /* 0x6400640018477812 */ /* 0x000fe400078efcff */
[----:B------:R-:W-:Y:S01]  /*4590*/  LOP3.LUT R97, R17, 0x64006400, RZ, 0xfc, !PT ;  /* 0x6400640011617812 */ /* 0x000fe200078efcff */
[----:B------:R-:W-:Y:S01]  /*45a0*/  HADD2 R96, R53, -1040, -1040 ;  /* 0xe410e41035607430 */ /* 0x000fe20000000000 */
[C---:B------:R-:W-:Y:S01]  /*45b0*/  LOP3.LUT R12, R6.reuse, 0x1f001f, RZ, 0xc0, !PT ;  /* 0x001f001f060c7812 */ /* 0x040fe200078ec0ff */
[-C--:B------:R-:W-:Y:S01]  /*45c0*/  HFMA2 R84, R71, R0.reuse.H0_H0, -48, -48 ;  /* 0xd200d20047547431 */ /* 0x080fe20000040000 */
[----:B------:R-:W-:Y:S01]  /*45d0*/  SHF.R.U32.HI R13, RZ, 0xa, R6 ;  /* 0x0000000aff0d7819 */ /* 0x000fe20000011606 */
[----:B------:R-:W-:Y:S01]  /*45e0*/  HFMA2 R69, R97, R0.H0_H0, -48, -48 ;  /* 0xd200d20061457431 */ /* 0x000fe20000040000 */
[----:B------:R-:W-:Y:S02]  /*45f0*/  LOP3.LUT R91, R6, 0x3e003e0, RZ, 0xc0, !PT ;  /* 0x03e003e0065b7812 */ /* 0x000fe400078ec0ff */
[----:B------:R-:W-:-:S02]  /*4600*/  LOP3.LUT R21, R21, 0x64006400, RZ, 0xfc, !PT ;  /* 0x6400640015157812 */ /* 0x000fc400078efcff */
[----:B------:R-:W-:Y:S02]  /*4610*/  LOP3.LUT R17, R18, 0x64006400, RZ, 0xfc, !PT ;  /* 0x6400640012117812 */ /* 0x000fe400078efcff */
[----:B------:R-:W-:Y:S01]  /*4620*/  LOP3.LUT R50, R50, 0x64006400, RZ, 0xfc, !PT ;  /* 0x6400640032327812 */ /* 0x000fe200078efcff */
[-C--:B------:R-:W-:Y:S01]  /*4630*/  HFMA2 R71, R21, R0.reuse.H0_H0, -48, -48 ;  /* 0xd200d20015477431 */ /* 0x080fe20000040000 */
[----:B------:R-:W-:Y:S02]  /*4640*/  LOP3.LUT R73, R73, 0x1f001f, RZ, 0xc0, !PT ;  /* 0x001f001f49497812 */ /* 0x000fe400078ec0ff */
[----:B------:R-:W-:Y:S02]  /*4650*/  SHF.R.U32.HI R6, RZ, 0xb, R6 ;  /* 0x0000000bff067819 */ /* 0x000fe40000011606 */
[----:B------:R-:W-:Y:S01]  /*4660*/  LOP3.LUT R7, R72, 0x100010, R7, 0xf8, !PT ;  /* 0x0010001048077812 */ /* 0x000fe200078ef807 */
[-C--:B------:R-:W-:Y:S01]  /*4670*/  HFMA2 R72, R25, R0.reuse.H0_H0, -48, -48 ;  /* 0xd200d20019487431 */ /* 0x080fe20000040000 */
[----:B------:R-:W-:Y:S01]  /*4680*/  ISETP.NE.AND P1, PT, R70, 0x1, PT ;  /* 0x000000014600780c */ /* 0x000fe20003f25270 */
        /* <DEDUP_REMOVED lines=17> */
[----:B------:R-:W-:Y:S01]  /*47a0*/  LOP3.LUT R6, R83, 0x100010, R6, 0xf8, !PT ;  /* 0x0010001053067812 */ /* 0x000fe200078ef806 */
[----:B------:R-:W-:Y:S01]  /*47b0*/  HADD2 R95, R55, -1040, -1040 ;  /* 0xe410e410375f7430 */ /* 0x000fe20000000000 */
[----:B------:R-:W-:-:S02]  /*47c0*/  LOP3.LUT R91, R91, 0x64006400, RZ, 0xfc, !PT ;  /* 0x640064005b5b7812 */ /* 0x000fc400078efcff */
[----:B------:R-:W-:Y:S02]  /*47d0*/  LOP3.LUT R49, R49, 0x1f001f, RZ, 0xc0, !PT ;  /* 0x001f001f31317812 */ /* 0x000fe400078ec0ff */
[----:B------:R-:W-:Y:S01]  /*47e0*/  LOP3.LUT R57, R57, 0x64006400, RZ, 0xfc, !PT ;  /* 0x6400640039397812 */ /* 0x000fe200078efcff */
[----:B------:R-:W-:Y:S01]  /*47f0*/  HFMA2 R16, R91, R0.H0_H0, -48, -48 ;  /* 0xd200d2005b107431 */ /* 0x000fe20000040000 */
[----:B------:R-:W-:Y:S02]  /*4800*/  LOP3.LUT R48, R48, 0x1f001f, RZ, 0xc0, !PT ;  /* 0x001f001f30307812 */ /* 0x000fe400078ec0ff */
[----:B------:R-:W-:Y:S01]  /*4810*/  LOP3.LUT R51, R51, 0x1f001f, RZ, 0xc0, !PT ;  /* 0x001f001f33337812 */ /* 0x000fe200078ec0ff */
[----:B------:R-:W-:Y:S01]  /*4820*/  HADD2 R87, R57, -1040, -1040 ;  /* 0xe410e41039577430 */ /* 0x000fe20000000000 */
[----:B------:R-:W-:Y:S02]  /*4830*/  LOP3.LUT R83, R22, 0x64006400, RZ, 0xfc, !PT ;  /* 0x6400640016537812 */ /* 0x000fe400078efcff */
        /* <DEDUP_REMOVED lines=183> */
.L_x_2094:
[----:B------:R-:W-:Y:S05]  /*53b0*/  @!P1 BRA `(.L_x_2095) ;  /* 0x0000000800809947 */ /* 0x000fea0003800000 */
[----:B------:R-:W-:-:S04]  /*53c0*/  PRMT R4, R40, 0x9910, RZ ;  /* 0x0000991028047816 */ /* 0x000fc800000000ff */
        /* <DEDUP_REMOVED lines=80> */
.L_x_2096:
        /* <DEDUP_REMOVED lines=79> */
.L_x_2095:
[----:B------:R-:W-:Y:S01]  /*5dc0*/  VIADD R39, R39, 0x20 ;  /* 0x0000002027277836 */ /* 0x000fe20000000000 */
[----:B------:R-:W-:Y:S01]  /*5dd0*/  UIADD3 UR4, UPT, UPT, UR4, 0x40, URZ ;  /* 0x0000004004047890 */ /* 0x000fe2000fffe0ff */
[----:B------:R-:W-:-:S03]  /*5de0*/  IMAD.WIDE R24, R37, 0x4, R2 ;  /* 0x0000000425187825 */ /* 0x000fc600078e0202 */
[----:B------:R-:W-:-:S13]  /*5df0*/  ISETP.GE.AND P1, PT, R39, R26, PT ;  /* 0x0000001a2700720c */ /* 0x000fda0003f26270 */
[----:B------:R-:W-:Y:S05]  /*5e00*/  @!P1 BRA `(.L_x_2097) ;  /* 0xffffffe0000c9947 */ /* 0x000fea000383ffff */
.L_x_2093:
[----:B------:R-:W0:Y:S01]  /*5e10*/  S2R R0, SR_CTAID.X ;  /* 0x0000000000007919 */ /* 0x000e220000002500 */
[----:B------:R-:W2:Y:S01]  /*5e20*/  LDC.64 R4, c[0x0][0x3a0] ;  /* 0x0000e800ff047b82 */ /* 0x000ea20000000a00 */
[----:B------:R-:W-:Y:S02]  /*5e30*/  IMAD R42, R42, 0x3, RZ ;  /* 0x000000032a2a7824 */ /* 0x000fe400078e02ff */
[----:B-1----:R-:W-:Y:S01]  /*5e40*/  HMUL2 R7, R32, R41.H0_H0 ;  /* 0x2000002920077232 */ /* 0x002fe20000000000 */
[----:B------:R-:W0:Y:S02]  /*5e50*/  S2R R3, SR_TID.X ;  /* 0x0000000000037919 */ /* 0x000e240000002100 */
[----:B0-----:R-:W-:-:S05]  /*5e60*/  LEA R0, R0, R3, 0x5 ;  /* 0x0000000300007211 */ /* 0x001fca00078e28ff */
[----:B------:R-:W-:-:S04]  /*5e70*/  IMAD.SHL.U32 R0, R0, 0x4, RZ ;  /* 0x0000000400007824 */ /* 0x000fc800078e00ff */
[----:B------:R-:W-:-:S04]  /*5e80*/  IMAD R3, R42, R37, R0 ;  /* 0x000000252a037224 */ /* 0x000fc800078e0200 */
[----:B--2---:R-:W-:-:S05]  /*5e90*/  IMAD.WIDE R4, R3, 0x2, R4 ;  /* 0x0000000203047825 */ /* 0x004fca00078e0204 */
        /* <DEDUP_REMOVED lines=10> */
.L_x_2101:
[----:B------:R-:W0:Y:S02]  /*5f40*/  LDS R2, [R0] ;  /* 0x0000000000027984 */ /* 0x000e240000000800 */
[----:B0-----:R-:W-:-:S05]  /*5f50*/  HFMA2 R3, R2, 1, 1, R7 ;  /* 0x3c003c0002037831 */ /* 0x001fca0000000007 */
[----:B------:R-:W0:Y:S02]  /*5f60*/  ATOMS.CAST.SPIN P1, [R0], R2, R3 ;  /* 0x000000020000758d */ /* 0x000e240001820003 */
[----:B0-----:R-:W-:Y:S05]  /*5f70*/  @!P1 BRA `(.L_x_2101) ;  /* 0xfffffffc00f09947 */ /* 0x001fea000383ffff */
[----:B------:R-:W-:Y:S05]  /*5f80*/  BRA `(.L_x_2099) ;  /* 0x00000000000c7947 */ /* 0x000fea0003800000 */
.L_x_2100:
[----:B------:R-:W2:Y:S02]  /*5f90*/  LD.E R0, desc[UR10][R4.64] ;  /* 0x0000000a04007980 */ /* 0x000ea4000c101900 */
[----:B--2---:R-:W-:-:S05]  /*5fa0*/  IADD3 R3, PT, PT, R7, R0, RZ ;  /* 0x0000000007037210 */ /* 0x004fca0007ffe0ff */
[----:B------:R0:W-:Y:S02]  /*5fb0*/  ST.E desc[UR10][R4.64], R3 ;  /* 0x0000000304007985 */ /* 0x0001e4000c10190a */
.L_x_2099:
[----:B------:R-:W-:Y:S05]  /*5fc0*/  BSYNC.RECONVERGENT B0 ;  /* 0x0000000000007941 */ /* 0x000fea0003800200 */
.L_x_2098:
[----:B------:R1:W-:Y:S01]  /*5fd0*/  ATOM.E.ADD.F16x2.RN.STRONG.GPU P1, RZ, desc[UR10][R4.64+0x4], R31 ;  /* 0x8000041f04ff79a2 */ /* 0x0003e2000c12e10a */
[----:B------:R-:W-:Y:S04]  /*5fe0*/  BSSY.RECONVERGENT B0, `(.L_x_2102) ;  /* 0x000000e000007945 */ /* 0x000fe80003800200 */
[----:B-1----:R-:W-:Y:S05]  /*5ff0*/  @P1 BRA `(.L_x_2103) ;  /* 0x0000000000301947 */ /* 0x002fea0003800000 */
[----:B------:R-:W1:Y:S02]  /*6000*/  QSPC.E.S P1, RZ, [R4+0x4] ;  /* 0x0000040004ff73aa */ /* 0x000e640000020500 */
[----:B-1----:R-:W-:Y:S05]  /*6010*/  @!P1 BRA `(.L_x_2104) ;  /* 0x00000000001c9947 */ /* 0x002fea0003800000 */
[----:B------:R-:W-:-:S05]  /*6020*/  IMAD.MOV.U32 R2, RZ, RZ, R4 ;  /* 0x000000ffff027224 */ /* 0x000fca00078e0004 */
[----:B------:R-:W-:-:S07]  /*6030*/  MOV R0, R2 ;  /* 0x0000000200007202 */ /* 0x000fce0000000f00 */
.L_x_2105:
[----:B------:R-:W0:Y:S02]  /*6040*/  LDS R2, [R0+0x4] ;  /* 0x0000040000027984 */ /* 0x000e240000000800 */
[----:B0-----:R-:W-:-:S05]  /*6050*/  HADD2 R3, R2, R31 ;  /* 0x0000001f02037230 */ /* 0x001fca0000000000 */
[----:B------:R-:W0:Y:S02]  /*6060*/  ATOMS.CAST.SPIN P1, [R0+0x4], R2, R3 ;  /* 0x000004020000758d */ /* 0x000e240001820003 */
[----:B0-----:R-:W-:Y:S05]  /*6070*/  @!P1 BRA `(.L_x_2105) ;  /* 0xfffffffc00f09947 */ /* 0x001fea000383ffff */
[----:B------:R-:W-:Y:S05]  /*6080*/  BRA `(.L_x_2103) ;  /* 0x00000000000c7947 */ /* 0x000fea0003800000 */
.L_x_2104:
[----:B------:R-:W0:Y:S02]  /*6090*/  LD.E R0, desc[UR10][R4.64+0x4] ;  /* 0x0000040a04007980 */ /* 0x000e24000c101900 */
[----:B0-----:R-:W-:-:S05]  /*60a0*/  IADD3 R3, PT, PT, R31, R0, RZ ;  /* 0x000000001f037210 */ /* 0x001fca0007ffe0ff */
[----:B------:R1:W-:Y:S02]  /*60b0*/  ST.E desc[UR10][R4.64+0x4], R3 ;  /* 0x0000040304007985 */ /* 0x0003e4000c10190a */
.L_x_2103:
[----:B------:R-:W-:Y:S05]  /*60c0*/  BSYNC.RECONVERGENT B0 ;  /* 0x0000000000007941 */ /* 0x000fea0003800200 */
.L_x_2102:
        /* <DEDUP_REMOVED lines=11> */
.L_x_2109:
[----:B------:R-:W0:Y:S02]  /*6180*/  LDS R2, [R0] ;  /* 0x0000000000027984 */ /* 0x000e240000000800 */
[----:B0-----:R-:W-:-:S05]  /*6190*/  HFMA2 R3, R2, 1, 1, R7 ;  /* 0x3c003c0002037831 */ /* 0x001fca0000000007 */
[----:B------:R-:W0:Y:S02]  /*61a0*/  ATOMS.CAST.SPIN P0, [R0], R2, R3 ;  /* 0x000000020000758d */ /* 0x000e240001800003 */
[----:B0-----:R-:W-:Y:S05]  /*61b0*/  @!P0 BRA `(.L_x_2109) ;  /* 0xfffffffc00f08947 */ /* 0x001fea000383ffff */
[----:B------:R-:W-:Y:S05]  /*61c0*/  BRA `(.L_x_2107) ;  /* 0x00000000000c7947 */ /* 0x000fea0003800000 */
.L_x_2108:
[----:B------:R-:W2:Y:S02]  /*61d0*/  LD.E R0, desc[UR10][R4.64] ;  /* 0x0000000a04007980 */ /* 0x000ea4000c101900 */
[----:B--2---:R-:W-:-:S05]  /*61e0*/  IADD3 R3, PT, PT, R7, R0, RZ ;  /* 0x0000000007037210 */ /* 0x004fca0007ffe0ff */
[----:B------:R0:W-:Y:S02]  /*61f0*/  ST.E desc[UR10][R4.64], R3 ;  /* 0x0000000304007985 */ /* 0x0001e4000c10190a */
.L_x_2107:
[----:B------:R-:W-:Y:S05]  /*6200*/  BSYNC.RECONVERGENT B0 ;  /* 0x0000000000007941 */ /* 0x000fea0003800200 */
.L_x_2106:
[----:B------:R1:W-:Y:S01]  /*6210*/  ATOM.E.ADD.F16x2.RN.STRONG.GPU P0, RZ, desc[UR10][R4.64+0x4], R29 ;  /* 0x8000041d04ff79a2 */ /* 0x0003e2000c10e10a */
[----:B------:R-:W-:Y:S04]  /*6220*/  BSSY.RECONVERGENT B0, `(.L_x_2110) ;  /* 0x000000e000007945 */ /* 0x000fe80003800200 */
[----:B-1----:R-:W-:Y:S05]  /*6230*/  @P0 BRA `(.L_x_2111) ;  /* 0x0000000000300947 */ /* 0x002fea0003800000 */
[----:B------:R-:W1:Y:S02]  /*6240*/  QSPC.E.S P0, RZ, [R4+0x4] ;  /* 0x0000040004ff73aa */ /* 0x000e640000000500 */
[----:B-1----:R-:W-:Y:S05]  /*6250*/  @!P0 BRA `(.L_x_2112) ;  /* 0x00000000001c8947 */ /* 0x002fea0003800000 */
[----:B------:R-:W-:-:S05]  /*6260*/  IMAD.MOV.U32 R2, RZ, RZ, R4 ;  /* 0x000000ffff027224 */ /* 0x000fca00078e0004 */
[----:B------:R-:W-:-:S07]  /*6270*/  MOV R0, R2 ;  /* 0x0000000200007202 */ /* 0x000fce0000000f00 */
.L_x_2113:
[----:B------:R-:W0:Y:S02]  /*6280*/  LDS R2, [R0+0x4] ;  /* 0x0000040000027984 */ /* 0x000e240000000800 */
[----:B0-----:R-:W-:-:S05]  /*6290*/  HADD2 R3, R2, R29 ;  /* 0x0000001d02037230 */ /* 0x001fca0000000000 */
[----:B------:R-:W0:Y:S02]  /*62a0*/  ATOMS.CAST.SPIN P0, [R0+0x4], R2, R3 ;  /* 0x000004020000758d */ /* 0x000e240001800003 */
[----:B0-----:R-:W-:Y:S05]  /*62b0*/  @!P0 BRA `(.L_x_2113) ;  /* 0xfffffffc00f08947 */ /* 0x001fea000383ffff */
[----:B------:R-:W-:Y:S05]  /*62c0*/  BRA `(.L_x_2111) ;  /* 0x00000000000c7947 */ /* 0x000fea0003800000 */
.L_x_2112:
[----:B------:R-:W0:Y:S02]  /*62d0*/  LD.E R0, desc[UR10][R4.64+0x4] ;  /* 0x0000040a04007980 */ /* 0x000e24000c101900 */
[----:B0-----:R-:W-:-:S05]  /*62e0*/  IADD3 R3, PT, PT, R29, R0, RZ ;  /* 0x000000001d037210 */ /* 0x001fca0007ffe0ff */
[----:B------:R1:W-:Y:S02]  /*62f0*/  ST.E desc[UR10][R4.64+0x4], R3 ;  /* 0x0000040304007985 */ /* 0x0003e4000c10190a */
.L_x_2111:
[----:B------:R-:W-:Y:S05]  /*6300*/  BSYNC.RECONVERGENT B0 ;  /* 0x0000000000007941 */ /* 0x000fea0003800200 */
.L_x_2110:
        /* <DEDUP_REMOVED lines=12> */
.L_x_2117:
[----:B------:R-:W0:Y:S02]  /*63d0*/  LDS R2, [R0] ;  /* 0x0000000000027984 */ /* 0x000e240000000800 */
[----:B0-----:R-:W-:-:S05]  /*63e0*/  HFMA2 R3, R2, 1, 1, R7 ;  /* 0x3c003c0002037831 */ /* 0x001fca0000000007 */
[----:B------:R-:W0:Y:S02]  /*63f0*/  ATOMS.CAST.SPIN P0, [R0], R2, R3 ;  /* 0x000000020000758d */ /* 0x000e240001800003 */
[----:B0-----:R-:W-:Y:S05]  /*6400*/  @!P0 BRA `(.L_x_2117) ;  /* 0xfffffffc00f08947 */ /* 0x001fea000383ffff */
[----:B------:R-:W-:Y:S05]  /*6410*/  BRA `(.L_x_2115) ;  /* 0x00000000000c7947 */ /* 0x000fea0003800000 */
.L_x_2116:
[----:B------:R-:W2:Y:S02]  /*6420*/  LD.E R0, desc[UR10][R4.64] ;  /* 0x0000000a04007980 */ /* 0x000ea4000c101900 */
[----:B--2---:R-:W-:-:S05]  /*6430*/  IADD3 R3, PT, PT, R7, R0, RZ ;  /* 0x0000000007037210 */ /* 0x004fca0007ffe0ff */
[----:B------:R0:W-:Y:S02]  /*6440*/  ST.E desc[UR10][R4.64], R3 ;  /* 0x0000000304007985 */ /* 0x0001e4000c10190a */
.L_x_2115:
[----:B------:R-:W-:Y:S05]  /*6450*/  BSYNC.RECONVERGENT B0 ;  /* 0x0000000000007941 */ /* 0x000fea0003800200 */
.L_x_2114:
[----:B------:R1:W-:Y:S02]  /*6460*/  ATOM.E.ADD.F16x2.RN.STRONG.GPU P0, RZ, desc[UR10][R4.64+0x4], R27 ;  /* 0x8000041b04ff79a2 */ /* 0x0003e4000c10e10a */
[----:B-1----:R-:W-:Y:S05]  /*6470*/  @P0 EXIT ;  /* 0x000000000000094d */ /* 0x002fea0003800000 */
[----:B------:R-:W1:Y:S02]  /*6480*/  QSPC.E.S P0, RZ, [R4+0x4] ;  /* 0x0000040004ff73aa */ /* 0x000e640000000500 */
[----:B-1----:R-:W-:Y:S05]  /*6490*/  @!P0 BRA `(.L_x_2118) ;  /* 0x00000000001c8947 */ /* 0x002fea0003800000 */
[----:B------:R-:W-:-:S05]  /*64a0*/  IMAD.MOV.U32 R2, RZ, RZ, R4 ;  /* 0x000000ffff027224 */ /* 0x000fca00078e0004 */
[----:B------:R-:W-:-:S07]  /*64b0*/  MOV R0, R2 ;  /* 0x0000000200007202 */ /* 0x000fce0000000f00 */
.L_x_2119:
[----:B------:R-:W0:Y:S02]  /*64c0*/  LDS R2, [R0+0x4] ;  /* 0x0000040000027984 */ /* 0x000e240000000800 */
[----:B0-----:R-:W-:-:S05]  /*64d0*/  HADD2 R3, R2, R27 ;  /* 0x0000001b02037230 */ /* 0x001fca0000000000 */
[----:B------:R-:W0:Y:S02]  /*64e0*/  ATOMS.CAST.SPIN P0, [R0+0x4], R2, R3 ;  /* 0x000004020000758d */ /* 0x000e240001800003 */
[----:B0-----:R-:W-:Y:S05]  /*64f0*/  @!P0 BRA `(.L_x_2119) ;  /* 0xfffffffc00f08947 */ /* 0x001fea000383ffff */
[----:B------:R-:W-:Y:S05]  /*6500*/  EXIT ;  /* 0x000000000000794d */ /* 0x000fea0003800000 */
.L_x_2118:
[----:B------:R-:W0:Y:S02]  /*6510*/  LD.E R0, desc[UR10][R4.64+0x4] ;  /* 0x0000040a04007980 */ /* 0x000e24000c101900 */
[----:B0-----:R-:W-:-:S05]  /*6520*/  IADD3 R3, PT, PT, R27, R0, RZ ;  /* 0x000000001b037210 */ /* 0x001fca0007ffe0ff */
[----:B------:R-:W-:Y:S01]  /*6530*/  ST.E desc[UR10][R4.64+0x4], R3 ;  /* 0x0000040304007985 */ /* 0x000fe2000c10190a */
[----:B------:R-:W-:Y:S05]  /*6540*/  EXIT ;  /* 0x000000000000794d */ /* 0x000fea0003800000 */
.L_x_2120:
        /* <DEDUP_REMOVED lines=11> */
.L_x_3945:


//--------------------- .text._Z23gemm_half_q_half_kernelILi3ELi16ELb1ELb1ELi32EEvPK6__halfPKjS4_S2_PS0_iiiiPKtS7_iiiiiibS2_i --------------------------
	.section	.text._Z23gemm_half_q_half_kernelILi3ELi16ELb1ELb1ELi32EEvPK6__halfPKjS4_S2_PS0_iiiiPKtS7_iiiiiibS2_i,"ax",@progbits
	.align	128
        .global         _Z23gemm_half_q_half_kernelILi3ELi16ELb1ELb1ELi32EEvPK6__halfPKjS4_S2_PS0_iiiiPKtS7_iiiiiibS2_i
        .type           _Z23gemm_half_q_half_kernelILi3ELi16ELb1ELb1ELi32EEvPK6__halfPKjS4_S2_PS0_iiiiPKtS7_iiiiiibS2_i,@function
        .size           _Z23gemm_half_q_half_kernelILi3ELi16ELb1ELb1ELi32EEvPK6__halfPKjS4_S2_PS0_iiiiPKtS7_iiiiiibS2_i,(.L_x_3946 - _Z23gemm_half_q_half_kernelILi3ELi16ELb1ELb1ELi32EEvPK6__halfPKjS4_S2_PS0_iiiiPKtS7_iiiiiibS2_i)
        .other          _Z23gemm_half_q_half_kernelILi3ELi16ELb1ELb1ELi32EEvPK6__halfPKjS4_S2_PS0_iiiiPKtS7_iiiiiibS2_i,@"STO_CUDA_ENTRY STV_DEFAULT"
_Z23gemm_half_q_half_kernelILi3ELi16ELb1ELb1ELi32EEvPK6__halfPKjS4_S2_PS0_iiiiPKtS7_iiiiiibS2_i:
.text._Z23gemm_half_q_half_kernelILi3ELi16ELb1ELb1ELi32EEvPK6__halfPKjS4_S2_PS0_iiiiPKtS7_iiiiiibS2_i:
        /* <DEDUP_REMOVED lines=28> */
.L_x_2121:
[----:B------:R-:W-:Y:S01]  /*01c0*/  PRMT R2, R8, 0x9910, RZ ;  /* 0x0000991008027816 */ /* 0x000fe200000000ff */
[----:B------:R-:W-:-:S03]  /*01d0*/  IMAD.SHL.U32 R3, R7, 0x20, RZ ;  /* 0x0000002007037824 */ /* 0x000fc600078e00ff */
[----:B------:R-:W-:Y:S02]  /*01e0*/  ISETP.NE.AND P0, PT, R2, RZ, PT ;  /* 0x000000ff0200720c */ /* 0x000fe40003f05270 */
[----:B------:R-:W-:-:S11]  /*01f0*/  VIADDMNMX R4, R3, 0x20, R0, PT ;  /* 0x0000002003047846 */ /* 0x000fd60003800100 */
[----:B------:R-:W-:Y:S05]  /*0200*/  @!P0 EXIT ;  /* 0x000000000000894d */ /* 0x000fea0003800000 */
[----:B------:R-:W-:Y:S01]  /*0210*/  IMAD.IADD R5, R3, 0x1, R6 ;  /* 0x0000000103057824 */ /* 0x000fe200078e0206 */
[----:B------:R-:W-:Y:S01]  /*0220*/  BSSY.RECONVERGENT B0, `(.L_x_2122) ;  /* 0x00000b7000007945 */ /* 0x000fe20003800200 */
[----:B------:R-:W-:Y:S01]  /*0230*/  IMAD.SHL.U32 R9, R88, 0x80, RZ ;  /* 0x0000008058097824 */ /* 0x000fe200078e00ff */
        /* <DEDUP_REMOVED lines=26> */
[----:B-1----:R-:W-:-:S10]  /*03e0*/  IMAD.IADD R18, R12, 0x1, R0 ;  /* 0x000000010c127824 */ /* 0x002fd400078e0200 */
[----:B------:R-:W-:Y:S05]  /*03f0*/  @P0 BRA `(.L_x_2125) ;  /* 0x0000000000ec0947 */ /* 0x000fea0003800000 */
[----:B------:R-:W-:Y:S01]  /*0400*/  IMAD.MOV R10, RZ, RZ, -R19 ;  /* 0x000000ffff0a7224 */ /* 0x000fe200078e0a13 */
[----:B------:R-:W-:-:S04]  /*0410*/  PLOP3.LUT P0, PT, PT, PT, PT, 0x80, 0x8 ;  /* 0x000000000008781c */ /* 0x000fc80003f0f070 */
[----:B------:R-:W-:-:S13]  /*0420*/  ISETP.GT.AND P2, PT, R10, 0x3, PT ;  /* 0x000000030a00780c */ /* 0x000fda0003f44270 */
[----:B------:R-:W-:Y:S05]  /*0430*/  @!P2 BRA `(.L_x_2126) ;  /* 0x000000000084a947 */ /* 0x000fea0003800000 */
[----:B------:R-:W-:-:S13]  /*0440*/  PLOP3.LUT P0, PT, PT, PT, PT, 0x8, 0x80 ;  /* 0x000000000080781c */ /* 0x000fda0003f0e170 */
.L_x_2127:
[----:B------:R-:W-:Y:S01]  /*0450*/  IADD3 R11, P2, PT, R5, R18, RZ ;  /* 0x00000012050b7210 */ /* 0x000fe20007f5e0ff */
[----:B------:R-:W-:-:S03]  /*0460*/  IMAD.IADD R12, R18, 0x1, R0 ;  /* 0x00000001120c7824 */ /* 0x000fc600078e0200 */
[----:B------:R-:W-:Y:S01]  /*0470*/  LEA.HI.X.SX32 R18, R18, RZ, 0x1, P2 ;  /* 0x000000ff12127211 */ /* 0x000fe200010f0eff */
[----:B------:R-:W-:Y:S01]  /*0480*/  IMAD.IADD R13, R12, 0x1, R0 ;  /* 0x000000010c0d7824 */ /* 0x000fe200078e0200 */
[----:B------:R-:W-:Y:S02]  /*0490*/  LEA R10, P2, R11, UR4, 0x1 ;  /* 0x000000040b0a7c11 */ /* 0x000fe4000f8408ff */
[----:B------:R-:W-:Y:S02]  /*04a0*/  IADD3 R16, P3, PT, R5, R12, RZ ;  /* 0x0000000c05107210 */ /* 0x000fe40007f7e0ff */
[----:B------:R-:W-:Y:S02]  /*04b0*/  LEA.HI.X R11, R11, UR5, R18, 0x1, P2 ;  /* 0x000000050b0b7c11 */ /* 0x000fe400090f0c12 */
[----:B------:R-:W-:Y:S02]  /*04c0*/  IADD3 R18, PT, PT, R13, R0, RZ ;  /* 0x000000000d127210 */ /* 0x000fe40007ffe0ff */
[----:B------:R-:W-:-:S02]  /*04d0*/  IADD3 R15, P4, PT, R5, R13, RZ ;  /* 0x0000000d050f7210 */ /* 0x000fc40007f9e0ff */
[----:B------:R-:W-:Y:S01]  /*04e0*/  LEA.HI.X.SX32 R21, R12, RZ, 0x1, P3 ;  /* 0x000000ff0c157211 */ /* 0x000fe200018f0eff */
[----:B------:R-:W2:Y:S01]  /*04f0*/  LDG.E.U16.CONSTANT R11, desc[UR6][R10.64] ;  /* 0x000000060a0b7981 */ /* 0x000ea2000c1e9500 */
[C---:B------:R-:W-:Y:S02]  /*0500*/  LEA R12, P2, R16.reuse, UR4, 0x1 ;  /* 0x00000004100c7c11 */ /* 0x040fe4000f8408ff */
        /* <DEDUP_REMOVED lines=20> */
.L_x_2126:
        /* <DEDUP_REMOVED lines=19> */
[----:B0-----:R-:W-:-:S07]  /*0780*/  VIADD R20, R20, 0x80 ;  /* 0x0000008014147836 */ /* 0x001fce0000000000 */
.L_x_2128:
[----:B------:R-:W-:-:S13]  /*0790*/  ISETP.EQ.AND P2, PT, R19, RZ, PT ;  /* 0x000000ff1300720c */ /* 0x000fda0003f42270 */
[----:B------:R-:W-:Y:S05]  /*07a0*/  @!P0 BRA P2, `(.L_x_2123) ;  /* 0x0000000400788947 */ /* 0x000fea0001000000 */
.L_x_2125:
        /* <DEDUP_REMOVED lines=11> */
[----:B------:R-:W-:Y:S05]  /*0860*/  BRA `(.L_x_2123) ;  /* 0x0000000400487947 */ /* 0x000fea0003800000 */
.L_x_2124:
[----:B------:R-:W-:-:S04]  /*0870*/  LEA R10, P0, R5, UR8, 0x1 ;  /* 0x00000008050a7c11 */ /* 0x000fc8000f8008ff */
[----:B------:R-:W-:Y:S01]  /*0880*/  LEA.HI.X R11, R5, UR9, RZ, 0x1, P0 ;  /* 0x00000009050b7c11 */ /* 0x000fe200080f0cff */
[----:B------:R-:W-:Y:S01]  /*0890*/  IMAD.MOV R19, RZ, RZ, -R8 ;  /* 0x000000ffff137224 */ /* 0x000fe200078e0a08 */
[----:B------:R-:W0:Y:S03]  /*08a0*/  LDCU.64 UR8, c[0x0][0x380] ;  /* 0x00007000ff0877ac */ /* 0x000e260008000a00 */
[----:B------:R1:W5:Y:S01]  /*08b0*/  LDG.E.U16.CONSTANT R5, desc[UR6][R10.64] ;  /* 0x000000060a057981 */ /* 0x000362000c1e9500 */
[----:B------:R-:W-:Y:S01]  /*08c0*/  ISETP.GE.AND P0, PT, R19, RZ, PT ;  /* 0x000000ff1300720c */ /* 0x000fe20003f06270 */
[----:B------:R-:W-:-:S04]  /*08d0*/  IMAD R20, R87, R0, RZ ;  /* 0x0000000057147224 */ /* 0x000fc800078e02ff */
[----:B------:R-:W-:-:S08]  /*08e0*/  IMAD R20, R20, 0x3, RZ ;  /* 0x0000000314147824 */ /* 0x000fd000078e02ff */
        /* <DEDUP_REMOVED lines=8> */
.L_x_2131:
[----:B-----5:R-:W-:Y:S01]  /*0970*/  IADD3 R11, P2, PT, R5, R20, RZ ;  /* 0x00000014050b7210 */ /* 0x020fe20007f5e0ff */
[----:B------:R-:W-:-:S03]  /*0980*/  IMAD.IADD R12, R20, 0x1, R0 ;  /* 0x00000001140c7824 */ /* 0x000fc600078e0200 */
[----:B------:R-:W-:Y:S01]  /*0990*/  LEA.HI.X.SX32 R20, R20, RZ, 0x1, P2 ;  /* 0x000000ff14147211 */ /* 0x000fe200010f0eff */
[C---:B------:R-:W-:Y:S01]  /*09a0*/  IMAD.IADD R13, R12.reuse, 0x1, R0 ;  /* 0x000000010c0d7824 */ /* 0x040fe200078e0200 */
[----:B-1----:R-:W-:Y:S02]  /*09b0*/  LEA R10, P2, R11, UR4, 0x1 ;  /* 0x000000040b0a7c11 */ /* 0x002fe4000f8408ff */
[----:B------:R-:W-:Y:S02]  /*09c0*/  IADD3 R16, P3, PT, R5, R12, RZ ;  /* 0x0000000c05107210 */ /* 0x000fe40007f7e0ff */
[----:B------:R-:W-:Y:S01]  /*09d0*/  LEA.HI.X R11, R11, UR5, R20, 0x1, P2 ;  /* 0x000000050b0b7c11 */ /* 0x000fe200090f0c14 */
[----:B------:R-:W-:Y:S01]  /*09e0*/  IMAD.IADD R20, R13, 0x1, R0 ;  /* 0x000000010d147824 */ /* 0x000fe200078e0200 */
[----:B------:R-:W-:Y:S02]  /*09f0*/  IADD3 R15, P4, PT, R5, R13, RZ ;  /* 0x0000000d050f7210 */ /* 0x000fe40007f9e0ff */
[----:B------:R-:W-:-:S02]  /*0a00*/  LEA.HI.X.SX32 R21, R12, RZ, 0x1, P3 ;  /* 0x000000ff0c157211 */ /* 0x000fc400018f0eff */
[C---:B------:R-:W-:Y:S01]  /*0a10*/  LEA R12, P2, R16.reuse, UR4, 0x1 ;  /* 0x00000004100c7c11 */ /* 0x040fe2000f8408ff */
[----:B------:R-:W2:Y:S01]  /*0a20*/  LDG.E.U16.CONSTANT R11, desc[UR6][R10.64] ;  /* 0x000000060a0b7981 */ /* 0x000ea2000c1e9500 */
[----:B------:R-:W-:Y:S02]  /*0a30*/  IADD3 R17, P5, PT, R5, R20, RZ ;  /* 0x0000001405117210 */ /* 0x000fe40007fbe0ff */
[----:B------:R-:W-:Y:S02]  /*0a40*/  LEA.HI.X.SX32 R24, R13, RZ, 0x1, P4 ;  /* 0x000000ff0d187211 */ /* 0x000fe400020f0eff */
[----:B------:R-:W-:Y:S02]  /*0a50*/  LEA.HI.X R13, R16, UR5, R21, 0x1, P2 ;  /* 0x00000005100d7c11 */ /* 0x000fe400090f0c15 */
[----:B------:R-:W-:Y:S02]  /*0a60*/  LEA R14, P3, R15, UR4, 0x1 ;  /* 0x000000040f0e7c11 */ /* 0x000fe4000f8608ff */
[----:B------:R-:W-:-:S02]  /*0a70*/  LEA.HI.X.SX32 R22, R20, RZ, 0x1, P5 ;  /* 0x000000ff14167211 */ /* 0x000fc400028f0eff */
        /* <DEDUP_REMOVED lines=15> */
.L_x_2130:
[----:B------:R-:W-:-:S05]  /*0b70*/  IMAD.MOV R10, RZ, RZ, -R19 ;  /* 0x000000ffff0a7224 */ /* 0x000fca00078e0a13 */
        /* <DEDUP_REMOVED lines=20> */
.L_x_2132:
[----:B------:R-:W-:-:S13]  /*0cc0*/  ISETP.NE.OR P0, PT, R19, RZ, P0 ;  /* 0x000000ff1300720c */ /* 0x000fda0000705670 */
[----:B------:R-:W-:Y:S05]  /*0cd0*/  @!P0 BRA `(.L_x_2123) ;  /* 0x00000000002c8947 */ /* 0x000fea0003800000 */
.L_x_2129:
[----:B-----5:R-:W-:-:S04]  /*0ce0*/  IADD3 R11, P0, PT, R5, R20, RZ ;  /* 0x00000014050b7210 */ /* 0x020fc80007f1e0ff */
[----:B------:R-:W-:Y:S02]  /*0cf0*/  LEA.HI.X.SX32 R12, R20, RZ, 0x1, P0 ;  /* 0x000000ff140c7211 */ /* 0x000fe400000f0eff */
[----:B0-----:R-:W-:-:S04]  /*0d00*/  LEA R10, P0, R11, UR8, 0x1 ;  /* 0x000000080b0a7c11 */ /* 0x001fc8000f8008ff */
        /* <DEDUP_REMOVED lines=8> */
.L_x_2123:
[----:B0-----:R-:W-:Y:S05]  /*0d90*/  BSYNC.RECONVERGENT B0 ;  /* 0x0000000000007941 */ /* 0x001fea0003800200 */
.L_x_2122:
[----:B-----5:R-:W0:Y:S02]  /*0da0*/  LDC R5, c[0x0][0x3ac] ;  /* 0x0000eb00ff057b82 */ /* 0x020e240000000800 */
        /* <DEDUP_REMOVED lines=10> */
[----:B------:R-:W-:-:S04]  /*0e50*/  IMAD R9, R8, 0x3, R9 ;  /* 0x0000000308097824 */ /* 0x000fc800078e0209 */
[----:B------:R-:W-:-:S08]  /*0e60*/  IMAD R19, R6, 0x4, R9 ;  /* 0x0000000406137824 */ /* 0x000fd000078e0209 */
[----:B------:R-:W-:Y:S05]  /*0e70*/  @P0 BRA `(.L_x_2134) ;  /* 0x00000000008c0947 */ /* 0x000fea0003800000 */
[----:B------:R-:W-:Y:S01]  /*0e80*/  IMAD.MOV R8, RZ, RZ, -R18 ;  /* 0x000000ffff087224 */ /* 0x000fe200078e0a12 */
[----:B------:R-:W-:-:S04]  /*0e90*/  PLOP3.LUT P0, PT, PT, PT, PT, 0x80, 0x8 ;  /* 0x000000000008781c */ /* 0x000fc80003f0f070 */
[----:B------:R-:W-:-:S13]  /*0ea0*/  ISETP.GT.AND P2, PT, R8, 0x3, PT ;  /* 0x000000030800780c */ /* 0x000fda0003f44270 */
[----:B------:R-:W-:Y:S05]  /*0eb0*/  @!P2 BRA `(.L_x_2135) ;  /* 0x000000000044a947 */ /* 0x000fea0003800000 */
[----:B------:R-:W0:Y:S01]  /*0ec0*/  LDC.64 R16, c[0x0][0x3a0] ;  /* 0x0000e800ff107b82 */ /* 0x000e220000000a00 */
[----:B------:R-:W-:-:S13]  /*0ed0*/  PLOP3.LUT P0, PT, PT, PT, PT, 0x8, 0x80 ;  /* 0x000000000080781c */ /* 0x000fda0003f0e170 */
.L_x_2136:
[C---:B-1----:R-:W-:Y:S01]  /*0ee0*/  IMAD.IADD R10, R19.reuse, 0x1, R5 ;  /* 0x00000001130a7824 */ /* 0x042fe200078e0205 */
[----:B------:R-:W-:Y:S01]  /*0ef0*/  IADD3 R18, PT, PT, R18, 0x4, RZ ;  /* 0x0000000412127810 */ /* 0x000fe20007ffe0ff */
[----:B0-----:R-:W-:-:S03]  /*0f00*/  IMAD.WIDE R8, R19, 0x2, R16 ;  /* 0x0000000213087825 */ /* 0x001fc600078e0210 */
[----:B------:R-:W-:Y:S01]  /*0f10*/  ISETP.GE.AND P2, PT, R18, -0x3, PT ;  /* 0xfffffffd1200780c */ /* 0x000fe20003f46270 */
[C---:B------:R-:W-:Y:S01]  /*0f20*/  IMAD.IADD R12, R10.reuse, 0x1, R5 ;  /* 0x000000010a0c7824 */ /* 0x040fe200078e0205 */
[----:B------:R1:W-:Y:S01]  /*0f30*/  STG.E.64 desc[UR6][R8.64], RZ ;  /* 0x000000ff08007986 */ /* 0x0003e2000c101b06 */
[----:B------:R-:W-:-:S04]  /*0f40*/  IMAD.WIDE R10, R10, 0x2, R16 ;  /* 0x000000020a0a7825 */ /* 0x000fc800078e0210 */
        /* <DEDUP_REMOVED lines=8> */
.L_x_2135:
[----:B-1----:R-:W-:-:S05]  /*0fd0*/  IMAD.MOV R8, RZ, RZ, -R18 ;  /* 0x000000ffff087224 */ /* 0x002fca00078e0a12 */
        /* <DEDUP_REMOVED lines=11> */
.L_x_2137:
[----:B------:R-:W-:-:S13]  /*1090*/  ISETP.NE.OR P0, PT, R18, RZ, P0 ;  /* 0x000000ff1200720c */ /* 0x000fda0000705670 */
[----:B------:R-:W-:Y:S05]  /*10a0*/  @!P0 BRA `(.L_x_2133) ;  /* 0x00000000001c8947 */ /* 0x000fea0003800000 */
.L_x_2134:
[----:B0-----:R-:W0:Y:S02]  /*10b0*/  LDC.64 R8, c[0x0][0x3a0] ;  /* 0x0000e800ff087b82 */ /* 0x001e240000000a00 */
.L_x_2138:
[----:B0-----:R-:W-:-:S04]  /*10c0*/  IMAD.WIDE R10, R19, 0x2, R8 ;  /* 0x00000002130a7825 */ /* 0x001fc800078e0208 */
[----:B------:R-:W-:Y:S01]  /*10d0*/  VIADD R18, R18, 0x1 ;  /* 0x0000000112127836 */ /* 0x000fe20000000000 */
[----:B------:R2:W-:Y:S01]  /*10e0*/  STG.E.64 desc[UR6][R10.64], RZ ;  /* 0x000000ff0a007986 */ /* 0x0005e2000c101b06 */
[----:B------:R-:W-:-:S03]  /*10f0*/  IMAD.IADD R19, R19, 0x1, R5 ;  /* 0x0000000113137824 */ /* 0x000fc600078e0205 */
[----:B------:R-:W-:-:S13]  /*1100*/  ISETP.NE.AND P0, PT, R18, RZ, PT ;  /* 0x000000ff1200720c */ /* 0x000fda0003f05270 */
[----:B--2---:R-:W-:Y:S05]  /*1110*/  @P0 BRA `(.L_x_2138) ;  /* 0xfffffffc00e80947 */ /* 0x004fea000383ffff */
.L_x_2133:
        /* <DEDUP_REMOVED lines=9> */
[----:B0-----:R-:W0:Y:S01]  /*11b0*/  LDC.64 R8, c[0x0][0x3b8] ;  /* 0x0000ee00ff087b82 */ /* 0x001e220000000a00 */
[----:B-1----:R-:W-:-:S05]  /*11c0*/  SHF.L.U32 R11, R7, 0x6, RZ ;  /* 0x00000006070b7819 */ /* 0x002fca00000006ff */
[----:B0-----:R-:W-:-:S05]  /*11d0*/  IMAD.WIDE.U32 R10, R11, 0x2, R8 ;  /* 0x000000020b0a7825 */ /* 0x001fca00078e0008 */
[----:B------:R0:W5:Y:S01]  /*11e0*/  LDG.E.U16.CONSTANT R16, desc[UR6][R10.64] ;  /* 0x000000060a107981 */ /* 0x000162000c1e9500 */
[----:B------:R-:W-:Y:S01]  /*11f0*/  SHF.R.S32.HI R7, RZ, 0x1f, R2 ;  /* 0x0000001fff077819 */ /* 0x000fe20000011402 */
[----:B------:R-:W-:Y:S01]  /*1200*/  IMAD.SHL.U32 R6, R6, 0x10, RZ ;  /* 0x0000001006067824 */ /* 0x000fe200078e00ff */
[----:B------:R-:W-:Y:S01]  /*1210*/  UMOV UR4, URZ ;  /* 0x000000ff00047c82 */ /* 0x000fe20008000000 */
[----:B------:R-:W-:Y:S01]  /*1220*/  IMAD.MOV.U32 R19, RZ, RZ, R3 ;  /* 0x000000ffff137224 */ /* 0x000fe200078e0003 */
[----:B------:R-:W-:Y:S02]  /*1230*/  LEA.HI R7, R7, R2, RZ, 0x3 ;  /* 0x0000000207077211 */ /* 0x000fe400078f18ff */
[----:B------:R-:W-:Y:S02]  /*1240*/  LOP3.LUT R17, R6, 0x10, RZ, 0xc0, !PT ;  /* 0x0000001006117812 */ /* 0x000fe400078ec0ff */
[----:B------:R-:W-:-:S07]  /*1250*/  SHF.R.S32.HI R18, RZ, 0x3, R7 ;  /* 0x00000003ff127819 */ /* 0x000fce0000011407 */
.L_x_2140:
[----:B------:R-:W1:Y:S01]  /*1260*/  LDC.64 R6, c[0x0][0x390] ;  /* 0x0000e400ff067b82 */ /* 0x000e620000000a00 */
[----:B-----5:R-:W-:-:S04]  /*1270*/  VIADD R14, R16, UR4 ;  /* 0x00000004100e7c36 */ /* 0x020fc80008000000 */
[----:B0-----:R-:W-:-:S05]  /*1280*/  IMAD R10, R14, R5, RZ ;  /* 0x000000050e0a7224 */ /* 0x001fca00078e02ff */
[----:B------:R-:W-:-:S04]  /*1290*/  SHF.R.S32.HI R11, RZ, 0x1f, R10 ;  /* 0x0000001fff0b7819 */ /* 0x000fc8000001140a */
[----:B------:R-:W-:-:S04]  /*12a0*/  LEA.HI R11, R11, R10, RZ, 0x3 ;  /* 0x0000000a0b0b7211 */ /* 0x000fc800078f18ff */
[----:B------:R-:W-:-:S05]  /*12b0*/  LEA.HI.SX32 R11, R11, R18, 0x1d ;  /* 0x000000120b0b7211 */ /* 0x000fca00078feaff */
[----:B-1----:R-:W-:Y:S02]  /*12c0*/  IMAD.WIDE R6, R11, 0x4, R6 ;  /* 0x000000040b067825 */ /* 0x002fe400078e0206 */
[----:B------:R-:W0:Y:S04]  /*12d0*/  LDC.64 R10, c[0x0][0x398] ;  /* 0x0000e600ff0a7b82 */ /* 0x000e280000000a00 */
[----:B------:R-:W2:Y:S01]  /*12e0*/  LDG.E.CONSTANT R6, desc[UR6][R6.64] ;  /* 0x0000000606067981 */ /* 0x000ea2000c1e9900 */
[----:B------:R-:W-:-:S04]  /*12f0*/  IMAD.SHL.U32 R13, R19, 0x2, RZ ;  /* 0x00000002130d7824 */ /* 0x000fc800078e00ff */
[----:B------:R-:W-:-:S06]  /*1300*/  IMAD.WIDE.U32 R12, R13, 0x2, R8 ;  /* 0x000000020d0c7825 */ /* 0x000fcc00078e0008 */
[----:B------:R-:W3:Y:S01]  /*1310*/  LDG.E.U16.CONSTANT R12, desc[UR6][R12.64+0x2] ;  /* 0x000002060c0c7981 */ /* 0x000ee2000c1e9500 */
[----:B0-----:R-:W-:-:S06]  /*1320*/  IMAD.WIDE.U32 R10, R14, 0x2, R10 ;  /* 0x000000020e0a7825 */ /* 0x001fcc00078e000a */
[----:B------:R0:W4:Y:S01]  /*1330*/  LDG.E.U16.CONSTANT R10, desc[UR6][R10.64] ;  /* 0x000000060a0a7981 */ /* 0x000122000c1e9500 */
[----:B------:R-:W-:Y:S01]  /*1340*/  UIADD3 UR4, UPT, UPT, UR4, 0x1, URZ ;  /* 0x0000000104047890 */ /* 0x000fe2000fffe0ff */
[----:B--2---:R-:W-:-:S04]  /*1350*/  SHF.R.U32.HI R14, RZ, R17, R6 ;  /* 0x00000011ff0e7219 */ /* 0x004fc80000011606 */
[--C-:B------:R-:W-:Y:S02]  /*1360*/  SHF.R.U32.HI R20, RZ, 0x4, R14.reuse ;  /* 0x00000004ff147819 */ /* 0x100fe4000001160e */
[----:B------:R-:W-:Y:S02]  /*1370*/  SHF.R.U32.HI R6, RZ, 0x8, R14 ;  /* 0x00000008ff067819 */ /* 0x000fe4000001160e */
[----:B------:R-:W-:Y:S02]  /*1380*/  LOP3.LUT R20, R20, 0xf, RZ, 0xc0, !PT ;  /* 0x0000000f14147812 */ /* 0x000fe400078ec0ff */
[----:B------:R-:W-:Y:S01]  /*1390*/  LOP3.LUT R6, R6, 0xf, RZ, 0xc0, !PT ;  /* 0x0000000f06067812 */ /* 0x000fe200078ec0ff */
[----:B---3--:R-:W-:Y:S01]  /*13a0*/  IMAD.IADD R19, R12, 0x1, R19 ;  /* 0x000000010c137824 */ /* 0x008fe200078e0213 */
[----:B------:R-:W-:Y:S01]  /*13b0*/  LOP3.LUT R15, R14, 0xf, RZ, 0xc0, !PT ;  /* 0x0000000f0e0f7812 */ /* 0x000fe200078ec0ff */
[----:B------:R-:W-:Y:S01]  /*13c0*/  IMAD R7, R20, R20, R20 ;  /* 0x0000001414077224 */ /* 0x000fe200078e0214 */
[----:B------:R-:W-:-:S02]  /*13d0*/  SHF.R.U32.HI R14, RZ, 0xc, R14 ;  /* 0x0000000cff0e7819 */ /* 0x000fc4000001160e */
[----:B------:R-:W-:Y:S01]  /*13e0*/  ISETP.GE.AND P0, PT, R19, R4, PT ;  /* 0x000000041300720c */ /* 0x000fe20003f06270 */
[C---:B------:R-:W-:Y:S01]  /*13f0*/  IMAD R22, R15.reuse, R15, R15 ;  /* 0x0000000f0f167224 */ /* 0x040fe200078e020f */
[----:B------:R-:W-:Y:S01]  /*1400*/  IADD3 R20, PT, PT, R20, 0x1, R7 ;  /* 0x0000000114147810 */ /* 0x000fe20007ffe007 */
[----:B------:R-:W-:Y:S01]  /*1410*/  IMAD R7, R6, R6, R6 ;  /* 0x0000000606077224 */ /* 0x000fe200078e0206 */
[----:B------:R-:W-:Y:S02]  /*1420*/  LOP3.LUT R14, R14, 0xf, RZ, 0xc0, !PT ;  /* 0x0000000f0e0e7812 */ /* 0x000fe400078ec0ff */
[----:B------:R-:W-:Y:S01]  /*1430*/  IADD3 R22, PT, PT, R15, 0x1, R22 ;  /* 0x000000010f167810 */ /* 0x000fe20007ffe016 */
[----:B0-----:R-:W4:Y:S01]  /*1440*/  I2F.F16 R11, R20 ;  /* 0x00000014000b7306 */ /* 0x001f220000200c00 */
[----:B------:R-:W-:Y:S01]  /*1450*/  IADD3 R6, PT, PT, R6, 0x1, R7 ;  /* 0x0000000106067810 */ /* 0x000fe20007ffe007 */
[----:B------:R-:W-:-:S05]  /*1460*/  IMAD R7, R14, R14, R14 ;  /* 0x0000000e0e077224 */ /* 0x000fca00078e020e */
[----:B------:R-:W-:Y:S01]  /*1470*/  IADD3 R7, PT, PT, R14, 0x1, R7 ;  /* 0x000000010e077810 */ /* 0x000fe20007ffe007 */
        /* <DEDUP_REMOVED lines=8> */
.L_x_2139:
[C---:B------:R-:W-:Y:S01]  /*1500*/  ISETP.GT.AND P0, PT, R3.reuse, UR5, PT ;  /* 0x0000000503007c0c */ /* 0x040fe2000bf04270 */
[----:B------:R-:W-:Y:S01]  /*1510*/  IMAD.MOV.U32 R6, RZ, RZ, RZ ;  /* 0x000000ffff067224 */ /* 0x000fe200078e00ff */
[----:B------:R-:W-:Y:S01]  /*1520*/  SHF.R.S32.HI R4, RZ, 0x1f, R21 ;  /* 0x0000001fff047819 */ /* 0x000fe20000011415 */
[----:B0-----:R-:W-:Y:S01]  /*1530*/  IMAD.MOV.U32 R9, RZ, RZ, RZ ;  /* 0x000000ffff097224 */ /* 0x001fe200078e00ff */
[C---:B---3--:R-:W-:Y:S02]  /*1540*/  ISETP.GT.AND P2, PT, R3.reuse, UR8, PT ;  /* 0x0000000803007c0c */ /* 0x048fe4000bf44270 */
[----:B-1----:R-:W-:Y:S02]  /*1550*/  CS2R R10, SRZ ;  /* 0x00000000000a7805 */ /* 0x002fe4000001ff00 */
[----:B------:R-:W-:Y:S02]  /*1560*/  LEA.HI R4, R4, R21, RZ, 0x5 ;  /* 0x0000001504047211 */ /* 0x000fe400078f28ff */
[----:B----4-:R-:W-:-:S02]  /*1570*/  ISETP.GT.AND P3, PT, R3, UR9, PT ;  /* 0x0000000903007c0c */ /* 0x010fc4000bf64270 */
[C---:B------:R-:W-:Y:S02]  /*1580*/  ISETP.GT.AND P4, PT, R3.reuse, UR10, PT ;  /* 0x0000000a03007c0c */ /* 0x040fe4000bf84270 */
[----:B--2---:R-:W-:Y:S02]  /*1590*/  ISETP.GT.AND P5, PT, R3, UR11, PT ;  /* 0x0000000b03007c0c */ /* 0x004fe4000bfa4270 */
        /* <DEDUP_REMOVED lines=10> */
.L_x_2141:
        /* <DEDUP_REMOVED lines=8> */
.L_x_2142:
        /* <DEDUP_REMOVED lines=8> */
.L_x_2143:
        /* <DEDUP_REMOVED lines=8> */
.L_x_2144:
        /* <DEDUP_REMOVED lines=8> */
.L_x_2145:
        /* <DEDUP_REMOVED lines=17> */
[----:B------:R-:W-:-:S07]  /*1950*/  LEA.HI.X R29, R2, UR5, R7, 0x2, P2 ;  /* 0x00000005021d7c11 */ /* 0x000fce00090f1407 */
[----:B------:R-:W-:Y:S05]  /*1960*/  @!P0 BRA `(.L_x_2146) ;  /* 0x00000020001c8947 */ /* 0x000fea0003800000 */
[C---:B------:R-:W-:Y:S01]  /*1970*/  IMAD.WIDE R2, R5.reuse, 0x4, R28 ;  /* 0x0000000405027825 */ /* 0x040fe200078e021c */
[----:B------:R-:W2:Y:S04]  /*1980*/  LDG.E.128.CONSTANT R16, desc[UR6][R28.64] ;  /* 0x000000061c107981 */ /* 0x000ea8000c1e9d00 */
[----:B------:R0:W3:Y:S01]  /*1990*/  LDG.E.128.CONSTANT R24, desc[UR6][R2.64] ;  /* 0x0000000602187981 */ /* 0x0000e2000c1e9d00 */
[----:B------:R-:W-:-:S05]  /*19a0*/  IMAD.WIDE R30, R5, 0x4, R2 ;  /* 0x00000004051e7825 */ /* 0x000fca00078e0202 */
[----:B------:R1:W4:Y:S01]  /*19b0*/  LDG.E.128.CONSTANT R20, desc[UR6][R30.64] ;  /* 0x000000061e147981 */ /* 0x000322000c1e9d00 */
[----:B------:R-:W-:-:S05]  /*19c0*/  IMAD.WIDE R34, R5, 0x4, R30 ;  /* 0x0000000405227825 */ /* 0x000fca00078e021e */
[----:B------:R-:W5:Y:S01]  /*19d0*/  LDG.E.128.CONSTANT R8, desc[UR6][R34.64] ;  /* 0x0000000622087981 */ /* 0x000f62000c1e9d00 */
[----:B------:R-:W-:-:S06]  /*19e0*/  IMAD.WIDE R4, R5, 0x4, R34 ;  /* 0x0000000405047825 */ /* 0x000fcc00078e0222 */
[----:B------:R-:W5:Y:S01]  /*19f0*/  LDG.E.128.CONSTANT R4, desc[UR6][R4.64] ;  /* 0x0000000604047981 */ /* 0x000f62000c1e9d00 */
[----:B------:R-:W-:Y:S01]  /*1a00*/  IMAD.MOV.U32 R0, RZ, RZ, 0x2800 ;  /* 0x00002800ff007424 */ /* 0x000fe200078e00ff */
[----:B------:R-:W-:Y:S02]  /*1a10*/  ISETP.NE.AND P0, PT, R95, RZ, PT ;  /* 0x000000ff5f00720c */ /* 0x000fe40003f05270 */
[----:B------:R-:W-:Y:S02]  /*1a20*/  PRMT R86, RZ, 0x7610, R86 ;  /* 0x00007610ff567816 */ /* 0x000fe40000000056 */
[C---:B--2---:R-:W-:Y:S02]  /*1a30*/  LOP3.LUT R28, R16.reuse, 0x1f001f, RZ, 0xc0, !PT ;  /* 0x001f001f101c7812 */ /* 0x044fe400078ec0ff */
[----:B------:R-:W-:Y:S02]  /*1a40*/  SHF.R.U32.HI R29, RZ, 0xa, R16 ;  /* 0x0000000aff1d7819 */ /* 0x000fe40000011610 */
[----:B0-----:R-:W-:-:S02]  /*1a50*/  LOP3.LUT R2, R16, 0x3e003e0, RZ, 0xc0, !PT ;  /* 0x03e003e010027812 */ /* 0x001fc400078ec0ff */
[----:B-1----:R-:W-:Y:S02]  /*1a60*/  SHF.R.U32.HI R30, RZ, 0xf, R17 ;  /* 0x0000000fff1e7819 */ /* 0x002fe40000011611 */
[----:B------:R-:W-:Y:S02]  /*1a70*/  SHF.R.U32.HI R16, RZ, 0xf, R16 ;  /* 0x0000000fff107819 */ /* 0x000fe40000011610 */
[C---:B------:R-:W-:Y:S02]  /*1a80*/  LOP3.LUT R37, R18.reuse, 0x1f001f, RZ, 0xc0, !PT ;  /* 0x001f001f12257812 */ /* 0x040fe400078ec0ff */
[----:B------:R-:W-:Y:S02]  /*1a90*/  SHF.R.U32.HI R36, RZ, 0xa, R18 ;  /* 0x0000000aff247819 */ /* 0x000fe40000011612 */
[----:B------:R-:W-:Y:S02]  /*1aa0*/  LOP3.LUT R56, R18, 0x3e003e0, RZ, 0xc0, !PT ;  /* 0x03e003e012387812 */ /* 0x000fe400078ec0ff */
[----:B------:R-:W-:-:S02]  /*1ab0*/  SHF.R.U32.HI R31, RZ, 0xf, R19 ;  /* 0x0000000fff1f7819 */ /* 0x000fc40000011613 */
[----:B------:R-:W-:Y:S02]  /*1ac0*/  SHF.R.U32.HI R18, RZ, 0xf, R18 ;  /* 0x0000000fff127819 */ /* 0x000fe40000011612 */
[C---:B---3--:R-:W-:Y:S02]  /*1ad0*/  LOP3.LUT R54, R25.reuse, 0x1f001f, RZ, 0xc0, !PT ;  /* 0x001f001f19367812 */ /* 0x048fe400078ec0ff */
        /* <DEDUP_REMOVED lines=15> */
[----:B------:R-:W-:-:S02]  /*1bd0*/  SHF.R.U32.HI R24, RZ, 0xe, R27 ;  /* 0x0000000eff187819 */ /* 0x000fc4000001161b */
[----:B------:R-:W-:Y:S02]  /*1be0*/  LOP3.LUT R31, R31, 0x10001, RZ, 0xc0, !PT ;  /* 0x000100011f1f7812 */ /* 0x000fe400078ec0ff */
[----:B------:R-:W-:Y:S02]  /*1bf0*/  SHF.R.U32.HI R19, RZ, 0xe, R26 ;  /* 0x0000000eff137819 */ /* 0x000fe4000001161a */
[----:B------:R-:W-:Y:S02]  /*1c00*/  LOP3.LUT R18, R18, 0x10001, RZ, 0xc0, !PT ;  /* 0x0001000112127812 */ /* 0x000fe400078ec0ff */
[C---:B----4-:R-:W-:Y:S02]  /*1c10*/  LOP3.LUT R48, R21.reuse, 0x1f001f, RZ, 0xc0, !PT ;  /* 0x001f001f15307812 */ /* 0x050fe400078ec0ff */
[----:B------:R-:W-:Y:S02]  /*1c20*/  SHF.R.U32.HI R49, RZ, 0xa, R21 ;  /* 0x0000000aff317819 */ /* 0x000fe40000011615 */
[----:B------:R-:W-:-:S02]  /*1c30*/  LOP3.LUT R68, R21, 0x3e003e0, RZ, 0xc0, !PT ;  /* 0x03e003e015447812 */ /* 0x000fc400078ec0ff */
[----:B------:R-:W-:Y:S02]  /*1c40*/  LOP3.LUT R30, R30, 0x20002, R25, 0xf8, !PT ;  /* 0x000200021e1e7812 */ /* 0x000fe400078ef819 */
[C---:B------:R-:W-:Y:S02]  /*1c50*/  LOP3.LUT R46, R20.reuse, 0x1f001f, RZ, 0xc0, !PT ;  /* 0x001f001f142e7812 */ /* 0x040fe400078ec0ff */
[----:B------:R-:W-:Y:S02]  /*1c60*/  SHF.R.U32.HI R47, RZ, 0xa, R20 ;  /* 0x0000000aff2f7819 */ /* 0x000fe40000011614 */
[----:B------:R-:W-:Y:S02]  /*1c70*/  LOP3.LUT R63, R20, 0x3e003e0, RZ, 0xc0, !PT ;  /* 0x03e003e0143f7812 */ /* 0x000fe400078ec0ff */
[----:B------:R-:W-:Y:S02]  /*1c80*/  SHF.R.U32.HI R21, RZ, 0xd, R21 ;  /* 0x0000000dff157819 */ /* 0x000fe40000011615 */
[----:B------:R-:W-:-:S02]  /*1c90*/  LOP3.LUT R17, R16, 0x20002, R17, 0xf8, !PT ;  /* 0x0002000210117812 */ /* 0x000fc400078ef811 */
[----:B------:R-:W-:Y:S02]  /*1ca0*/  SHF.R.U32.HI R20, RZ, 0xd, R20 ;  /* 0x0000000dff147819 */ /* 0x000fe40000011614 */
[C---:B------:R-:W-:Y:S02]  /*1cb0*/  LOP3.LUT R53, R23.reuse, 0x1f001f, RZ, 0xc0, !PT ;  /* 0x001f001f17357812 */ /* 0x040fe400078ec0ff */
[----:B------:R-:W-:Y:S02]  /*1cc0*/  SHF.R.U32.HI R52, RZ, 0xa, R23 ;  /* 0x0000000aff347819 */ /* 0x000fe40000011617 */
[----:B------:R-:W-:Y:S02]  /*1cd0*/  LOP3.LUT R71, R23, 0x3e003e0, RZ, 0xc0, !PT ;  /* 0x03e003e017477812 */ /* 0x000fe400078ec0ff */
[----:B------:R-:W-:Y:S02]  /*1ce0*/  LOP3.LUT R24, R31, 0x20002, R24, 0xf8, !PT ;  /* 0x000200021f187812 */ /* 0x000fe400078ef818 */
[----:B------:R-:W-:-:S02]  /*1cf0*/  LOP3.LUT R51, R22, 0x1f001f, RZ, 0xc0, !PT ;  /* 0x001f001f16337812 */ /* 0x000fc400078ec0ff */
[--C-:B------:R-:W-:Y:S02]  /*1d00*/  SHF.R.U32.HI R50, RZ, 0xa, R22.reuse ;  /* 0x0000000aff327819 */ /* 0x100fe40000011616 */
[----:B------:R-:W-:Y:S02]  /*1d10*/  LOP3.LUT R70, R22, 0x3e003e0, RZ, 0xc0, !PT ;  /* 0x03e003e016467812 */ /* 0x000fe400078ec0ff */
[----:B------:R-:W-:Y:S02]  /*1d20*/  SHF.R.U32.HI R23, RZ, 0xd, R23 ;  /* 0x0000000dff177819 */ /* 0x000fe40000011617 */
[----:B------:R-:W-:Y:S02]  /*1d30*/  LOP3.LUT R19, R18, 0x20002, R19, 0xf8, !PT ;  /* 0x0002000212137812 */ /* 0x000fe400078ef813 */
[----:B------:R-:W-:Y:S02]  /*1d40*/  SHF.R.U32.HI R22, RZ, 0xd, R22 ;  /* 0x0000000dff167819 */ /* 0x000fe40000011616 */
[----:B------:R-:W-:-:S02]  /*1d50*/  LOP3.LUT R21, R30, 0x40004, R21, 0xf8, !PT ;  /* 0x000400041e157812 */ /* 0x000fc400078ef815 */
[----:B------:R-:W-:Y:S02]  /*1d60*/  LOP3.LUT R17, R17, 0x40004, R20, 0xf8, !PT ;  /* 0x0004000411117812 */ /* 0x000fe400078ef814 */
[C---:B-----5:R-:W-:Y:S02]  /*1d70*/  LOP3.LUT R30, R8.reuse, 0x1f001f, RZ, 0xc0, !PT ;  /* 0x001f001f081e7812 */ /* 0x060fe400078ec0ff */
[--C-:B------:R-:W-:Y:S02]  /*1d80*/  SHF.R.U32.HI R31, RZ, 0xa, R8.reuse ;  /* 0x0000000aff1f7819 */ /* 0x100fe40000011608 */
[----:B------:R-:W-:Y:S02]  /*1d90*/  LOP3.LUT R64, R8, 0x3e003e0, RZ, 0xc0, !PT ;  /* 0x03e003e008407812 */ /* 0x000fe400078ec0ff */
[----:B------:R-:W-:Y:S02]  /*1da0*/  LOP3.LUT R23, R24, 0x40004, R23, 0xf8, !PT ;  /* 0x0004000418177812 */ /* 0x000fe400078ef817 */
[----:B------:R-:W-:-:S02]  /*1db0*/  SHF.R.U32.HI R8, RZ, 0xc, R8 ;  /* 0x0000000cff087819 */ /* 0x000fc40000011608 */
[----:B------:R-:W-:Y:S02]  /*1dc0*/  SHF.R.U32.HI R16, RZ, 0xc, R9 ;  /* 0x0000000cff107819 */ /* 0x000fe40000011609 */
[----:B------:R-:W-:Y:S02]  /*1dd0*/  SHF.R.U32.HI R20, RZ, 0xc, R11 ;  /* 0x0000000cff147819 */ /* 0x000fe4000001160b */
[----:B------:R-:W-:Y:S02]  /*1de0*/  LOP3.LUT R19, R19, 0x40004, R22, 0xf8, !PT ;  /* 0x0004000413137812 */ /* 0x000fe400078ef816 */
[C---:B------:R-:W-:Y:S02]  /*1df0*/  LOP3.LUT R34, R9.reuse, 0x1f001f, RZ, 0xc0, !PT ;  /* 0x001f001f09227812 */ /* 0x040fe400078ec0ff */
[----:B------:R-:W-:Y:S02]  /*1e00*/  SHF.R.U32.HI R35, RZ, 0xa, R9 ;  /* 0x0000000aff237819 */ /* 0x000fe40000011609 */
[----:B------:R-:W-:-:S02]  /*1e10*/  LOP3.LUT R69, R9, 0x3e003e0, RZ, 0xc0, !PT ;  /* 0x03e003e009457812 */ /* 0x000fc400078ec0ff */
[--C-:B------:R-:W-:Y:S02]  /*1e20*/  SHF.R.U32.HI R18, RZ, 0xc, R10.reuse ;  /* 0x0000000cff127819 */ /* 0x100fe4000001160a */
        /* <DEDUP_REMOVED lines=8> */
[----:B------:R-:W-:Y:S02]  /*1eb0*/  LOP3.LUT R74, R23, 0x80008, R20, 0xf8, !PT ;  /* 0x00080008174a7812 */ /* 0x000fe400078ef814 */
[----:B------:R-:W-:Y:S02]  /*1ec0*/  LOP3.LUT R72, R19, 0x80008, R18, 0xf8, !PT ;  /* 0x0008000813487812 */ /* 0x000fe400078ef812 */
        /* <DEDUP_REMOVED lines=14> */
[C---:B------:R-:W-:Y:S02]  /*1fb0*/  LOP3.LUT R24, R6.reuse, 0x1f001f, RZ, 0xc0, !PT ;  /* 0x001f001f06187812 */ /* 0x040fe400078ec0ff */
[--C-:B------:R-:W-:Y:S02]  /*1fc0*/  SHF.R.U32.HI R25, RZ, 0xa, R6.reuse ;  /* 0x0000000aff197819 */ /* 0x100fe40000011606 */
[----:B------:R-:W-:Y:S02]  /*1fd0*/  LOP3.LUT R5, R6, 0x3e003e0, RZ, 0xc0, !PT ;  /* 0x03e003e006057812 */ /* 0x000fe400078ec0ff */
[----:B------:R-:W-:Y:S02]  /*1fe0*/  SHF.R.U32.HI R23, RZ, 0xb, R6 ;  /* 0x0000000bff177819 */ /* 0x000fe40000011606 */
[----:B------:R-:W-:-:S02]  /*1ff0*/  LOP3.LUT R6, R7, 0x3e003e0, RZ, 0xc0, !PT ;  /* 0x03e003e007067812 */ /* 0x000fc400078ec0ff */
[----:B------:R-:W-:Y:S02]  /*2000*/  LOP3.LUT R26, R7, 0x1f001f, RZ, 0xc0, !PT ;  /* 0x001f001f071a7812 */ /* 0x000fe400078ec0ff */
[--C-:B------:R-:W-:Y:S02]  /*2010*/  SHF.R.U32.HI R27, RZ, 0xa, R7.reuse ;  /* 0x0000000aff1b7819 */ /* 0x100fe40000011607 */
[----:B------:R-:W-:Y:S02]  /*2020*/  SHF.R.U32.HI R7, RZ, 0xb, R7 ;  /* 0x0000000bff077819 */ /* 0x000fe40000011607 */
[----:B------:R-:W-:Y:S02]  /*2030*/  LOP3.LUT R21, R22, 0x100010, R21, 0xf8, !PT ;  /* 0x0010001016157812 */ /* 0x000fe400078ef815 */
[----:B------:R-:W-:Y:S02]  /*2040*/  LOP3.LUT R22, R72, 0x100010, R23, 0xf8, !PT ;  /* 0x0010001048167812 */ /* 0x000fe400078ef817 */
[----:B------:R-:W-:-:S02]  /*2050*/  LOP3.LUT R23, R74, 0x100010, R7, 0xf8, !PT ;  /* 0x001000104a177812 */ /* 0x000fc400078ef807 */
        /* <DEDUP_REMOVED lines=228> */
[----:B------:R-:W-:Y:S01]  /*2ea0*/  PRMT R86, R86, 0x5410, R85 ;  /* 0x0000541056567816 */ /* 0x000fe20000000055 */
[----:B------:R-:W-:-:S04]  /*2eb0*/  HFMA2 R85, R91, R13, RZ.H0_H0 ;  /* 0x0000000d5b557231 */ /* 0x000fc800000400ff */
[----:B------:R-:W-:-:S07]  /*2ec0*/  HFMA2 R86, R86, R15, RZ ;  /* 0x0000000f56567231 */ /* 0x000fce00000000ff */
.L_x_2147:
        /* <DEDUP_REMOVED lines=87> */
[----:B------:R-:W-:Y:S02]  /*3440*/  HFMA2 R90, R3, R33, R90 ;  /* 0x00000021035a7231 */ /* 0x000fe4000000005a */
[----:B------:R-:W-:Y:S02]  /*3450*/  HFMA2 R33, R93, R13, RZ.H0_H0 ;  /* 0x0000000d5d217231 */ /* 0x000fe400000400ff */
[----:B------:R-:W-:-:S04]  /*3460*/  HFMA2 R90, R50, R34, R90 ;  /* 0x00000022325a7231 */ /* 0x000fc8000000005a */
[----:B------:R-:W-:-:S04]  /*3470*/  HFMA2 R90, R51, R35, R90 ;  /* 0x00000023335a7231 */ /* 0x000fc8000000005a */
[----:B------:R-:W-:-:S05]  /*3480*/  HADD2 R90, R90.H0_H0, R90.H1_H1 ;  /* 0x3000005a5a5a7230 */ /* 0x000fca0000000800 */
[----:B------:R-:W-:-:S05]  /*3490*/  PRMT R92, R92, 0x5410, R90 ;  /* 0x000054105c5c7816 */ /* 0x000fca000000005a */
[----:B------:R-:W-:-:S07]  /*34a0*/  HFMA2 R32, R92, R15, RZ ;  /* 0x0000000f5c207231 */ /* 0x000fce00000000ff */
.L_x_2148:
[----:B------:R-:W-:Y:S01]  /*34b0*/  PRMT R20, RZ, 0x5410, RZ ;  /* 0x00005410ff147816 */ /* 0x000fe200000000ff */
[----:B------:R-:W-:Y:S06]  /*34c0*/  @P0 BRA `(.L_x_2146) ;  /* 0x0000000400440947 */ /* 0x000fec0003800000 */
        /* <DEDUP_REMOVED lines=81> */
.L_x_2146:
[----:B------:R-:W0:Y:S01]  /*39e0*/  S2R R5, SR_TID.X ;  /* 0x0000000000057919 */ /* 0x000e220000002100 */
[----:B------:R-:W1:Y:S01]  /*39f0*/  LDC R11, c[0x0][0x3ac] ;  /* 0x0000eb00ff0b7b82 */ /* 0x000e620000000800 */
[----:B------:R-:W-:Y:S02]  /*3a00*/  IMAD R87, R87, 0x3, RZ ;  /* 0x0000000357577824 */ /* 0x000fe400078e02ff */
[----:B------:R-:W-:Y:S01]  /*3a10*/  HMUL2 R9, R86, R95.H0_H0 ;  /* 0x2000005f56097232 */ /* 0x000fe20000000000 */
[----:B------:R-:W2:Y:S04]  /*3a20*/  LDCU UR4, c[0x0][0x3a8] ;  /* 0x00007500ff0477ac */ /* 0x000ea80008000800 */
[----:B------:R-:W3:Y:S01]  /*3a30*/  LDC.64 R2, c[0x0][0x3a0] ;  /* 0x0000e800ff027b82 */ /* 0x000ee20000000a00 */
[----:B0-----:R-:W-:-:S04]  /*3a40*/  IMAD R0, R88, 0x20, R5 ;  /* 0x0000002058007824 */ /* 0x001fc800078e0205 */
[----:B------:R-:W-:-:S04]  /*3a50*/  IMAD.SHL.U32 R0, R0, 0x4, RZ ;  /* 0x0000000400007824 */ /* 0x000fc800078e00ff */
[----:B-1----:R-:W-:-:S04]  /*3a60*/  IMAD R5, R87, R11, R0 ;  /* 0x0000000b57057224 */ /* 0x002fc800078e0200 */
[----:B---3--:R-:W-:-:S05]  /*3a70*/  IMAD.WIDE R2, R5, 0x2, R2 ;  /* 0x0000000205027825 */ /* 0x008fca00078e0202 */
[----:B------:R0:W-:Y:S01]  /*3a80*/  ATOM.E.ADD.F16x2.RN.STRONG.GPU P1, RZ, desc[UR6][R2.64], R9 ;  /* 0x8000000902ff79a2 */ /* 0x0001e2000c12e106 */
[----:B--2---:R-:W-:Y:S01]  /*3a90*/  IADD3 R87, PT, PT, -R87, UR4, RZ ;  /* 0x0000000457577c10 */ /* 0x004fe2000fffe1ff */
        /* <DEDUP_REMOVED lines=8> */
.L_x_2152:
[----:B------:R-:W0:Y:S02]  /*3b20*/  LDS R6, [R4] ;  /* 0x0000000004067984 */ /* 0x000e240000000800 */
[----:B0-----:R-:W-:-:S05]  /*3b30*/  HADD2 R7, R6, R9 ;  /* 0x0000000906077230 */ /* 0x001fca0000000000 */
[----:B------:R-:W0:Y:S02]  /*3b40*/  ATOMS.CAST.SPIN P1, [R4], R6, R7 ;  /* 0x000000060400758d */ /* 0x000e240001820007 */
[----:B0-----:R-:W-:Y:S05]  /*3b50*/  @!P1 BRA `(.L_x_2152) ;  /* 0xfffffffc00f09947 */ /* 0x001fea000383ffff */
[----:B------:R-:W-:Y:S05]  /*3b60*/  BRA `(.L_x_2150) ;  /* 0x00000000000c7947 */ /* 0x000fea0003800000 */
.L_x_2151:
[----:B------:R-:W2:Y:S02]  /*3b70*/  LD.E R0, desc[UR6][R2.64] ;  /* 0x0000000602007980 */ /* 0x000ea4000c101900 */
[----:B--2---:R-:W-:-:S05]  /*3b80*/  IMAD.IADD R5, R9, 0x1, R0 ;  /* 0x0000000109057824 */ /* 0x004fca00078e0200 */
[----:B------:R0:W-:Y:S02]  /*3b90*/  ST.E desc[UR6][R2.64], R5 ;  /* 0x0000000502007985 */ /* 0x0001e4000c101906 */
.L_x_2150:
[----:B------:R-:W-:Y:S05]  /*3ba0*/  BSYNC.RECONVERGENT B0 ;  /* 0x0000000000007941 */ /* 0x000fea0003800200 */
.L_x_2149:
[----:B------:R1:W-:Y:S01]  /*3bb0*/  ATOM.E.ADD.F16x2.RN.STRONG.GPU P1, RZ, desc[UR6][R2.64+0x4], R85 ;  /* 0x8000045502ff79a2 */ /* 0x0003e2000c12e106 */
[----:B------:R-:W-:Y:S04]  /*3bc0*/  BSSY.RECONVERGENT B0, `(.L_x_2153) ;  /* 0x000000e000007945 */ /* 0x000fe80003800200 */
[----:B-1----:R-:W-:Y:S05]  /*3bd0*/  @P1 BRA `(.L_x_2154) ;  /* 0x0000000000301947 */ /* 0x002fea0003800000 */
[----:B------:R-:W1:Y:S02]  /*3be0*/  QSPC.E.S P1, RZ, [R2+0x4] ;  /* 0x0000040002ff73aa */ /* 0x000e640000020500 */
[----:B-1----:R-:W-:Y:S05]  /*3bf0*/  @!P1 BRA `(.L_x_2155) ;  /* 0x00000000001c9947 */ /* 0x002fea0003800000 */
[----:B------:R-:W-:-:S05]  /*3c00*/  IMAD.MOV.U32 R4, RZ, RZ, R2 ;  /* 0x000000ffff047224 */ /* 0x000fca00078e0002 */
[----:B------:R-:W-:-:S07]  /*3c10*/  MOV R4, R4 ;  /* 0x0000000400047202 */ /* 0x000fce0000000f00 */
.L_x_2156:
[----:B------:R-:W1:Y:S02]  /*3c20*/  LDS R6, [R4+0x4] ;  /* 0x0000040004067984 */ /* 0x000e640000000800 */
[----:B-1----:R-:W-:-:S05]  /*3c30*/  HFMA2 R7, R6, 1, 1, R85 ;  /* 0x3c003c0006077831 */ /* 0x002fca0000000055 */
[----:B------:R-:W1:Y:S02]  /*3c40*/  ATOMS.CAST.SPIN P1, [R4+0x4], R6, R7 ;  /* 0x000004060400758d */ /* 0x000e640001820007 */
[----:B-1----:R-:W-:Y:S05]  /*3c50*/  @!P1 BRA `(.L_x_2156) ;  /* 0xfffffffc00f09947 */ /* 0x002fea000383ffff */
[----:B------:R-:W-:Y:S05]  /*3c60*/  BRA `(.L_x_2154) ;  /* 0x00000000000c7947 */ /* 0x000fea0003800000 */
.L_x_2155:
[----:B------:R-:W0:Y:S02]  /*3c70*/  LD.E R0, desc[UR6][R2.64+0x4] ;  /* 0x0000040602007980 */ /* 0x000e24000c101900 */
[----:B0-----:R-:W-:-:S05]  /*3c80*/  IMAD.IADD R5, R85, 0x1, R0 ;  /* 0x0000000155057824 */ /* 0x001fca00078e0200 */
[----:B------:R1:W-:Y:S02]  /*3c90*/  ST.E desc[UR6][R2.64+0x4], R5 ;  /* 0x0000040502007985 */ /* 0x0003e4000c101906 */
.L_x_2154:
[----:B------:R-:W-:Y:S05]  /*3ca0*/  BSYNC.RECONVERGENT B0 ;  /* 0x0000000000007941 */ /* 0x000fea0003800200 */
.L_x_2153:
        /* <DEDUP_REMOVED lines=11> */
.L_x_2160:
[----:B------:R-:W0:Y:S02]  /*3d60*/  LDS R6, [R4] ;  /* 0x0000000004067984 */ /* 0x000e240000000800 */
[----:B0-----:R-:W-:-:S05]  /*3d70*/  HADD2 R7, R6, R9 ;  /* 0x0000000906077230 */ /* 0x001fca0000000000 */
[----:B------:R-:W0:Y:S02]  /*3d80*/  ATOMS.CAST.SPIN P0, [R4], R6, R7 ;  /* 0x000000060400758d */ /* 0x000e240001800007 */
[----:B0-----:R-:W-:Y:S05]  /*3d90*/  @!P0 BRA `(.L_x_2160) ;  /* 0xfffffffc00f08947 */ /* 0x001fea000383ffff */
[----:B------:R-:W-:Y:S05]  /*3da0*/  BRA `(.L_x_2158) ;  /* 0x00000000000c7947 */ /* 0x000fea0003800000 */
.L_x_2159:
[----:B------:R-:W2:Y:S02]  /*3db0*/  LD.E R0, desc[UR6][R2.64] ;  /* 0x0000000602007980 */ /* 0x000ea4000c101900 */
[----:B--2---:R-:W-:-:S05]  /*3dc0*/  IMAD.IADD R5, R9, 0x1, R0 ;  /* 0x0000000109057824 */ /* 0x004fca00078e0200 */
[----:B------:R0:W-:Y:S02]  /*3dd0*/  ST.E desc[UR6][R2.64], R5 ;  /* 0x0000000502007985 */ /* 0x0001e4000c101906 */
.L_x_2158:
[----:B------:R-:W-:Y:S05]  /*3de0*/  BSYNC.RECONVERGENT B0 ;  /* 0x0000000000007941 */ /* 0x000fea0003800200 */
.L_x_2157:
[----:B------:R1:W-:Y:S01]  /*3df0*/  ATOM.E.ADD.F16x2.RN.STRONG.GPU P0, RZ, desc[UR6][R2.64+0x4], R33 ;  /* 0x8000042102ff79a2 */ /* 0x0003e2000c10e106 */
[----:B------:R-:W-:Y:S04]  /*3e00*/  BSSY.RECONVERGENT B0, `(.L_x_2161) ;  /* 0x000000e000007945 */ /* 0x000fe80003800200 */
[----:B-1----:R-:W-:Y:S05]  /*3e10*/  @P0 BRA `(.L_x_2162) ;  /* 0x0000000000300947 */ /* 0x002fea0003800000 */
[----:B------:R-:W1:Y:S02]  /*3e20*/  QSPC.E.S P0, RZ, [R2+0x4] ;  /* 0x0000040002ff73aa */ /* 0x000e640000000500 */
[----:B-1----:R-:W-:Y:S05]  /*3e30*/  @!P0 BRA `(.L_x_2163) ;  /* 0x00000000001c8947 */ /* 0x002fea0003800000 */
[----:B------:R-:W-:-:S05]  /*3e40*/  IMAD.MOV.U32 R4, RZ, RZ, R2 ;  /* 0x000000ffff047224 */ /* 0x000fca00078e0002 */
[----:B------:R-:W-:-:S07]  /*3e50*/  MOV R4, R4 ;  /* 0x0000000400047202 */ /* 0x000fce0000000f00 */
.L_x_2164:
[----:B------:R-:W1:Y:S02]  /*3e60*/  LDS R6, [R4+0x4] ;  /* 0x0000040004067984 */ /* 0x000e640000000800 */
[----:B-1----:R-:W-:-:S05]  /*3e70*/  HFMA2 R7, R6, 1, 1, R33 ;  /* 0x3c003c0006077831 */ /* 0x002fca0000000021 */
[----:B------:R-:W1:Y:S02]  /*3e80*/  ATOMS.CAST.SPIN P0, [R4+0x4], R6, R7 ;  /* 0x000004060400758d */ /* 0x000e640001800007 */
[----:B-1----:R-:W-:Y:S05]  /*3e90*/  @!P0 BRA `(.L_x_2164) ;  /* 0xfffffffc00f08947 */ /* 0x002fea000383ffff */
[----:B------:R-:W-:Y:S05]  /*3ea0*/  BRA `(.L_x_2162) ;  /* 0x00000000000c7947 */ /* 0x000fea0003800000 */
.L_x_2163:
[----:B------:R-:W0:Y:S02]  /*3eb0*/  LD.E R0, desc[UR6][R2.64+0x4] ;  /* 0x0000040602007980 */ /* 0x000e24000c101900 */
[----:B0-----:R-:W-:-:S05]  /*3ec0*/  IMAD.IADD R5, R33, 0x1, R0 ;  /* 0x0000000121057824 */ /* 0x001fca00078e0200 */
[----:B------:R1:W-:Y:S02]  /*3ed0*/  ST.E desc[UR6][R2.64+0x4], R5 ;  /* 0x0000040502007985 */ /* 0x0003e4000c101906 */
.L_x_2162:
[----:B------:R-:W-:Y:S05]  /*3ee0*/  BSYNC.RECONVERGENT B0 ;  /* 0x0000000000007941 */ /* 0x000fea0003800200 */
.L_x_2161:
        /* <DEDUP_REMOVED lines=12> */
.L_x_2168:
[----:B------:R-:W0:Y:S02]  /*3fb0*/  LDS R6, [R4] ;  /* 0x0000000004067984 */ /* 0x000e240000000800 */
[----:B0-----:R-:W-:-:S05]  /*3fc0*/  HADD2 R7, R6, R91 ;  /* 0x0000005b06077230 */ /* 0x001fca0000000000 */
[----:B------:R-:W0:Y:S02]  /*3fd0*/  ATOMS.CAST.SPIN P0, [R4], R6, R7 ;  /* 0x000000060400758d */ /* 0x000e240001800007 */
[----:B0-----:R-:W-:Y:S05]  /*3fe0*/  @!P0 BRA `(.L_x_2168) ;  /* 0xfffffffc00f08947 */ /* 0x001fea000383ffff */
[----:B------:R-:W-:Y:S05]  /*3ff0*/  BRA `(.L_x_2166) ;  /* 0x00000000000c7947 */ /* 0x000fea0003800000 */
.L_x_2167:
[----:B------:R-:W2:Y:S02]  /*4000*/  LD.E R0, desc[UR6][R2.64] ;  /* 0x0000000602007980 */ /* 0x000ea4000c101900 */
[----:B--2---:R-:W-:-:S05]  /*4010*/  IMAD.IADD R5, R91, 0x1, R0 ;  /* 0x000000015b057824 */ /* 0x004fca00078e0200 */
[----:B------:R0:W-:Y:S02]  /*4020*/  ST.E desc[UR6][R2.64], R5 ;  /* 0x0000000502007985 */ /* 0x0001e4000c101906 */
.L_x_2166:
[----:B------:R-:W-:Y:S05]  /*4030*/  BSYNC.RECONVERGENT B0 ;  /* 0x0000000000007941 */ /* 0x000fea0003800200 */
.L_x_2165:
[----:B------:R1:W-:Y:S02]  /*4040*/  ATOM.E.ADD.F16x2.RN.STRONG.GPU P0, RZ, desc[UR6][R2.64+0x4], R89 ;  /* 0x8000045902ff79a2 */ /* 0x0003e4000c10e106 */
[----:B-1----:R-:W-:Y:S05]  /*4050*/  @P0 EXIT ;  /* 0x000000000000094d */ /* 0x002fea0003800000 */
[----:B------:R-:W1:Y:S02]  /*4060*/  QSPC.E.S P0, RZ, [R2+0x4] ;  /* 0x0000040002ff73aa */ /* 0x000e640000000500 */
[----:B-1----:R-:W-:Y:S05]  /*4070*/  @!P0 BRA `(.L_x_2169) ;  /* 0x0000000000188947 */ /* 0x002fea0003800000 */
[----:B0-----:R-:W-:-:S07]  /*4080*/  MOV R2, R2 ;  /* 0x0000000200027202 */ /* 0x001fce0000000f00 */
.L_x_2170:
[----:B------:R-:W0:Y:S02]  /*4090*/  LDS R4, [R2+0x4] ;  /* 0x0000040002047984 */ /* 0x000e240000000800 */
[----:B0-----:R-:W-:-:S05]  /*40a0*/  HFMA2 R5, R4, 1, 1, R89 ;  /* 0x3c003c0004057831 */ /* 0x001fca0000000059 */
[----:B------:R-:W0:Y:S02]  /*40b0*/  ATOMS.CAST.SPIN P0, [R2+0x4], R4, R5 ;  /* 0x000004040200758d */ /* 0x000e240001800005 */
[----:B0-----:R-:W-:Y:S05]  /*40c0*/  @!P0 BRA `(.L_x_2170) ;  /* 0xfffffffc00f08947 */ /* 0x001fea000383ffff */
[----:B------:R-:W-:Y:S05]  /*40d0*/  EXIT ;  /* 0x000000000000794d */ /* 0x000fea0003800000 */
.L_x_2169:
[----:B------:R-:W0:Y:S02]  /*40e0*/  LD.E R0, desc[UR6][R2.64+0x4] ;  /* 0x0000040602007980 */ /* 0x000e24000c101900 */
[----:B0-----:R-:W-:-:S05]  /*40f0*/  IMAD.IADD R5, R89, 0x1, R0 ;  /* 0x0000000159057824 */ /* 0x001fca00078e0200 */
[----:B------:R-:W-:Y:S01]  /*4100*/  ST.E desc[UR6][R2.64+0x4], R5 ;  /* 0x0000040502007985 */ /* 0x000fe2000c101906 */
[----:B------:R-:W-:Y:S05]  /*4110*/  EXIT ;  /* 0x000000000000794d */ /* 0x000fea0003800000 */
.L_x_2171:
        /* <DEDUP_REMOVED lines=14> */
.L_x_3946:


//--------------------- .text._Z23gemm_half_q_half_kernelILi3ELi24ELb1ELb1ELi32EEvPK6__halfPKjS4_S2_PS0_iiiiPKtS7_iiiiiibS2_i --------------------------
	.section	.text._Z23gemm_half_q_half_kernelILi3ELi24ELb1ELb1ELi32EEvPK6__halfPKjS4_S2_PS0_iiiiPKtS7_iiiiiibS2_i,"ax",@progbits
	.align	128
        .global         _Z23gemm_half_q_half_kernelILi3ELi24ELb1ELb1ELi32EEvPK6__halfPKjS4_S2_PS0_iiiiPKtS7_iiiiiibS2_i
        .type           _Z23gemm_half_q_half_kernelILi3ELi24ELb1ELb1ELi32EEvPK6__halfPKjS4_S2_PS0_iiiiPKtS7_iiiiiibS2_i,@function
        .size           _Z23gemm_half_q_half_kernelILi3ELi24ELb1ELb1ELi32EEvPK6__halfPKjS4_S2_PS0_iiiiPKtS7_iiiiiibS2_i,(.L_x_3947 - _Z23gemm_half_q_half_kernelILi3ELi24ELb1ELb1ELi32EEvPK6__halfPKjS4_S2_PS0_iiiiPKtS7_iiiiiibS2_i)
        .other          _Z23gemm_half_q_half_kernelILi3ELi24ELb1ELb1ELi32EEvPK6__halfPKjS4_S2_PS0_iiiiPKtS7_iiiiiibS2_i,@"STO_CUDA_ENTRY STV_DEFAULT"
_Z23gemm_half_q_half_kernelILi3ELi24ELb1ELb1ELi32EEvPK6__halfPKjS4_S2_PS0_iiiiPKtS7_iiiiiibS2_i:
.text._Z23gemm_half_q_half_kernelILi3ELi24ELb1ELb1ELi32EEvPK6__halfPKjS4_S2_PS0_iiiiPKtS7_iiiiiibS2_i:
        /* <DEDUP_REMOVED lines=32> */
.L_x_2172:
        /* <DEDUP_REMOVED lines=44> */
.L_x_2178:
        /* <DEDUP_REMOVED lines=32> */
.L_x_2177:
        /* <DEDUP_REMOVED lines=20> */
.L_x_2179:
[----:B------:R-:W-:-:S13]  /*0800*/  ISETP.EQ.AND P2, PT, RZ, UR10, PT ;  /* 0x0000000aff007c0c */ /* 0x000fda000bf42270 */
[----:B------:R-:W-:Y:S05]  /*0810*/  @!P0 BRA P2, `(.L_x_2174) ;  /* 0x0000000400748947 */ /* 0x000fea0001000000 */
.L_x_2176:
        /* <DEDUP_REMOVED lines=12> */
.L_x_2175:
        /* <DEDUP_REMOVED lines=15> */
.L_x_2182:
        /* <DEDUP_REMOVED lines=32> */
.L_x_2181:
        /* <DEDUP_REMOVED lines=21> */
.L_x_2183:
[----:B------:R-:W-:-:S09]  /*0d20*/  UISETP.NE.OR UP0, UPT, UR10, URZ, UP0 ;  /* 0x000000ff0a00728c */ /* 0x000fd20008705670 */
[----:B------:R-:W-:Y:S05]  /*0d30*/  BRA.U !UP0, `(.L_x_2174) ;  /* 0x00000001082c7547 */ /* 0x000fea000b800000 */
.L_x_2180:
        /* <DEDUP_REMOVED lines=11> */
.L_x_2174:
[----:B------:R-:W-:Y:S05]  /*0df0*/  BSYNC.RECONVERGENT B0 ;  /* 0x0000000000007941 */ /* 0x000fea0003800200 */
.L_x_2173:
        /* <DEDUP_REMOVED lines=20> */
.L_x_2187:
        /* <DEDUP_REMOVED lines=15> */
.L_x_2186:
        /* <DEDUP_REMOVED lines=12> */
.L_x_2188:
[----:B------:R-:W-:-:S09]  /*10f0*/  UISETP.NE.OR UP0, UPT, UR9, URZ, UP0 ;  /* 0x000000ff0900728c */ /* 0x000fd20008705670 */
[----:B------:R-:W-:Y:S05]  /*1100*/  BRA.U !UP0, `(.L_x_2184) ;  /* 0x00000001081c7547 */ /* 0x000fea000b800000 */
.L_x_2185:
[----:B012---:R-:W0:Y:S02]  /*1110*/  LDC.64 R4, c[0x0][0x3a0] ;  /* 0x0000e800ff047b82 */ /* 0x007e240000000a00 */
.L_x_2189:
[C---:B0-----:R-:W-:Y:S01]  /*1120*/  IMAD.WIDE R6, R15.reuse, 0x2, R4 ;  /* 0x000000020f067825 */ /* 0x041fe200078e0204 */
[----:B------:R-:W-:Y:S01]  /*1130*/  UIADD3 UR9, UPT, UPT, UR9, 0x1, URZ ;  /* 0x0000000109097890 */ /* 0x000fe2000fffe0ff */
[----:B------:R-:W-:-:S03]  /*1140*/  IADD3 R15, PT, PT, R15, UR16, RZ ;  /* 0x000000100f0f7c10 */ /* 0x000fc6000fffe0ff */
[----:B------:R3:W-:Y:S01]  /*1150*/  STG.E.64 desc[UR14][R6.64], RZ ;  /* 0x000000ff06007986 */ /* 0x0007e2000c101b0e */
[----:B------:R-:W-:-:S09]  /*1160*/  UISETP.NE.AND UP0, UPT, UR9, URZ, UPT ;  /* 0x000000ff0900728c */ /* 0x000fd2000bf05270 */
[----:B---3--:R-:W-:Y:S05]  /*1170*/  BRA.U UP0, `(.L_x_2189) ;  /* 0xfffffffd00e87547 */ /* 0x008fea000b83ffff */
.L_x_2184:
        /* <DEDUP_REMOVED lines=31> */
.L_x_2191:
        /* <DEDUP_REMOVED lines=43> */
.L_x_2190:
        /* <DEDUP_REMOVED lines=15> */
.L_x_2192:
        /* <DEDUP_REMOVED lines=8> */
.L_x_2193:
        /* <DEDUP_REMOVED lines=8> */
.L_x_2194:
        /* <DEDUP_REMOVED lines=8> */
.L_x_2195:
        /* <DEDUP_REMOVED lines=8> */
.L_x_2196:
        /* <DEDUP_REMOVED lines=19> */
[----:B-1----:R-:W-:-:S04]  /*1a40*/  LEA R90, P2, R2, UR10, 0x2 ;  /* 0x0000000a025a7c11 */ /* 0x002fc8000f8410ff */
[----:B------:R-:W-:Y:S01]  /*1a50*/  LEA.HI.X R91, R2, UR11, R3, 0x2, P2 ;  /* 0x0000000b025b7c11 */ /* 0x000fe200090f1403 */
[----:B------:R-:W-:-:S06]  /*1a60*/  UMOV UR4, UR9 ;  /* 0x0000000900047c82 */ /* 0x000fcc0008000000 */
[----:B------:R-:W-:Y:S05]  /*1a70*/  @!P0 BRA `(.L_x_2197) ;  /* 0x00000020002c8947 */ /* 0x000fea0003800000 */
[----:B------:R-:W-:Y:S01]  /*1a80*/  MOV R3, UR16 ;  /* 0x0000001000037c02 */ /* 0x000fe20008000f00 */
[----:B------:R0:W2:Y:S01]  /*1a90*/  LDG.E.128.CONSTANT R24, desc[UR14][R90.64] ;  /* 0x0000000e5a187981 */ /* 0x0000a2000c1e9d00 */
[----:B------:R-:W-:-:S03]  /*1aa0*/  MOV R31, UR16 ;  /* 0x00000010001f7c02 */ /* 0x000fc60008000f00 */
[----:B------:R-:W-:Y:S01]  /*1ab0*/  IMAD.WIDE R2, R3, 0x4, R90 ;  /* 0x0000000403027825 */ /* 0x000fe200078e025a */
[----:B------:R-:W-:-:S04]  /*1ac0*/  MOV R33, UR16 ;  /* 0x0000001000217c02 */ /* 0x000fc80008000f00 */
[----:B------:R-:W3:Y:S01]  /*1ad0*/  LDG.E.128.CONSTANT R20, desc[UR14][R2.64] ;  /* 0x0000000e02147981 */ /* 0x000ee2000c1e9d00 */
[----:B------:R-:W-:Y:S01]  /*1ae0*/  IMAD.WIDE R30, R31, 0x4, R2 ;  /* 0x000000041f1e7825 */ /* 0x000fe200078e0202 */
[----:B------:R-:W-:-:S04]  /*1af0*/  MOV R5, UR16 ;  /* 0x0000001000057c02 */ /* 0x000fc80008000f00 */
[----:B-----5:R-:W4:Y:S01]  /*1b00*/  LDG.E.128.CONSTANT R16, desc[UR14][R30.64] ;  /* 0x0000000e1e107981 */ /* 0x020f22000c1e9d00 */
[----:B------:R-:W-:-:S05]  /*1b10*/  IMAD.WIDE R32, R33, 0x4, R30 ;  /* 0x0000000421207825 */ /* 0x000fca00078e021e */
[----:B------:R-:W4:Y:S01]  /*1b20*/  LDG.E.128.CONSTANT R8, desc[UR14][R32.64] ;  /* 0x0000000e20087981 */ /* 0x000f22000c1e9d00 */
[----:B0-----:R-:W-:-:S05]  /*1b30*/  IMAD.WIDE R90, R5, 0x4, R32 ;  /* 0x00000004055a7825 */ /* 0x001fca00078e0220 */
[----:B------:R0:W4:Y:S01]  /*1b40*/  LDG.E.128.CONSTANT R4, desc[UR14][R90.64] ;  /* 0x0000000e5a047981 */ /* 0x000122000c1e9d00 */
[----:B------:R-:W-:Y:S01]  /*1b50*/  MOV R37, UR16 ;  /* 0x0000001000257c02 */ /* 0x000fe20008000f00 */
[----:B------:R-:W-:Y:S01]  /*1b60*/  HFMA2 R0, -RZ, RZ, 0, 0.03125 ;  /* 0x00002800ff007431 */ /* 0x000fe200000001ff */
[----:B------:R-:W-:Y:S01]  /*1b70*/  UISETP.NE.AND UP0, UPT, UR19, URZ, UPT ;  /* 0x000000ff1300728c */ /* 0x000fe2000bf05270 */
[----:B------:R-:W-:Y:S01]  /*1b80*/  PRMT R86, RZ, 0x7610, R86 ;  /* 0x00007610ff567816 */ /* 0x000fe20000000056 */
[----:B------:R-:W-:Y:S02]  /*1b90*/  ULEA UR8, UR13, 0x20, 0x5 ;  /* 0x000000200d087891 */ /* 0x000fe4000f8e28ff */
[----:B------:R-:W-:Y:S01]  /*1ba0*/  UIADD3 UR4, UPT, UPT, UR9, 0x40, URZ ;  /* 0x0000004009047890 */ /* 0x000fe2000fffe0ff */
[----:B0-----:R-:W-:Y:S01]  /*1bb0*/  IMAD.WIDE R90, R37, 0x4, R90 ;  /* 0x00000004255a7825 */ /* 0x001fe200078e025a */
[----:B--2---:R-:W-:Y:S02]  /*1bc0*/  SHF.R.U32.HI R29, RZ, 0xf, R25 ;  /* 0x0000000fff1d7819 */ /* 0x004fe40000011619 */
[----:B------:R-:W-:-:S02]  /*1bd0*/  LOP3.LUT R28, R24, 0x1f001f, RZ, 0xc0, !PT ;  /* 0x001f001f181c7812 */ /* 0x000fc400078ec0ff */
[--C-:B------:R-:W-:Y:S02]  /*1be0*/  SHF.R.U32.HI R35, RZ, 0xa, R24.reuse ;  /* 0x0000000aff237819 */ /* 0x100fe40000011618 */
[----:B------:R-:W-:Y:S02]  /*1bf0*/  LOP3.LUT R3, R24, 0x3e003e0, RZ, 0xc0, !PT ;  /* 0x03e003e018037812 */ /* 0x000fe400078ec0ff */
[C---:B------:R-:W-:Y:S02]  /*1c00*/  LOP3.LUT R52, R27.reuse, 0x1f001f, RZ, 0xc0, !PT ;  /* 0x001f001f1b347812 */ /* 0x040fe400078ec0ff */
[----:B------:R-:W-:Y:S02]  /*1c10*/  SHF.R.U32.HI R53, RZ, 0xa, R27 ;  /* 0x0000000aff357819 */ /* 0x000fe4000001161b */
[----:B------:R-:W-:Y:S02]  /*1c20*/  LOP3.LUT R63, R27, 0x3e003e0, RZ, 0xc0, !PT ;  /* 0x03e003e01b3f7812 */ /* 0x000fe400078ec0ff */
[----:B------:R-:W-:-:S02]  /*1c30*/  SHF.R.U32.HI R24, RZ, 0xf, R24 ;  /* 0x0000000fff187819 */ /* 0x000fc40000011618 */
[C---:B------:R-:W-:Y:S02]  /*1c40*/  LOP3.LUT R41, R25.reuse, 0x1f001f, RZ, 0xc0, !PT ;  /* 0x001f001f19297812 */ /* 0x040fe400078ec0ff */
[----:B------:R-:W-:Y:S02]  /*1c50*/  SHF.R.U32.HI R40, RZ, 0xa, R25 ;  /* 0x0000000aff287819 */ /* 0x000fe40000011619 */
[----:B------:R-:W-:Y:S02]  /*1c60*/  LOP3.LUT R56, R25, 0x3e003e0, RZ, 0xc0, !PT ;  /* 0x03e003e019387812 */ /* 0x000fe400078ec0ff */
[C---:B------:R-:W-:Y:S02]  /*1c70*/  LOP3.LUT R44, R26.reuse, 0x1f001f, RZ, 0xc0, !PT ;  /* 0x001f001f1a2c7812 */ /* 0x040fe400078ec0ff */
[----:B------:R-:W-:Y:S02]  /*1c80*/  SHF.R.U32.HI R45, RZ, 0xa, R26 ;  /* 0x0000000aff2d7819 */ /* 0x000fe4000001161a */
[----:B------:R-:W-:-:S02]  /*1c90*/  LOP3.LUT R62, R26, 0x3e003e0, RZ, 0xc0, !PT ;  /* 0x03e003e01a3e7812 */ /* 0x000fc400078ec0ff */
[----:B------:R-:W-:Y:S02]  /*1ca0*/  SHF.R.U32.HI R27, RZ, 0xf, R27 ;  /* 0x0000000fff1b7819 */ /* 0x000fe4000001161b */
[----:B------:R-:W-:Y:S02]  /*1cb0*/  SHF.R.U32.HI R26, RZ, 0xf, R26 ;  /* 0x0000000fff1a7819 */ /* 0x000fe4000001161a */
[C---:B---3--:R-:W-:Y:S02]  /*1cc0*/  LOP3.LUT R33, R20.reuse, 0x1f001f, RZ, 0xc0, !PT ;  /* 0x001f001f14217812 */ /* 0x048fe400078ec0ff */
        /* <DEDUP_REMOVED lines=14> */
[----:B------:R-:W-:-:S02]  /*1db0*/  LOP3.LUT R27, R27, 0x10001, RZ, 0xc0, !PT ;  /* 0x000100011b1b7812 */ /* 0x000fc400078ec0ff */
[----:B------:R-:W-:Y:S02]  /*1dc0*/  LOP3.LUT R26, R26, 0x10001, RZ, 0xc0, !PT ;  /* 0x000100011a1a7812 */ /* 0x000fe400078ec0ff */
[----:B------:R-:W-:Y:S02]  /*1dd0*/  LOP3.LUT R20, R29, 0x20002, R20, 0xf8, !PT ;  /* 0x000200021d147812 */ /* 0x000fe400078ef814 */
[C---:B----4-:R-:W-:Y:S02]  /*1de0*/  LOP3.LUT R37, R17.reuse, 0x1f001f, RZ, 0xc0, !PT ;  /* 0x001f001f11257812 */ /* 0x050fe400078ec0ff */
[----:B------:R-:W-:Y:S02]  /*1df0*/  SHF.R.U32.HI R36, RZ, 0xa, R17 ;  /* 0x0000000aff247819 */ /* 0x000fe40000011611 */
[----:B------:R-:W-:Y:S02]  /*1e00*/  LOP3.LUT R68, R17, 0x3e003e0, RZ, 0xc0, !PT ;  /* 0x03e003e011447812 */ /* 0x000fe400078ec0ff */
[----:B------:R-:W-:-:S02]  /*1e10*/  LOP3.LUT R29, R16, 0x1f001f, RZ, 0xc0, !PT ;  /* 0x001f001f101d7812 */ /* 0x000fc400078ec0ff */
[----:B------:R-:W-:Y:S02]  /*1e20*/  SHF.R.U32.HI R30, RZ, 0xa, R16 ;  /* 0x0000000aff1e7819 */ /* 0x000fe40000011610 */
[----:B------:R-:W-:Y:S02]  /*1e30*/  LOP3.LUT R66, R16, 0x3e003e0, RZ, 0xc0, !PT ;  /* 0x03e003e010427812 */ /* 0x000fe400078ec0ff */
[----:B------:R-:W-:Y:S02]  /*1e40*/  SHF.R.U32.HI R17, RZ, 0xd, R17 ;  /* 0x0000000dff117819 */ /* 0x000fe40000011611 */
[C---:B------:R-:W-:Y:S02]  /*1e50*/  LOP3.LUT R58, R19.reuse, 0x1f001f, RZ, 0xc0, !PT ;  /* 0x001f001f133a7812 */ /* 0x040fe400078ec0ff */
[----:B------:R-:W-:Y:S02]  /*1e60*/  SHF.R.U32.HI R59, RZ, 0xa, R19 ;  /* 0x0000000aff3b7819 */ /* 0x000fe40000011613 */
[----:B------:R-:W-:-:S02]  /*1e70*/  LOP3.LUT R71, R19, 0x3e003e0, RZ, 0xc0, !PT ;  /* 0x03e003e013477812 */ /* 0x000fc400078ec0ff */
[----:B------:R-:W-:Y:S02]  /*1e80*/  LOP3.LUT R25, R24, 0x20002, R25, 0xf8, !PT ;  /* 0x0002000218197812 */ /* 0x000fe400078ef819 */
[----:B------:R-:W-:Y:S02]  /*1e90*/  LOP3.LUT R22, R27, 0x20002, R22, 0xf8, !PT ;  /* 0x000200021b167812 */ /* 0x000fe400078ef816 */
[----:B------:R-:W-:Y:S02]  /*1ea0*/  SHF.R.U32.HI R16, RZ, 0xd, R16 ;  /* 0x0000000dff107819 */ /* 0x000fe40000011610 */
[C---:B------:R-:W-:Y:S02]  /*1eb0*/  LOP3.LUT R48, R18.reuse, 0x1f001f, RZ, 0xc0, !PT ;  /* 0x001f001f12307812 */ /* 0x040fe400078ec0ff */
[----:B------:R-:W-:Y:S02]  /*1ec0*/  SHF.R.U32.HI R49, RZ, 0xa, R18 ;  /* 0x0000000aff317819 */ /* 0x000fe40000011612 */
[----:B------:R-:W-:-:S02]  /*1ed0*/  LOP3.LUT R70, R18, 0x3e003e0, RZ, 0xc0, !PT ;  /* 0x03e003e012467812 */ /* 0x000fc400078ec0ff */
[----:B------:R-:W-:Y:S02]  /*1ee0*/  SHF.R.U32.HI R19, RZ, 0xd, R19 ;  /* 0x0000000dff137819 */ /* 0x000fe40000011613 */
[----:B------:R-:W-:Y:S02]  /*1ef0*/  LOP3.LUT R21, R26, 0x20002, R21, 0xf8, !PT ;  /* 0x000200021a157812 */ /* 0x000fe400078ef815 */
[----:B------:R-:W-:Y:S02]  /*1f00*/  SHF.R.U32.HI R18, RZ, 0xd, R18 ;  /* 0x0000000dff127819 */ /* 0x000fe40000011612 */
[----:B------:R-:W-:Y:S02]  /*1f10*/  LOP3.LUT R17, R20, 0x40004, R17, 0xf8, !PT ;  /* 0x0004000414117812 */ /* 0x000fe400078ef811 */
[----:B------:R-:W-:Y:S02]  /*1f20*/  LOP3.LUT R25, R25, 0x40004, R16, 0xf8, !PT ;  /* 0x0004000419197812 */ /* 0x000fe400078ef810 */
[----:B------:R-:W-:-:S02]  /*1f30*/  LOP3.LUT R20, R22, 0x40004, R19, 0xf8, !PT ;  /* 0x0004000416147812 */ /* 0x000fc400078ef813 */
[C---:B------:R-:W-:Y:S02]  /*1f40*/  LOP3.LUT R32, R8.reuse, 0x1f001f, RZ, 0xc0, !PT ;  /* 0x001f001f08207812 */ /* 0x040fe400078ec0ff */
[----:B------:R-:W-:Y:S02]  /*1f50*/  SHF.R.U32.HI R34, RZ, 0xa, R8 ;  /* 0x0000000aff227819 */ /* 0x000fe40000011608 */
[----:B------:R-:W-:Y:S02]  /*1f60*/  LOP3.LUT R67, R8, 0x3e003e0, RZ, 0xc0, !PT ;  /* 0x03e003e008437812 */ /* 0x000fe400078ec0ff */
[----:B------:R-:W-:Y:S02]  /*1f70*/  LOP3.LUT R21, R21, 0x40004, R18, 0xf8, !PT ;  /* 0x0004000415157812 */ /* 0x000fe400078ef812 */
[----:B------:R-:W-:Y:S02]  /*1f80*/  SHF.R.U32.HI R8, RZ, 0xc, R8 ;  /* 0x0000000cff087819 */ /* 0x000fe40000011608 */
[----:B------:R-:W-:-:S02]  /*1f90*/  SHF.R.U32.HI R16, RZ, 0xc, R9 ;  /* 0x0000000cff107819 */ /* 0x000fc40000011609 */
        /* <DEDUP_REMOVED lines=30> */
[----:B------:R-:W-:Y:S02]  /*2180*/  LOP3.LUT R3, R3, 0x64006400, RZ, 0xfc, !PT ;  /* 0x6400640003037812 */ /* 0x000fe400078efcff */
[C---:B------:R-:W-:Y:S02]  /*2190*/  LOP3.LUT R6, R7.reuse, 0x3e003e0, RZ, 0xc0, !PT ;  /* 0x03e003e007067812 */ /* 0x040fe400078ec0ff */
[----:B------:R-:W-:Y:S01]  /*21a0*/  LOP3.LUT R26, R7, 0x1f001f, RZ, 0xc0, !PT ;  /* 0x001f001f071a7812 */ /* 0x000fe200078ec0ff */
[----:B------:R-:W-:Y:S01]  /*21b0*/  HFMA2 R83, R3, R0.H0_H0, -48, -48 ;  /* 0xd200d20003537431 */ /* 0x000fe20000040000 */
[--C-:B------:R-:W-:Y:S02]  /*21c0*/  SHF.R.U32.HI R27, RZ, 0xa, R7.reuse ;  /* 0x0000000aff1b7819 */ /* 0x100fe40000011607 */
[----:B------:R-:W-:Y:S02]  /*21d0*/  LOP3.LUT R63, R63, 0x64006400, RZ, 0xfc, !PT ;  /* 0x640064003f3f7812 */ /* 0x000fe400078efcff */
[----:B------:R-:W-:-:S02]  /*21e0*/  SHF.R.U32.HI R7, RZ, 0xb, R7 ;  /* 0x0000000bff077819 */ /* 0x000fc40000011607 */
[----:B------:R-:W-:Y:S02]  /*21f0*/  LOP3.LUT R57, R57, 0x64006400, RZ, 0xfc, !PT ;  /* 0x6400640039397812 */ /* 0x000fe400078efcff */
[----:B------:R-:W-:Y:S02]  /*2200*/  LOP3.LUT R21, R22, 0x100010, R21, 0xf8, !PT ;  /* 0x0010001016157812 */ /* 0x000fe400078ef815 */
[----:B------:R-:W-:Y:S02]  /*2210*/  LOP3.LUT R73, R65, 0x64006400, RZ, 0xfc, !PT ;  /* 0x6400640041497812 */ /* 0x000fe400078efcff */
[----:B------:R-:W-:Y:S01]  /*2220*/  LOP3.LUT R22, R72, 0x100010, R23, 0xf8, !PT ;  /* 0x0010001048167812 */ /* 0x000fe200078ef817 */
[----:B------:R-:W-:Y:S01]  /*2230*/  HFMA2 R72, R63, R0.H0_H0, -48, -48 ;  /* 0xd200d2003f487431 */ /* 0x000fe20000040000 */
[----:B------:R-:W-:Y:S02]  /*2240*/  LOP3.LUT R23, R74, 0x100010, R7, 0xf8, !PT ;  /* 0x001000104a177812 */ /* 0x000fe400078ef807 */
        /* <DEDUP_REMOVED lines=155> */
[-C--:B------:R-:W-:Y:S02]  /*2c00*/  HFMA2 R32, R83, R21.reuse, R32 ;  /* 0x0000001553207231 */ /* 0x080fe40000000020 */
[----:B------:R-:W-:-:S02]  /*2c10*/  HFMA2 R89, R75, R21, R89 ;  /* 0x000000154b597231 */ /* 0x000fc40000000059 */
[-C--:B------:R-:W-:Y:S02]  /*2c20*/  HFMA2 R20, R71, R22.reuse, R20 ;  /* 0x0000001647147231 */ /* 0x080fe40000000014 */
        /* <DEDUP_REMOVED lines=11> */
[-C--:B------:R-:W-:Y:S02]  /*2ce0*/  HFMA2 R85, R70, R24.reuse, R32 ;  /* 0x0000001846557231 */ /* 0x080fe40000000020 */
[----:B------:R-:W-:Y:S01]  /*2cf0*/  HFMA2 R20, R9, R27, R20 ;  /* 0x0000001b09147231 */ /* 0x000fe20000000014 */
[----:B------:R-:W0:Y:S01]  /*2d00*/  LDS.128 R32, [UR9+0x30] ;  /* 0x00003009ff207984 */ /* 0x000e220008000c00 */
[----:B------:R-:W-:Y:S02]  /*2d10*/  HFMA2 R89, R56, R24, R89 ;  /* 0x0000001838597231 */ /* 0x000fe40000000059 */
[----:B--2---:R-:W-:Y:S02]  /*2d20*/  HFMA2 R20, R19, R28, R20 ;  /* 0x0000001c13147231 */ /* 0x004fe40000000014 */
[----:B------:R-:W-:Y:S02]  /*2d30*/  HFMA2 R86, R60, R25, R86 ;  /* 0x000000193c567231 */ /* 0x000fe40000000056 */
[----:B------:R-:W-:-:S02]  /*2d40*/  HFMA2 R20, R39, R29, R20 ;  /* 0x0000001d27147231 */ /* 0x000fc40000000014 */
        /* <DEDUP_REMOVED lines=12> */
[----:B------:R-:W-:Y:S02]  /*2e10*/  HFMA2 R89, R18, R28, R89 ;  /* 0x0000001c12597231 */ /* 0x000fe40000000059 */
[-C--:B------:R-:W-:Y:S02]  /*2e20*/  HFMA2 R86, R37, R29.reuse, R86 ;  /* 0x0000001d25567231 */ /* 0x080fe40000000056 */
[----:B0-----:R-:W-:Y:S02]  /*2e30*/  HFMA2 R20, R47, R32, R20 ;  /* 0x000000202f147231 */ /* 0x001fe40000000014 */
        /* <DEDUP_REMOVED lines=10> */
[-C--:B------:R-:W-:Y:S02]  /*2ee0*/  HFMA2 R85, R40, R31.reuse, R85 ;  /* 0x0000001f28557231 */ /* 0x080fe40000000055 */
[----:B------:R-:W-:Y:S02]  /*2ef0*/  HFMA2 R89, R42, R31, R89 ;  /* 0x0000001f2a597231 */ /* 0x000fe40000000059 */
[-C--:B------:R-:W-:Y:S02]  /*2f00*/  HFMA2 R86, R45, R32.reuse, R86 ;  /* 0x000000202d567231 */ /* 0x080fe40000000056 */
[-C--:B------:R-:W-:Y:S02]  /*2f10*/  HFMA2 R85, R44, R32.reuse, R85 ;  /* 0x000000202c557231 */ /* 0x080fe40000000055 */
[----:B------:R-:W-:-:S02]  /*2f20*/  HFMA2 R89, R46, R32, R89 ;  /* 0x000000202e597231 */ /* 0x000fc40000000059 */
[-C--:B------:R-:W-:Y:S02]  /*2f30*/  HFMA2 R86, R3, R33.reuse, R86 ;  /* 0x0000002103567231 */ /* 0x080fe40000000056 */
        /* <DEDUP_REMOVED lines=8> */
[----:B------:R-:W-:Y:S02]  /*2fc0*/  HADD2 R86, R86.H0_H0, R86.H1_H1 ;  /* 0x3000005656567230 */ /* 0x000fe40000000800 */
[----:B------:R-:W-:Y:S02]  /*2fd0*/  HADD2 R85, R85.H0_H0, R85.H1_H1 ;  /* 0x3000005555557230 */ /* 0x000fe40000000800 */
[----:B------:R-:W-:-:S03]  /*2fe0*/  HADD2 R89, R89.H0_H0, R89.H1_H1 ;  /* 0x3000005959597230 */ /* 0x000fc60000000800 */
[----:B------:R-:W-:Y:S02]  /*2ff0*/  PRMT R85, R85, 0x5410, R86 ;  /* 0x0000541055557816 */ /* 0x000fe40000000056 */
[----:B------:R-:W-:-:S03]  /*3000*/  PRMT R89, R89, 0x5410, R20 ;  /* 0x0000541059597816 */ /* 0x000fc60000000014 */
[----:B------:R-:W-:Y:S02]  /*3010*/  HFMA2 R86, R85, R15, RZ ;  /* 0x0000000f55567231 */ /* 0x000fe400000000ff */
[----:B------:R-:W-:-:S07]  /*3020*/  HFMA2 R85, R89, R13, RZ.H0_H0 ;  /* 0x0000000d59557231 */ /* 0x000fce00000400ff */
.L_x_2198:
[----:B------:R-:W-:Y:S02]  /*3030*/  PRMT R32, RZ, 0x5410, RZ ;  /* 0x00005410ff207816 */ /* 0x000fe400000000ff */
[----:B------:R-:W-:Y:S02]  /*3040*/  PRMT R33, RZ, 0x5410, RZ ;  /* 0x00005410ff217816 */ /* 0x000fe400000000ff */
[----:B------:R-:W-:Y:S02]  /*3050*/  PRMT R20, RZ, 0x5410, RZ ;  /* 0x00005410ff147816 */ /* 0x000fe400000000ff */
[----:B------:R-:W-:Y:S01]  /*3060*/  PRMT R21, RZ, 0x5410, RZ ;  /* 0x00005410ff157816 */ /* 0x000fe200000000ff */
[----:B------:R-:W-:Y:S06]  /*3070*/  @!P1 BRA `(.L_x_2197) ;  /* 0x0000000800ac9947 */ /* 0x000fec0003800000 */
[----:B------:R-:W0:Y:S01]  /*3080*/  S2UR UR10, SR_CgaCtaId ;  /* 0x00000000000a79c3 */ /* 0x000e220000008800 */
[----:B------:R-:W-:Y:S01]  /*3090*/  PRMT R20, R87, 0x9910, RZ ;  /* 0x0000991057147816 */ /* 0x000fe200000000ff */
[----:B------:R-:W-:Y:S01]  /*30a0*/  UMOV UR4, 0x400 ;  /* 0x0000040000047882 */ /* 0x000fe20000000000 */
[----:B------:R-:W-:Y:S02]  /*30b0*/  PRMT R32, RZ, 0x7610, R32 ;  /* 0x00007610ff207816 */ /* 0x000fe40000000020 */
[----:B------:R-:W-:Y:S02]  /*30c0*/  R2UR UR11, R20 ;  /* 0x00000000140b72ca */ /* 0x000fe400000e0000 */
[----:B------:R-:W-:-:S04]  /*30d0*/  PRMT R20, R88, 0x9910, RZ ;  /* 0x0000991058147816 */ /* 0x000fc800000000ff */
[----:B------:R-:W-:-:S07]  /*30e0*/  ISETP.NE.AND P0, PT, R20, RZ, PT ;  /* 0x000000ff1400720c */ /* 0x000fce0003f05270 */
[----:B------:R-:W-:-:S04]  /*30f0*/  UISETP.NE.AND UP0, UPT, UR11, URZ, UPT ;  /* 0x000000ff0b00728c */ /* 0x000fc8000bf05270 */
[----:B------:R-:W-:Y:S02]  /*3100*/  UISETP.EQ.OR UP0, UPT, UR5, 0x2, !UP0 ;  /* 0x000000020500788c */ /* 0x000fe4000c702670 */
[----:B0-----:R-:W-:-:S04]  /*3110*/  ULEA UR4, UR10, UR4, 0x18 ;  /* 0x000000040a047291 */ /* 0x001fc8000f8ec0ff */
[----:B------:R-:W-:Y:S01]  /*3120*/  UIADD3 UR4, UPT, UPT, UR4, 0x40, URZ ;  /* 0x0000004004047890 */ /* 0x000fe2000fffe0ff */
[----:B------:R-:W-:Y:S11]  /*3130*/  @!P0 BRA `(.L_x_2199) ;  /* 0x0000000400388947 */ /* 0x000ff60003800000 */
[----:B------:R-:W0:Y:S01]  /*3140*/  LDS.128 R20, [UR9+0x40] ;  /* 0x00004009ff147984 */ /* 0x000e220008000c00 */
[----:B------:R-:W-:Y:S02]  /*3150*/  PRMT R15, R15, 0x5410, R14 ;  /* 0x000054100f0f7816 */ /* 0x000fe4000000000e */
[----:B------:R-:W-:Y:S01]  /*3160*/  PRMT R13, R13, 0x5410, R12 ;  /* 0x000054100d0d7816 */ /* 0x000fe2000000000c */
        /* <DEDUP_REMOVED lines=75> */
.L_x_2199:
[----:B------:R-:W-:Y:S02]  /*3620*/  PRMT R20, RZ, 0x5410, RZ ;  /* 0x00005410ff147816 */ /* 0x000fe400000000ff */
        /* <DEDUP_REMOVED lines=80> */
.L_x_2197:
        /* <DEDUP_REMOVED lines=12> */
.L_x_2213:
        /* <DEDUP_REMOVED lines=9> */
[----:B------:R-:W-:-:S02]  /*3c80*/  LOP3.LUT R17, R10, 0xf000f0, RZ, 0xc0, !PT ;  /* 0x00f000f00a117812 */ /* 0x000fc400078ec0ff */
[----:B------:R-:W-:Y:S02]  /*3c90*/  SHF.R.U32.HI R8, RZ, 0x8, R8 ;  /* 0x00000008ff087819 */ /* 0x000fe40000011608 */
[C---:B------:R-:W-:Y:S02]  /*3ca0*/  LOP3.LUT R23, R11.reuse, 0xf000f0, RZ, 0xc0, !PT ;  /* 0x00f000f00b177812 */ /* 0x040fe400078ec0ff */
[----:B------:R-:W-:Y:S02]  /*3cb0*/  SHF.R.U32.HI R24, RZ, 0x8, R11 ;  /* 0x00000008ff187819 */ /* 0x000fe4000001160b */
        /* <DEDUP_REMOVED lines=29> */
[----:B------:R-:W-:-:S02]  /*3e90*/  LOP3.LUT R16, R16, 0x64006400, RZ, 0xfc, !PT ;  /* 0x6400640010107812 */ /* 0x000fc400078efcff */
[----:B------:R-:W-:Y:S02]  /*3ea0*/  LOP3.LUT R3, R3, 0x64006400, RZ, 0xfc, !PT ;  /* 0x6400640003037812 */ /* 0x000fe400078efcff */
[----:B------:R-:W-:Y:S01]  /*3eb0*/  LOP3.LUT R4, R8, 0x64006400, RZ, 0xfc, !PT ;  /* 0x6400640008047812 */ /* 0x000fe200078efcff */
[-C--:B------:R-:W-:Y:S01]  /*3ec0*/  HFMA2 R8, R2, R5.reuse.H0_H0, -72, -72 ;  /* 0xd480d48002087431 */ /* 0x080fe20000040005 */
[----:B------:R-:W-:Y:S01]  /*3ed0*/  LOP3.LUT R24, R10, 0x64006400, RZ, 0xfc, !PT ;  /* 0x640064000a187812 */ /* 0x000fe200078efcff */
[----:B------:R-:W-:Y:S01]  /*3ee0*/  HADD2 R10, R0, -1032, -1032 ;  /* 0xe408e408000a7430 */ /* 0x000fe20000000000 */
[----:B------:R-:W-:Y:S01]  /*3ef0*/  LOP3.LUT R7, R11, 0x64006400, RZ, 0xfc, !PT ;  /* 0x640064000b077812 */ /* 0x000fe200078efcff */
[----:B------:R-:W-:Y:S01]  /*3f00*/  HFMA2 R11, R6, R5.H0_H0, -72, -72 ;  /* 0xd480d480060b7431 */ /* 0x000fe20000040005 */
[----:B------:R-:W-:Y:S01]  /*3f10*/  LOP3.LUT R34, R23, 0x64006400, RZ, 0xfc, !PT ;  /* 0x6400640017227812 */ /* 0x000fe200078efcff */
[----:B------:R-:W-:Y:S02]  /*3f20*/  HADD2 R16, R16, -1032, -1032 ;  /* 0xe408e40810107430 */ /* 0x000fe40000000000 */
[----:B------:R-:W-:-:S02]  /*3f30*/  HADD2 R22, R3, -1032, -1032 ;  /* 0xe408e40803167430 */ /* 0x000fc40000000000 */
[-C--:B------:R-:W-:Y:S02]  /*3f40*/  HFMA2 R23, R4, R5.reuse.H0_H0, -72, -72 ;  /* 0xd480d48004177431 */ /* 0x080fe40000040005 */
[----:B------:R-:W-:Y:S02]  /*3f50*/  HADD2 R24, R24, -1032, -1032 ;  /* 0xe408e40818187430 */ /* 0x000fe40000000000 */
[----:B------:R-:W-:Y:S02]  /*3f60*/  HADD2 R26, R7, -1032, -1032 ;  /* 0xe408e408071a7430 */ /* 0x000fe40000000000 */
[----:B------:R-:W-:Y:S01]  /*3f70*/  HFMA2 R29, R34, R5.H0_H0, -72, -72 ;  /* 0xd480d480221d7431 */ /* 0x000fe20000040005 */
        /* <DEDUP_REMOVED lines=91> */
.L_x_2201:
        /* <DEDUP_REMOVED lines=94> */
.L_x_2203:
        /* <DEDUP_REMOVED lines=38> */
[--C-:B------:R-:W-:Y:S02]  /*4d70*/  HADD2.F32 R2, -RZ, R7.reuse.H0_H0 ;  /* 0x20000007ff027230 */ /* 0x100fe40000004100 */
[----:B------:R-:W-:Y:S02]  /*4d80*/  HADD2.F32 R4, -RZ, R7.H1_H1 ;  /* 0x30000007ff047230 */ /* 0x000fe40000004100 */
[----:B------:R-:W-:Y:S02]  /*4d90*/  HADD2.F32 R9, -RZ, R24.H0_H0 ;  /* 0x20000018ff097230 */ /* 0x000fe40000004100 */
[----:B------:R-:W-:Y:S02]  /*4da0*/  HADD2.F32 R7, -RZ, R22.H0_H0 ;  /* 0x20000016ff077230 */ /* 0x000fe40000004100 */
[----:B------:R-:W-:Y:S02]  /*4db0*/  HADD2.F32 R19, -RZ, R19.H1_H1 ;  /* 0x30000013ff137230 */ /* 0x000fe40000004100 */
[----:B------:R-:W-:Y:S01]  /*4dc0*/  FFMA.FTZ R9, R9, R3, R8 ;  /* 0x0000000309097223 */ /* 0x000fe20000010008 */
[----:B------:R-:W-:-:S02]  /*4dd0*/  HADD2.F32 R6, -RZ, R6.H1_H1 ;  /* 0x30000006ff067230 */ /* 0x000fc40000004100 */
[----:B------:R-:W-:Y:S01]  /*4de0*/  FFMA.FTZ R7, R7, R3, R0 ;  /* 0x0000000307077223 */ /* 0x000fe20000010000 */
        /* <DEDUP_REMOVED lines=45> */
.L_x_2202:
[----:B------:R-:W-:-:S05]  /*50c0*/  MOV R3, UR16 ;  /* 0x0000001000037c02 */ /* 0x000fca0008000f00 */
[----:B------:R-:W-:-:S05]  /*50d0*/  IMAD.WIDE R90, R3, 0x4, R90 ;  /* 0x00000004035a7825 */ /* 0x000fca00078e025a */
[----:B------:R-:W2:Y:S02]  /*50e0*/  LDG.E.128.CONSTANT R8, desc[UR14][R90.64] ;  /* 0x0000000e5a087981 */ /* 0x000ea4000c1e9d00 */
        /* <DEDUP_REMOVED lines=143> */
.L_x_2204:
        /* <DEDUP_REMOVED lines=94> */
.L_x_2206:
        /* <DEDUP_REMOVED lines=91> */
.L_x_2205:
        /* <DEDUP_REMOVED lines=146> */
.L_x_2207:
        /* <DEDUP_REMOVED lines=94> */
.L_x_2209:
        /* <DEDUP_REMOVED lines=91> */
.L_x_2208:
        /* <DEDUP_REMOVED lines=120> */
[--C-:B------:R-:W-:Y:S02]  /*81a0*/  HADD2.F32 R29, -RZ, R18.reuse.H0_H0 ;  /* 0x20000012ff1d7230 */ /* 0x100fe40000004100 */
[----:B------:R-:W-:Y:S01]  /*81b0*/  FFMA.FTZ R2, R7, R2, R4 ;  /* 0x0000000207027223 */ /* 0x000fe20000010004 */
[--C-:B------:R-:W-:Y:S02]  /*81c0*/  HADD2.F32 R34, -RZ, R5.reuse.H0_H0 ;  /* 0x20000005ff227230 */ /* 0x100fe40000004100 */
        /* <DEDUP_REMOVED lines=23> */
.L_x_2210:
        /* <DEDUP_REMOVED lines=94> */
.L_x_2212:
        /* <DEDUP_REMOVED lines=22> */
[-C--:B------:R-:W-:Y:S01]  /*8a80*/  FFMA.FTZ R3, R22, R30.reuse, R3 ;  /* 0x0000001e16037223 */ /* 0x080fe20000010003 */
[----:B------:R-:W-:Y:S02]  /*8a90*/  HADD2.F32 R2, -RZ, R9.H0_H0 ;  /* 0x20000009ff027230 */ /* 0x000fe40000004100 */
[----:B------:R-:W-:Y:S01]  /*8aa0*/  FFMA.FTZ R23, R38, R30, R23 ;  /* 0x0000001e26177223 */ /* 0x000fe20000010017 */
[-C--:B------:R-:W-:Y:S01]  /*8ab0*/  FFMA.FTZ R0, R0, R34.reuse, R19 ;  /* 0x0000002200007223 */ /* 0x080fe20000010013 */
[----:B------:R-:W-:Y:S01]  /*8ac0*/  FFMA.FTZ R4, R4, R34, R3 ;  /* 0x0000002204047223 */ /* 0x000fe20000010003 */
[----:B------:R-:W-:-:S02]  /*8ad0*/  HADD2.F32 R22, -RZ, R11.H0_H0 ;  /* 0x2000000bff167230 */ /* 0x000fc40000004100 */
[----:B------:R-:W-:Y:S01]  /*8ae0*/  FFMA.FTZ R29, R24, R30, R29 ;  /* 0x0000001e181d7223 */ /* 0x000fe2000001001d */
        /* <DEDUP_REMOVED lines=10> */
[--C-:B------:R-:W-:Y:S02]  /*8b90*/  HADD2.F32 R2, -RZ, R7.reuse.H0_H0 ;  /* 0x20000007ff027230 */ /* 0x100fe40000004100 */
[----:B------:R-:W-:Y:S01]  /*8ba0*/  FFMA.FTZ R34, R11, R31, R34 ;  /* 0x0000001f0b227223 */ /* 0x000fe20000010022 */
[----:B------:R-:W-:Y:S02]  /*8bb0*/  HADD2.F32 R4, -RZ, R7.H1_H1 ;  /* 0x30000007ff047230 */ /* 0x000fe40000004100 */
[----:B------:R-:W-:Y:S02]  /*8bc0*/  HADD2.F32 R9, -RZ, R26.H0_H0 ;  /* 0x2000001aff097230 */ /* 0x000fe40000004100 */
[----:B------:R-:W-:-:S02]  /*8bd0*/  HADD2.F32 R7, -RZ, R25.H0_H0 ;  /* 0x20000019ff077230 */ /* 0x000fc40000004100 */
[----:B------:R-:W-:Y:S02]  /*8be0*/  HADD2.F32 R11, -RZ, R27.H0_H0 ;  /* 0x2000001bff0b7230 */ /* 0x000fe40000004100 */
[-C--:B------:R-:W-:Y:S01]  /*8bf0*/  FFMA.FTZ R9, R9, R3.reuse, R8 ;  /* 0x0000000309097223 */ /* 0x080fe20000010008 */
        /* <DEDUP_REMOVED lines=8> */
[----:B------:R-:W-:Y:S01]  /*8c80*/  FFMA.FTZ R3, R19, R3, R34 ;  /* 0x0000000313037223 */ /* 0x000fe20000010022 */
        /* <DEDUP_REMOVED lines=36> */
.L_x_2211:
[----:B------:R-:W-:Y:S01]  /*8ed0*/  UIADD3 UR8, UPT, UPT, UR8, 0x20, URZ ;  /* 0x0000002008087890 */ /* 0x000fe2000fffe0ff */
[----:B------:R-:W-:Y:S01]  /*8ee0*/  MOV R3, UR16 ;  /* 0x0000001000037c02 */ /* 0x000fe20008000f00 */
[----:B------:R-:W-:Y:S02]  /*8ef0*/  UIADD3 UR4, UPT, UPT, UR4, 0x40, URZ ;  /* 0x0000004004047890 */ /* 0x000fe4000fffe0ff */
[----:B------:R-:W-:Y:S02]  /*8f00*/  UISETP.GE.AND UP1, UPT, UR8, UR7, UPT ;  /* 0x000000070800728c */ /* 0x000fe4000bf26270 */
[----:B------:R-:W-:-:S07]  /*8f10*/  IMAD.WIDE R90, R3, 0x4, R90 ;  /* 0x00000004035a7825 */ /* 0x000fce00078e025a */
[----:B------:R-:W-:Y:S05]  /*8f20*/  BRA.U !UP1, `(.L_x_2213) ;  /* 0xffffffad09307547 */ /* 0x000fea000b83ffff */
.L_x_2200:
[----:B------:R-:W0:Y:S01]  /*8f30*/  S2R R0, SR_CTAID.X ;  /* 0x0000000000007919 */ /* 0x000e220000002500 */
[----:B------:R-:W1:Y:S01]  /*8f40*/  LDC.64 R4, c[0x0][0x3a0] ;  /* 0x0000e800ff047b82 */ /* 0x000e620000000a00 */
[----:B------:R-:W-:Y:S01]  /*8f50*/  UIMAD UR6, UR6, UR16, URZ ;  /* 0x00000010060672a4 */ /* 0x000fe2000f8e02ff */
[----:B------:R-:W-:Y:S01]  /*8f60*/  HMUL2 R7, R86, UR19.H0_H0 ;  /* 0x2000001356077c32 */ /* 0x000fe20008000000 */
[----:B------:R-:W0:Y:S02]  /*8f70*/  S2R R3, SR_TID.X ;  /* 0x0000000000037919 */ /* 0x000e240000002100 */
[----:B0-----:R-:W-:Y:S02]  /*8f80*/  LEA R0, R0, R3, 0x5 ;  /* 0x0000000300007211 */ /* 0x001fe400078e28ff */
[----:B------:R-:W-:Y:S02]  /*8f90*/  MOV R3, UR6 ;  /* 0x0000000600037c02 */ /* 0x000fe40008000f00 */
[----:B------:R-:W-:-:S05]  /*8fa0*/  SHF.L.U32 R0, R0, 0x2, RZ ;  /* 0x0000000200007819 */ /* 0x000fca00000006ff */
[----:B------:R-:W-:-:S04]  /*8fb0*/  IMAD R3, R3, 0x3, R0 ;  /* 0x0000000303037824 */ /* 0x000fc800078e0200 */
        /* <DEDUP_REMOVED lines=9> */
.L_x_2217:
[----:B------:R-:W0:Y:S02]  /*9050*/  LDS R2, [R0] ;  /* 0x0000000000027984 */ /* 0x000e240000000800 */
[----:B0-----:R-:W-:-:S05]  /*9060*/  HFMA2 R3, R2, 1, 1, R7 ;  /* 0x3c003c0002037831 */ /* 0x001fca0000000007 */
[----:B------:R-:W0:Y:S02]  /*9070*/  ATOMS.CAST.SPIN P0, [R0], R2, R3 ;  /* 0x000000020000758d */ /* 0x000e240001800003 */
[----:B0-----:R-:W-:Y:S05]  /*9080*/  @!P0 BRA `(.L_x_2217) ;  /* 0xfffffffc00f08947 */ /* 0x001fea000383ffff */
[----:B------:R-:W-:Y:S05]  /*9090*/  BRA `(.L_x_2215) ;  /* 0x00000000000c7947 */ /* 0x000fea0003800000 */
.L_x_2216:
[----:B------:R-:W2:Y:S02]  /*90a0*/  LD.E R0, desc[UR14][R4.64] ;  /* 0x0000000e04007980 */ /* 0x000ea4000c101900 */
[----:B--2---:R-:W-:-:S05]  /*90b0*/  IADD3 R3, PT, PT, R7, R0, RZ ;  /* 0x0000000007037210 */ /* 0x004fca0007ffe0ff */
[----:B------:R0:W-:Y:S02]  /*90c0*/  ST.E desc[UR14][R4.64], R3 ;  /* 0x0000000304007985 */ /* 0x0001e4000c10190e */
.L_x_2215:
[----:B------:R-:W-:Y:S05]  /*90d0*/  BSYNC.RECONVERGENT B0 ;  /* 0x0000000000007941 */ /* 0x000fea0003800200 */
.L_x_2214:
[----:B------:R1:W-:Y:S01]  /*90e0*/  ATOM.E.ADD.F16x2.RN.STRONG.GPU P0, RZ, desc[UR14][R4.64+0x4], R85 ;  /* 0x8000045504ff79a2 */ /* 0x0003e2000c10e10e */
[----:B------:R-:W-:Y:S04]  /*90f0*/  BSSY.RECONVERGENT B0, `(.L_x_2218) ;  /* 0x000000e000007945 */ /* 0x000fe80003800200 */
[----:B-1----:R-:W-:Y:S05]  /*9100*/  @P0 BRA `(.L_x_2219) ;  /* 0x0000000000300947 */ /* 0x002fea0003800000 */
[----:B------:R-:W1:Y:S02]  /*9110*/  QSPC.E.S P0, RZ, [R4+0x4] ;  /* 0x0000040004ff73aa */ /* 0x000e640000000500 */
[----:B-1----:R-:W-:Y:S05]  /*9120*/  @!P0 BRA `(.L_x_2220) ;  /* 0x00000000001c8947 */ /* 0x002fea0003800000 */
[----:B------:R-:W-:-:S04]  /*9130*/  MOV R2, R4 ;  /* 0x0000000400027202 */ /* 0x000fc80000000f00 */
[----:B------:R-:W-:-:S07]  /*9140*/  MOV R0, R2 ;  /* 0x0000000200007202 */ /* 0x000fce0000000f00 */
.L_x_2221:
[----:B------:R-:W0:Y:S02]  /*9150*/  LDS R2, [R0+0x4] ;  /* 0x0000040000027984 */ /* 0x000e240000000800 */
[----:B0-----:R-:W-:-:S05]  /*9160*/  HADD2 R3, R2, R85 ;  /* 0x0000005502037230 */ /* 0x001fca0000000000 */
[----:B------:R-:W0:Y:S02]  /*9170*/  ATOMS.CAST.SPIN P0, [R0+0x4], R2, R3 ;  /* 0x000004020000758d */ /* 0x000e240001800003 */
[----:B0-----:R-:W-:Y:S05]  /*9180*/  @!P0 BRA `(.L_x_2221) ;  /* 0xfffffffc00f08947 */ /* 0x001fea000383ffff */
[----:B------:R-:W-:Y:S05]  /*9190*/  BRA `(.L_x_2219) ;  /* 0x00000000000c7947 */ /* 0x000fea0003800000 */
.L_x_2220:
[----:B------:R-:W0:Y:S02]  /*91a0*/  LD.E R0, desc[UR14][R4.64+0x4] ;  /* 0x0000040e04007980 */ /* 0x000e24000c101900 */
[----:B0-----:R-:W-:-:S05]  /*91b0*/  IADD3 R3, PT, PT, R85, R0, RZ ;  /* 0x0000000055037210 */ /* 0x001fca0007ffe0ff */
[----:B------:R1:W-:Y:S02]  /*91c0*/  ST.E desc[UR14][R4.64+0x4], R3 ;  /* 0x0000040304007985 */ /* 0x0003e4000c10190e */
.L_x_2219:
[----:B------:R-:W-:Y:S05]  /*91d0*/  BSYNC.RECONVERGENT B0 ;  /* 0x0000000000007941 */ /* 0x000fea0003800200 */
.L_x_2218:
        /* <DEDUP_REMOVED lines=12> */
.L_x_2225:
[----:B------:R-:W0:Y:S02]  /*92a0*/  LDS R2, [R0] ;  /* 0x0000000000027984 */ /* 0x000e240000000800 */
[----:B0-----:R-:W-:-:S05]  /*92b0*/  HFMA2 R3, R2, 1, 1, R7 ;  /* 0x3c003c0002037831 */ /* 0x001fca0000000007 */
[----:B------:R-:W0:Y:S02]  /*92c0*/  ATOMS.CAST.SPIN P0, [R0], R2, R3 ;  /* 0x000000020000758d */ /* 0x000e240001800003 */
[----:B0-----:R-:W-:Y:S05]  /*92d0*/  @!P0 BRA `(.L_x_2225) ;  /* 0xfffffffc00f08947 */ /* 0x001fea000383ffff */
[----:B------:R-:W-:Y:S05]  /*92e0*/  BRA `(.L_x_2223) ;  /* 0x00000000000c7947 */ /* 0x000fea0003800000 */
.L_x_2224:
[----:B------:R-:W2:Y:S02]  /*92f0*/  LD.E R0, desc[UR14][R4.64] ;  /* 0x0000000e04007980 */ /* 0x000ea4000c101900 */
[----:B--2---:R-:W-:-:S05]  /*9300*/  IADD3 R3, PT, PT, R7, R0, RZ ;  /* 0x0000000007037210 */ /* 0x004fca0007ffe0ff */
[----:B------:R0:W-:Y:S02]  /*9310*/  ST.E desc[UR14][R4.64], R3 ;  /* 0x0000000304007985 */ /* 0x0001e4000c10190e */
.L_x_2223:
[----:B------:R-:W-:Y:S05]  /*9320*/  BSYNC.RECONVERGENT B0 ;  /* 0x0000000000007941 */ /* 0x000fea0003800200 */
.L_x_2222:
[----:B------:R1:W-:Y:S01]  /*9330*/  ATOM.E.ADD.F16x2.RN.STRONG.GPU P0, RZ, desc[UR14][R4.64+0x4], R33 ;  /* 0x8000042104ff79a2 */ /* 0x0003e2000c10e10e */
[----:B------:R-:W-:Y:S04]  /*9340*/  BSSY.RECONVERGENT B0, `(.L_x_2226) ;  /* 0x000000e000007945 */ /* 0x000fe80003800200 */
[----:B-1----:R-:W-:Y:S05]  /*9350*/  @P0 BRA `(.L_x_2227) ;  /* 0x0000000000300947 */ /* 0x002fea0003800000 */
[----:B------:R-:W1:Y:S02]  /*9360*/  QSPC.E.S P0, RZ, [R4+0x4] ;  /* 0x0000040004ff73aa */ /* 0x000e640000000500 */
[----:B-1----:R-:W-:Y:S05]  /*9370*/  @!P0 BRA `(.L_x_2228) ;  /* 0x00000000001c8947 */ /* 0x002fea0003800000 */
[----:B------:R-:W-:-:S04]  /*9380*/  MOV R2, R4 ;  /* 0x0000000400027202 */ /* 0x000fc80000000f00 */
[----:B------:R-:W-:-:S07]  /*9390*/  MOV R0, R2 ;  /* 0x0000000200007202 */ /* 0x000fce0000000f00 */
.L_x_2229:
[----:B------:R-:W0:Y:S02]  /*93a0*/  LDS R2, [R0+0x4] ;  /* 0x0000040000027984 */ /* 0x000e240000000800 */
[----:B0-----:R-:W-:-:S05]  /*93b0*/  HADD2 R3, R2, R33 ;  /* 0x0000002102037230 */ /* 0x001fca0000000000 */
[----:B------:R-:W0:Y:S02]  /*93c0*/  ATOMS.CAST.SPIN P0, [R0+0x4], R2, R3 ;  /* 0x000004020000758d */ /* 0x000e240001800003 */
[----:B0-----:R-:W-:Y:S05]  /*93d0*/  @!P0 BRA `(.L_x_2229) ;  /* 0xfffffffc00f08947 */ /* 0x001fea000383ffff */
[----:B------:R-:W-:Y:S05]  /*93e0*/  BRA `(.L_x_2227) ;  /* 0x00000000000c7947 */ /* 0x000fea0003800000 */
.L_x_2228:
[----:B------:R-:W0:Y:S02]  /*93f0*/  LD.E R0, desc[UR14][R4.64+0x4] ;  /* 0x0000040e04007980 */ /* 0x000e24000c101900 */
[----:B0-----:R-:W-:-:S05]  /*9400*/  IADD3 R3, PT, PT, R33, R0, RZ ;  /* 0x0000000021037210 */ /* 0x001fca0007ffe0ff */
[----:B------:R1:W-:Y:S02]  /*9410*/  ST.E desc[UR14][R4.64+0x4], R3 ;  /* 0x0000040304007985 */ /* 0x0003e4000c10190e */
.L_x_2227:
[----:B------:R-:W-:Y:S05]  /*9420*/  BSYNC.RECONVERGENT B0 ;  /* 0x0000000000007941 */ /* 0x000fea0003800200 */
.L_x_2226:
        /* <DEDUP_REMOVED lines=14> */
.L_x_2233:
[----:B------:R-:W0:Y:S02]  /*9510*/  LDS R2, [R0] ;  /* 0x0000000000027984 */ /* 0x000e240000000800 */
[----:B0-----:R-:W-:-:S05]  /*9520*/  HFMA2 R3, R2, 1, 1, R7 ;  /* 0x3c003c0002037831 */ /* 0x001fca0000000007 */
[----:B------:R-:W0:Y:S02]  /*9530*/  ATOMS.CAST.SPIN P0, [R0], R2, R3 ;  /* 0x000000020000758d */ /* 0x000e240001800003 */
[----:B0-----:R-:W-:Y:S05]  /*9540*/  @!P0 BRA `(.L_x_2233) ;  /* 0xfffffffc00f08947 */ /* 0x001fea000383ffff */
[----:B------:R-:W-:Y:S05]  /*9550*/  BRA `(.L_x_2231) ;  /* 0x00000000000c7947 */ /* 0x000fea0003800000 */
.L_x_2232:
[----:B------:R-:W2:Y:S02]  /*9560*/  LD.E R0, desc[UR14][R4.64] ;  /* 0x0000000e04007980 */ /* 0x000ea4000c101900 */
[----:B--2---:R-:W-:-:S05]  /*9570*/  IADD3 R3, PT, PT, R7, R0, RZ ;  /* 0x0000000007037210 */ /* 0x004fca0007ffe0ff */
[----:B------:R0:W-:Y:S02]  /*9580*/  ST.E desc[UR14][R4.64], R3 ;  /* 0x0000000304007985 */ /* 0x0001e4000c10190e */
.L_x_2231:
[----:B------:R-:W-:Y:S05]  /*9590*/  BSYNC.RECONVERGENT B0 ;  /* 0x0000000000007941 */ /* 0x000fea0003800200 */
.L_x_2230:
[----:B------:R1:W-:Y:S02]  /*95a0*/  ATOM.E.ADD.F16x2.RN.STRONG.GPU P0, RZ, desc[UR14][R4.64+0x4], R21 ;  /* 0x8000041504ff79a2 */ /* 0x0003e4000c10e10e */
[----:B-1----:R-:W-:Y:S05]  /*95b0*/  @P0 EXIT ;  /* 0x000000000000094d */ /* 0x002fea0003800000 */
[----:B------:R-:W1:Y:S02]  /*95c0*/  QSPC.E.S P0, RZ, [R4+0x4] ;  /* 0x0000040004ff73aa */ /* 0x000e640000000500 */
[----:B-1----:R-:W-:Y:S05]  /*95d0*/  @!P0 BRA `(.L_x_2234) ;  /* 0x00000000001c8947 */ /* 0x002fea0003800000 */
[----:B------:R-:W-:-:S04]  /*95e0*/  MOV R2, R4 ;  /* 0x0000000400027202 */ /* 0x000fc80000000f00 */
[----:B------:R-:W-:-:S07]  /*95f0*/  MOV R0, R2 ;  /* 0x0000000200007202 */ /* 0x000fce0000000f00 */
.L_x_2235:
[----:B------:R-:W0:Y:S02]  /*9600*/  LDS R2, [R0+0x4] ;  /* 0x0000040000027984 */ /* 0x000e240000000800 */
[----:B0-----:R-:W-:-:S05]  /*9610*/  HADD2 R3, R2, R21 ;  /* 0x0000001502037230 */ /* 0x001fca0000000000 */
[----:B------:R-:W0:Y:S02]  /*9620*/  ATOMS.CAST.SPIN P0, [R0+0x4], R2, R3 ;  /* 0x000004020000758d */ /* 0x000e240001800003 */
[----:B0-----:R-:W-:Y:S05]  /*9630*/  @!P0 BRA `(.L_x_2235) ;  /* 0xfffffffc00f08947 */ /* 0x001fea000383ffff */
[----:B------:R-:W-:Y:S05]  /*9640*/  EXIT ;  /* 0x000000000000794d */ /* 0x000fea0003800000 */
.L_x_2234:
[----:B------:R-:W0:Y:S02]  /*9650*/  LD.E R0, desc[UR14][R4.64+0x4] ;  /* 0x0000040e04007980 */ /* 0x000e24000c101900 */
[----:B0-----:R-:W-:-:S05]  /*9660*/  IADD3 R3, PT, PT, R21, R0, RZ ;  /* 0x0000000015037210 */ /* 0x001fca0007ffe0ff */
[----:B------:R-:W-:Y:S01]  /*9670*/  ST.E desc[UR14][R4.64+0x4], R3 ;  /* 0x0000040304007985 */ /* 0x000fe2000c10190e */
[----:B------:R-:W-:Y:S05]  /*9680*/  EXIT ;  /* 0x000000000000794d */ /* 0x000fea0003800000 */
.L_x_2236:
        /* <DEDUP_REMOVED lines=15> */
.L_x_3947:


//--------------------- .text._Z23gemm_half_q_half_kernelILi3ELi8ELb1ELb1ELi32EEvPK6__halfPKjS4_S2_PS0_iiiiPKtS7_iiiiiibS2_i --------------------------
	.section	.text._Z23gemm_half_q_half_kernelILi3ELi8ELb1ELb1ELi32EEvPK6__halfPKjS4_S2_PS0_iiiiPKtS7_iiiiiibS2_i,"ax",@progbits
	.align	128
        .global         _Z23gemm_half_q_half_kernelILi3ELi8ELb1ELb1ELi32EEvPK6__halfPKjS4_S2_PS0_iiiiPKtS7_iiiiiibS2_i
        .type           _Z23gemm_half_q_half_kernelILi3ELi8ELb1ELb1ELi32EEvPK6__halfPKjS4_S2_PS0_iiiiPKtS7_iiiiiibS2_i,@function
        .size           _Z23gemm_half_q_half_kernelILi3ELi8ELb1ELb1ELi32EEvPK6__halfPKjS4_S2_PS0_iiiiPKtS7_iiiiiibS2_i,(.L_x_3948 - _Z23gemm_half_q_half_kernelILi3ELi8ELb1ELb1ELi32EEvPK6__halfPKjS4_S2_PS0_iiiiPKtS7_iiiiiibS2_i)
        .other          _Z23gemm_half_q_half_kernelILi3ELi8ELb1ELb1ELi32EEvPK6__halfPKjS4_S2_PS0_iiiiPKtS7_iiiiiibS2_i,@"STO_CUDA_ENTRY STV_DEFAULT"
_Z23gemm_half_q_half_kernelILi3ELi8ELb1ELb1ELi32EEvPK6__halfPKjS4_S2_PS0_iiiiPKtS7_iiiiiibS2_i:
.text._Z23gemm_half_q_half_kernelILi3ELi8ELb1ELb1ELi32EEvPK6__halfPKjS4_S2_PS0_iiiiPKtS7_iiiiiibS2_i:
        /* <DEDUP_REMOVED lines=18> */
[----:B------:R-:W-:Y:S01]  /*0120*/  MOV R4, UR12 ;  /* 0x0000000c00047c02 */ /* 0x000fe20008000f00 */
        /* <DEDUP_REMOVED lines=12> */
.L_x_2237:
[----:B------:R-:W-:Y:S01]  /*01f0*/  PRMT R2, R4, 0x9910, RZ ;  /* 0x0000991004027816 */ /* 0x000fe200000000ff */
[----:B------:R-:W-:Y:S01]  /*0200*/  UISETP.LT.U32.AND UP0, UPT, UR6, 0x3, UPT ;  /* 0x000000030600788c */ /* 0x000fe2000bf01070 */
[----:B------:R-:W-:Y:S02]  /*0210*/  SHF.L.U32 R3, R5, 0x5, RZ ;  /* 0x0000000505037819 */ /* 0x000fe400000006ff */
        /* <DEDUP_REMOVED lines=39> */
.L_x_2243:
[----:B------:R-:W-:Y:S02]  /*0490*/  IADD3 R11, P1, PT, R7, R9, RZ ;  /* 0x00000009070b7210 */ /* 0x000fe40007f3e0ff */
        /* <DEDUP_REMOVED lines=31> */
.L_x_2242:
        /* <DEDUP_REMOVED lines=20> */
.L_x_2244:
[----:B------:R-:W-:-:S13]  /*07d0*/  ISETP.EQ.AND P1, PT, RZ, UR8, PT ;  /* 0x00000008ff007c0c */ /* 0x000fda000bf22270 */
[----:B------:R-:W-:Y:S05]  /*07e0*/  @!P0 BRA P1, `(.L_x_2239) ;  /* 0x0000000400748947 */ /* 0x000fea0000800000 */
.L_x_2241:
        /* <DEDUP_REMOVED lines=12> */
.L_x_2240:
        /* <DEDUP_REMOVED lines=15> */
.L_x_2247:
[----:B-----5:R-:W-:Y:S02]  /*09a0*/  IADD3 R11, P0, PT, R7, R9, RZ ;  /* 0x00000009070b7210 */ /* 0x020fe40007f1e0ff */
[CC--:B------:R-:W-:Y:S02]  /*09b0*/  IADD3 R14, PT, PT, R9.reuse, R0.reuse, RZ ;  /* 0x00000000090e7210 */ /* 0x0c0fe40007ffe0ff */
[----:B------:R-:W-:Y:S02]  /*09c0*/  LEA.HI.X.SX32 R16, R9, RZ, 0x1, P0 ;  /* 0x000000ff09107211 */ /* 0x000fe400000f0eff */
[----:B------:R-:W-:Y:S02]  /*09d0*/  IADD3 R9, PT, PT, R14, R0, RZ ;  /* 0x000000000e097210 */ /* 0x000fe40007ffe0ff */
        /* <DEDUP_REMOVED lines=28> */
.L_x_2246:
        /* <DEDUP_REMOVED lines=21> */
.L_x_2248:
[----:B------:R-:W-:-:S09]  /*0cf0*/  UISETP.NE.OR UP0, UPT, UR8, URZ, UP0 ;  /* 0x000000ff0800728c */ /* 0x000fd20008705670 */
[----:B------:R-:W-:Y:S05]  /*0d00*/  BRA.U !UP0, `(.L_x_2239) ;  /* 0x00000001082c7547 */ /* 0x000fea000b800000 */
.L_x_2245:
        /* <DEDUP_REMOVED lines=11> */
.L_x_2239:
[----:B------:R-:W-:Y:S05]  /*0dc0*/  BSYNC.RECONVERGENT B0 ;  /* 0x0000000000007941 */ /* 0x000fea0003800200 */
.L_x_2238:
        /* <DEDUP_REMOVED lines=20> */
.L_x_2252:
[C---:B0-2---:R-:W-:Y:S01]  /*0f10*/  IADD3 R11, PT, PT, R7.reuse, UR9, RZ ;  /* 0x00000009070b7c10 */ /* 0x045fe2000fffe0ff */
[--C-:B-1----:R-:W-:Y:S01]  /*0f20*/  IMAD.WIDE R8, R7, 0x2, R18.reuse ;  /* 0x0000000207087825 */ /* 0x102fe200078e0212 */
        /* <DEDUP_REMOVED lines=13> */
.L_x_2251:
[----:B------:R-:W-:-:S04]  /*1000*/  UIADD3 UR4, UPT, UPT, URZ, -UR7, URZ ;  /* 0x80000007ff047290 */ /* 0x000fc8000fffe0ff */
[----:B------:R-:W-:-:S09]  /*1010*/  UISETP.GT.AND UP2, UPT, UR4, 0x1, UPT ;  /* 0x000000010400788c */ /* 0x000fd2000bf44270 */
[----:B------:R-:W-:Y:S05]  /*1020*/  BRA.U !UP2, `(.L_x_2253) ;  /* 0x000000010a247547 */ /* 0x000fea000b800000 */
[----:B0-2---:R-:W0:Y:S01]  /*1030*/  LDC.64 R10, c[0x0][0x3a0] ;  /* 0x0000e800ff0a7b82 */ /* 0x005e220000000a00 */
        /* <DEDUP_REMOVED lines=8> */
.L_x_2253:
[----:B------:R-:W-:-:S09]  /*10c0*/  UISETP.NE.OR UP0, UPT, UR7, URZ, UP0 ;  /* 0x000000ff0700728c */ /* 0x000fd20008705670 */
[----:B------:R-:W-:Y:S05]  /*10d0*/  BRA.U !UP0, `(.L_x_2249) ;  /* 0x00000001081c7547 */ /* 0x000fea000b800000 */
.L_x_2250:
[----:B012---:R-:W0:Y:S02]  /*10e0*/  LDC.64 R8, c[0x0][0x3a0] ;  /* 0x0000e800ff087b82 */ /* 0x007e240000000a00 */
.L_x_2254:
[C---:B0-----:R-:W-:Y:S01]  /*10f0*/  IMAD.WIDE R10, R7.reuse, 0x2, R8 ;  /* 0x00000002070a7825 */ /* 0x041fe200078e0208 */
[----:B------:R-:W-:Y:S01]  /*1100*/  UIADD3 UR7, UPT, UPT, UR7, 0x1, URZ ;  /* 0x0000000107077890 */ /* 0x000fe2000fffe0ff */
[----:B------:R-:W-:-:S03]  /*1110*/  IADD3 R7, PT, PT, R7, UR9, RZ ;  /* 0x0000000907077c10 */ /* 0x000fc6000fffe0ff */
[----:B------:R3:W-:Y:S01]  /*1120*/  STG.E.64 desc[UR10][R10.64], RZ ;  /* 0x000000ff0a007986 */ /* 0x0007e2000c101b0a */
[----:B------:R-:W-:-:S09]  /*1130*/  UISETP.NE.AND UP0, UPT, UR7, URZ, UPT ;  /* 0x000000ff0700728c */ /* 0x000fd2000bf05270 */
[----:B---3--:R-:W-:Y:S05]  /*1140*/  BRA.U UP0, `(.L_x_2254) ;  /* 0xfffffffd00e87547 */ /* 0x008fea000b83ffff */
.L_x_2249:
[----:B------:R-:W3:Y:S01]  /*1150*/  LDCU UR7, c[0x0][0x3c8] ;  /* 0x00007900ff0777ac */ /* 0x000ee20008000800 */
[----:B------:R-:W-:Y:S01]  /*1160*/  BAR.SYNC.DEFER_BLOCKING 0x0 ;  /* 0x0000000000007b1d */ /* 0x000fe20000010000 */
[----:B------:R-:W-:-:S05]  /*1170*/  ISETP.GE.AND P0, PT, R3, R0, PT ;  /* 0x000000000300720c */ /* 0x000fca0003f06270 */
[----:B------:R-:W4:Y:S01]  /*1180*/  LDCU UR8, c[0x0][0x3cc] ;  /* 0x00007980ff0877ac */ /* 0x000f220008000800 */
[----:B------:R-:W0:Y:S01]  /*1190*/  LDCU UR14, c[0x0][0x3d0] ;  /* 0x00007a00ff0e77ac */ /* 0x000e220008000800 */
[----:B------:R-:W0:Y:S01]  /*11a0*/  LDCU UR16, c[0x0][0x3d4] ;  /* 0x00007a80ff1077ac */ /* 0x000e220008000800 */
[----:B---3-5:R-:W-:Y:S01]  /*11b0*/  VIMNMX R7, PT, PT, R3, UR7, PT ;  /* 0x0000000703077c48 */ /* 0x028fe2000bfe0100 */
[----:B------:R-:W3:Y:S04]  /*11c0*/  LDCU UR15, c[0x0][0x3d8] ;  /* 0x00007b00ff0f77ac */ /* 0x000ee80008000800 */
[----:B------:R-:W-:Y:S05]  /*11d0*/  @P0 BRA `(.L_x_2255) ;  /* 0x0000000000d40947 */ /* 0x000fea0003800000 */
[----:B--2---:R-:W0:Y:S01]  /*11e0*/  LDC.64 R14, c[0x0][0x3b8] ;  /* 0x0000ee00ff0e7b82 */ /* 0x004e220000000a00 */
[----:B-1----:R-:W-:-:S05]  /*11f0*/  SHF.L.U32 R9, R5, 0x6, RZ ;  /* 0x0000000605097819 */ /* 0x002fca00000006ff */
        /* <DEDUP_REMOVED lines=9> */
.L_x_2256:
[----:B------:R-:W0:Y:S01]  /*1290*/  LDC.64 R8, c[0x0][0x390] ;  /* 0x0000e400ff087b82 */ /* 0x000e220000000a00 */
[----:B-----5:R-:W-:-:S05]  /*12a0*/  IADD3 R21, PT, PT, R5, UR4, RZ ;  /* 0x0000000405157c10 */ /* 0x020fca000fffe0ff */
        /* <DEDUP_REMOVED lines=8> */
[----:B------:R-:W-:-:S05]  /*1330*/  IMAD.WIDE.U32 R18, R19, 0x2, R14 ;  /* 0x0000000213127825 */ /* 0x000fca00078e000e */
[----:B------:R-:W3:Y:S01]  /*1340*/  LDG.E.U16.CONSTANT R26, desc[UR10][R18.64+0x2] ;  /* 0x0000020a121a7981 */ /* 0x000ee2000c1e9500 */
[----:B0-----:R-:W-:-:S05]  /*1350*/  IMAD.WIDE.U32 R10, R21, 0x2, R10 ;  /* 0x00000002150a7825 */ /* 0x001fca00078e000a */
[----:B------:R0:W4:Y:S01]  /*1360*/  LDG.E.U16.CONSTANT R23, desc[UR10][R10.64] ;  /* 0x0000000a0a177981 */ /* 0x000122000c1e9500 */
[----:B------:R-:W-:Y:S01]  /*1370*/  UIADD3 UR4, UPT, UPT, UR4, 0x1, URZ ;  /* 0x0000000104047890 */ /* 0x000fe2000fffe0ff */
[----:B--2---:R-:W-:-:S04]  /*1380*/  SHF.R.U32.HI R20, RZ, R6, R9 ;  /* 0x00000006ff147219 */ /* 0x004fc80000011609 */
[--C-:B------:R-:W-:Y:S02]  /*1390*/  SHF.R.U32.HI R22, RZ, 0x4, R20.reuse ;  /* 0x00000004ff167819 */ /* 0x100fe40000011614 */
[----:B------:R-:W-:Y:S02]  /*13a0*/  SHF.R.U32.HI R8, RZ, 0x8, R20 ;  /* 0x00000008ff087819 */ /* 0x000fe40000011614 */
[----:B------:R-:W-:Y:S02]  /*13b0*/  LOP3.LUT R22, R22, 0xf, RZ, 0xc0, !PT ;  /* 0x0000000f16167812 */ /* 0x000fe400078ec0ff */
[----:B------:R-:W-:Y:S02]  /*13c0*/  LOP3.LUT R8, R8, 0xf, RZ, 0xc0, !PT ;  /* 0x0000000f08087812 */ /* 0x000fe400078ec0ff */
[----:B------:R-:W-:Y:S01]  /*13d0*/  LOP3.LUT R21, R20, 0xf, RZ, 0xc0, !PT ;  /* 0x0000000f14157812 */ /* 0x000fe200078ec0ff */
[----:B------:R-:W-:Y:S01]  /*13e0*/  IMAD R9, R22, R22, R22 ;  /* 0x0000001616097224 */ /* 0x000fe200078e0216 */
[----:B------:R-:W-:-:S02]  /*13f0*/  SHF.R.U32.HI R20, RZ, 0xc, R20 ;  /* 0x0000000cff147819 */ /* 0x000fc40000011614 */
[----:B---3--:R-:W-:Y:S01]  /*1400*/  IADD3 R17, PT, PT, R26, R17, RZ ;  /* 0x000000111a117210 */ /* 0x008fe20007ffe0ff */
[C---:B------:R-:W-:Y:S01]  /*1410*/  IMAD R24, R21.reuse, R21, R21 ;  /* 0x0000001515187224 */ /* 0x040fe200078e0215 */
[----:B------:R-:W-:Y:S01]  /*1420*/  IADD3 R22, PT, PT, R22, 0x1, R9 ;  /* 0x0000000116167810 */ /* 0x000fe20007ffe009 */
[----:B------:R-:W-:Y:S01]  /*1430*/  IMAD R9, R8, R8, R8 ;  /* 0x0000000808097224 */ /* 0x000fe200078e0208 */
[----:B------:R-:W-:Y:S02]  /*1440*/  LOP3.LUT R20, R20, 0xf, RZ, 0xc0, !PT ;  /* 0x0000000f14147812 */ /* 0x000fe400078ec0ff */
[----:B------:R-:W-:Y:S01]  /*1450*/  IADD3 R24, PT, PT, R21, 0x1, R24 ;  /* 0x0000000115187810 */ /* 0x000fe20007ffe018 */
[----:B0-----:R-:W4:Y:S01]  /*1460*/  I2F.F16 R10, R22 ;  /* 0x00000016000a7306 */ /* 0x001f220000200c00 */
[----:B------:R-:W-:Y:S01]  /*1470*/  IADD3 R18, PT, PT, R8, 0x1, R9 ;  /* 0x0000000108127810 */ /* 0x000fe20007ffe009 */
[----:B------:R-:W-:Y:S01]  /*1480*/  IMAD R9, R20, R20, R20 ;  /* 0x0000001414097224 */ /* 0x000fe200078e0214 */
[----:B------:R-:W-:-:S04]  /*1490*/  ISETP.GE.AND P0, PT, R17, R2, PT ;  /* 0x000000021100720c */ /* 0x000fc80003f06270 */
        /* <DEDUP_REMOVED lines=9> */
.L_x_2255:
[C---:B------:R-:W-:Y:S01]  /*1530*/  ISETP.GT.AND P0, PT, R3.reuse, UR7, PT ;  /* 0x0000000703007c0c */ /* 0x040fe2000bf04270 */
[----:B--2---:R-:W-:Y:S01]  /*1540*/  HFMA2 R15, -RZ, RZ, 0, 0 ;  /* 0x00000000ff0f7431 */ /* 0x004fe200000001ff */
[----:B------:R-:W-:Y:S02]  /*1550*/  SHF.R.S32.HI R2, RZ, 0x1f, R7 ;  /* 0x0000001fff027819 */ /* 0x000fe40000011407 */
[C---:B----4-:R-:W-:Y:S02]  /*1560*/  ISETP.GT.AND P1, PT, R3.reuse, UR8, PT ;  /* 0x0000000803007c0c */ /* 0x050fe4000bf24270 */
[----:B------:R-:W-:Y:S02]  /*1570*/  LEA.HI R2, R2, R7, RZ, 0x5 ;  /* 0x0000000702027211 */ /* 0x000fe400078f28ff */
[----:B------:R-:W-:Y:S02]  /*1580*/  CS2R R6, SRZ ;  /* 0x0000000000067805 */ /* 0x000fe4000001ff00 */
[----:B0-----:R-:W-:-:S02]  /*1590*/  ISETP.GT.AND P2, PT, R3, UR14, PT ;  /* 0x0000000e03007c0c */ /* 0x001fc4000bf44270 */
[C---:B------:R-:W-:Y:S02]  /*15a0*/  ISETP.GT.AND P3, PT, R3.reuse, UR16, PT ;  /* 0x0000001003007c0c */ /* 0x040fe4000bf64270 */
[----:B---3--:R-:W-:Y:S02]  /*15b0*/  ISETP.GT.AND P4, PT, R3, UR15, PT ;  /* 0x0000000f03007c0c */ /* 0x008fe4000bf84270 */
        /* <DEDUP_REMOVED lines=11> */
.L_x_2257:
        /* <DEDUP_REMOVED lines=8> */
.L_x_2258:
        /* <DEDUP_REMOVED lines=8> */
.L_x_2259:
        /* <DEDUP_REMOVED lines=8> */
.L_x_2260:
        /* <DEDUP_REMOVED lines=8> */
.L_x_2261:
        /* <DEDUP_REMOVED lines=11> */
[----:B------:R-:W-:-:S04]  /*1920*/  IADD3 R6, P0, PT, R4, R5, RZ ;  /* 0x0000000504067210 */ /* 0x000fc80007f1e0ff */
[----:B------:R-:W-:Y:S02]  /*1930*/  LEA.HI.X.SX32 R5, R5, R2, 0x1, P0 ;  /* 0x0000000205057211 */ /* 0x000fe400000f0eff */
[----:B------:R-:W-:Y:S02]  /*1940*/  ISETP.GT.AND P0, PT, R0, R3, PT ;  /* 0x000000030000720c */ /* 0x000fe40003f04270 */
[C---:B0-----:R-:W-:Y:S02]  /*1950*/  LEA R4, P1, R6.reuse, UR14, 0x2 ;  /* 0x0000000e06047c11 */ /* 0x041fe4000f8210ff */
[----:B------:R-:W-:Y:S02]  /*1960*/  PRMT R3, RZ, 0x5410, RZ ;  /* 0x00005410ff037816 */ /* 0x000fe400000000ff */
[----:B------:R-:W-:Y:S02]  /*1970*/  LEA.HI.X R5, R6, UR15, R5, 0x2, P1 ;  /* 0x0000000f06057c11 */ /* 0x000fe400088f1405 */
[----:B------:R-:W-:-:S05]  /*1980*/  PRMT R0, RZ, 0x5410, RZ ;  /* 0x00005410ff007816 */ /* 0x000fca00000000ff */
[----:B------:R-:W-:Y:S05]  /*1990*/  @!P0 BRA `(.L_x_2262) ;  /* 0x0000005400c88947 */ /* 0x000fea0003800000 */
[----:B------:R-:W2:Y:S01]  /*19a0*/  LDG.E.128.CONSTANT R16, desc[UR10][R4.64] ;  /* 0x0000000a04107981 */ /* 0x000ea2000c1e9d00 */
[----:B------:R-:W-:Y:S01]  /*19b0*/  UISETP.NE.AND UP2, UPT, UR12, URZ, UPT ;  /* 0x000000ff0c00728c */ /* 0x000fe2000bf45270 */
[----:B------:R-:W-:Y:S02]  /*19c0*/  MOV R2, 0x2c00 ;  /* 0x00002c0000027802 */ /* 0x000fe40000000f00 */
[----:B------:R-:W-:Y:S02]  /*19d0*/  PRMT R3, RZ, 0x5410, RZ ;  /* 0x00005410ff037816 */ /* 0x000fe400000000ff */
[----:B------:R-:W-:Y:S02]  /*19e0*/  PRMT R0, RZ, 0x5410, RZ ;  /* 0x00005410ff007816 */ /* 0x000fe400000000ff */
[----:B--2---:R-:W-:Y:S02]  /*19f0*/  SHF.R.U32.HI R20, RZ, 0x8, R17 ;  /* 0x00000008ff147819 */ /* 0x004fe40000011611 */
[----:B------:R-:W-:-:S02]  /*1a00*/  LOP3.LUT R24, R18, 0xf000f0, RZ, 0xc0, !PT ;  /* 0x00f000f012187812 */ /* 0x000fc400078ec0ff */
[----:B------:R-:W-:Y:S02]  /*1a10*/  SHF.R.U32.HI R6, RZ, 0x8, R16 ;  /* 0x00000008ff067819 */ /* 0x000fe40000011610 */
[----:B------:R-:W-:Y:S02]  /*1a20*/  SHF.R.U32.HI R26, RZ, 0x8, R18 ;  /* 0x00000008ff1a7819 */ /* 0x000fe40000011612 */
[----:B------:R-:W-:Y:S02]  /*1a30*/  SHF.R.U32.HI R28, RZ, 0x8, R19 ;  /* 0x00000008ff1c7819 */ /* 0x000fe40000011613 */
        /* <DEDUP_REMOVED lines=42> */
[----:B------:R-:W-:Y:S01]  /*1ce0*/  PRMT R17, RZ, 0x5410, RZ ;  /* 0x00005410ff117816 */ /* 0x000fe200000000ff */
[----:B------:R-:W-:Y:S01]  /*1cf0*/  HADD2 R27, R27, -1032, -1032 ;  /* 0xe408e4081b1b7430 */ /* 0x000fe20000000000 */
[----:B------:R-:W-:Y:S01]  /*1d00*/  PRMT R18, RZ, 0x5410, RZ ;  /* 0x00005410ff127816 */ /* 0x000fe200000000ff */
[----:B------:R-:W-:Y:S01]  /*1d10*/  HADD2 R29, R14, -1032, -1032 ;  /* 0xe408e4080e1d7430 */ /* 0x000fe20000000000 */
[----:B------:R-:W-:Y:S01]  /*1d20*/  PRMT R16, RZ, 0x5410, RZ ;  /* 0x00005410ff107816 */ /* 0x000fe200000000ff */
[----:B------:R-:W-:-:S02]  /*1d30*/  HADD2 R31, R6, -1032, -1032 ;  /* 0xe408e408061f7430 */ /* 0x000fc40000000000 */
[----:B------:R-:W-:Y:S02]  /*1d40*/  HADD2 R35, R36, -1032, -1032 ;  /* 0xe408e40824237430 */ /* 0x000fe40000000000 */
[----:B------:R-:W-:Y:S01]  /*1d50*/  HFMA2 R20, R37, R2.H0_H0, -72, -72 ;  /* 0xd480d48025147431 */ /* 0x000fe20000040002 */
[----:B------:R-:W-:Y:S06]  /*1d60*/  BRA.U !UP2, `(.L_x_2263) ;  /* 0x000000050a747547 */ /* 0x000fec000b800000 */
[----:B------:R-:W0:Y:S01]  /*1d70*/  S2UR UR7, SR_CgaCtaId ;  /* 0x00000000000779c3 */ /* 0x000e220000008800 */
[----:B------:R-:W-:Y:S01]  /*1d80*/  UMOV UR4, 0x400 ;  /* 0x0000040000047882 */ /* 0x000fe20000000000 */
[----:B------:R-:W-:Y:S02]  /*1d90*/  HADD2.F32 R40, -RZ, R23.H0_H0 ;  /* 0x20000017ff287230 */ /* 0x000fe40000004100 */
[----:B------:R-:W-:Y:S02]  /*1da0*/  HADD2.F32 R0, -RZ, R21.H0_H0 ;  /* 0x20000015ff007230 */ /* 0x000fe40000004100 */
[----:B------:R-:W-:Y:S02]  /*1db0*/  HADD2.F32 R36, -RZ, R25.H0_H0 ;  /* 0x20000019ff247230 */ /* 0x000fe40000004100 */
[----:B------:R-:W-:Y:S02]  /*1dc0*/  HADD2.F32 R37, -RZ, R23.H1_H1 ;  /* 0x30000017ff257230 */ /* 0x000fe40000004100 */
[----:B------:R-:W-:-:S02]  /*1dd0*/  HADD2.F32 R38, -RZ, R27.H0_H0 ;  /* 0x2000001bff267230 */ /* 0x000fc40000004100 */
[----:B------:R-:W-:Y:S02]  /*1de0*/  HADD2.F32 R39, -RZ, R21.H1_H1 ;  /* 0x30000015ff277230 */ /* 0x000fe40000004100 */
[----:B------:R-:W-:Y:S02]  /*1df0*/  HADD2.F32 R19, -RZ, R25.H1_H1 ;  /* 0x30000019ff137230 */ /* 0x000fe40000004100 */
[----:B------:R-:W-:Y:S01]  /*1e00*/  HADD2.F32 R42, -RZ, R28.H1_H1 ;  /* 0x3000001cff2a7230 */ /* 0x000fe20000004100 */
[----:B0-----:R-:W-:-:S09]  /*1e10*/  ULEA UR4, UR7, UR4, 0x18 ;  /* 0x0000000407047291 */ /* 0x001fd2000f8ec0ff */
[----:B------:R-:W0:Y:S04]  /*1e20*/  LDS.64 R6, [UR4] ;  /* 0x00000004ff067984 */ /* 0x000e280008000a00 */
[----:B------:R-:W2:Y:S01]  /*1e30*/  LDS.64 R14, [UR4+0x8] ;  /* 0x00000804ff0e7984 */ /* 0x000ea20008000a00 */
[--C-:B0-----:R-:W-:Y:S02]  /*1e40*/  HADD2.F32 R3, -RZ, R6.reuse.H0_H0 ;  /* 0x20000006ff037230 */ /* 0x101fe40000004100 */
[----:B------:R-:W-:-:S03]  /*1e50*/  HADD2.F32 R6, -RZ, R6.H1_H1 ;  /* 0x30000006ff067230 */ /* 0x000fc60000004100 */
[C---:B------:R-:W-:Y:S01]  /*1e60*/  FFMA.FTZ R41, R3.reuse, R40, RZ ;  /* 0x0000002803297223 */ /* 0x040fe200000100ff */
[----:B------:R-:W-:Y:S01]  /*1e70*/  FFMA.FTZ R0, R0, R3, RZ ;  /* 0x0000000300007223 */ /* 0x000fe200000100ff */
[C---:B------:R-:W-:Y:S01]  /*1e80*/  FFMA.FTZ R36, R3.reuse, R36, RZ ;  /* 0x0000002403247223 */ /* 0x040fe200000100ff */
[----:B------:R-:W-:Y:S01]  /*1e90*/  FFMA.FTZ R3, R3, R38, RZ ;  /* 0x0000002603037223 */ /* 0x000fe200000100ff */
[C---:B------:R-:W-:Y:S01]  /*1ea0*/  FFMA.FTZ R37, R6.reuse, R37, R41 ;  /* 0x0000002506257223 */ /* 0x040fe20000010029 */
[----:B------:R-:W-:Y:S01]  /*1eb0*/  FFMA.FTZ R39, R39, R6, R0 ;  /* 0x0000000627277223 */ /* 0x000fe20000010000 */
[----:B------:R-:W-:Y:S01]  /*1ec0*/  FFMA.FTZ R41, R6, R19, R36 ;  /* 0x0000001306297223 */ /* 0x000fe20000010024 */
[----:B------:R-:W-:Y:S02]  /*1ed0*/  HADD2.F32 R38, -RZ, R27.H1_H1 ;  /* 0x3000001bff267230 */ /* 0x000fe40000004100 */
[----:B------:R-:W-:Y:S02]  /*1ee0*/  HADD2.F32 R0, -RZ, R7.H0_H0 ;  /* 0x20000007ff007230 */ /* 0x000fe40000004100 */
[----:B------:R-:W-:-:S02]  /*1ef0*/  HADD2.F32 R19, -RZ, R24.H0_H0 ;  /* 0x20000018ff137230 */ /* 0x000fc40000004100 */
[----:B------:R-:W-:Y:S01]  /*1f00*/  FFMA.FTZ R3, R6, R38, R3 ;  /* 0x0000002606037223 */ /* 0x000fe20000010003 */
[----:B------:R-:W-:Y:S02]  /*1f10*/  HADD2.F32 R36, -RZ, R22.H0_H0 ;  /* 0x20000016ff247230 */ /* 0x000fe40000004100 */
        /* <DEDUP_REMOVED lines=13> */
[----:B--2---:R-:W-:Y:S02]  /*1ff0*/  HADD2.F32 R36, -RZ, R14.H0_H0 ;  /* 0x2000000eff247230 */ /* 0x004fe40000004100 */
[C---:B------:R-:W-:Y:S01]  /*2000*/  FFMA.FTZ R19, R7.reuse, R40, R41 ;  /* 0x0000002807137223 */ /* 0x040fe20000010029 */
[----:B------:R-:W-:Y:S01]  /*2010*/  FFMA.FTZ R7, R7, R42, R37 ;  /* 0x0000002a07077223 */ /* 0x000fe20000010025 */
[----:B------:R-:W-:-:S02]  /*2020*/  HADD2.F32 R42, -RZ, R35.H0_H0 ;  /* 0x20000023ff2a7230 */ /* 0x000fc40000004100 */
[----:B------:R-:W-:Y:S02]  /*2030*/  HADD2.F32 R38, -RZ, R29.H0_H0 ;  /* 0x2000001dff267230 */ /* 0x000fe40000004100 */
        /* <DEDUP_REMOVED lines=48> */
.L_x_2263:
[----:B------:R-:W-:Y:S01]  /*2340*/  PRMT R19, RZ, 0x5410, RZ ;  /* 0x00005410ff137816 */ /* 0x000fe200000000ff */
[----:B------:R-:W-:Y:S06]  /*2350*/  BRA.U !UP1, `(.L_x_2264) ;  /* 0x0000000d09187547 */ /* 0x000fec000b800000 */
[----:B------:R-:W-:Y:S02]  /*2360*/  PRMT R6, R13, 0x9910, RZ ;  /* 0x000099100d067816 */ /* 0x000fe400000000ff */
[----:B------:R-:W-:Y:S02]  /*2370*/  PRMT R16, RZ, 0x5410, RZ ;  /* 0x00005410ff107816 */ /* 0x000fe400000000ff */
[----:B------:R-:W-:Y:S02]  /*2380*/  ISETP.NE.AND P1, PT, R6, RZ, PT ;  /* 0x000000ff0600720c */ /* 0x000fe40003f25270 */
[----:B------:R-:W-:Y:S02]  /*2390*/  PRMT R6, R12, 0x9910, RZ ;  /* 0x000099100c067816 */ /* 0x000fe400000000ff */
[----:B------:R-:W-:Y:S02]  /*23a0*/  PRMT R19, RZ, 0x5410, RZ ;  /* 0x00005410ff137816 */ /* 0x000fe400000000ff */
[----:B------:R-:W-:-:S02]  /*23b0*/  ISETP.NE.AND P0, PT, R6, RZ, PT ;  /* 0x000000ff0600720c */ /* 0x000fc40003f05270 */
[----:B------:R-:W-:-:S05]  /*23c0*/  PRMT R17, RZ, 0x5410, RZ ;  /* 0x00005410ff117816 */ /* 0x000fca00000000ff */
[----:B------:R-:W-:Y:S01]  /*23d0*/  VOTEU.ANY UP0, P1 ;  /* 0x0000000000ff7886 */ /* 0x000fe20000800100 */
[----:B------:R-:W-:-:S05]  /*23e0*/  UISETP.EQ.OR UP0, UPT, UR6, 0x2, !UP0 ;  /* 0x000000020600788c */ /* 0x000fca000c702670 */
[----:B------:R-:W-:Y:S06]  /*23f0*/  @!P0 BRA `(.L_x_2265) ;  /* 0x0000000400748947 */ /* 0x000fec0003800000 */
[----:B------:R-:W0:Y:S01]  /*2400*/  S2UR UR6, SR_CgaCtaId ;  /* 0x00000000000679c3 */ /* 0x000e220000008800 */
[----:B------:R-:W-:Y:S01]  /*2410*/  UMOV UR4, 0x400 ;  /* 0x0000040000047882 */ /* 0x000fe20000000000 */
[----:B------:R-:W-:Y:S02]  /*2420*/  HADD2.F32 R16, -RZ, R21.H0_H0 ;  /* 0x20000015ff107230 */ /* 0x000fe40000004100 */
[----:B------:R-:W-:Y:S02]  /*2430*/  HADD2.F32 R18, -RZ, R23.H0_H0 ;  /* 0x20000017ff127230 */ /* 0x000fe40000004100 */
[----:B------:R-:W-:Y:S02]  /*2440*/  HADD2.F32 R19, -RZ, R25.H0_H0 ;  /* 0x20000019ff137230 */ /* 0x000fe40000004100 */
[----:B------:R-:W-:Y:S02]  /*2450*/  HADD2.F32 R39, -RZ, R23.H1_H1 ;  /* 0x30000017ff277230 */ /* 0x000fe40000004100 */
[----:B------:R-:W-:-:S02]  /*2460*/  HADD2.F32 R37, -RZ, R25.H1_H1 ;  /* 0x30000019ff257230 */ /* 0x000fc40000004100 */
[----:B------:R-:W-:Y:S02]  /*2470*/  HADD2.F32 R36, -RZ, R27.H0_H0 ;  /* 0x2000001bff247230 */ /* 0x000fe40000004100 */
[----:B------:R-:W-:Y:S02]  /*2480*/  HADD2.F32 R38, -RZ, R21.H1_H1 ;  /* 0x30000015ff267230 */ /* 0x000fe40000004100 */
[----:B------:R-:W-:Y:S02]  /*2490*/  HADD2.F32 R40, -RZ, R27.H1_H1 ;  /* 0x3000001bff287230 */ /* 0x000fe40000004100 */
[----:B------:R-:W-:Y:S01]  /*24a0*/  HADD2.F32 R42, -RZ, R35.H0_H0 ;  /* 0x20000023ff2a7230 */ /* 0x000fe20000004100 */
[----:B0-----:R-:W-:-:S09]  /*24b0*/  ULEA UR4, UR6, UR4, 0x18 ;  /* 0x0000000406047291 */ /* 0x001fd2000f8ec0ff */
[----:B------:R-:W0:Y:S04]  /*24c0*/  LDS.64 R6, [UR4+0x40] ;  /* 0x00004004ff067984 */ /* 0x000e280008000a00 */
[----:B------:R-:W2:Y:S01]  /*24d0*/  LDS.64 R14, [UR4+0x48] ;  /* 0x00004804ff0e7984 */ /* 0x000ea20008000a00 */
        /* <DEDUP_REMOVED lines=8> */
[-C--:B------:R-:W-:Y:S01]  /*2560*/  FFMA.FTZ R37, R37, R6.reuse, R16 ;  /* 0x0000000625257223 */ /* 0x080fe20000010010 */
[----:B------:R-:W-:Y:S02]  /*2570*/  HADD2.F32 R18, -RZ, R22.H0_H0 ;  /* 0x20000016ff127230 */ /* 0x000fe40000004100 */
[----:B------:R-:W-:Y:S01]  /*2580*/  FFMA.FTZ R19, R40, R6, R19 ;  /* 0x0000000628137223 */ /* 0x000fe20000010013 */
[----:B------:R-:W-:-:S02]  /*2590*/  HADD2.F32 R16, -RZ, R7.H0_H0 ;  /* 0x20000007ff107230 */ /* 0x000fc40000004100 */
[----:B------:R-:W-:Y:S02]  /*25a0*/  HADD2.F32 R36, -RZ, R24.H0_H0 ;  /* 0x20000018ff247230 */ /* 0x000fe40000004100 */
[----:B------:R-:W-:Y:S02]  /*25b0*/  HADD2.F32 R38, -RZ, R26.H0_H0 ;  /* 0x2000001aff267230 */ /* 0x000fe40000004100 */
[-C--:B------:R-:W-:Y:S01]  /*25c0*/  FFMA.FTZ R6, R18, R16.reuse, R41 ;  /* 0x0000001012067223 */ /* 0x080fe20000010029 */
[----:B------:R-:W-:Y:S02]  /*25d0*/  HADD2.F32 R7, -RZ, R7.H1_H1 ;  /* 0x30000007ff077230 */ /* 0x000fe40000004100 */
[-C--:B------:R-:W-:Y:S01]  /*25e0*/  FFMA.FTZ R18, R36, R16.reuse, R39 ;  /* 0x0000001024127223 */ /* 0x080fe20000010027 */
[----:B------:R-:W-:Y:S02]  /*25f0*/  HADD2.F32 R39, -RZ, R24.H1_H1 ;  /* 0x30000018ff277230 */ /* 0x000fe40000004100 */
[----:B------:R-:W-:Y:S01]  /*2600*/  FFMA.FTZ R36, R38, R16, R37 ;  /* 0x0000001026247223 */ /* 0x000fe20000010025 */
[----:B------:R-:W-:-:S02]  /*2610*/  HADD2.F32 R38, -RZ, R28.H0_H0 ;  /* 0x2000001cff267230 */ /* 0x000fc40000004100 */
[----:B------:R-:W-:Y:S02]  /*2620*/  HADD2.F32 R41, -RZ, R26.H1_H1 ;  /* 0x3000001aff297230 */ /* 0x000fe40000004100 */
[-C--:B------:R-:W-:Y:S01]  /*2630*/  FFMA.FTZ R18, R39, R7.reuse, R18 ;  /* 0x0000000727127223 */ /* 0x080fe20000010012 */
[----:B------:R-:W-:Y:S02]  /*2640*/  HADD2.F32 R37, -RZ, R22.H1_H1 ;  /* 0x30000016ff257230 */ /* 0x000fe40000004100 */
[----:B------:R-:W-:Y:S01]  /*2650*/  FFMA.FTZ R38, R38, R16, R19 ;  /* 0x0000001026267223 */ /* 0x000fe20000010013 */
[----:B------:R-:W-:Y:S02]  /*2660*/  HADD2.F32 R43, -RZ, R28.H1_H1 ;  /* 0x3000001cff2b7230 */ /* 0x000fe40000004100 */
[-C--:B------:R-:W-:Y:S01]  /*2670*/  FFMA.FTZ R19, R41, R7.reuse, R36 ;  /* 0x0000000729137223 */ /* 0x080fe20000010024 */
[----:B--2---:R-:W-:Y:S02]  /*2680*/  HADD2.F32 R36, -RZ, R14.H0_H0 ;  /* 0x2000000eff247230 */ /* 0x004fe40000004100 */
[----:B------:R-:W-:Y:S01]  /*2690*/  FFMA.FTZ R16, R37, R7, R6 ;  /* 0x0000000725107223 */ /* 0x000fe20000010006 */
[----:B------:R-:W-:-:S02]  /*26a0*/  HADD2.F32 R39, -RZ, R29.H0_H0 ;  /* 0x2000001dff277230 */ /* 0x000fc40000004100 */
[----:B------:R-:W-:Y:S01]  /*26b0*/  FFMA.FTZ R7, R43, R7, R38 ;  /* 0x000000072b077223 */ /* 0x000fe20000010026 */
[----:B------:R-:W-:Y:S02]  /*26c0*/  HADD2.F32 R37, -RZ, R31.H0_H0 ;  /* 0x2000001fff257230 */ /* 0x000fe40000004100 */
[----:B------:R-:W-:Y:S02]  /*26d0*/  HADD2.F32 R14, -RZ, R14.H1_H1 ;  /* 0x3000000eff0e7230 */ /* 0x000fe40000004100 */
        /* <DEDUP_REMOVED lines=47> */
.L_x_2265:
[----:B------:R-:W-:Y:S01]  /*29d0*/  PRMT R18, RZ, 0x5410, RZ ;  /* 0x00005410ff127816 */ /* 0x000fe200000000ff */
[----:B------:R-:W-:Y:S06]  /*29e0*/  BRA.U UP0, `(.L_x_2264) ;  /* 0x0000000500747547 */ /* 0x000fec000b800000 */
[----:B------:R-:W0:Y:S01]  /*29f0*/  S2UR UR6, SR_CgaCtaId ;  /* 0x00000000000679c3 */ /* 0x000e220000008800 */
[----:B------:R-:W-:Y:S01]  /*2a00*/  UMOV UR4, 0x400 ;  /* 0x0000040000047882 */ /* 0x000fe20000000000 */
[----:B------:R-:W-:Y:S02]  /*2a10*/  HADD2.F32 R40, -RZ, R21.H1_H1 ;  /* 0x30000015ff287230 */ /* 0x000fe40000004100 */
[----:B------:R-:W-:Y:S02]  /*2a20*/  HADD2.F32 R17, -RZ, R25.H0_H0 ;  /* 0x20000019ff117230 */ /* 0x000fe40000004100 */
[----:B------:R-:W-:Y:S02]  /*2a30*/  HADD2.F32 R18, -RZ, R27.H0_H0 ;  /* 0x2000001bff127230 */ /* 0x000fe40000004100 */
[----:B------:R-:W-:Y:S01]  /*2a40*/  HADD2.F32 R42, -RZ, R23.H1_H1 ;  /* 0x30000017ff2a7230 */ /* 0x000fe20000004100 */
[----:B0-----:R-:W-:-:S09]  /*2a50*/  ULEA UR4, UR6, UR4, 0x18 ;  /* 0x0000000406047291 */ /* 0x001fd2000f8ec0ff */
[----:B------:R-:W0:Y:S04]  /*2a60*/  LDS.64 R6, [UR4+0x80] ;  /* 0x00008004ff067984 */ /* 0x000e280008000a00 */
[----:B------:R-:W2:Y:S01]  /*2a70*/  LDS.64 R14, [UR4+0x88] ;  /* 0x00008804ff0e7984 */ /* 0x000ea20008000a00 */
[--C-:B0-----:R-:W-:Y:S02]  /*2a80*/  HADD2.F32 R39, -RZ, R6.reuse.H0_H0 ;  /* 0x20000006ff277230 */ /* 0x101fe40000004100 */
[----:B------:R-:W-:Y:S02]  /*2a90*/  HADD2.F32 R38, -RZ, R6.H1_H1 ;  /* 0x30000006ff267230 */ /* 0x000fe40000004100 */
[----:B------:R-:W-:Y:S02]  /*2aa0*/  HADD2.F32 R6, -RZ, R21.H0_H0 ;  /* 0x20000015ff067230 */ /* 0x000fe40000004100 */
[----:B------:R-:W-:Y:S01]  /*2ab0*/  FFMA.FTZ R17, R17, R39, RZ ;  /* 0x0000002711117223 */ /* 0x000fe200000100ff */
[----:B------:R-:W-:-:S02]  /*2ac0*/  HADD2.F32 R37, -RZ, R7.H0_H0 ;  /* 0x20000007ff257230 */ /* 0x000fc40000004100 */
[----:B------:R-:W-:Y:S02]  /*2ad0*/  HADD2.F32 R36, -RZ, R7.H1_H1 ;  /* 0x30000007ff247230 */ /* 0x000fe40000004100 */
[-C--:B------:R-:W-:Y:S01]  /*2ae0*/  FFMA.FTZ R21, R6, R39.reuse, RZ ;  /* 0x0000002706157223 */ /* 0x080fe200000100ff */
[----:B------:R-:W-:Y:S02]  /*2af0*/  HADD2.F32 R7, -RZ, R23.H0_H0 ;  /* 0x20000017ff077230 */ /* 0x000fe40000004100 */
[----:B------:R-:W-:Y:S02]  /*2b00*/  HADD2.F32 R23, -RZ, R26.H0_H0 ;  /* 0x2000001aff177230 */ /* 0x000fe40000004100 */
[----:B------:R-:W-:Y:S01]  /*2b10*/  FFMA.FTZ R6, R40, R38, R21 ;  /* 0x0000002628067223 */ /* 0x000fe20000010015 */
[----:B------:R-:W-:Y:S02]  /*2b20*/  HADD2.F32 R40, -RZ, R25.H1_H1 ;  /* 0x30000019ff287230 */ /* 0x000fe40000004100 */
[-C--:B------:R-:W-:Y:S01]  /*2b30*/  FFMA.FTZ R7, R7, R39.reuse, RZ ;  /* 0x0000002707077223 */ /* 0x080fe200000100ff */
[----:B------:R-:W-:Y:S01]  /*2b40*/  FFMA.FTZ R39, R18, R39, RZ ;  /* 0x0000002712277223 */ /* 0x000fe200000100ff */
[----:B------:R-:W-:-:S02]  /*2b50*/  HADD2.F32 R21, -RZ, R24.H0_H0 ;  /* 0x20000018ff157230 */ /* 0x000fc40000004100 */
[-C--:B------:R-:W-:Y:S01]  /*2b60*/  FFMA.FTZ R18, R42, R38.reuse, R7 ;  /* 0x000000262a127223 */ /* 0x080fe20000010007 */
[-C--:B------:R-:W-:Y:S01]  /*2b70*/  FFMA.FTZ R40, R40, R38.reuse, R17 ;  /* 0x0000002628287223 */ /* 0x080fe20000010011 */
[----:B------:R-:W-:Y:S02]  /*2b80*/  HADD2.F32 R42, -RZ, R27.H1_H1 ;  /* 0x3000001bff2a7230 */ /* 0x000fe40000004100 */
[----:B------:R-:W-:Y:S02]  /*2b90*/  HADD2.F32 R7, -RZ, R22.H0_H0 ;  /* 0x20000016ff077230 */ /* 0x000fe40000004100 */
[-C--:B------:R-:W-:Y:S01]  /*2ba0*/  FFMA.FTZ R17, R21, R37.reuse, R18 ;  /* 0x0000002515117223 */ /* 0x080fe20000010012 */
        /* <DEDUP_REMOVED lines=11> */
[----:B--2---:R-:W-:-:S02]  /*2c60*/  HADD2.F32 R18, -RZ, R14.H0_H0 ;  /* 0x2000000eff127230 */ /* 0x004fc40000004100 */
        /* <DEDUP_REMOVED lines=53> */
.L_x_2264:
        /* <DEDUP_REMOVED lines=11> */
[C---:B------:R-:W-:Y:S02]  /*3070*/  LOP3.LUT R5, R7.reuse, 0xf000f, RZ, 0xc0, !PT ;  /* 0x000f000f07057812 */ /* 0x040fe400078ec0ff */
[----:B------:R-:W-:Y:S02]  /*3080*/  LOP3.LUT R26, R7, 0xf000f0, RZ, 0xc0, !PT ;  /* 0x00f000f0071a7812 */ /* 0x000fe400078ec0ff */
[----:B------:R-:W-:-:S02]  /*3090*/  SHF.R.U32.HI R6, RZ, 0x8, R6 ;  /* 0x00000008ff067819 */ /* 0x000fc40000011606 */
[----:B------:R-:W-:Y:S02]  /*30a0*/  SHF.R.U32.HI R7, RZ, 0x8, R7 ;  /* 0x00000008ff077819 */ /* 0x000fe40000011607 */
        /* <DEDUP_REMOVED lines=48> */
[----:B------:R-:W-:Y:S01]  /*33b0*/  HADD2.F32 R39, -RZ, R32.H1_H1 ;  /* 0x30000020ff277230 */ /* 0x000fe20000004100 */
[----:B0-----:R-:W-:-:S09]  /*33c0*/  ULEA UR4, UR6, UR4, 0x18 ;  /* 0x0000000406047291 */ /* 0x001fd2000f8ec0ff */
[----:B------:R-:W0:Y:S04]  /*33d0*/  LDS.64 R6, [UR4+0x10] ;  /* 0x00001004ff067984 */ /* 0x000e280008000a00 */
[----:B------:R-:W2:Y:S01]  /*33e0*/  LDS.64 R20, [UR4+0x18] ;  /* 0x00001804ff147984 */ /* 0x000ea20008000a00 */
        /* <DEDUP_REMOVED lines=30> */
[----:B--2---:R-:W-:Y:S02]  /*35d0*/  HADD2.F32 R2, -RZ, R20.H0_H0 ;  /* 0x20000014ff027230 */ /* 0x004fe40000004100 */
        /* <DEDUP_REMOVED lines=22> */
[----:B------:R-:W-:-:S02]  /*3740*/  HADD2.F32 R5, -RZ, R22.H0_H0 ;  /* 0x20000016ff057230 */ /* 0x000fc40000004100 */
[----:B------:R-:W-:Y:S01]  /*3750*/  FFMA.FTZ R41, R4, R2, R41 ;  /* 0x0000000204297223 */ /* 0x000fe20000010029 */
[----:B------:R-:W-:Y:S02]  /*3760*/  HADD2.F32 R21, -RZ, R21.H1_H1 ;  /* 0x30000015ff157230 */ /* 0x000fe40000004100 */
        /* <DEDUP_REMOVED lines=26> */
.L_x_2266:
[----:B------:R-:W-:Y:S05]  /*3910*/  BRA.U !UP1, `(.L_x_2267) ;  /* 0x0000000d09107547 */ /* 0x000fea000b800000 */
[----:B------:R-:W0:Y:S01]  /*3920*/  LDCU UR4, c[0x0][0x3a8] ;  /* 0x00007500ff0477ac */ /* 0x000e220008000800 */
[----:B------:R-:W-:-:S04]  /*3930*/  PRMT R2, R13, 0x9910, RZ ;  /* 0x000099100d027816 */ /* 0x000fc800000000ff */
[----:B------:R-:W-:Y:S02]  /*3940*/  ISETP.NE.AND P1, PT, R2, RZ, PT ;  /* 0x000000ff0200720c */ /* 0x000fe40003f25270 */
[----:B------:R-:W-:-:S04]  /*3950*/  PRMT R2, R12, 0x9910, RZ ;  /* 0x000099100c027816 */ /* 0x000fc800000000ff */
[----:B------:R-:W-:Y:S01]  /*3960*/  ISETP.NE.AND P0, PT, R2, RZ, PT ;  /* 0x000000ff0200720c */ /* 0x000fe20003f05270 */
[----:B0-----:R-:W-:-:S06]  /*3970*/  UIMAD UR4, UR5, -0x3, UR4 ;  /* 0xfffffffd050478a4 */ /* 0x001fcc000f8e0204 */
[----:B------:R-:W-:Y:S01]  /*3980*/  VOTEU.ANY UP0, P1 ;  /* 0x0000000000ff7886 */ /* 0x000fe20000800100 */
[----:B------:R-:W-:-:S05]  /*3990*/  UISETP.EQ.OR UP0, UPT, UR4, 0x2, !UP0 ;  /* 0x000000020400788c */ /* 0x000fca000c702670 */
[----:B------:R-:W-:Y:S06]  /*39a0*/  @!P0 BRA `(.L_x_2268) ;  /* 0x0000000400748947 */ /* 0x000fec0003800000 */
[----:B------:R-:W0:Y:S01]  /*39b0*/  S2UR UR6, SR_CgaCtaId ;  /* 0x00000000000679c3 */ /* 0x000e220000008800 */
[----:B------:R-:W-:Y:S01]  /*39c0*/  UMOV UR4, 0x400 ;  /* 0x0000040000047882 */ /* 0x000fe20000000000 */
[--C-:B------:R-:W-:Y:S02]  /*39d0*/  HADD2.F32 R20, -RZ, R32.reuse.H0_H0 ;  /* 0x20000020ff147230 */ /* 0x100fe40000004100 */
[----:B------:R-:W-:Y:S02]  /*39e0*/  HADD2.F32 R2, -RZ, R31.H0_H0 ;  /* 0x2000001fff027230 */ /* 0x000fe40000004100 */
[----:B------:R-:W-:Y:S02]  /*39f0*/  HADD2.F32 R39, -RZ, R32.H1_H1 ;  /* 0x30000020ff277230 */ /* 0x000fe40000004100 */
[----:B------:R-:W-:Y:S02]  /*3a00*/  HADD2.F32 R21, -RZ, R33.H0_H0 ;  /* 0x20000021ff157230 */ /* 0x000fe40000004100 */
[----:B------:R-:W-:-:S02]  /*3a10*/  HADD2.F32 R38, -RZ, R34.H0_H0 ;  /* 0x20000022ff267230 */ /* 0x000fc40000004100 */
        /* <DEDUP_REMOVED lines=13> */
[----:B------:R-:W-:Y:S01]  /*3af0*/  FFMA.FTZ R41, R41, R4, R2 ;  /* 0x0000000429297223 */ /* 0x000fe20000010002 */
[----:B------:R-:W-:Y:S02]  /*3b00*/  HADD2.F32 R38, -RZ, R34.H1_H1 ;  /* 0x30000022ff267230 */ /* 0x000fe40000004100 */
        /* <DEDUP_REMOVED lines=14> */
[-C--:B------:R-:W-:Y:S01]  /*3bf0*/  FFMA.FTZ R41, R41, R5.reuse, R40 ;  /* 0x0000000529297223 */ /* 0x080fe20000010028 */
[----:B------:R-:W-:Y:S02]  /*3c00*/  HADD2.F32 R40, -RZ, R35.H0_H0 ;  /* 0x20000023ff287230 */ /* 0x000fe40000004100 */
[----:B------:R-:W-:Y:S01]  /*3c10*/  FFMA.FTZ R21, R21, R5, R20 ;  /* 0x0000000515157223 */ /* 0x000fe20000010014 */
[----:B------:R-:W-:-:S02]  /*3c20*/  HADD2.F32 R43, -RZ, R25.H1_H1 ;  /* 0x30000019ff2b7230 */ /* 0x000fc40000004100 */
[-C--:B------:R-:W-:Y:S01]  /*3c30*/  FFMA.FTZ R39, R39, R5.reuse, R4 ;  /* 0x0000000527277223 */ /* 0x080fe20000010004 */
[----:B--2---:R-:W-:Y:S02]  /*3c40*/  HADD2.F32 R2, -RZ, R6.H0_H0 ;  /* 0x20000006ff027230 */ /* 0x004fe40000004100 */
        /* <DEDUP_REMOVED lines=51> */
.L_x_2268:
[----:B------:R-:W-:Y:S05]  /*3f80*/  BRA.U UP0, `(.L_x_2267) ;  /* 0x0000000500747547 */ /* 0x000fea000b800000 */
[----:B------:R-:W0:Y:S01]  /*3f90*/  S2UR UR6, SR_CgaCtaId ;  /* 0x00000000000679c3 */ /* 0x000e220000008800 */
[----:B------:R-:W-:Y:S01]  /*3fa0*/  UMOV UR4, 0x400 ;  /* 0x0000040000047882 */ /* 0x000fe20000000000 */
[----:B------:R-:W-:Y:S02]  /*3fb0*/  HADD2.F32 R43, -RZ, R32.H1_H1 ;  /* 0x30000020ff2b7230 */ /* 0x000fe40000004100 */
[--C-:B------:R-:W-:Y:S02]  /*3fc0*/  HADD2.F32 R2, -RZ, R31.reuse.H0_H0 ;  /* 0x2000001fff027230 */ /* 0x100fe40000004100 */
        /* <DEDUP_REMOVED lines=10> */
[-C--:B------:R-:W-:Y:S01]  /*4070*/  FFMA.FTZ R20, R20, R41.reuse, RZ ;  /* 0x0000002914147223 */ /* 0x080fe200000100ff */
[----:B------:R-:W-:Y:S02]  /*4080*/  HADD2.F32 R38, -RZ, R5.H1_H1 ;  /* 0x30000005ff267230 */ /* 0x000fe40000004100 */
[----:B------:R-:W-:Y:S01]  /*4090*/  FFMA.FTZ R40, R4, R41, RZ ;  /* 0x0000002904287223 */ /* 0x000fe200000100ff */
[--C-:B------:R-:W-:Y:S02]  /*40a0*/  HADD2.F32 R5, -RZ, R33.reuse.H0_H0 ;  /* 0x20000021ff057230 */ /* 0x100fe40000004100 */
[-C--:B------:R-:W-:Y:S01]  /*40b0*/  FFMA.FTZ R4, R31, R39.reuse, R32 ;  /* 0x000000271f047223 */ /* 0x080fe20000010020 */
[----:B------:R-:W-:Y:S02]  /*40c0*/  HADD2.F32 R33, -RZ, R33.H1_H1 ;  /* 0x30000021ff217230 */ /* 0x000fe40000004100 */
[----:B------:R-:W-:Y:S01]  /*40d0*/  FFMA.FTZ R40, R43, R39, R40 ;  /* 0x000000272b287223 */ /* 0x000fe20000010028 */
[----:B------:R-:W-:-:S02]  /*40e0*/  HADD2.F32 R43, -RZ, R34.H1_H1 ;  /* 0x30000022ff2b7230 */ /* 0x000fc40000004100 */
[----:B------:R-:W-:Y:S01]  /*40f0*/  FFMA.FTZ R2, R5, R41, RZ ;  /* 0x0000002905027223 */ /* 0x000fe200000100ff */
[----:B------:R-:W-:Y:S02]  /*4100*/  HADD2.F32 R5, -RZ, R28.H0_H0 ;  /* 0x2000001cff057230 */ /* 0x000fe40000004100 */
[----:B------:R-:W-:Y:S02]  /*4110*/  HADD2.F32 R31, -RZ, R27.H0_H0 ;  /* 0x2000001bff1f7230 */ /* 0x000fe40000004100 */
[-C--:B------:R-:W-:Y:S01]  /*4120*/  FFMA.FTZ R2, R33, R39.reuse, R2 ;  /* 0x0000002721027223 */ /* 0x080fe20000010002 */
[----:B------:R-:W-:Y:S02]  /*4130*/  HADD2.F32 R41, -RZ, R26.H0_H0 ;  /* 0x2000001aff297230 */ /* 0x000fe40000004100 */
[----:B------:R-:W-:Y:S01]  /*4140*/  FFMA.FTZ R20, R43, R39, R20 ;  /* 0x000000272b147223 */ /* 0x000fe20000010014 */
[--C-:B------:R-:W-:Y:S02]  /*4150*/  HADD2.F32 R39, -RZ, R25.reuse.H0_H0 ;  /* 0x20000019ff277230 */ /* 0x100fe40000004100 */
[-C--:B------:R-:W-:Y:S01]  /*4160*/  FFMA.FTZ R5, R5, R21.reuse, R4 ;  /* 0x0000001505057223 */ /* 0x080fe20000010004 */
        /* <DEDUP_REMOVED lines=34> */
[--C-:B------:R-:W-:Y:S02]  /*4390*/  HADD2.F32 R20, -RZ, R22.reuse.H0_H0 ;  /* 0x20000016ff147230 */ /* 0x100fe40000004100 */
[----:B------:R-:W-:Y:S01]  /*43a0*/  FFMA.FTZ R4, R4, R2, R5 ;  /* 0x0000000204047223 */ /* 0x000fe20000010005 */
[----:B------:R-:W-:-:S02]  /*43b0*/  HADD2.F32 R25, -RZ, R22.H1_H1 ;  /* 0x30000016ff197230 */ /* 0x000fc40000004100 */
[----:B------:R-:W-:Y:S02]  /*43c0*/  HADD2.F32 R26, -RZ, R30.H0_H0 ;  /* 0x2000001eff1a7230 */ /* 0x000fe40000004100 */
[-C--:B------:R-:W-:Y:S01]  /*43d0*/  FFMA.FTZ R20, R20, R2.reuse, R33 ;  /* 0x0000000214147223 */ /* 0x080fe20000010021 */
[----:B------:R-:W-:Y:S02]  /*43e0*/  HADD2.F32 R5, -RZ, R24.H1_H1 ;  /* 0x30000018ff057230 */ /* 0x000fe40000004100 */
        /* <DEDUP_REMOVED lines=23> */
.L_x_2267:
[----:B------:R-:W-:-:S05]  /*4560*/  MOV R5, UR9 ;  /* 0x0000000900057c02 */ /* 0x000fca0008000f00 */
[----:B------:R-:W-:-:S05]  /*4570*/  IMAD.WIDE R14, R5, 0x4, R14 ;  /* 0x00000004050e7825 */ /* 0x000fca00078e020e */
[----:B------:R-:W2:Y:S01]  /*4580*/  LDG.E.128.CONSTANT R4, desc[UR10][R14.64] ;  /* 0x0000000a0e047981 */ /* 0x000ea2000c1e9d00 */
[----:B------:R-:W-:Y:S02]  /*4590*/  MOV R30, 0x2c00 ;  /* 0x00002c00001e7802 */ /* 0x000fe40000000f00 */
[C---:B--2---:R-:W-:Y:S02]  /*45a0*/  LOP3.LUT R20, R5.reuse, 0xf000f, RZ, 0xc0, !PT ;  /* 0x000f000f05147812 */ /* 0x044fe400078ec0ff */
[----:B------:R-:W-:Y:S02]  /*45b0*/  LOP3.LUT R24, R5, 0xf000f0, RZ, 0xc0, !PT ;  /* 0x00f000f005187812 */ /* 0x000fe400078ec0ff */
[----:B------:R-:W-:Y:S02]  /*45c0*/  LOP3.LUT R26, R6, 0xf000f0, RZ, 0xc0, !PT ;  /* 0x00f000f0061a7812 */ /* 0x000fe400078ec0ff */
[C---:B------:R-:W-:Y:S02]  /*45d0*/  LOP3.LUT R22, R4.reuse, 0xf000f, RZ, 0xc0, !PT ;  /* 0x000f000f04167812 */ /* 0x040fe400078ec0ff */
[----:B------:R-:W-:-:S02]  /*45e0*/  LOP3.LUT R23, R4, 0xf000f0, RZ, 0xc0, !PT ;  /* 0x00f000f004177812 */ /* 0x000fc400078ec0ff */
[----:B------:R-:W-:Y:S02]  /*45f0*/  SHF.R.U32.HI R21, RZ, 0x8, R4 ;  /* 0x00000008ff157819 */ /* 0x000fe40000011604 */
[----:B------:R-:W-:Y:S02]  /*4600*/  SHF.R.U32.HI R5, RZ, 0x8, R5 ;  /* 0x00000008ff057819 */ /* 0x000fe40000011605 */
[----:B------:R-:W-:Y:S02]  /*4610*/  LOP3.LUT R2, R6, 0xf000f, RZ, 0xc0, !PT ;  /* 0x000f000f06027812 */ /* 0x000fe400078ec0ff */
[----:B------:R-:W-:Y:S02]  /*4620*/  SHF.R.U32.HI R6, RZ, 0x8, R6 ;  /* 0x00000008ff067819 */ /* 0x000fe40000011606 */
        /* <DEDUP_REMOVED lines=137> */
.L_x_2269:
        /* <DEDUP_REMOVED lines=103> */
.L_x_2271:
[----:B------:R-:W-:Y:S05]  /*5530*/  BRA.U UP0, `(.L_x_2270) ;  /* 0x0000000500747547 */ /* 0x000fea000b800000 */
[----:B------:R-:W0:Y:S01]  /*5540*/  S2UR UR6, SR_CgaCtaId ;  /* 0x00000000000679c3 */ /* 0x000e220000008800 */
[----:B------:R-:W-:Y:S01]  /*5550*/  UMOV UR4, 0x400 ;  /* 0x0000040000047882 */ /* 0x000fe20000000000 */
[--C-:B------:R-:W-:Y:S02]  /*5560*/  HADD2.F32 R2, -RZ, R31.reuse.H0_H0 ;  /* 0x2000001fff027230 */ /* 0x100fe40000004100 */
[----:B------:R-:W-:Y:S02]  /*5570*/  HADD2.F32 R43, -RZ, R32.H1_H1 ;  /* 0x30000020ff2b7230 */ /* 0x000fe40000004100 */
        /* <DEDUP_REMOVED lines=35> */
[----:B--2---:R-:W-:Y:S02]  /*57b0*/  HADD2.F32 R4, -RZ, R6.H0_H0 ;  /* 0x20000006ff047230 */ /* 0x004fe40000004100 */
[-C--:B------:R-:W-:Y:S01]  /*57c0*/  FFMA.FTZ R21, R26, R38.reuse, R21 ;  /* 0x000000261a157223 */ /* 0x080fe20000010015 */
[--C-:B------:R-:W-:Y:S02]  /*57d0*/  HADD2.F32 R20, -RZ, R35.reuse.H0_H0 ;  /* 0x20000023ff147230 */ /* 0x100fe40000004100 */
[----:B------:R-:W-:Y:S01]  /*57e0*/  FFMA.FTZ R31, R24, R38, R31 ;  /* 0x00000026181f7223 */ /* 0x000fe2000001001f */
[----:B------:R-:W-:Y:S02]  /*57f0*/  HADD2.F32 R26, -RZ, R36.H0_H0 ;  /* 0x20000024ff1a7230 */ /* 0x000fe40000004100 */
[----:B------:R-:W-:Y:S02]  /*5800*/  HADD2.F32 R6, -RZ, R6.H1_H1 ;  /* 0x30000006ff067230 */ /* 0x000fe40000004100 */
[----:B------:R-:W-:Y:S01]  /*5810*/  FFMA.FTZ R5, R20, R4, R5 ;  /* 0x0000000414057223 */ /* 0x000fe20000010005 */
[----:B------:R-:W-:-:S02]  /*5820*/  HADD2.F32 R24, -RZ, R35.H1_H1 ;  /* 0x30000023ff187230 */ /* 0x000fc40000004100 */
[----:B------:R-:W-:Y:S01]  /*5830*/  FFMA.FTZ R31, R26, R4, R31 ;  /* 0x000000041a1f7223 */ /* 0x000fe2000001001f */
[--C-:B------:R-:W-:Y:S02]  /*5840*/  HADD2.F32 R32, -RZ, R37.reuse.H0_H0 ;  /* 0x20000025ff207230 */ /* 0x100fe40000004100 */
        /* <DEDUP_REMOVED lines=44> */
.L_x_2270:
[----:B------:R-:W-:-:S05]  /*5b10*/  MOV R7, UR9 ;  /* 0x0000000900077c02 */ /* 0x000fca0008000f00 */
[----:B------:R-:W-:-:S06]  /*5b20*/  IMAD.WIDE R6, R7, 0x4, R14 ;  /* 0x0000000407067825 */ /* 0x000fcc00078e020e */
[----:B------:R-:W2:Y:S01]  /*5b30*/  LDG.E.128.CONSTANT R4, desc[UR10][R6.64] ;  /* 0x0000000a06047981 */ /* 0x000ea2000c1e9d00 */
[----:B------:R-:W-:Y:S02]  /*5b40*/  MOV R30, 0x2c00 ;  /* 0x00002c00001e7802 */ /* 0x000fe40000000f00 */
[C---:B--2---:R-:W-:Y:S02]  /*5b50*/  LOP3.LUT R15, R4.reuse, 0xf000f, RZ, 0xc0, !PT ;  /* 0x000f000f040f7812 */ /* 0x044fe400078ec0ff */
[----:B------:R-:W-:Y:S02]  /*5b60*/  LOP3.LUT R21, R4, 0xf000f0, RZ, 0xc0, !PT ;  /* 0x00f000f004157812 */ /* 0x000fe400078ec0ff */
[----:B------:R-:W-:Y:S02]  /*5b70*/  SHF.R.U32.HI R20, RZ, 0x8, R4 ;  /* 0x00000008ff147819 */ /* 0x000fe40000011604 */
[C---:B------:R-:W-:Y:S02]  /*5b80*/  LOP3.LUT R14, R5.reuse, 0xf000f, RZ, 0xc0, !PT ;  /* 0x000f000f050e7812 */ /* 0x040fe400078ec0ff */
        /* <DEDUP_REMOVED lines=58> */
[----:B------:R-:W-:Y:S02]  /*5f30*/  HADD2.F32 R40, -RZ, R34.H1_H1 ;  /* 0x30000022ff287230 */ /* 0x000fe40000004100 */
        /* <DEDUP_REMOVED lines=11> */
[----:B------:R-:W-:Y:S02]  /*5ff0*/  HADD2.F32 R2, -RZ, R15.H0_H0 ;  /* 0x2000000fff027230 */ /* 0x000fe40000004100 */
[C---:B------:R-:W-:Y:S01]  /*6000*/  FFMA.FTZ R39, R14.reuse, R39, R43 ;  /* 0x000000270e277223 */ /* 0x040fe2000001002b */
[----:B------:R-:W-:Y:S02]  /*6010*/  HADD2.F32 R6, -RZ, R24.H0_H0 ;  /* 0x20000018ff067230 */ /* 0x000fe40000004100 */
[----:B------:R-:W-:Y:S01]  /*6020*/  FFMA.FTZ R7, R14, R7, R4 ;  /* 0x000000070e077223 */ /* 0x000fe20000010004 */
[----:B------:R-:W-:-:S02]  /*6030*/  HADD2.F32 R38, -RZ, R25.H0_H0 ;  /* 0x20000019ff267230 */ /* 0x000fc40000004100 */
[----:B------:R-:W-:Y:S01]  /*6040*/  FFMA.FTZ R5, R14, R40, R5 ;  /* 0x000000280e057223 */ /* 0x000fe20000010005 */
[----:B------:R-:W-:Y:S02]  /*6050*/  HADD2.F32 R4, -RZ, R23.H0_H0 ;  /* 0x20000017ff047230 */ /* 0x000fe40000004100 */
[C---:B------:R-:W-:Y:S01]  /*6060*/  FFMA.FTZ R14, R2.reuse, R6, R39 ;  /* 0x00000006020e7223 */ /* 0x040fe20000010027 */
        /* <DEDUP_REMOVED lines=9> */
[----:B--2---:R-:W-:Y:S02]  /*6100*/  HADD2.F32 R14, -RZ, R20.H0_H0 ;  /* 0x20000014ff0e7230 */ /* 0x004fe40000004100 */
[----:B------:R-:W-:Y:S01]  /*6110*/  FFMA.FTZ R4, R7, R15, R4 ;  /* 0x0000000f07047223 */ /* 0x000fe20000010004 */
[----:B------:R-:W-:Y:S02]  /*6120*/  HADD2.F32 R7, -RZ, R35.H0_H0 ;  /* 0x20000023ff077230 */ /* 0x000fe40000004100 */
[C---:B------:R-:W-:Y:S01]  /*6130*/  FFMA.FTZ R6, R15.reuse, R38, R39 ;  /* 0x000000260f067223 */ /* 0x040fe20000010027 */
[----:B------:R-:W-:Y:S01]  /*6140*/  FFMA.FTZ R15, R15, R42, R41 ;  /* 0x0000002a0f0f7223 */ /* 0x000fe20000010029 */
[----:B------:R-:W-:-:S02]  /*6150*/  HADD2.F32 R41, -RZ, R37.H0_H0 ;  /* 0x20000025ff297230 */ /* 0x000fc40000004100 */
[----:B------:R-:W-:Y:S02]  /*6160*/  HADD2.F32 R38, -RZ, R36.H0_H0 ;  /* 0x20000024ff267230 */ /* 0x000fe40000004100 */
[----:B------:R-:W-:Y:S01]  /*6170*/  FFMA.FTZ R4, R7, R14, R4 ;  /* 0x0000000e07047223 */ /* 0x000fe20000010004 */
[----:B------:R-:W-:Y:S02]  /*6180*/  HADD2.F32 R40, -RZ, R22.H0_H0 ;  /* 0x20000016ff287230 */ /* 0x000fe40000004100 */
[C---:B------:R-:W-:Y:S01]  /*6190*/  FFMA.FTZ R7, R14.reuse, R41, R6 ;  /* 0x000000290e077223 */ /* 0x040fe20000010006 */
[----:B------:R-:W-:Y:S02]  /*61a0*/  HADD2.F32 R20, -RZ, R20.H1_H1 ;  /* 0x30000014ff147230 */ /* 0x000fe40000004100 */
[C---:B------:R-:W-:Y:S01]  /*61b0*/  FFMA.FTZ R5, R14.reuse, R38, R5 ;  /* 0x000000260e057223 */ /* 0x040fe20000010005 */
[----:B------:R-:W-:Y:S02]  /*61c0*/  HADD2.F32 R6, -RZ, R36.H1_H1 ;  /* 0x30000024ff067230 */ /* 0x000fe40000004100 */
[----:B------:R-:W-:Y:S01]  /*61d0*/  FFMA.FTZ R40, R14, R40, R15 ;  /* 0x000000280e287223 */ /* 0x000fe2000001000f */
[----:B------:R-:W-:-:S02]  /*61e0*/  HADD2.F32 R39, -RZ, R35.H1_H1 ;  /* 0x30000023ff277230 */ /* 0x000fc40000004100 */
[----:B------:R-:W-:Y:S02]  /*61f0*/  HADD2.F32 R2, -RZ, R21.H0_H0 ;  /* 0x20000015ff027230 */ /* 0x000fe40000004100 */
[C---:B------:R-:W-:Y:S01]  /*6200*/  FFMA.FTZ R5, R20.reuse, R6, R5 ;  /* 0x0000000614057223 */ /* 0x040fe20000010005 */
[----:B------:R-:W-:Y:S02]  /*6210*/  HADD2.F32 R38, -RZ, R37.H1_H1 ;  /* 0x30000025ff267230 */ /* 0x000fe40000004100 */
[----:B------:R-:W-:Y:S01]  /*6220*/  FFMA.FTZ R39, R39, R20, R4 ;  /* 0x0000001427277223 */ /* 0x000fe20000010004 */
[----:B------:R-:W-:Y:S02]  /*6230*/  HADD2.F32 R14, -RZ, R28.H0_H0 ;  /* 0x2000001cff0e7230 */ /* 0x000fe40000004100 */
[----:B------:R-:W-:Y:S02]  /*6240*/  HADD2.F32 R15, -RZ, R22.H1_H1 ;  /* 0x30000016ff0f7230 */ /* 0x000fe40000004100 */
[----:B------:R-:W-:Y:S01]  /*6250*/  FFMA.FTZ R7, R20, R38, R7 ;  /* 0x0000002614077223 */ /* 0x000fe20000010007 */
[----:B------:R-:W-:-:S02]  /*6260*/  HADD2.F32 R4, -RZ, R27.H0_H0 ;  /* 0x2000001bff047230 */ /* 0x000fc40000004100 */
        /* <DEDUP_REMOVED lines=32> */
.L_x_2272:
        /* <DEDUP_REMOVED lines=12> */
[----:B------:R-:W-:Y:S02]  /*6530*/  HADD2.F32 R2, -RZ, R31.H0_H0 ;  /* 0x2000001fff027230 */ /* 0x000fe40000004100 */
[--C-:B------:R-:W-:Y:S02]  /*6540*/  HADD2.F32 R14, -RZ, R32.reuse.H0_H0 ;  /* 0x20000020ff0e7230 */ /* 0x100fe40000004100 */
[--C-:B------:R-:W-:Y:S02]  /*6550*/  HADD2.F32 R15, -RZ, R33.reuse.H0_H0 ;  /* 0x20000021ff0f7230 */ /* 0x100fe40000004100 */
[----:B------:R-:W-:Y:S02]  /*6560*/  HADD2.F32 R39, -RZ, R32.H1_H1 ;  /* 0x30000020ff277230 */ /* 0x000fe40000004100 */
[----:B------:R-:W-:-:S02]  /*6570*/  HADD2.F32 R21, -RZ, R33.H1_H1 ;  /* 0x30000021ff157230 */ /* 0x000fc40000004100 */
[--C-:B------:R-:W-:Y:S02]  /*6580*/  HADD2.F32 R20, -RZ, R34.reuse.H0_H0 ;  /* 0x20000022ff147230 */ /* 0x100fe40000004100 */
        /* <DEDUP_REMOVED lines=18> */
[--C-:B------:R-:W-:Y:S02]  /*66b0*/  HADD2.F32 R20, -RZ, R24.reuse.H0_H0 ;  /* 0x20000018ff147230 */ /* 0x100fe40000004100 */
        /* <DEDUP_REMOVED lines=11> */
[----:B------:R-:W-:Y:S02]  /*6770*/  HADD2.F32 R39, -RZ, R35.H0_H0 ;  /* 0x20000023ff277230 */ /* 0x000fe40000004100 */
[-C--:B------:R-:W-:Y:S01]  /*6780*/  FFMA.FTZ R15, R41, R5.reuse, R20 ;  /* 0x00000005290f7223 */ /* 0x080fe20000010014 */
[----:B--2---:R-:W-:Y:S02]  /*6790*/  HADD2.F32 R20, -RZ, R6.H0_H0 ;  /* 0x20000006ff147230 */ /* 0x004fe40000004100 */
[----:B------:R-:W-:Y:S01]  /*67a0*/  FFMA.FTZ R4, R21, R5, R4 ;  /* 0x0000000515047223 */ /* 0x000fe20000010004 */
[----:B------:R-:W-:-:S02]  /*67b0*/  HADD2.F32 R43, -RZ, R26.H1_H1 ;  /* 0x3000001aff2b7230 */ /* 0x000fc40000004100 */
[----:B------:R-:W-:Y:S02]  /*67c0*/  HADD2.F32 R21, -RZ, R36.H0_H0 ;  /* 0x20000024ff157230 */ /* 0x000fe40000004100 */
[-C--:B------:R-:W-:Y:S01]  /*67d0*/  FFMA.FTZ R39, R39, R20.reuse, R4 ;  /* 0x0000001427277223 */ /* 0x080fe20000010004 */
[----:B------:R-:W-:Y:S02]  /*67e0*/  HADD2.F32 R6, -RZ, R6.H1_H1 ;  /* 0x30000006ff067230 */ /* 0x000fe40000004100 */
[----:B------:R-:W-:Y:S01]  /*67f0*/  FFMA.FTZ R5, R43, R5, R2 ;  /* 0x000000052b057223 */ /* 0x000fe20000010002 */
[----:B------:R-:W-:Y:S02]  /*6800*/  HADD2.F32 R40, -RZ, R37.H0_H0 ;  /* 0x20000025ff287230 */ /* 0x000fe40000004100 */
[-C--:B------:R-:W-:Y:S01]  /*6810*/  FFMA.FTZ R21, R21, R20.reuse, R14 ;  /* 0x0000001415157223 */ /* 0x080fe2000001000e */
[----:B------:R-:W-:Y:S02]  /*6820*/  HADD2.F32 R38, -RZ, R35.H1_H1 ;  /* 0x30000023ff267230 */ /* 0x000fe40000004100 */
[----:B------:R-:W-:Y:S01]  /*6830*/  FFMA.FTZ R5, R42, R20, R5 ;  /* 0x000000142a057223 */ /* 0x000fe20000010005 */
[----:B------:R-:W-:-:S02]  /*6840*/  HADD2.F32 R14, -RZ, R36.H1_H1 ;  /* 0x30000024ff0e7230 */ /* 0x000fc40000004100 */
[----:B------:R-:W-:Y:S01]  /*6850*/  FFMA.FTZ R15, R40, R20, R15 ;  /* 0x00000014280f7223 */ /* 0x000fe2000001000f */
[----:B------:R-:W-:Y:S02]  /*6860*/  HADD2.F32 R2, -RZ, R7.H0_H0 ;  /* 0x20000007ff027230 */ /* 0x000fe40000004100 */
[-C--:B------:R-:W-:Y:S01]  /*6870*/  FFMA.FTZ R39, R38, R6.reuse, R39 ;  /* 0x0000000626277223 */ /* 0x080fe20000010027 */
[----:B------:R-:W-:Y:S02]  /*6880*/  HADD2.F32 R38, -RZ, R37.H1_H1 ;  /* 0x30000025ff267230 */ /* 0x000fe40000004100 */
[-C--:B------:R-:W-:Y:S01]  /*6890*/  FFMA.FTZ R21, R14, R6.reuse, R21 ;  /* 0x000000060e157223 */ /* 0x080fe20000010015 */
        /* <DEDUP_REMOVED lines=36> */
.L_x_2273:
[----:B------:R-:W-:Y:S05]  /*6ae0*/  BRA.U UP0, `(.L_x_2262) ;  /* 0x0000000500747547 */ /* 0x000fea000b800000 */
[----:B------:R-:W0:Y:S01]  /*6af0*/  S2UR UR6, SR_CgaCtaId ;  /* 0x00000000000679c3 */ /* 0x000e220000008800 */
[----:B------:R-:W-:Y:S01]  /*6b00*/  UMOV UR4, 0x400 ;  /* 0x0000040000047882 */ /* 0x000fe20000000000 */
[--C-:B------:R-:W-:Y:S02]  /*6b10*/  HADD2.F32 R2, -RZ, R31.reuse.H0_H0 ;  /* 0x2000001fff027230 */ /* 0x100fe40000004100 */
[----:B------:R-:W-:Y:S02]  /*6b20*/  HADD2.F32 R31, -RZ, R31.H1_H1 ;  /* 0x3000001fff1f7230 */ /* 0x000fe40000004100 */
[----:B------:R-:W-:Y:S02]  /*6b30*/  HADD2.F32 R41, -RZ, R32.H1_H1 ;  /* 0x30000020ff297230 */ /* 0x000fe40000004100 */
[----:B------:R-:W-:Y:S02]  /*6b40*/  HADD2.F32 R14, -RZ, R34.H0_H0 ;  /* 0x20000022ff0e7230 */ /* 0x000fe40000004100 */
[----:B-1----:R-:W-:-:S02]  /*6b50*/  HADD2.F32 R11, -RZ, R11.H0_H0 ;  /* 0x2000000bff0b7230 */ /* 0x002fc40000004100 */
        /* <DEDUP_REMOVED lines=13> */
[----:B------:R-:W-:-:S03]  /*6c30*/  HADD2.F32 R33, -RZ, R33.H1_H1 ;  /* 0x30000021ff217230 */ /* 0x000fc60000004100 */
[----:B------:R-:W-:Y:S01]  /*6c40*/  FFMA.FTZ R2, R5, R39, RZ ;  /* 0x0000002705027223 */ /* 0x000fe200000100ff */
[-C--:B------:R-:W-:Y:S01]  /*6c50*/  FFMA.FTZ R5, R31, R21.reuse, R32 ;  /* 0x000000151f057223 */ /* 0x080fe20000010020 */
[-C--:B------:R-:W-:Y:S01]  /*6c60*/  FFMA.FTZ R31, R41, R21.reuse, R4 ;  /* 0x00000015291f7223 */ /* 0x080fe20000010004 */
[----:B------:R-:W-:Y:S02]  /*6c70*/  HADD2.F32 R4, -RZ, R23.H0_H0 ;  /* 0x20000017ff047230 */ /* 0x000fe40000004100 */
[----:B------:R-:W-:Y:S01]  /*6c80*/  FFMA.FTZ R33, R33, R21, R2 ;  /* 0x0000001521217223 */ /* 0x000fe20000010002 */
[----:B------:R-:W-:Y:S02]  /*6c90*/  HADD2.F32 R39, -RZ, R34.H1_H1 ;  /* 0x30000022ff277230 */ /* 0x000fe40000004100 */
        /* <DEDUP_REMOVED lines=54> */
[----:B------:R-:W-:Y:S01]  /*7000*/  FMUL.FTZ R4, R11, R4 ;  /* 0x000000040b047220 */ /* 0x000fe20000410000 */
[----:B------:R-:W-:Y:S01]  /*7010*/  FMUL.FTZ R6, R5, R6 ;  /* 0x0000000605067220 */ /* 0x000fe20000410000 */
[----:B------:R-:W-:Y:S01]  /*7020*/  FMUL.FTZ R14, R9, R14 ;  /* 0x0000000e090e7220 */ /* 0x000fe20000410000 */
[----:B------:R-:W-:Y:S02]  /*7030*/  FMUL.FTZ R2, R21, R2 ;  /* 0x0000000215027220 */ /* 0x000fe40000410000 */
[----:B------:R-:W-:Y:S02]  /*7040*/  F2FP.F16.F32.PACK_AB R4, RZ, R4 ;  /* 0x00000004ff04723e */ /* 0x000fe400000000ff */
[----:B------:R-:W-:Y:S02]  /*7050*/  F2FP.F16.F32.PACK_AB R6, RZ, R6 ;  /* 0x00000006ff06723e */ /* 0x000fe400000000ff */
[----:B------:R-:W-:-:S02]  /*7060*/  F2FP.F16.F32.PACK_AB R14, RZ, R14 ;  /* 0x0000000eff0e723e */ /* 0x000fc400000000ff */
[----:B------:R-:W-:Y:S02]  /*7070*/  F2FP.F16.F32.PACK_AB R2, RZ, R2 ;  /* 0x00000002ff02723e */ /* 0x000fe400000000ff */
[----:B------:R-:W-:Y:S02]  /*7080*/  PRMT R4, R4, 0x5410, R6 ;  /* 0x0000541004047816 */ /* 0x000fe40000000006 */
[----:B------:R-:W-:-:S03]  /*7090*/  PRMT R14, R14, 0x5410, R2 ;  /* 0x000054100e0e7816 */ /* 0x000fc60000000002 */
[----:B------:R-:W-:Y:S02]  /*70a0*/  HFMA2 R18, R4, 1, 1, R18 ;  /* 0x3c003c0004127831 */ /* 0x000fe40000000012 */
[----:B------:R-:W-:-:S07]  /*70b0*/  HADD2 R17, R14, R17 ;  /* 0x000000110e117230 */ /* 0x000fce0000000000 */
.L_x_2262:
[----:B------:R-:W0:Y:S01]  /*70c0*/  S2R R2, SR_TID.X ;  /* 0x0000000000027919 */ /* 0x000e220000002100 */
[----:B------:R-:W2:Y:S01]  /*70d0*/  LDC.64 R4, c[0x0][0x3a0] ;  /* 0x0000e800ff047b82 */ /* 0x000ea20000000a00 */
[----:B------:R-:W-:Y:S01]  /*70e0*/  MOV R7, UR13 ;  /* 0x0000000d00077c02 */ /* 0x000fe20008000f00 */
[----:B------:R-:W-:Y:S01]  /*70f0*/  UIMAD UR5, UR5, 0x3, URZ ;  /* 0x00000003050578a4 */ /* 0x000fe2000f8e02ff */
[----:B-1----:R-:W-:Y:S01]  /*7100*/  HMUL2 R9, R0, UR12.H0_H0 ;  /* 0x2000000c00097c32 */ /* 0x002fe20008000000 */
[----:B------:R-:W1:Y:S01]  /*7110*/  LDCU UR4, c[0x0][0x3a8] ;  /* 0x00007500ff0477ac */ /* 0x000e620008000800 */
[----:B0-----:R-:W-:-:S03]  /*7120*/  LEA R2, R7, R2, 0x5 ;  /* 0x0000000207027211 */ /* 0x001fc600078e28ff */
[----:B------:R-:W-:Y:S02]  /*7130*/  MOV R7, UR5 ;  /* 0x0000000500077c02 */ /* 0x000fe40008000f00 */
[----:B------:R-:W-:-:S05]  /*7140*/  SHF.L.U32 R2, R2, 0x2, RZ ;  /* 0x0000000202027819 */ /* 0x000fca00000006ff */
[----:B------:R-:W-:-:S04]  /*7150*/  IMAD R7, R7, UR9, R2 ;  /* 0x0000000907077c24 */ /* 0x000fc8000f8e0202 */
[----:B--2---:R-:W-:-:S05]  /*7160*/  IMAD.WIDE R4, R7, 0x2, R4 ;  /* 0x0000000207047825 */ /* 0x004fca00078e0204 */
[----:B------:R0:W-:Y:S01]  /*7170*/  ATOM.E.ADD.F16x2.RN.STRONG.GPU P1, RZ, desc[UR10][R4.64], R9 ;  /* 0x8000000904ff79a2 */ /* 0x0001e2000c12e10a */
[----:B-1----:R-:W-:Y:S01]  /*7180*/  UIADD3 UR5, UPT, UPT, -UR5, UR4, URZ ;  /* 0x0000000405057290 */ /* 0x002fe2000fffe1ff */
[----:B------:R-:W-:Y:S01]  /*7190*/  BSSY.RECONVERGENT B0, `(.L_x_2274) ;  /* 0x0000013000007945 */ /* 0x000fe20003800200 */
[----:B------:R-:W-:-:S04]  /*71a0*/  HMUL2 R11, R3, UR12.H0_H0 ;  /* 0x2000000c030b7c32 */ /* 0x000fc80008000000 */
[----:B------:R-:W-:-:S04]  /*71b0*/  MOV R0, UR5 ;  /* 0x0000000500007c02 */ /* 0x000fc80008000f00 */
[----:B------:R-:W-:Y:S01]  /*71c0*/  ISETP.NE.AND P0, PT, R0, 0x1, PT ;  /* 0x000000010000780c */ /* 0x000fe20003f05270 */
[----:B0-----:R-:W-:-:S12]  /*71d0*/  @P1 BRA `(.L_x_2275) ;  /* 0x0000000000381947 */ /* 0x001fd80003800000 */
[----:B------:R-:W0:Y:S02]  /*71e0*/  QSPC.E.S P1, RZ, [R4] ;  /* 0x0000000004ff73aa */ /* 0x000e240000020500 */
[----:B0-----:R-:W-:Y:S05]  /*71f0*/  @!P1 BRA `(.L_x_2276) ;  /* 0x0000000000249947 */ /* 0x001fea0003800000 */
[----:B------:R-:W-:Y:S01]  /*7200*/  MOV R2, R4 ;  /* 0x0000000400027202 */ /* 0x000fe20000000f00 */
[----:B------:R-:W-:Y:S03]  /*7210*/  BSSY.RECONVERGENT B1, `(.L_x_2277) ;  /* 0x0000006000017945 */ /* 0x000fe60003800200 */
[----:B------:R-:W-:-:S07]  /*7220*/  MOV R2, R2 ;  /* 0x0000000200027202 */ /* 0x000fce0000000f00 */
.L_x_2278:
[----:B------:R-:W0:Y:S02]  /*7230*/  LDS R6, [R2] ;  /* 0x0000000002067984 */ /* 0x000e240000000800 */
[----:B0-----:R-:W-:-:S05]  /*7240*/  HFMA2 R7, R6, 1, 1, R9 ;  /* 0x3c003c0006077831 */ /* 0x001fca0000000009 */
[----:B------:R-:W0:Y:S02]  /*7250*/  ATOMS.CAST.SPIN P1, [R2], R6, R7 ;  /* 0x000000060200758d */ /* 0x000e240001820007 */
[----:B0-----:R-:W-:Y:S05]  /*7260*/  @!P1 BRA `(.L_x_2278) ;  /* 0xfffffffc00f09947 */ /* 0x001fea000383ffff */
[----:B------:R-:W-:Y:S05]  /*7270*/  BSYNC.RECONVERGENT B1 ;  /* 0x0000000000017941 */ /* 0x000fea0003800200 */
.L_x_2277:
[----:B------:R-:W-:Y:S05]  /*7280*/  BRA `(.L_x_2275) ;  /* 0x00000000000c7947 */ /* 0x000fea0003800000 */
.L_x_2276:
[----:B------:R-:W2:Y:S02]  /*7290*/  LD.E R2, desc[UR10][R4.64] ;  /* 0x0000000a04027980 */ /* 0x000ea4000c101900 */
[----:B--2---:R-:W-:-:S05]  /*72a0*/  IADD3 R3, PT, PT, R9, R2, RZ ;  /* 0x0000000209037210 */ /* 0x004fca0007ffe0ff */
[----:B------:R0:W-:Y:S02]  /*72b0*/  ST.E desc[UR10][R4.64], R3 ;  /* 0x0000000304007985 */ /* 0x0001e4000c10190a */
.L_x_2275:
[----:B------:R-:W-:Y:S05]  /*72c0*/  BSYNC.RECONVERGENT B0 ;  /* 0x0000000000007941 */ /* 0x000fea0003800200 */
.L_x_2274:
[----:B------:R1:W-:Y:S01]  /*72d0*/  ATOM.E.ADD.F16x2.RN.STRONG.GPU P1, RZ, desc[UR10][R4.64+0x4], R11 ;  /* 0x8000040b04ff79a2 */ /* 0x0003e2000c12e10a */
[----:B------:R-:W-:Y:S04]  /*72e0*/  BSSY.RECONVERGENT B0, `(.L_x_2279) ;  /* 0x000000e000007945 */ /* 0x000fe80003800200 */
[----:B-1----:R-:W-:Y:S05]  /*72f0*/  @P1 BRA `(.L_x_2280) ;  /* 0x0000000000301947 */ /* 0x002fea0003800000 */
[----:B------:R-:W1:Y:S02]  /*7300*/  QSPC.E.S P1, RZ, [R4+0x4] ;  /* 0x0000040004ff73aa */ /* 0x000e640000020500 */
[----:B-1----:R-:W-:Y:S05]  /*7310*/  @!P1 BRA `(.L_x_2281) ;  /* 0x00000000001c9947 */ /* 0x002fea0003800000 */
[----:B------:R-:W-:-:S04]  /*7320*/  MOV R2, R4 ;  /* 0x0000000400027202 */ /* 0x000fc80000000f00 */
[----:B------:R-:W-:-:S07]  /*7330*/  MOV R2, R2 ;  /* 0x0000000200027202 */ /* 0x000fce0000000f00 */
.L_x_2282:
[----:B------:R-:W1:Y:S02]  /*7340*/  LDS R6, [R2+0x4] ;  /* 0x0000040002067984 */ /* 0x000e640000000800 */
[----:B-1----:R-:W-:-:S05]  /*7350*/  HADD2 R7, R6, R11 ;  /* 0x0000000b06077230 */ /* 0x002fca0000000000 */
[----:B------:R-:W1:Y:S02]  /*7360*/  ATOMS.CAST.SPIN P1, [R2+0x4], R6, R7 ;  /* 0x000004060200758d */ /* 0x000e640001820007 */
[----:B-1----:R-:W-:Y:S05]  /*7370*/  @!P1 BRA `(.L_x_2282) ;  /* 0xfffffffc00f09947 */ /* 0x002fea000383ffff */
[----:B------:R-:W-:Y:S05]  /*7380*/  BRA `(.L_x_2280) ;  /* 0x00000000000c7947 */ /* 0x000fea0003800000 */
.L_x_2281:
[----:B------:R-:W0:Y:S02]  /*7390*/  LD.E R2, desc[UR10][R4.64+0x4] ;  /* 0x0000040a04027980 */ /* 0x000e24000c101900 */
[----:B0-----:R-:W-:-:S05]  /*73a0*/  IADD3 R3, PT, PT, R11, R2, RZ ;  /* 0x000000020b037210 */ /* 0x001fca0007ffe0ff */
[----:B------:R1:W-:Y:S02]  /*73b0*/  ST.E desc[UR10][R4.64+0x4], R3 ;  /* 0x0000040304007985 */ /* 0x0003e4000c10190a */
.L_x_2280:
[----:B------:R-:W-:Y:S05]  /*73c0*/  BSYNC.RECONVERGENT B0 ;  /* 0x0000000000007941 */ /* 0x000fea0003800200 */
.L_x_2279:
        /* <DEDUP_REMOVED lines=12> */
.L_x_2286:
[----:B------:R-:W0:Y:S02]  /*7490*/  LDS R6, [R2] ;  /* 0x0000000002067984 */ /* 0x000e240000000800 */
[----:B0-----:R-:W-:-:S05]  /*74a0*/  HFMA2 R7, R6, 1, 1, R19 ;  /* 0x3c003c0006077831 */ /* 0x001fca0000000013 */
[----:B------:R-:W0:Y:S02]  /*74b0*/  ATOMS.CAST.SPIN P0, [R2], R6, R7 ;  /* 0x000000060200758d */ /* 0x000e240001800007 */
[----:B0-----:R-:W-:Y:S05]  /*74c0*/  @!P0 BRA `(.L_x_2286) ;  /* 0xfffffffc00f08947 */ /* 0x001fea000383ffff */
[----:B------:R-:W-:Y:S05]  /*74d0*/  BRA `(.L_x_2284) ;  /* 0x00000000000c7947 */ /* 0x000fea0003800000 */
.L_x_2285:
[----:B------:R-:W2:Y:S02]  /*74e0*/  LD.E R2, desc[UR10][R4.64] ;  /* 0x0000000a04027980 */ /* 0x000ea4000c101900 */
[----:B--2---:R-:W-:-:S05]  /*74f0*/  IADD3 R3, PT, PT, R19, R2, RZ ;  /* 0x0000000213037210 */ /* 0x004fca0007ffe0ff */
[----:B------:R0:W-:Y:S02]  /*7500*/  ST.E desc[UR10][R4.64], R3 ;  /* 0x0000000304007985 */ /* 0x0001e4000c10190a */
.L_x_2284:
[----:B------:R-:W-:Y:S05]  /*7510*/  BSYNC.RECONVERGENT B0 ;  /* 0x0000000000007941 */ /* 0x000fea0003800200 */
.L_x_2283:
[----:B------:R1:W-:Y:S01]  /*7520*/  ATOM.E.ADD.F16x2.RN.STRONG.GPU P0, RZ, desc[UR10][R4.64+0x4], R9 ;  /* 0x8000040904ff79a2 */ /* 0x0003e2000c10e10a */
[----:B------:R-:W-:Y:S04]  /*7530*/  BSSY.RECONVERGENT B0, `(.L_x_2287) ;  /* 0x000000e000007945 */ /* 0x000fe80003800200 */
[----:B-1----:R-:W-:Y:S05]  /*7540*/  @P0 BRA `(.L_x_2288) ;  /* 0x0000000000300947 */ /* 0x002fea0003800000 */
[----:B------:R-:W1:Y:S02]  /*7550*/  QSPC.E.S P0, RZ, [R4+0x4] ;  /* 0x0000040004ff73aa */ /* 0x000e640000000500 */
[----:B-1----:R-:W-:Y:S05]  /*7560*/  @!P0 BRA `(.L_x_2289) ;  /* 0x00000000001c8947 */ /* 0x002fea0003800000 */
[----:B------:R-:W-:-:S04]  /*7570*/  MOV R2, R4 ;  /* 0x0000000400027202 */ /* 0x000fc80000000f00 */
[----:B------:R-:W-:-:S07]  /*7580*/  MOV R2, R2 ;  /* 0x0000000200027202 */ /* 0x000fce0000000f00 */
.L_x_2290:
[----:B------:R-:W1:Y:S02]  /*7590*/  LDS R6, [R2+0x4] ;  /* 0x0000040002067984 */ /* 0x000e640000000800 */
[----:B-1----:R-:W-:-:S05]  /*75a0*/  HADD2 R7, R6, R9 ;  /* 0x0000000906077230 */ /* 0x002fca0000000000 */
[----:B------:R-:W1:Y:S02]  /*75b0*/  ATOMS.CAST.SPIN P0, [R2+0x4], R6, R7 ;  /* 0x000004060200758d */ /* 0x000e640001800007 */
[----:B-1----:R-:W-:Y:S05]  /*75c0*/  @!P0 BRA `(.L_x_2290) ;  /* 0xfffffffc00f08947 */ /* 0x002fea000383ffff */
[----:B------:R-:W-:Y:S05]  /*75d0*/  BRA `(.L_x_2288) ;  /* 0x00000000000c7947 */ /* 0x000fea0003800000 */
.L_x_2289:
[----:B------:R-:W0:Y:S02]  /*75e0*/  LD.E R2, desc[UR10][R4.64+0x4] ;  /* 0x0000040a04027980 */ /* 0x000e24000c101900 */
[----:B0-----:R-:W-:-:S05]  /*75f0*/  IADD3 R3, PT, PT, R9, R2, RZ ;  /* 0x0000000209037210 */ /* 0x001fca0007ffe0ff */
[----:B------:R1:W-:Y:S02]  /*7600*/  ST.E desc[UR10][R4.64+0x4], R3 ;  /* 0x0000040304007985 */ /* 0x0003e4000c10190a */
.L_x_2288:
[----:B------:R-:W-:Y:S05]  /*7610*/  BSYNC.RECONVERGENT B0 ;  /* 0x0000000000007941 */ /* 0x000fea0003800200 */
.L_x_2287:
        /* <DEDUP_REMOVED lines=13> */
.L_x_2294:
[----:B------:R-:W0:Y:S02]  /*76f0*/  LDS R6, [R2] ;  /* 0x0000000002067984 */ /* 0x000e240000000800 */
[----:B0-----:R-:W-:-:S05]  /*7700*/  HFMA2 R7, R6, 1, 1, R9 ;  /* 0x3c003c0006077831 */ /* 0x001fca0000000009 */
[----:B------:R-:W0:Y:S02]  /*7710*/  ATOMS.CAST.SPIN P0, [R2], R6, R7 ;  /* 0x000000060200758d */ /* 0x000e240001800007 */
[----:B0-----:R-:W-:Y:S05]  /*7720*/  @!P0 BRA `(.L_x_2294) ;  /* 0xfffffffc00f08947 */ /* 0x001fea000383ffff */
[----:B------:R-:W-:Y:S05]  /*7730*/  BRA `(.L_x_2292) ;  /* 0x00000000000c7947 */ /* 0x000fea0003800000 */
.L_x_2293:
[----:B------:R-:W2:Y:S02]  /*7740*/  LD.E R0, desc[UR10][R4.64] ;  /* 0x0000000a04007980 */ /* 0x000ea4000c101900 */
[----:B--2---:R-:W-:-:S05]  /*7750*/  IADD3 R3, PT, PT, R9, R0, RZ ;  /* 0x0000000009037210 */ /* 0x004fca0007ffe0ff */
[----:B------:R0:W-:Y:S02]  /*7760*/  ST.E desc[UR10][R4.64], R3 ;  /* 0x0000000304007985 */ /* 0x0001e4000c10190a */
.L_x_2292:
[----:B------:R-:W-:Y:S05]  /*7770*/  BSYNC.RECONVERGENT B0 ;  /* 0x0000000000007941 */ /* 0x000fea0003800200 */
.L_x_2291:
[----:B------:R1:W-:Y:S02]  /*7780*/  ATOM.E.ADD.F16x2.RN.STRONG.GPU P0, RZ, desc[UR10][R4.64+0x4], R13 ;  /* 0x8000040d04ff79a2 */ /* 0x0003e4000c10e10a */
[----:B-1----:R-:W-:Y:S05]  /*7790*/  @P0 EXIT ;  /* 0x000000000000094d */ /* 0x002fea0003800000 */
[----:B------:R-:W1:Y:S02]  /*77a0*/  QSPC.E.S P0, RZ, [R4+0x4] ;  /* 0x0000040004ff73aa */ /* 0x000e640000000500 */
[----:B-1----:R-:W-:Y:S05]  /*77b0*/  @!P0 BRA `(.L_x_2295) ;  /* 0x0000000000188947 */ /* 0x002fea0003800000 */
[----:B0-----:R-:W-:-:S07]  /*77c0*/  MOV R4, R4 ;  /* 0x0000000400047202 */ /* 0x001fce0000000f00 */
.L_x_2296:
[----:B------:R-:W0:Y:S02]  /*77d0*/  LDS R2, [R4+0x4] ;  /* 0x0000040004027984 */ /* 0x000e240000000800 */
[----:B0-----:R-:W-:-:S05]  /*77e0*/  HADD2 R3, R2, R13 ;  /* 0x0000000d02037230 */ /* 0x001fca0000000000 */
[----:B------:R-:W0:Y:S02]  /*77f0*/  ATOMS.CAST.SPIN P0, [R4+0x4], R2, R3 ;  /* 0x000004020400758d */ /* 0x000e240001800003 */
[----:B0-----:R-:W-:Y:S05]  /*7800*/  @!P0 BRA `(.L_x_2296) ;  /* 0xfffffffc00f08947 */ /* 0x001fea000383ffff */
[----:B------:R-:W-:Y:S05]  /*7810*/  EXIT ;  /* 0x000000000000794d */ /* 0x000fea0003800000 */
.L_x_2295:
[----:B------:R-:W0:Y:S02]  /*7820*/  LD.E R0, desc[UR10][R4.64+0x4] ;  /* 0x0000040a04007980 */ /* 0x000e24000c101900 */
[----:B0-----:R-:W-:-:S05]  /*7830*/  IADD3 R3, PT, PT, R13, R0, RZ ;  /* 0x000000000d037210 */ /* 0x001fca0007ffe0ff */
[----:B------:R-:W-:Y:S01]  /*7840*/  ST.E desc[UR10][R4.64+0x4], R3 ;  /* 0x0000040304007985 */ /* 0x000fe2000c10190a */
[----:B------:R-:W-:Y:S05]  /*7850*/  EXIT ;  /* 0x000000000000794d */ /* 0x000fea0003800000 */
.L_x_2297:
        /* <DEDUP_REMOVED lines=10> */
.L_x_3948:


//--------------------- .text._Z23gemm_half_q_half_kernelILi3ELi12ELb1ELb1ELi32EEvPK6__halfPKjS4_S2_PS0_iiiiPKtS7_iiiiiibS2_i --------------------------
	.section	.text._Z23gemm_half_q_half_kernelILi3ELi12ELb1ELb1ELi32EEvPK6__halfPKjS4_S2_PS0_iiiiPKtS7_iiiiiibS2_i,"ax",@progbits
	.align	128
        .global         _Z23gemm_half_q_half_kernelILi3ELi12ELb1ELb1ELi32EEvPK6__halfPKjS4_S2_PS0_iiiiPKtS7_iiiiiibS2_i
        .type           _Z23gemm_half_q_half_kernelILi3ELi12ELb1ELb1ELi32EEvPK6__halfPKjS4_S2_PS0_iiiiPKtS7_iiiiiibS2_i,@function
        .size           _Z23gemm_half_q_half_kernelILi3ELi12ELb1ELb1ELi32EEvPK6__halfPKjS4_S2_PS0_iiiiPKtS7_iiiiiibS2_i,(.L_x_3949 - _Z23gemm_half_q_half_kernelILi3ELi12ELb1ELb1ELi32EEvPK6__halfPKjS4_S2_PS0_iiiiPKtS7_iiiiiibS2_i)
        .other          _Z23gemm_half_q_half_kernelILi3ELi12ELb1ELb1ELi32EEvPK6__halfPKjS4_S2_PS0_iiiiPKtS7_iiiiiibS2_i,@"STO_CUDA_ENTRY STV_DEFAULT"
_Z23gemm_half_q_half_kernelILi3ELi12ELb1ELb1ELi32EEvPK6__halfPKjS4_S2_PS0_iiiiPKtS7_iiiiiibS2_i:
.text._Z23gemm_half_q_half_kernelILi3ELi12ELb1ELb1ELi32EEvPK6__halfPKjS4_S2_PS0_iiiiPKtS7_iiiiiibS2_i:
        /* <DEDUP_REMOVED lines=29> */
.L_x_2298:
[----:B------:R-:W-:-:S04]  /*01d0*/  PRMT R0, R0, 0x9910, RZ ;  /* 0x0000991000007816 */ /* 0x000fc800000000ff */
[----:B------:R-:W-:Y:S02]  /*01e0*/  ISETP.NE.AND P0, PT, R0, RZ, PT ;  /* 0x000000ff0000720c */ /* 0x000fe40003f05270 */
[----:B------:R-:W-:-:S04]  /*01f0*/  SHF.L.U32 R0, R2, 0x5, RZ ;  /* 0x0000000502007819 */ /* 0x000fc800000006ff */
[----:B------:R-:W-:-:S04]  /*0200*/  IADD3 R8, PT, PT, R0, 0x20, RZ ;  /* 0x0000002000087810 */ /* 0x000fc80007ffe0ff */
[----:B------:R-:W-:-:S03]  /*0210*/  VIMNMX R33, PT, PT, R8, UR6, PT ;  /* 0x0000000608217c48 */ /* 0x000fc6000bfe0100 */
        /* <DEDUP_REMOVED lines=30> */
[----:B-1----:R-:W-:-:S09]  /*0400*/  IADD3 R9, PT, PT, R10, UR6, RZ ;  /* 0x000000060a097c10 */ /* 0x002fd2000fffe0ff */
[----:B------:R-:W-:Y:S05]  /*0410*/  @P0 BRA `(.L_x_2302) ;  /* 0x0000000000ec0947 */ /* 0x000fea0003800000 */
[----:B------:R-:W-:Y:S02]  /*0420*/  IADD3 R6, PT, PT, RZ, -R16, RZ ;  /* 0x80000010ff067210 */ /* 0x000fe40007ffe0ff */
[----:B------:R-:W-:Y:S02]  /*0430*/  PLOP3.LUT P0, PT, PT, PT, PT, 0x80, 0x8 ;  /* 0x000000000008781c */ /* 0x000fe40003f0f070 */
[----:B------:R-:W-:-:S13]  /*0440*/  ISETP.GT.AND P2, PT, R6, 0x3, PT ;  /* 0x000000030600780c */ /* 0x000fda0003f44270 */
[----:B------:R-:W-:Y:S05]  /*0450*/  @!P2 BRA `(.L_x_2303) ;  /* 0x000000000084a947 */ /* 0x000fea0003800000 */
[----:B------:R-:W-:-:S13]  /*0460*/  PLOP3.LUT P0, PT, PT, PT, PT, 0x8, 0x80 ;  /* 0x000000000080781c */ /* 0x000fda0003f0e170 */
.L_x_2304:
        /* <DEDUP_REMOVED lines=32> */
.L_x_2303:
        /* <DEDUP_REMOVED lines=20> */
.L_x_2305:
[----:B------:R-:W-:-:S13]  /*07b0*/  ISETP.EQ.AND P2, PT, R16, RZ, PT ;  /* 0x000000ff1000720c */ /* 0x000fda0003f42270 */
[----:B------:R-:W-:Y:S05]  /*07c0*/  @!P0 BRA P2, `(.L_x_2300) ;  /* 0x0000000400788947 */ /* 0x000fea0001000000 */
.L_x_2302:
        /* <DEDUP_REMOVED lines=12> */
.L_x_2301:
        /* <DEDUP_REMOVED lines=16> */
.L_x_2308:
[C---:B------:R-:W-:Y:S02]  /*0990*/  IADD3 R10, PT, PT, R17.reuse, UR6, RZ ;  /* 0x00000006110a7c10 */ /* 0x040fe4000fffe0ff */
[----:B-----5:R-:W-:Y:S02]  /*09a0*/  IADD3 R7, P2, PT, R26, R17, RZ ;  /* 0x000000111a077210 */ /* 0x020fe40007f5e0ff */
[----:B------:R-:W-:Y:S02]  /*09b0*/  IADD3 R11, PT, PT, R10, UR6, RZ ;  /* 0x000000060a0b7c10 */ /* 0x000fe4000fffe0ff */
[----:B------:R-:W-:Y:S02]  /*09c0*/  LEA.HI.X.SX32 R12, R17, RZ, 0x1, P2 ;  /* 0x000000ff110c7211 */ /* 0x000fe400010f0eff */
[----:B-1----:R-:W-:Y:S02]  /*09d0*/  LEA R6, P2, R7, UR4, 0x1 ;  /* 0x0000000407067c11 */ /* 0x002fe4000f8408ff */
        /* <DEDUP_REMOVED lines=25> */
[----:B-1----:R-:W-:Y:S01]  /*0b70*/  IADD3 R9, PT, PT, R9, 0x100, RZ ;  /* 0x0000010009097810 */ /* 0x002fe20007ffe0ff */
[----:B------:R-:W-:Y:S06]  /*0b80*/  @!P2 BRA `(.L_x_2308) ;  /* 0xfffffffc0080a947 */ /* 0x000fec000383ffff */
.L_x_2307:
[----:B------:R-:W-:-:S04]  /*0b90*/  IADD3 R6, PT, PT, RZ, -R16, RZ ;  /* 0x80000010ff067210 */ /* 0x000fc80007ffe0ff */
[----:B------:R-:W-:-:S13]  /*0ba0*/  ISETP.GT.AND P2, PT, R6, 0x1, PT ;  /* 0x000000010600780c */ /* 0x000fda0003f44270 */
[----:B------:R-:W-:Y:S05]  /*0bb0*/  @!P2 BRA `(.L_x_2309) ;  /* 0x000000000048a947 */ /* 0x000fea0003800000 */
[----:B------:R-:W1:Y:S01]  /*0bc0*/  LDCU.64 UR4, c[0x0][0x380] ;  /* 0x00007000ff0477ac */ /* 0x000e620008000a00 */
[C---:B------:R-:W-:Y:S02]  /*0bd0*/  IADD3 R12, PT, PT, R17.reuse, UR6, RZ ;  /* 0x00000006110c7c10 */ /* 0x040fe4000fffe0ff */
        /* <DEDUP_REMOVED lines=15> */
[----:B-1----:R-:W-:-:S07]  /*0cd0*/  IADD3 R9, PT, PT, R9, 0x80, RZ ;  /* 0x0000008009097810 */ /* 0x002fce0007ffe0ff */
.L_x_2309:
[----:B------:R-:W-:-:S13]  /*0ce0*/  ISETP.NE.OR P0, PT, R16, RZ, P0 ;  /* 0x000000ff1000720c */ /* 0x000fda0000705670 */
[----:B------:R-:W-:Y:S05]  /*0cf0*/  @!P0 BRA `(.L_x_2300) ;  /* 0x00000000002c8947 */ /* 0x000fea0003800000 */
.L_x_2306:
[----:B-----5:R-:W-:-:S04]  /*0d00*/  IADD3 R7, P0, PT, R26, R17, RZ ;  /* 0x000000111a077210 */ /* 0x020fc80007f1e0ff */
[----:B------:R-:W-:Y:S02]  /*0d10*/  LEA.HI.X.SX32 R10, R17, RZ, 0x1, P0 ;  /* 0x000000ff110a7211 */ /* 0x000fe400000f0eff */
[----:B0-----:R-:W-:-:S04]  /*0d20*/  LEA R6, P0, R7, UR8, 0x1 ;  /* 0x0000000807067c11 */ /* 0x001fc8000f8008ff */
        /* <DEDUP_REMOVED lines=8> */
.L_x_2300:
[----:B0-----:R-:W-:Y:S05]  /*0db0*/  BSYNC.RECONVERGENT B0 ;  /* 0x0000000000007941 */ /* 0x001fea0003800200 */
.L_x_2299:
        /* <DEDUP_REMOVED lines=8> */
[----:B-1----:R-:W-:Y:S01]  /*0e40*/  IADD3 R9, PT, PT, RZ, -R27, RZ ;  /* 0x8000001bff097210 */ /* 0x002fe20007ffe0ff */
[----:B------:R-:W-:-:S03]  /*0e50*/  IMAD R7, R25, R20, RZ ;  /* 0x0000001419077224 */ /* 0x000fc600078e02ff */
        /* <DEDUP_REMOVED lines=10> */
.L_x_2313:
        /* <DEDUP_REMOVED lines=15> */
.L_x_2312:
[----:B------:R-:W-:-:S04]  /*0ff0*/  IADD3 R4, PT, PT, RZ, -R9, RZ ;  /* 0x80000009ff047210 */ /* 0x000fc80007ffe0ff */
[----:B------:R-:W-:-:S13]  /*1000*/  ISETP.GT.AND P2, PT, R4, 0x1, PT ;  /* 0x000000010400780c */ /* 0x000fda0003f44270 */
[----:B------:R-:W-:Y:S05]  /*1010*/  @!P2 BRA `(.L_x_2314) ;  /* 0x000000000024a947 */ /* 0x000fea0003800000 */
[----:B-1----:R-:W0:Y:S01]  /*1020*/  LDC.64 R10, c[0x0][0x3a0] ;  /* 0x0000e800ff0a7b82 */ /* 0x002e220000000a00 */
        /* <DEDUP_REMOVED lines=8> */
.L_x_2314:
[----:B------:R-:W-:-:S13]  /*10b0*/  ISETP.NE.OR P0, PT, R9, RZ, P0 ;  /* 0x000000ff0900720c */ /* 0x000fda0000705670 */
[----:B------:R-:W-:Y:S05]  /*10c0*/  @!P0 BRA `(.L_x_2310) ;  /* 0x00000000001c8947 */ /* 0x000fea0003800000 */
.L_x_2311:
[----:B01----:R-:W0:Y:S02]  /*10d0*/  LDC.64 R6, c[0x0][0x3a0] ;  /* 0x0000e800ff067b82 */ /* 0x003e240000000a00 */
.L_x_2315:
[----:B0-----:R-:W-:Y:S01]  /*10e0*/  IMAD.WIDE R10, R19, 0x2, R6 ;  /* 0x00000002130a7825 */ /* 0x001fe200078e0206 */
[----:B------:R-:W-:Y:S02]  /*10f0*/  IADD3 R9, PT, PT, R9, 0x1, RZ ;  /* 0x0000000109097810 */ /* 0x000fe40007ffe0ff */
[----:B------:R-:W-:Y:S02]  /*1100*/  IADD3 R19, PT, PT, R19, R20, RZ ;  /* 0x0000001413137210 */ /* 0x000fe40007ffe0ff */
[----:B------:R2:W-:Y:S01]  /*1110*/  STG.E.64 desc[UR10][R10.64], RZ ;  /* 0x000000ff0a007986 */ /* 0x0005e2000c101b0a */
[----:B------:R-:W-:-:S13]  /*1120*/  ISETP.NE.AND P0, PT, R9, RZ, PT ;  /* 0x000000ff0900720c */ /* 0x000fda0003f05270 */
[----:B--2---:R-:W-:Y:S05]  /*1130*/  @P0 BRA `(.L_x_2315) ;  /* 0xfffffffc00e80947 */ /* 0x004fea000383ffff */
.L_x_2310:
        /* <DEDUP_REMOVED lines=9> */
[----:B-1----:R-:W1:Y:S01]  /*11d0*/  LDC.64 R12, c[0x0][0x3b8] ;  /* 0x0000ee00ff0c7b82 */ /* 0x002e620000000a00 */
[----:B0-----:R-:W-:-:S05]  /*11e0*/  SHF.L.U32 R7, R2, 0x6, RZ ;  /* 0x0000000602077819 */ /* 0x001fca00000006ff */
[----:B-1----:R-:W-:-:S05]  /*11f0*/  IMAD.WIDE.U32 R6, R7, 0x2, R12 ;  /* 0x0000000207067825 */ /* 0x002fca00078e000c */
[----:B------:R0:W5:Y:S01]  /*1200*/  LDG.E.U16.CONSTANT R2, desc[UR10][R6.64] ;  /* 0x0000000a06027981 */ /* 0x000162000c1e9500 */
[----:B------:R-:W-:Y:S01]  /*1210*/  SHF.R.S32.HI R4, RZ, 0x1f, R3 ;  /* 0x0000001fff047819 */ /* 0x000fe20000011403 */
[----:B------:R-:W-:Y:S01]  /*1220*/  UMOV UR4, URZ ;  /* 0x000000ff00047c82 */ /* 0x000fe20008000000 */
[----:B------:R-:W-:Y:S02]  /*1230*/  SHF.L.U32 R5, R5, 0x4, RZ ;  /* 0x0000000405057819 */ /* 0x000fe400000006ff */
[----:B------:R-:W-:Y:S02]  /*1240*/  LEA.HI R4, R4, R3, RZ, 0x3 ;  /* 0x0000000304047211 */ /* 0x000fe400078f18ff */
[----:B-----5:R-:W-:Y:S02]  /*1250*/  MOV R26, R0 ;  /* 0x00000000001a7202 */ /* 0x020fe40000000f00 */
[----:B------:R-:W-:Y:S02]  /*1260*/  LOP3.LUT R9, R5, 0x10, RZ, 0xc0, !PT ;  /* 0x0000001005097812 */ /* 0x000fe400078ec0ff */
[----:B0-----:R-:W-:-:S07]  /*1270*/  SHF.R.S32.HI R14, RZ, 0x3, R4 ;  /* 0x00000003ff0e7819 */ /* 0x001fce0000011404 */
.L_x_2317:
[----:B------:R-:W0:Y:S01]  /*1280*/  LDC.64 R4, c[0x0][0x390] ;  /* 0x0000e400ff047b82 */ /* 0x000e220000000a00 */
[----:B------:R-:W-:-:S05]  /*1290*/  IADD3 R15, PT, PT, R2, UR4, RZ ;  /* 0x00000004020f7c10 */ /* 0x000fca000fffe0ff */
[----:B------:R-:W-:-:S05]  /*12a0*/  IMAD R6, R15, R20, RZ ;  /* 0x000000140f067224 */ /* 0x000fca00078e02ff */
[----:B------:R-:W-:-:S04]  /*12b0*/  SHF.R.S32.HI R7, RZ, 0x1f, R6 ;  /* 0x0000001fff077819 */ /* 0x000fc80000011406 */
[----:B------:R-:W-:-:S04]  /*12c0*/  LEA.HI R7, R7, R6, RZ, 0x3 ;  /* 0x0000000607077211 */ /* 0x000fc800078f18ff */
[----:B------:R-:W-:-:S05]  /*12d0*/  LEA.HI.SX32 R7, R7, R14, 0x1d ;  /* 0x0000000e07077211 */ /* 0x000fca00078feaff */
[----:B0-----:R-:W-:Y:S01]  /*12e0*/  IMAD.WIDE R4, R7, 0x4, R4 ;  /* 0x0000000407047825 */ /* 0x001fe200078e0204 */
[----:B------:R-:W-:Y:S01]  /*12f0*/  SHF.L.U32 R11, R26, 0x1, RZ ;  /* 0x000000011a0b7819 */ /* 0x000fe200000006ff */
[----:B------:R-:W0:Y:S04]  /*1300*/  LDC.64 R6, c[0x0][0x398] ;  /* 0x0000e600ff067b82 */ /* 0x000e280000000a00 */
[----:B------:R-:W5:Y:S01]  /*1310*/  LDG.E.CONSTANT R4, desc[UR10][R4.64] ;  /* 0x0000000a04047981 */ /* 0x000f62000c1e9900 */
        /* <DEDUP_REMOVED lines=18> */
[----:B------:R-:W-:Y:S01]  /*1440*/  IMAD R4, R15, R15, R15 ;  /* 0x0000000f0f047224 */ /* 0x000fe200078e020f */
[----:B--2---:R-:W-:Y:S02]  /*1450*/  IADD3 R26, PT, PT, R27, R26, RZ ;  /* 0x0000001a1b1a7210 */ /* 0x004fe40007ffe0ff */
[----:B------:R-:W-:Y:S01]  /*1460*/  IADD3 R16, PT, PT, R17, 0x1, R16 ;  /* 0x0000000111107810 */ /* 0x000fe20007ffe010 */
[----:B------:R-:W3:Y:S01]  /*1470*/  I2F.F16 R19, R19 ;  /* 0x0000001300137306 */ /* 0x000ee20000200c00 */
[----:B------:R-:W-:-:S02]  /*1480*/  IADD3 R4, PT, PT, R15, 0x1, R4 ;  /* 0x000000010f047810 */ /* 0x000fc40007ffe004 */
[----:B------:R-:W-:-:S05]  /*1490*/  ISETP.GE.AND P0, PT, R26, R33, PT ;  /* 0x000000211a00720c */ /* 0x000fca0003f06270 */
        /* <DEDUP_REMOVED lines=8> */
.L_x_2316:
[C---:B------:R-:W-:Y:S01]  /*1520*/  ISETP.GT.AND P0, PT, R0.reuse, UR7, PT ;  /* 0x0000000700007c0c */ /* 0x040fe2000bf04270 */
[----:B------:R-:W-:Y:S01]  /*1530*/  HFMA2 R4, -RZ, RZ, 0, 0 ;  /* 0x00000000ff047431 */ /* 0x000fe200000001ff */
[----:B------:R-:W-:Y:S01]  /*1540*/  SHF.R.S32.HI R5, RZ, 0x1f, R28 ;  /* 0x0000001fff057819 */ /* 0x000fe2000001141c */
[----:B-1----:R-:W-:Y:S01]  /*1550*/  HFMA2 R9, -RZ, RZ, 0, 0 ;  /* 0x00000000ff097431 */ /* 0x002fe200000001ff */
[C---:B---3--:R-:W-:Y:S01]  /*1560*/  ISETP.GT.AND P2, PT, R0.reuse, UR8, PT ;  /* 0x0000000800007c0c */ /* 0x048fe2000bf44270 */
[----:B------:R-:W-:Y:S01]  /*1570*/  HFMA2 R2, -RZ, RZ, 0, 0 ;  /* 0x00000000ff027431 */ /* 0x000fe200000001ff */
[----:B------:R-:W-:Y:S02]  /*1580*/  LEA.HI R5, R5, R28, RZ, 0x5 ;  /* 0x0000001c05057211 */ /* 0x000fe400078f28ff */
[C---:B----4-:R-:W-:Y:S02]  /*1590*/  ISETP.GT.AND P3, PT, R0.reuse, UR9, PT ;  /* 0x0000000900007c0c */ /* 0x050fe4000bf64270 */
[----:B0-----:R-:W-:-:S02]  /*15a0*/  ISETP.GT.AND P4, PT, R0, UR5, PT ;  /* 0x0000000500007c0c */ /* 0x001fc4000bf84270 */
[----:B--2---:R-:W-:Y:S02]  /*15b0*/  ISETP.GT.AND P5, PT, R0, UR14, PT ;  /* 0x0000000e00007c0c */ /* 0x004fe4000bfa4270 */
[----:B------:R-:W-:Y:S02]  /*15c0*/  MOV R7, RZ ;  /* 0x000000ff00077202 */ /* 0x000fe40000000f00 */
[----:B------:R-:W-:Y:S02]  /*15d0*/  MOV R10, RZ ;  /* 0x000000ff000a7202 */ /* 0x000fe40000000f00 */
        /* <DEDUP_REMOVED lines=9> */
.L_x_2318:
        /* <DEDUP_REMOVED lines=8> */
.L_x_2319:
        /* <DEDUP_REMOVED lines=8> */
.L_x_2320:
        /* <DEDUP_REMOVED lines=8> */
.L_x_2321:
        /* <DEDUP_REMOVED lines=8> */
.L_x_2322:
        /* <DEDUP_REMOVED lines=14> */
[----:B-----5:R-:W-:Y:S02]  /*1950*/  PRMT R26, RZ, 0x5410, RZ ;  /* 0x00005410ff1a7816 */ /* 0x020fe400000000ff */
[----:B------:R-:W-:Y:S02]  /*1960*/  IADD3 R3, P0, PT, R3, R2, RZ ;  /* 0x0000000203037210 */ /* 0x000fe40007f1e0ff */
[----:B------:R-:W-:Y:S02]  /*1970*/  PRMT R31, RZ, 0x5410, RZ ;  /* 0x00005410ff1f7816 */ /* 0x000fe400000000ff */
[----:B------:R-:W-:-:S02]  /*1980*/  LEA.HI.X.SX32 R2, R2, R5, 0x1, P0 ;  /* 0x0000000502027211 */ /* 0x000fc400000f0eff */
[----:B0-----:R-:W-:Y:S01]  /*1990*/  LEA R6, P0, R3, UR12, 0x2 ;  /* 0x0000000c03067c11 */ /* 0x001fe2000f8010ff */
[----:B-1----:R-:W-:-:S03]  /*19a0*/  ULEA UR7, UR8, UR7, 0x18 ;  /* 0x0000000708077291 */ /* 0x002fc6000f8ec0ff */
[----:B------:R-:W-:Y:S02]  /*19b0*/  LEA.HI.X R7, R3, UR13, R2, 0x2, P0 ;  /* 0x0000000d03077c11 */ /* 0x000fe400080f1402 */
[----:B------:R-:W-:Y:S02]  /*19c0*/  ISETP.LT.AND P0, PT, R0, UR4, PT ;  /* 0x0000000400007c0c */ /* 0x000fe4000bf01270 */
[----:B------:R-:W-:-:S11]  /*19d0*/  UMOV UR4, UR7 ;  /* 0x0000000700047c82 */ /* 0x000fd60008000000 */
        /* <DEDUP_REMOVED lines=8> */
[----:B--2---:R-:W-:-:S02]  /*1a60*/  LOP3.LUT R4, R13, 0xf000f, RZ, 0xc0, !PT ;  /* 0x000f000f0d047812 */ /* 0x004fc400078ec0ff */
[----:B------:R-:W-:Y:S02]  /*1a70*/  LOP3.LUT R9, R13, 0xf000f0, RZ, 0xc0, !PT ;  /* 0x00f000f00d097812 */ /* 0x000fe400078ec0ff */
[----:B------:R-:W-:Y:S02]  /*1a80*/  SHF.R.U32.HI R34, RZ, 0x8, R14 ;  /* 0x00000008ff227819 */ /* 0x000fe4000001160e */
[C---:B------:R-:W-:Y:S02]  /*1a90*/  LOP3.LUT R0, R12.reuse, 0xf000f, RZ, 0xc0, !PT ;  /* 0x000f000f0c007812 */ /* 0x040fe400078ec0ff */
[----:B------:R-:W-:Y:S02]  /*1aa0*/  LOP3.LUT R2, R12, 0xf000f0, RZ, 0xc0, !PT ;  /* 0x00f000f00c027812 */ /* 0x000fe400078ec0ff */
        /* <DEDUP_REMOVED lines=8> */
[C---:B------:R-:W-:Y:S02]  /*1b30*/  LOP3.LUT R15, R34.reuse, 0xf000f, RZ, 0xc0, !PT ;  /* 0x000f000f220f7812 */ /* 0x040fe400078ec0ff */
[C---:B------:R-:W-:Y:S01]  /*1b40*/  LOP3.LUT R9, R13.reuse, 0xf000f, RZ, 0xc0, !PT ;  /* 0x000f000f0d097812 */ /* 0x040fe200078ec0ff */
        /* <DEDUP_REMOVED lines=32> */
[----:B------:R-:W-:Y:S02]  /*1d50*/  HADD2 R36, R3, -1032, -1032 ;  /* 0xe408e40803247430 */ /* 0x000fe40000000000 */
[----:B------:R-:W-:Y:S02]  /*1d60*/  HFMA2 R37, R4, R5.H0_H0, -72, -72 ;  /* 0xd480d48004257431 */ /* 0x000fe40000040005 */
[----:B------:R-:W-:-:S02]  /*1d70*/  HADD2 R38, R38, -1032, -1032 ;  /* 0xe408e40826267430 */ /* 0x000fc40000000000 */
        /* <DEDUP_REMOVED lines=93> */
.L_x_2324:
        /* <DEDUP_REMOVED lines=100> */
.L_x_2326:
[----:B------:R-:W-:Y:S01]  /*2990*/  PRMT R31, RZ, 0x5410, RZ ;  /* 0x00005410ff1f7816 */ /* 0x000fe200000000ff */
[----:B------:R-:W-:Y:S06]  /*29a0*/  @P0 BRA `(.L_x_2325) ;  /* 0x0000000400680947 */ /* 0x000fec0003800000 */
        /* <DEDUP_REMOVED lines=11> */
[--C-:B------:R-:W-:Y:S02]  /*2a60*/  HADD2.F32 R2, -RZ, R12.reuse.H0_H0 ;  /* 0x2000000cff027230 */ /* 0x100fe40000004100 */
[----:B------:R-:W-:Y:S01]  /*2a70*/  FFMA.FTZ R13, R48, R26, R13 ;  /* 0x0000001a300d7223 */ /* 0x000fe2000001000d */
[----:B------:R-:W-:Y:S02]  /*2a80*/  HADD2.F32 R3, -RZ, R15.H0_H0 ;  /* 0x2000000fff037230 */ /* 0x000fe40000004100 */
[----:B------:R-:W-:-:S02]  /*2a90*/  HADD2.F32 R12, -RZ, R12.H1_H1 ;  /* 0x3000000cff0c7230 */ /* 0x000fc40000004100 */
[-C--:B------:R-:W-:Y:S01]  /*2aa0*/  FFMA.FTZ R47, R2, R31.reuse, RZ ;  /* 0x0000001f022f7223 */ /* 0x080fe200000100ff */
[----:B------:R-:W-:Y:S02]  /*2ab0*/  HADD2.F32 R0, -RZ, R9.H0_H0 ;  /* 0x20000009ff007230 */ /* 0x000fe40000004100 */
[-C--:B------:R-:W-:Y:S01]  /*2ac0*/  FFMA.FTZ R3, R3, R31.reuse, RZ ;  /* 0x0000001f03037223 */ /* 0x080fe200000100ff */
[----:B------:R-:W-:Y:S01]  /*2ad0*/  FFMA.FTZ R31, R4, R31, RZ ;  /* 0x0000001f041f7223 */ /* 0x000fe200000100ff */
        /* <DEDUP_REMOVED lines=16> */
[-C--:B------:R-:W-:Y:S01]  /*2be0*/  FFMA.FTZ R4, R3, R45.reuse, R2 ;  /* 0x0000002d03047223 */ /* 0x080fe20000010002 */
[-C--:B------:R-:W-:Y:S01]  /*2bf0*/  FFMA.FTZ R12, R13, R45.reuse, R12 ;  /* 0x0000002d0d0c7223 */ /* 0x080fe2000001000c */
[----:B-1----:R-:W-:Y:S02]  /*2c00*/  HADD2.F32 R3, -RZ, R10.H0_H0 ;  /* 0x2000000aff037230 */ /* 0x002fe40000004100 */
[----:B------:R-:W-:Y:S01]  /*2c10*/  FFMA.FTZ R46, R35, R45, R46 ;  /* 0x0000002d232e7223 */ /* 0x000fe2000001002e */
[----:B------:R-:W-:Y:S02]  /*2c20*/  HADD2.F32 R9, -RZ, R36.H0_H0 ;  /* 0x20000024ff097230 */ /* 0x000fe40000004100 */
        /* <DEDUP_REMOVED lines=48> */
[----:B------:R-:W-:Y:S02]  /*2f30*/  HFMA2 R26, R0, 1, 1, RZ ;  /* 0x3c003c00001a7831 */ /* 0x000fe400000000ff */
[----:B------:R-:W-:-:S07]  /*2f40*/  HADD2 R31, R10, RZ.H0_H0 ;  /* 0x200000ff0a1f7230 */ /* 0x000fce0000000000 */
.L_x_2325:
        /* <DEDUP_REMOVED lines=10> */
[----:B------:R-:W-:Y:S02]  /*2ff0*/  LOP3.LUT R14, R9, 0x64006400, RZ, 0xfc, !PT ;  /* 0x64006400090e7812 */ /* 0x000fe400078efcff */
[----:B------:R-:W-:Y:S02]  /*3000*/  SHF.R.U32.HI R12, RZ, 0x8, R12 ;  /* 0x00000008ff0c7819 */ /* 0x000fe4000001160c */
[----:B------:R-:W-:Y:S01]  /*3010*/  SHF.R.U32.HI R37, RZ, 0x8, R15 ;  /* 0x00000008ff257819 */ /* 0x000fe2000001160f */
[----:B------:R-:W-:Y:S01]  /*3020*/  HFMA2 R14, R14, R5.H0_H0, -72, -72 ;  /* 0xd480d4800e0e7431 */ /* 0x000fe20000040005 */
[----:B------:R-:W-:-:S02]  /*3030*/  LOP3.LUT R9, R13, 0xf000f, RZ, 0xc0, !PT ;  /* 0x000f000f0d097812 */ /* 0x000fc400078ec0ff */
[C---:B------:R-:W-:Y:S02]  /*3040*/  LOP3.LUT R35, R15.reuse, 0xf000f, RZ, 0xc0, !PT ;  /* 0x000f000f0f237812 */ /* 0x040fe400078ec0ff */
[----:B------:R-:W-:Y:S02]  /*3050*/  LOP3.LUT R36, R15, 0xf000f0, RZ, 0xc0, !PT ;  /* 0x00f000f00f247812 */ /* 0x000fe400078ec0ff */
[----:B------:R-:W-:Y:S02]  /*3060*/  LOP3.LUT R13, R13, 0xf000f0, RZ, 0xc0, !PT ;  /* 0x00f000f00d0d7812 */ /* 0x000fe400078ec0ff */
[C---:B------:R-:W-:Y:S02]  /*3070*/  LOP3.LUT R15, R34.reuse, 0xf000f, RZ, 0xc0, !PT ;  /* 0x000f000f220f7812 */ /* 0x040fe400078ec0ff */
[----:B------:R-:W-:Y:S02]  /*3080*/  LOP3.LUT R34, R34, 0xf000f0, RZ, 0xc0, !PT ;  /* 0x00f000f022227812 */ /* 0x000fe400078ec0ff */
        /* <DEDUP_REMOVED lines=125> */
.L_x_2327:
        /* <DEDUP_REMOVED lines=97> */
.L_x_2329:
        /* <DEDUP_REMOVED lines=91> */
.L_x_2328:
        /* <DEDUP_REMOVED lines=145> */
.L_x_2330:
        /* <DEDUP_REMOVED lines=97> */
.L_x_2332:
        /* <DEDUP_REMOVED lines=91> */
.L_x_2331:
        /* <DEDUP_REMOVED lines=146> */
.L_x_2333:
[----:B------:R-:W-:Y:S01]  /*6210*/  MOV R0, R8 ;  /* 0x0000000800007202 */ /* 0x000fe20000000f00 */
        /* <DEDUP_REMOVED lines=98> */
.L_x_2334:
[----:B------:R-:W-:Y:S01]  /*6840*/  MOV R0, R8 ;  /* 0x0000000800007202 */ /* 0x000fe20000000f00 */
[----:B------:R-:W-:Y:S06]  /*6850*/  @P0 BRA `(.L_x_2323) ;  /* 0x00000004006c0947 */ /* 0x000fec0003800000 */
        /* <DEDUP_REMOVED lines=8> */
[--C-:B0-----:R-:W-:Y:S02]  /*68e0*/  HADD2.F32 R43, -RZ, R2.reuse.H0_H0 ;  /* 0x20000002ff2b7230 */ /* 0x101fe40000004100 */
[----:B------:R-:W-:Y:S02]  /*68f0*/  HADD2.F32 R45, -RZ, R2.H1_H1 ;  /* 0x30000002ff2d7230 */ /* 0x000fe40000004100 */
[--C-:B------:R-:W-:Y:S02]  /*6900*/  HADD2.F32 R47, -RZ, R3.reuse.H0_H0 ;  /* 0x20000003ff2f7230 */ /* 0x100fe40000004100 */
[-C--:B------:R-:W-:Y:S01]  /*6910*/  FFMA.FTZ R0, R0, R43.reuse, RZ ;  /* 0x0000002b00007223 */ /* 0x080fe200000100ff */
[----:B------:R-:W-:Y:S02]  /*6920*/  HADD2.F32 R46, -RZ, R3.H1_H1 ;  /* 0x30000003ff2e7230 */ /* 0x000fe40000004100 */
[----:B------:R-:W-:Y:S01]  /*6930*/  FFMA.FTZ R4, R4, R43, RZ ;  /* 0x0000002b04047223 */ /* 0x000fe200000100ff */
[----:B------:R-:W-:-:S02]  /*6940*/  HADD2.F32 R3, -RZ, R36.H0_H0 ;  /* 0x20000024ff037230 */ /* 0x000fc40000004100 */
[-C--:B------:R-:W-:Y:S01]  /*6950*/  FFMA.FTZ R0, R37, R45.reuse, R0 ;  /* 0x0000002d25007223 */ /* 0x080fe20000010000 */
[--C-:B------:R-:W-:Y:S02]  /*6960*/  HADD2.F32 R2, -RZ, R35.reuse.H0_H0 ;  /* 0x20000023ff027230 */ /* 0x100fe40000004100 */
[----:B------:R-:W-:Y:S01]  /*6970*/  FFMA.FTZ R4, R49, R45, R4 ;  /* 0x0000002d31047223 */ /* 0x000fe20000010004 */
[----:B------:R-:W-:Y:S02]  /*6980*/  HADD2.F32 R37, -RZ, R36.H1_H1 ;  /* 0x30000024ff257230 */ /* 0x000fe40000004100 */
[-C--:B------:R-:W-:Y:S01]  /*6990*/  FFMA.FTZ R48, R3, R43.reuse, RZ ;  /* 0x0000002b03307223 */ /* 0x080fe200000100ff */
[----:B------:R-:W-:Y:S02]  /*69a0*/  HADD2.F32 R35, -RZ, R35.H1_H1 ;  /* 0x30000023ff237230 */ /* 0x000fe40000004100 */
        /* <DEDUP_REMOVED lines=15> */
[----:B-1----:R-:W-:Y:S02]  /*6aa0*/  HADD2.F32 R0, -RZ, R10.H0_H0 ;  /* 0x2000000aff007230 */ /* 0x002fe40000004100 */
[----:B------:R-:W-:Y:S01]  /*6ab0*/  FFMA.FTZ R35, R12, R46, R35 ;  /* 0x0000002e0c237223 */ /* 0x000fe20000010023 */
[----:B------:R-:W-:-:S02]  /*6ac0*/  HADD2.F32 R4, -RZ, R39.H0_H0 ;  /* 0x20000027ff047230 */ /* 0x000fc40000004100 */
[----:B------:R-:W-:Y:S01]  /*6ad0*/  FFMA.FTZ R47, R14, R46, R47 ;  /* 0x0000002e0e2f7223 */ /* 0x000fe2000001002f */
[----:B------:R-:W-:Y:S02]  /*6ae0*/  HADD2.F32 R2, -RZ, R13.H1_H1 ;  /* 0x3000000dff027230 */ /* 0x000fe40000004100 */
        /* <DEDUP_REMOVED lines=47> */
[----:B------:R-:W-:Y:S01]  /*6de0*/  HFMA2 R26, R0, 1, 1, R26 ;  /* 0x3c003c00001a7831 */ /* 0x000fe2000000001a */
[----:B------:R-:W-:Y:S01]  /*6df0*/  MOV R0, R8 ;  /* 0x0000000800007202 */ /* 0x000fe20000000f00 */
[----:B------:R-:W-:-:S07]  /*6e00*/  HADD2 R31, R10, R31 ;  /* 0x0000001f0a1f7230 */ /* 0x000fce0000000000 */
.L_x_2323:
        /* <DEDUP_REMOVED lines=8> */
.L_x_2339:
[----:B------:R-:W0:Y:S01]  /*6e90*/  LDC R20, c[0x0][0x3ac] ;  /* 0x0000eb00ff147b82 */ /* 0x000e220000000800 */
[----:B------:R-:W2:Y:S01]  /*6ea0*/  LDG.E.128.CONSTANT R36, desc[UR10][R6.64] ;  /* 0x0000000a06247981 */ /* 0x000ea2000c1e9d00 */
[----:B------:R-:W1:Y:S06]  /*6eb0*/  S2R R25, SR_CTAID.Y ;  /* 0x0000000000197919 */ /* 0x000e6c0000002600 */
[----:B------:R-:W1:Y:S01]  /*6ec0*/  LDC R24, c[0x0][0x3a8] ;  /* 0x0000ea00ff187b82 */ /* 0x000e620000000800 */
[----:B0-----:R-:W-:-:S05]  /*6ed0*/  IMAD.WIDE R4, R20, 0x4, R6 ;  /* 0x0000000414047825 */ /* 0x001fca00078e0206 */
[----:B------:R-:W3:Y:S01]  /*6ee0*/  LDG.E.128.CONSTANT R12, desc[UR10][R4.64] ;  /* 0x0000000a040c7981 */ /* 0x000ee2000c1e9d00 */
[----:B------:R-:W-:-:S05]  /*6ef0*/  IMAD.WIDE R2, R20, 0x4, R4 ;  /* 0x0000000414027825 */ /* 0x000fca00078e0204 */
[----:B------:R-:W4:Y:S01]  /*6f00*/  LDG.E.128.CONSTANT R8, desc[UR10][R2.64] ;  /* 0x0000000a02087981 */ /* 0x000f22000c1e9d00 */
[----:B------:R-:W-:Y:S02]  /*6f10*/  HFMA2 R41, -RZ, RZ, 0, 0.125 ;  /* 0x00003000ff297431 */ /* 0x000fe400000001ff */
[----:B-1----:R-:W-:Y:S01]  /*6f20*/  IMAD R50, R25, -0x3, R24 ;  /* 0xfffffffd19327824 */ /* 0x002fe200078e0218 */
[----:B------:R-:W-:Y:S02]  /*6f30*/  MOV R32, 0x2400 ;  /* 0x0000240000207802 */ /* 0x000fe40000000f00 */
[----:B------:R-:W-:Y:S02]  /*6f40*/  ISETP.NE.AND P2, PT, R23, RZ, PT ;  /* 0x000000ff1700720c */ /* 0x000fe40003f45270 */
[----:B------:R-:W-:Y:S02]  /*6f50*/  ISETP.NE.AND P1, PT, R50, 0x1, PT ;  /* 0x000000013200780c */ /* 0x000fe40003f25270 */
[----:B--2---:R-:W-:-:S02]  /*6f60*/  LOP3.LUT R67, R36, 0x70007, RZ, 0xc0, !PT ;  /* 0x0007000724437812 */ /* 0x004fc400078ec0ff */
[----:B------:R-:W-:Y:S02]  /*6f70*/  LOP3.LUT R34, R36, 0x380038, RZ, 0xc0, !PT ;  /* 0x0038003824227812 */ /* 0x000fe400078ec0ff */
[--C-:B------:R-:W-:Y:S02]  /*6f80*/  SHF.R.U32.HI R62, RZ, 0x6, R36.reuse ;  /* 0x00000006ff3e7819 */ /* 0x100fe40000011624 */
[----:B------:R-:W-:Y:S02]  /*6f90*/  SHF.R.U32.HI R36, RZ, 0xf, R36 ;  /* 0x0000000fff247819 */ /* 0x000fe40000011624 */
[C---:B------:R-:W-:Y:S02]  /*6fa0*/  LOP3.LUT R66, R37.reuse, 0x70007, RZ, 0xc0, !PT ;  /* 0x0007000725427812 */ /* 0x040fe400078ec0ff */
[----:B------:R-:W-:Y:S02]  /*6fb0*/  LOP3.LUT R40, R37, 0x380038, RZ, 0xc0, !PT ;  /* 0x0038003825287812 */ /* 0x000fe400078ec0ff */
[----:B------:R-:W-:-:S02]  /*6fc0*/  SHF.R.U32.HI R63, RZ, 0x6, R37 ;  /* 0x00000006ff3f7819 */ /* 0x000fc40000011625 */
[----:B------:R-:W-:Y:S02]  /*6fd0*/  SHF.R.U32.HI R37, RZ, 0xf, R37 ;  /* 0x0000000fff257819 */ /* 0x000fe40000011625 */
[C---:B------:R-:W-:Y:S02]  /*6fe0*/  LOP3.LUT R78, R38.reuse, 0x70007, RZ, 0xc0, !PT ;  /* 0x00070007264e7812 */ /* 0x040fe400078ec0ff */
[----:B------:R-:W-:Y:S02]  /*6ff0*/  LOP3.LUT R43, R38, 0x380038, RZ, 0xc0, !PT ;  /* 0x00380038262b7812 */ /* 0x000fe400078ec0ff */
[--C-:B------:R-:W-:Y:S02]  /*7000*/  SHF.R.U32.HI R64, RZ, 0x6, R38.reuse ;  /* 0x00000006ff407819 */ /* 0x100fe40000011626 */
[----:B------:R-:W-:Y:S02]  /*7010*/  SHF.R.U32.HI R38, RZ, 0xf, R38 ;  /* 0x0000000fff267819 */ /* 0x000fe40000011626 */
[----:B------:R-:W-:-:S02]  /*7020*/  SHF.R.U32.HI R42, RZ, 0xf, R39 ;  /* 0x0000000fff2a7819 */ /* 0x000fc40000011627 */
[----:B------:R-:W-:Y:S02]  /*7030*/  LOP3.LUT R36, R36, 0x10001, RZ, 0xc0, !PT ;  /* 0x0001000124247812 */ /* 0x000fe400078ec0ff */
[----:B---3--:R-:W-:Y:S02]  /*7040*/  SHF.R.U32.HI R5, RZ, 0xe, R12 ;  /* 0x0000000eff057819 */ /* 0x008fe4000001160c */
        /* <DEDUP_REMOVED lines=8> */
[C---:B------:R-:W-:Y:S02]  /*70d0*/  LOP3.LUT R55, R13.reuse, 0x70007, RZ, 0xc0, !PT ;  /* 0x000700070d377812 */ /* 0x040fe400078ec0ff */
        /* <DEDUP_REMOVED lines=9> */
[C---:B------:R-:W-:Y:S02]  /*7170*/  LOP3.LUT R59, R14.reuse, 0x70007, RZ, 0xc0, !PT ;  /* 0x000700070e3b7812 */ /* 0x040fe400078ec0ff */
[----:B------:R-:W-:Y:S02]  /*7180*/  LOP3.LUT R45, R14, 0x380038, RZ, 0xc0, !PT ;  /* 0x003800380e2d7812 */ /* 0x000fe400078ec0ff */
[----:B------:R-:W-:Y:S02]  /*7190*/  SHF.R.U32.HI R13, RZ, 0x6, R14 ;  /* 0x00000006ff0d7819 */ /* 0x000fe4000001160e */
[----:B------:R-:W-:-:S02]  /*71a0*/  LOP3.LUT R5, R36, 0x20002, R5, 0xf8, !PT ;  /* 0x0002000224057812 */ /* 0x000fc400078ef805 */
[C---:B----4-:R-:W-:Y:S02]  /*71b0*/  LOP3.LUT R14, R8.reuse, 0x70007, RZ, 0xc0, !PT ;  /* 0x00070007080e7812 */ /* 0x050fe400078ec0ff */
[----:B------:R-:W-:Y:S02]  /*71c0*/  LOP3.LUT R36, R8, 0x380038, RZ, 0xc0, !PT ;  /* 0x0038003808247812 */ /* 0x000fe400078ec0ff */
[----:B------:R-:W-:Y:S02]  /*71d0*/  SHF.R.U32.HI R12, RZ, 0x6, R8 ;  /* 0x00000006ff0c7819 */ /* 0x000fe40000011608 */
[----:B------:R-:W-:Y:S02]  /*71e0*/  LOP3.LUT R37, R37, 0x20002, R4, 0xf8, !PT ;  /* 0x0002000225257812 */ /* 0x000fe400078ef804 */
[----:B------:R-:W-:Y:S02]  /*71f0*/  SHF.R.U32.HI R8, RZ, 0xd, R8 ;  /* 0x0000000dff087819 */ /* 0x000fe40000011608 */
[----:B------:R-:W-:-:S02]  /*7200*/  LOP3.LUT R47, R38, 0x20002, R7, 0xf8, !PT ;  /* 0x00020002262f7812 */ /* 0x000fc400078ef807 */
[----:B------:R-:W-:Y:S02]  /*7210*/  LOP3.LUT R48, R42, 0x20002, R15, 0xf8, !PT ;  /* 0x000200022a307812 */ /* 0x000fe400078ef80f */
[--C-:B------:R-:W-:Y:S02]  /*7220*/  SHF.R.U32.HI R4, RZ, 0xd, R9.reuse ;  /* 0x0000000dff047819 */ /* 0x100fe40000011609 */
[C---:B------:R-:W-:Y:S02]  /*7230*/  LOP3.LUT R15, R9.reuse, 0x70007, RZ, 0xc0, !PT ;  /* 0x00070007090f7812 */ /* 0x040fe400078ec0ff */
[----:B------:R-:W-:Y:S02]  /*7240*/  LOP3.LUT R42, R9, 0x380038, RZ, 0xc0, !PT ;  /* 0x00380038092a7812 */ /* 0x000fe400078ec0ff */
[----:B------:R-:W-:Y:S02]  /*7250*/  SHF.R.U32.HI R7, RZ, 0x6, R9 ;  /* 0x00000006ff077819 */ /* 0x000fe40000011609 */
[----:B------:R-:W-:-:S02]  /*7260*/  LOP3.LUT R57, R10, 0x70007, RZ, 0xc0, !PT ;  /* 0x000700070a397812 */ /* 0x000fc400078ec0ff */
[----:B------:R-:W-:Y:S02]  /*7270*/  LOP3.LUT R46, R10, 0x380038, RZ, 0xc0, !PT ;  /* 0x003800380a2e7812 */ /* 0x000fe400078ec0ff */
[--C-:B------:R-:W-:Y:S02]  /*7280*/  SHF.R.U32.HI R9, RZ, 0x6, R10.reuse ;  /* 0x00000006ff097819 */ /* 0x100fe4000001160a */
[----:B------:R-:W-:Y:S02]  /*7290*/  SHF.R.U32.HI R38, RZ, 0xd, R10 ;  /* 0x0000000dff267819 */ /* 0x000fe4000001160a */
[----:B------:R-:W-:Y:S02]  /*72a0*/  LOP3.LUT R10, R5, 0x40004, R8, 0xf8, !PT ;  /* 0x00040004050a7812 */ /* 0x000fe400078ef808 */
[C---:B------:R-:W-:Y:S02]  /*72b0*/  LOP3.LUT R60, R11.reuse, 0x70007, RZ, 0xc0, !PT ;  /* 0x000700070b3c7812 */ /* 0x040fe400078ec0ff */
[----:B------:R-:W-:-:S02]  /*72c0*/  LOP3.LUT R51, R11, 0x380038, RZ, 0xc0, !PT ;  /* 0x003800380b337812 */ /* 0x000fc400078ec0ff */
[--C-:B------:R-:W-:Y:S02]  /*72d0*/  SHF.R.U32.HI R56, RZ, 0x6, R11.reuse ;  /* 0x00000006ff387819 */ /* 0x100fe4000001160b */
[----:B------:R-:W-:Y:S02]  /*72e0*/  LOP3.LUT R8, R37, 0x40004, R4, 0xf8, !PT ;  /* 0x0004000425087812 */ /* 0x000fe400078ef804 */
[----:B------:R-:W-:Y:S02]  /*72f0*/  LOP3.LUT R34, R34, 0x64006400, RZ, 0xfc, !PT ;  /* 0x6400640022227812 */ /* 0x000fe400078efcff */
[----:B------:R-:W-:Y:S02]  /*7300*/  SHF.R.U32.HI R11, RZ, 0xd, R11 ;  /* 0x0000000dff0b7819 */ /* 0x000fe4000001160b */
[----:B------:R-:W-:Y:S01]  /*7310*/  LOP3.LUT R37, R63, 0x380038, RZ, 0xc0, !PT ;  /* 0x003800383f257812 */ /* 0x000fe200078ec0ff */
[----:B------:R-:W-:Y:S01]  /*7320*/  HFMA2 R88, R34, R41.H0_H0, -132, -132 ;  /* 0xd820d82022587431 */ /* 0x000fe20000040029 */
[----:B------:R-:W-:-:S02]  /*7330*/  LOP3.LUT R4, R47, 0x40004, R38, 0xf8, !PT ;  /* 0x000400042f047812 */ /* 0x000fc400078ef826 */
[----:B------:R-:W-:Y:S02]  /*7340*/  LOP3.LUT R5, R48, 0x40004, R11, 0xf8, !PT ;  /* 0x0004000430057812 */ /* 0x000fe400078ef80b */
        /* <DEDUP_REMOVED lines=240> */
.L_x_2336:
        /* <DEDUP_REMOVED lines=82> */
.L_x_2338:
        /* <DEDUP_REMOVED lines=79> */
.L_x_2337:
[----:B------:R-:W-:Y:S01]  /*8c60*/  IADD3 R0, PT, PT, R0, 0x20, RZ ;  /* 0x0000002000007810 */ /* 0x000fe20007ffe0ff */
[----:B------:R-:W-:Y:S01]  /*8c70*/  UIADD3 UR4, UPT, UPT, UR4, 0x40, URZ ;  /* 0x0000004004047890 */ /* 0x000fe2000fffe0ff */
[----:B------:R-:W-:Y:S02]  /*8c80*/  IMAD.WIDE R6, R20, 0x4, R2 ;  /* 0x0000000414067825 */ /* 0x000fe400078e0202 */
[----:B------:R-:W-:-:S13]  /*8c90*/  ISETP.GE.AND P1, PT, R0, R33, PT ;  /* 0x000000210000720c */ /* 0x000fda0003f26270 */
[----:B------:R-:W-:Y:S05]  /*8ca0*/  @!P1 BRA `(.L_x_2339) ;  /* 0xffffffe000789947 */ /* 0x000fea000383ffff */
.L_x_2335:
[----:B------:R-:W0:Y:S01]  /*8cb0*/  S2R R0, SR_CTAID.X ;  /* 0x0000000000007919 */ /* 0x000e220000002500 */
[----:B------:R-:W1:Y:S01]  /*8cc0*/  LDC.64 R4, c[0x0][0x3a0] ;  /* 0x0000e800ff047b82 */ /* 0x000e620000000a00 */
[----:B------:R-:W-:Y:S01]  /*8cd0*/  LEA R25, R25, R25, 0x1 ;  /* 0x0000001919197211 */ /* 0x000fe200078e08ff */
        /* <DEDUP_REMOVED lines=16> */
.L_x_2343:
[----:B------:R-:W0:Y:S02]  /*8de0*/  LDS R2, [R0] ;  /* 0x0000000000027984 */ /* 0x000e240000000800 */
[----:B0-----:R-:W-:-:S05]  /*8df0*/  HADD2 R3, R2, R7 ;  /* 0x0000000702037230 */ /* 0x001fca0000000000 */
[----:B------:R-:W0:Y:S02]  /*8e00*/  ATOMS.CAST.SPIN P1, [R0], R2, R3 ;  /* 0x000000020000758d */ /* 0x000e240001820003 */
[----:B0-----:R-:W-:Y:S05]  /*8e10*/  @!P1 BRA `(.L_x_2343) ;  /* 0xfffffffc00f09947 */ /* 0x001fea000383ffff */
[----:B------:R-:W-:Y:S05]  /*8e20*/  BRA `(.L_x_2341) ;  /* 0x00000000000c7947 */ /* 0x000fea0003800000 */
.L_x_2342:
[----:B------:R-:W2:Y:S02]  /*8e30*/  LD.E R0, desc[UR10][R4.64] ;  /* 0x0000000a04007980 */ /* 0x000ea4000c101900 */
[----:B--2---:R-:W-:-:S05]  /*8e40*/  IADD3 R3, PT, PT, R7, R0, RZ ;  /* 0x0000000007037210 */ /* 0x004fca0007ffe0ff */
[----:B------:R0:W-:Y:S02]  /*8e50*/  ST.E desc[UR10][R4.64], R3 ;  /* 0x0000000304007985 */ /* 0x0001e4000c10190a */
.L_x_2341:
[----:B------:R-:W-:Y:S05]  /*8e60*/  BSYNC.RECONVERGENT B0 ;  /* 0x0000000000007941 */ /* 0x000fea0003800200 */
.L_x_2340:
[----:B------:R1:W-:Y:S01]  /*8e70*/  ATOM.E.ADD.F16x2.RN.STRONG.GPU P1, RZ, desc[UR10][R4.64+0x4], R23 ;  /* 0x8000041704ff79a2 */ /* 0x0003e2000c12e10a */
[----:B------:R-:W-:Y:S04]  /*8e80*/  BSSY.RECONVERGENT B0, `(.L_x_2344) ;  /* 0x000000e000007945 */ /* 0x000fe80003800200 */
[----:B-1----:R-:W-:Y:S05]  /*8e90*/  @P1 BRA `(.L_x_2345) ;  /* 0x0000000000301947 */ /* 0x002fea0003800000 */
[----:B------:R-:W1:Y:S02]  /*8ea0*/  QSPC.E.S P1, RZ, [R4+0x4] ;  /* 0x0000040004ff73aa */ /* 0x000e640000020500 */
[----:B-1----:R-:W-:Y:S05]  /*8eb0*/  @!P1 BRA `(.L_x_2346) ;  /* 0x00000000001c9947 */ /* 0x002fea0003800000 */
[----:B------:R-:W-:-:S04]  /*8ec0*/  MOV R2, R4 ;  /* 0x0000000400027202 */ /* 0x000fc80000000f00 */
[----:B------:R-:W-:-:S07]  /*8ed0*/  MOV R0, R2 ;  /* 0x0000000200007202 */ /* 0x000fce0000000f00 */
.L_x_2347:
[----:B------:R-:W0:Y:S02]  /*8ee0*/  LDS R2, [R0+0x4] ;  /* 0x0000040000027984 */ /* 0x000e240000000800 */
[----:B0-----:R-:W-:-:S05]  /*8ef0*/  HFMA2 R3, R2, 1, 1, R23 ;  /* 0x3c003c0002037831 */ /* 0x001fca0000000017 */
[----:B------:R-:W0:Y:S02]  /*8f00*/  ATOMS.CAST.SPIN P1, [R0+0x4], R2, R3 ;  /* 0x000004020000758d */ /* 0x000e240001820003 */
[----:B0-----:R-:W-:Y:S05]  /*8f10*/  @!P1 BRA `(.L_x_2347) ;  /* 0xfffffffc00f09947 */ /* 0x001fea000383ffff */
[----:B------:R-:W-:Y:S05]  /*8f20*/  BRA `(.L_x_2345) ;  /* 0x00000000000c7947 */ /* 0x000fea0003800000 */
.L_x_2346:
[----:B------:R-:W0:Y:S02]  /*8f30*/  LD.E R0, desc[UR10][R4.64+0x4] ;  /* 0x0000040a04007980 */ /* 0x000e24000c101900 */
[----:B0-----:R-:W-:-:S05]  /*8f40*/  IADD3 R3, PT, PT, R23, R0, RZ ;  /* 0x0000000017037210 */ /* 0x001fca0007ffe0ff */
[----:B------:R1:W-:Y:S02]  /*8f50*/  ST.E desc[UR10][R4.64+0x4], R3 ;  /* 0x0000040304007985 */ /* 0x0003e4000c10190a */
.L_x_2345:
[----:B------:R-:W-:Y:S05]  /*8f60*/  BSYNC.RECONVERGENT B0 ;  /* 0x0000000000007941 */ /* 0x000fea0003800200 */
.L_x_2344:
        /* <DEDUP_REMOVED lines=11> */
.L_x_2351:
[----:B------:R-:W0:Y:S02]  /*9020*/  LDS R2, [R0] ;  /* 0x0000000000027984 */ /* 0x000e240000000800 */
[----:B0-----:R-:W-:-:S05]  /*9030*/  HADD2 R3, R2, R7 ;  /* 0x0000000702037230 */ /* 0x001fca0000000000 */
[----:B------:R-:W0:Y:S02]  /*9040*/  ATOMS.CAST.SPIN P0, [R0], R2, R3 ;  /* 0x000000020000758d */ /* 0x000e240001800003 */
[----:B0-----:R-:W-:Y:S05]  /*9050*/  @!P0 BRA `(.L_x_2351) ;  /* 0xfffffffc00f08947 */ /* 0x001fea000383ffff */
[----:B------:R-:W-:Y:S05]  /*9060*/  BRA `(.L_x_2349) ;  /* 0x00000000000c7947 */ /* 0x000fea0003800000 */
.L_x_2350:
[----:B------:R-:W2:Y:S02]  /*9070*/  LD.E R0, desc[UR10][R4.64] ;  /* 0x0000000a04007980 */ /* 0x000ea4000c101900 */
[----:B--2---:R-:W-:-:S05]  /*9080*/  IADD3 R3, PT, PT, R7, R0, RZ ;  /* 0x0000000007037210 */ /* 0x004fca0007ffe0ff */
[----:B------:R0:W-:Y:S02]  /*9090*/  ST.E desc[UR10][R4.64], R3 ;  /* 0x0000000304007985 */ /* 0x0001e4000c10190a */
.L_x_2349:
[----:B------:R-:W-:Y:S05]  /*90a0*/  BSYNC.RECONVERGENT B0 ;  /* 0x0000000000007941 */ /* 0x000fea0003800200 */
.L_x_2348:
[----:B------:R1:W-:Y:S01]  /*90b0*/  ATOM.E.ADD.F16x2.RN.STRONG.GPU P0, RZ, desc[UR10][R4.64+0x4], R27 ;  /* 0x8000041b04ff79a2 */ /* 0x0003e2000c10e10a */
[----:B------:R-:W-:Y:S04]  /*90c0*/  BSSY.RECONVERGENT B0, `(.L_x_2352) ;  /* 0x000000e000007945 */ /* 0x000fe80003800200 */
[----:B-1----:R-:W-:Y:S05]  /*90d0*/  @P0 BRA `(.L_x_2353) ;  /* 0x0000000000300947 */ /* 0x002fea0003800000 */
[----:B------:R-:W1:Y:S02]  /*90e0*/  QSPC.E.S P0, RZ, [R4+0x4] ;  /* 0x0000040004ff73aa */ /* 0x000e640000000500 */
[----:B-1----:R-:W-:Y:S05]  /*90f0*/  @!P0 BRA `(.L_x_2354) ;  /* 0x00000000001c8947 */ /* 0x002fea0003800000 */
[----:B------:R-:W-:-:S04]  /*9100*/  MOV R2, R4 ;  /* 0x0000000400027202 */ /* 0x000fc80000000f00 */
[----:B------:R-:W-:-:S07]  /*9110*/  MOV R0, R2 ;  /* 0x0000000200007202 */ /* 0x000fce0000000f00 */
.L_x_2355:
[----:B------:R-:W0:Y:S02]  /*9120*/  LDS R2, [R0+0x4] ;  /* 0x0000040000027984 */ /* 0x000e240000000800 */
[----:B0-----:R-:W-:-:S05]  /*9130*/  HFMA2 R3, R2, 1, 1, R27 ;  /* 0x3c003c0002037831 */ /* 0x001fca000000001b */
[----:B------:R-:W0:Y:S02]  /*9140*/  ATOMS.CAST.SPIN P0, [R0+0x4], R2, R3 ;  /* 0x000004020000758d */ /* 0x000e240001800003 */
[----:B0-----:R-:W-:Y:S05]  /*9150*/  @!P0 BRA `(.L_x_2355) ;  /* 0xfffffffc00f08947 */ /* 0x001fea000383ffff */
[----:B------:R-:W-:Y:S05]  /*9160*/  BRA `(.L_x_2353) ;  /* 0x00000000000c7947 */ /* 0x000fea0003800000 */
.L_x_2354:
[----:B------:R-:W0:Y:S02]  /*9170*/  LD.E R0, desc[UR10][R4.64+0x4] ;  /* 0x0000040a04007980 */ /* 0x000e24000c101900 */
[----:B0-----:R-:W-:-:S05]  /*9180*/  IADD3 R3, PT, PT, R27, R0, RZ ;  /* 0x000000001b037210 */ /* 0x001fca0007ffe0ff */
[----:B------:R1:W-:Y:S02]  /*9190*/  ST.E desc[UR10][R4.64+0x4], R3 ;  /* 0x0000040304007985 */ /* 0x0003e4000c10190a */
.L_x_2353:
[----:B------:R-:W-:Y:S05]  /*91a0*/  BSYNC.RECONVERGENT B0 ;  /* 0x0000000000007941 */ /* 0x000fea0003800200 */
.L_x_2352:
        /* <DEDUP_REMOVED lines=12> */
.L_x_2359:
[----:B------:R-:W0:Y:S02]  /*9270*/  LDS R2, [R0] ;  /* 0x0000000000027984 */ /* 0x000e240000000800 */
[----:B0-----:R-:W-:-:S05]  /*9280*/  HADD2 R3, R2, R7 ;  /* 0x0000000702037230 */ /* 0x001fca0000000000 */
[----:B------:R-:W0:Y:S02]  /*9290*/  ATOMS.CAST.SPIN P0, [R0], R2, R3 ;  /* 0x000000020000758d */ /* 0x000e240001800003 */
[----:B0-----:R-:W-:Y:S05]  /*92a0*/  @!P0 BRA `(.L_x_2359) ;  /* 0xfffffffc00f08947 */ /* 0x001fea000383ffff */
[----:B------:R-:W-:Y:S05]  /*92b0*/  BRA `(.L_x_2357) ;  /* 0x00000000000c7947 */ /* 0x000fea0003800000 */
.L_x_2358:
[----:B------:R-:W2:Y:S02]  /*92c0*/  LD.E R0, desc[UR10][R4.64] ;  /* 0x0000000a04007980 */ /* 0x000ea4000c101900 */
[----:B--2---:R-:W-:-:S05]  /*92d0*/  IADD3 R3, PT, PT, R7, R0, RZ ;  /* 0x0000000007037210 */ /* 0x004fca0007ffe0ff */
[----:B------:R0:W-:Y:S02]  /*92e0*/  ST.E desc[UR10][R4.64], R3 ;  /* 0x0000000304007985 */ /* 0x0001e4000c10190a */
.L_x_2357:
[----:B------:R-:W-:Y:S05]  /*92f0*/  BSYNC.RECONVERGENT B0 ;  /* 0x0000000000007941 */ /* 0x000fea0003800200 */
.L_x_2356:
[----:B------:R1:W-:Y:S02]  /*9300*/  ATOM.E.ADD.F16x2.RN.STRONG.GPU P0, RZ, desc[UR10][R4.64+0x4], R21 ;  /* 0x8000041504ff79a2 */ /* 0x0003e4000c10e10a */
[----:B-1----:R-:W-:Y:S05]  /*9310*/  @P0 EXIT ;  /* 0x000000000000094d */ /* 0x002fea0003800000 */
[----:B------:R-:W1:Y:S02]  /*9320*/  QSPC.E.S P0, RZ, [R4+0x4] ;  /* 0x0000040004ff73aa */ /* 0x000e640000000500 */
[----:B-1----:R-:W-:Y:S05]  /*9330*/  @!P0 BRA `(.L_x_2360) ;  /* 0x00000000001c8947 */ /* 0x002fea0003800000 */
[----:B------:R-:W-:-:S04]  /*9340*/  MOV R2, R4 ;  /* 0x0000000400027202 */ /* 0x000fc80000000f00 */
[----:B------:R-:W-:-:S07]  /*9350*/  MOV R0, R2 ;  /* 0x0000000200007202 */ /* 0x000fce0000000f00 */
.L_x_2361:
[----:B------:R-:W0:Y:S02]  /*9360*/  LDS R2, [R0+0x4] ;  /* 0x0000040000027984 */ /* 0x000e240000000800 */
[----:B0-----:R-:W-:-:S05]  /*9370*/  HFMA2 R3, R2, 1, 1, R21 ;  /* 0x3c003c0002037831 */ /* 0x001fca0000000015 */
[----:B------:R-:W0:Y:S02]  /*9380*/  ATOMS.CAST.SPIN P0, [R0+0x4], R2, R3 ;  /* 0x000004020000758d */ /* 0x000e240001800003 */
[----:B0-----:R-:W-:Y:S05]  /*9390*/  @!P0 BRA `(.L_x_2361) ;  /* 0xfffffffc00f08947 */ /* 0x001fea000383ffff */
[----:B------:R-:W-:Y:S05]  /*93a0*/  EXIT ;  /* 0x000000000000794d */ /* 0x000fea0003800000 */
.L_x_2360:
[----:B------:R-:W0:Y:S02]  /*93b0*/  LD.E R0, desc[UR10][R4.64+0x4] ;  /* 0x0000040a04007980 */ /* 0x000e24000c101900 */
[----:B0-----:R-:W-:-:S05]  /*93c0*/  IADD3 R3, PT, PT, R21, R0, RZ ;  /* 0x0000000015037210 */ /* 0x001fca0007ffe0ff */
[----:B------:R-:W-:Y:S01]  /*93d0*/  ST.E desc[UR10][R4.64+0x4], R3 ;  /* 0x0000040304007985 */ /* 0x000fe2000c10190a */
[----:B------:R-:W-:Y:S05]  /*93e0*/  EXIT ;  /* 0x000000000000794d */ /* 0x000fea0003800000 */
.L_x_2362:
        /* <DEDUP_REMOVED lines=9> */
.L_x_3949:


//--------------------- .text._Z23gemm_half_q_half_kernelILi3ELi14ELb1ELb1ELi32EEvPK6__halfPKjS4_S2_PS0_iiiiPKtS7_iiiiiibS2_i --------------------------
	.section	.text._Z23gemm_half_q_half_kernelILi3ELi14ELb1ELb1ELi32EEvPK6__halfPKjS4_S2_PS0_iiiiPKtS7_iiiiiibS2_i,"ax",@progbits
	.align	128
        .global         _Z23gemm_half_q_half_kernelILi3ELi14ELb1ELb1ELi32EEvPK6__halfPKjS4_S2_PS0_iiiiPKtS7_iiiiiibS2_i
        .type           _Z23gemm_half_q_half_kernelILi3ELi14ELb1ELb1ELi32EEvPK6__halfPKjS4_S2_PS0_iiiiPKtS7_iiiiiibS2_i,@function
        .size           _Z23gemm_half_q_half_kernelILi3ELi14ELb1ELb1ELi32EEvPK6__halfPKjS4_S2_PS0_iiiiPKtS7_iiiiiibS2_i,(.L_x_3950 - _Z23gemm_half_q_half_kernelILi3ELi14ELb1ELb1ELi32EEvPK6__halfPKjS4_S2_PS0_iiiiPKtS7_iiiiiibS2_i)
        .other          _Z23gemm_half_q_half_kernelILi3ELi14ELb1ELb1ELi32EEvPK6__halfPKjS4_S2_PS0_iiiiPKtS7_iiiiiibS2_i,@"STO_CUDA_ENTRY STV_DEFAULT"
_Z23gemm_half_q_half_kernelILi3ELi14ELb1ELb1ELi32EEvPK6__halfPKjS4_S2_PS0_iiiiPKtS7_iiiiiibS2_i:
.text._Z23gemm_half_q_half_kernelILi3ELi14ELb1ELb1ELi32EEvPK6__halfPKjS4_S2_PS0_iiiiPKtS7_iiiiiibS2_i:
        /* <DEDUP_REMOVED lines=9> */
[----:B------:R-:W1:Y:S01]  /*0090*/  S2R R2, SR_TID.X ;  /* 0x0000000000027919 */ /* 0x000e620000002100 */
[----:B------:R-:W2:Y:S01]  /*00a0*/  LDCU UR9, c[0x0][0x3b0] ;  /* 0x00007600ff0977ac */ /* 0x000ea20008000800 */
[----:B0-----:R-:W3:Y:S04]  /*00b0*/  LDG.E.U16 R4, desc[UR14][R4.64] ;  /* 0x0000000e04047981 */ /* 0x001ee8000c1e1500 */
[----:B------:R-:W0:Y:S01]  /*00c0*/  S2UR UR4, SR_CTAID.X ;  /* 0x00000000000479c3 */ /* 0x000e220000002500 */
[----:B------:R-:W-:Y:S01]  /*00d0*/  UISETP.NE.AND UP1, UPT, UR22, 0x1, UPT ;  /* 0x000000011600788c */ /* 0x000fe2000bf25270 */
[----:B------:R-:W-:-:S02]  /*00e0*/  PRMT R88, RZ, 0x7610, R88 ;  /* 0x00007610ff587816 */ /* 0x000fc40000000058 */
[----:B------:R-:W-:-:S04]  /*00f0*/  PRMT R87, RZ, 0x7610, R87 ;  /* 0x00007610ff577816 */ /* 0x000fc80000000057 */
[----:B------:R-:W4:Y:S01]  /*0100*/  S2UR UR16, SR_CTAID.Z ;  /* 0x00000000001079c3 */ /* 0x000f220000002700 */
        /* <DEDUP_REMOVED lines=14> */
.L_x_2363:
[----:B------:R-:W-:Y:S01]  /*01f0*/  PRMT R0, R0, 0x9910, RZ ;  /* 0x0000991000007816 */ /* 0x000fe200000000ff */
[----:B------:R-:W-:Y:S02]  /*0200*/  USHF.L.U32 UR5, UR16, 0x5, URZ ;  /* 0x0000000510057899 */ /* 0x000fe400080006ff */
[----:B------:R-:W-:Y:S01]  /*0210*/  UISETP.LT.U32.AND UP2, UPT, UR22, 0x3, UPT ;  /* 0x000000031600788c */ /* 0x000fe2000bf41070 */
[----:B------:R-:W-:Y:S01]  /*0220*/  ISETP.NE.AND P0, PT, R0, RZ, PT ;  /* 0x000000ff0000720c */ /* 0x000fe20003f05270 */
[----:B------:R-:W-:Y:S02]  /*0230*/  UIADD3 UR8, UPT, UPT, UR5, 0x20, URZ ;  /* 0x0000002005087890 */ /* 0x000fe4000fffe0ff */
[----:B------:R-:W-:Y:S02]  /*0240*/  USHF.L.U32 UR4, UR4, 0x7, URZ ;  /* 0x0000000704047899 */ /* 0x000fe400080006ff */
[----:B------:R-:W-:Y:S02]  /*0250*/  UISETP.LT.AND UP0, UPT, UR8, UR9, UPT ;  /* 0x000000090800728c */ /* 0x000fe4000bf01270 */
[----:B------:R-:W-:-:S02]  /*0260*/  USEL UR13, UR22, 0x3, UP2 ;  /* 0x00000003160d7887 */ /* 0x000fc40009000000 */
[----:B------:R-:W-:-:S04]  /*0270*/  USEL UR7, UR8, UR9, UP0 ;  /* 0x0000000908077287 */ /* 0x000fc80008000000 */
[----:B------:R-:W-:Y:S08]  /*0280*/  @!P0 EXIT ;  /* 0x000000000000894d */ /* 0x000ff00003800000 */
[C---:B------:R-:W-:Y:S01]  /*0290*/  IADD3 R18, PT, PT, R2.reuse, UR5, RZ ;  /* 0x0000000502127c10 */ /* 0x040fe2000fffe0ff */
[----:B------:R-:W-:Y:S01]  /*02a0*/  BSSY.RECONVERGENT B0, `(.L_x_2364) ;  /* 0x00000b8000007945 */ /* 0x000fe20003800200 */
[----:B------:R-:W-:Y:S02]  /*02b0*/  LEA R0, R2, UR4, 0x2 ;  /* 0x0000000402007c11 */ /* 0x000fe4000f8e10ff */
[----:B------:R-:W-:-:S13]  /*02c0*/  ISETP.GE.AND P0, PT, R18, UR7, PT ;  /* 0x0000000712007c0c */ /* 0x000fda000bf06270 */
        /* <DEDUP_REMOVED lines=10> */
[----:B------:R-:W-:-:S04]  /*0370*/  UIMAD UR10, UR21, UR9, URZ ;  /* 0x00000009150a72a4 */ /* 0x000fc8000f8e02ff */
[----:B------:R-:W-:-:S06]  /*0380*/  UIMAD UR10, UR10, 0x3, URZ ;  /* 0x000000030a0a78a4 */ /* 0x000fcc000f8e02ff */
[----:B------:R-:W-:Y:S02]  /*0390*/  IADD3 R5, P0, PT, R18, UR10, RZ ;  /* 0x0000000a12057c10 */ /* 0x000fe4000ff1e0ff */
[----:B------:R-:W-:-:S04]  /*03a0*/  MOV R6, UR10 ;  /* 0x0000000a00067c02 */ /* 0x000fc80008000f00 */
        /* <DEDUP_REMOVED lines=8> */
[----:B------:R-:W-:Y:S01]  /*0430*/  UIADD3 UR12, UPT, UPT, UR10, UR9, URZ ;  /* 0x000000090a0c7290 */ /* 0x000fe2000fffe0ff */
[----:B------:R-:W-:Y:S02]  /*0440*/  IADD3 R12, PT, PT, R3, 0x40, RZ ;  /* 0x00000040030c7810 */ /* 0x000fe40007ffe0ff */
[----:B------:R-:W-:Y:S02]  /*0450*/  UMOV UR10, UR11 ;  /* 0x0000000b000a7c82 */ /* 0x000fe40008000000 */
[----:B------:R-:W-:Y:S01]  /*0460*/  UISETP.GE.AND UP0, UPT, UR10, URZ, UPT ;  /* 0x000000ff0a00728c */ /* 0x000fe2000bf06270 */
[----:B0-----:R-:W-:-:S08]  /*0470*/  MOV R3, UR12 ;  /* 0x0000000c00037c02 */ /* 0x001fd00008000f00 */
[----:B------:R-:W-:Y:S05]  /*0480*/  BRA.U UP0, `(.L_x_2367) ;  /* 0x0000000100ec7547 */ /* 0x000fea000b800000 */
[----:B------:R-:W-:Y:S01]  /*0490*/  UIADD3 UR11, UPT, UPT, URZ, -UR10, URZ ;  /* 0x8000000aff0b7290 */ /* 0x000fe2000fffe0ff */
[----:B------:R-:W-:-:S03]  /*04a0*/  PLOP3.LUT P0, PT, PT, PT, PT, 0x80, 0x8 ;  /* 0x000000000008781c */ /* 0x000fc60003f0f070 */
[----:B------:R-:W-:-:S09]  /*04b0*/  UISETP.GT.AND UP0, UPT, UR11, 0x3, UPT ;  /* 0x000000030b00788c */ /* 0x000fd2000bf04270 */
[----:B------:R-:W-:Y:S05]  /*04c0*/  BRA.U !UP0, `(.L_x_2368) ;  /* 0x0000000108847547 */ /* 0x000fea000b800000 */
[----:B------:R-:W-:-:S13]  /*04d0*/  PLOP3.LUT P0, PT, PT, PT, PT, 0x8, 0x80 ;  /* 0x000000000080781c */ /* 0x000fda0003f0e170 */
.L_x_2369:
        /* <DEDUP_REMOVED lines=9> */
[C---:B------:R-:W-:Y:S02]  /*0570*/  IADD3 R9, P3, PT, R18.reuse, R3, RZ ;  /* 0x0000000312097210 */ /* 0x040fe40007f7e0ff */
        /* <DEDUP_REMOVED lines=15> */
[----:B------:R-:W-:Y:S01]  /*0670*/  IADD3 R3, PT, PT, R13, UR9, RZ ;  /* 0x000000090d037c10 */ /* 0x000fe2000fffe0ff */
[----:B--2---:R-:W-:Y:S04]  /*0680*/  STS.U16 [R12], R5 ;  /* 0x000000050c007388 */ /* 0x004fe80000000400 */
[----:B---3--:R-:W-:Y:S04]  /*0690*/  STS.U16 [R12+0x40], R7 ;  /* 0x000040070c007388 */ /* 0x008fe80000000400 */
[----:B----4-:R-:W-:Y:S04]  /*06a0*/  STS.U16 [R12+0x80], R9 ;  /* 0x000080090c007388 */ /* 0x010fe80000000400 */
[----:B-----5:R0:W-:Y:S02]  /*06b0*/  STS.U16 [R12+0xc0], R11 ;  /* 0x0000c00b0c007388 */ /* 0x0201e40000000400 */
[----:B0-----:R-:W-:Y:S01]  /*06c0*/  IADD3 R12, PT, PT, R12, 0x100, RZ ;  /* 0x000001000c0c7810 */ /* 0x001fe20007ffe0ff */
[----:B------:R-:W-:Y:S06]  /*06d0*/  BRA.U !UP0, `(.L_x_2369) ;  /* 0xfffffffd08807547 */ /* 0x000fec000b83ffff */
.L_x_2368:
[----:B------:R-:W-:-:S04]  /*06e0*/  UIADD3 UR11, UPT, UPT, URZ, -UR10, URZ ;  /* 0x8000000aff0b7290 */ /* 0x000fc8000fffe0ff */
[----:B------:R-:W-:-:S09]  /*06f0*/  UISETP.GT.AND UP0, UPT, UR11, 0x1, UPT ;  /* 0x000000010b00788c */ /* 0x000fd2000bf04270 */
[----:B------:R-:W-:Y:S05]  /*0700*/  BRA.U !UP0, `(.L_x_2370) ;  /* 0x0000000108447547 */ /* 0x000fea000b800000 */
        /* <DEDUP_REMOVED lines=13> */
[----:B------:R-:W-:Y:S01]  /*07e0*/  IADD3 R3, PT, PT, R8, UR9, RZ ;  /* 0x0000000908037c10 */ /* 0x000fe2000fffe0ff */
[----:B--2---:R-:W-:Y:S04]  /*07f0*/  STS.U16 [R12], R5 ;  /* 0x000000050c007388 */ /* 0x004fe80000000400 */
[----:B---3--:R0:W-:Y:S02]  /*0800*/  STS.U16 [R12+0x40], R7 ;  /* 0x000040070c007388 */ /* 0x0081e40000000400 */
[----:B0-----:R-:W-:-:S07]  /*0810*/  IADD3 R12, PT, PT, R12, 0x80, RZ ;  /* 0x000000800c0c7810 */ /* 0x001fce0007ffe0ff */
.L_x_2370:
[----:B------:R-:W-:-:S13]  /*0820*/  ISETP.EQ.AND P1, PT, RZ, UR10, PT ;  /* 0x0000000aff007c0c */ /* 0x000fda000bf22270 */
[----:B------:R-:W-:Y:S05]  /*0830*/  @!P0 BRA P1, `(.L_x_2365) ;  /* 0x0000000400788947 */ /* 0x000fea0000800000 */
.L_x_2367:
[----:B------:R-:W-:-:S04]  /*0840*/  IADD3 R5, P0, PT, R18, R3, RZ ;  /* 0x0000000312057210 */ /* 0x000fc80007f1e0ff */
[----:B------:R-:W-:Y:S02]  /*0850*/  LEA.HI.X.SX32 R6, R3, RZ, 0x1, P0 ;  /* 0x000000ff03067211 */ /* 0x000fe400000f0eff */
[----:B------:R-:W-:-:S04]  /*0860*/  LEA R4, P0, R5, UR18, 0x1 ;  /* 0x0000001205047c11 */ /* 0x000fc8000f8008ff */
[----:B------:R-:W-:-:S06]  /*0870*/  LEA.HI.X R5, R5, UR19, R6, 0x1, P0 ;  /* 0x0000001305057c11 */ /* 0x000fcc00080f0c06 */
[----:B------:R-:W2:Y:S01]  /*0880*/  LDG.E.U16.CONSTANT R5, desc[UR14][R4.64] ;  /* 0x0000000e04057981 */ /* 0x000ea2000c1e9500 */
[----:B------:R-:W-:Y:S01]  /*0890*/  UIADD3 UR10, UPT, UPT, UR10, 0x1, URZ ;  /* 0x000000010a0a7890 */ /* 0x000fe2000fffe0ff */
[----:B------:R-:W-:-:S03]  /*08a0*/  IADD3 R3, PT, PT, R3, UR9, RZ ;  /* 0x0000000903037c10 */ /* 0x000fc6000fffe0ff */
[----:B------:R-:W-:Y:S01]  /*08b0*/  UISETP.NE.AND UP0, UPT, UR10, URZ, UPT ;  /* 0x000000ff0a00728c */ /* 0x000fe2000bf05270 */
[----:B--2---:R0:W-:Y:S02]  /*08c0*/  STS.U16 [R12], R5 ;  /* 0x000000050c007388 */ /* 0x0041e40000000400 */
[----:B0-----:R-:W-:-:S06]  /*08d0*/  IADD3 R12, PT, PT, R12, 0x40, RZ ;  /* 0x000000400c0c7810 */ /* 0x001fcc0007ffe0ff */
[----:B------:R-:W-:Y:S05]  /*08e0*/  BRA.U UP0, `(.L_x_2367) ;  /* 0xfffffffd00d47547 */ /* 0x000fea000b83ffff */
[----:B------:R-:W-:Y:S05]  /*08f0*/  BRA `(.L_x_2365) ;  /* 0x0000000400487947 */ /* 0x000fea0003800000 */
.L_x_2366:
[C---:B------:R-:W-:Y:S01]  /*0900*/  LEA R4, P0, R18.reuse, UR18, 0x1 ;  /* 0x0000001212047c11 */ /* 0x040fe2000f8008ff */
[----:B------:R-:W0:Y:S03]  /*0910*/  LDCU.64 UR24, c[0x0][0x380] ;  /* 0x00007000ff1877ac */ /* 0x000e260008000a00 */
[----:B------:R-:W-:-:S05]  /*0920*/  LEA.HI.X R5, R18, UR19, RZ, 0x1, P0 ;  /* 0x0000001312057c11 */ /* 0x000fca00080f0cff */
[----:B------:R1:W5:Y:S01]  /*0930*/  LDG.E.U16.CONSTANT R15, desc[UR14][R4.64] ;  /* 0x0000000e040f7981 */ /* 0x000362000c1e9500 */
[----:B------:R-:W-:Y:S02]  /*0940*/  UIADD3 UR11, UPT, UPT, URZ, -UR13, URZ ;  /* 0x8000000dff0b7290 */ /* 0x000fe4000fffe0ff */
[----:B------:R-:W-:Y:S02]  /*0950*/  UIMAD UR10, UR21, UR9, URZ ;  /* 0x00000009150a72a4 */ /* 0x000fe4000f8e02ff */
[----:B------:R-:W-:Y:S02]  /*0960*/  UISETP.GE.AND UP0, UPT, UR11, URZ, UPT ;  /* 0x000000ff0b00728c */ /* 0x000fe4000bf06270 */
[----:B------:R-:W-:-:S06]  /*0970*/  UIMAD UR10, UR10, 0x3, URZ ;  /* 0x000000030a0a78a4 */ /* 0x000fcc000f8e02ff */
[----:B------:R-:W-:Y:S01]  /*0980*/  MOV R12, UR10 ;  /* 0x0000000a000c7c02 */ /* 0x000fe20008000f00 */
[----:B01----:R-:W-:Y:S06]  /*0990*/  BRA.U UP0, `(.L_x_2371) ;  /* 0x0000000100f47547 */ /* 0x003fec000b800000 */
[----:B------:R-:W-:Y:S02]  /*09a0*/  UIADD3 UR10, UPT, UPT, URZ, -UR11, URZ ;  /* 0x8000000bff0a7290 */ /* 0x000fe4000fffe0ff */
[----:B------:R-:W-:Y:S02]  /*09b0*/  UPLOP3.LUT UP0, UPT, UPT, UPT, UPT, 0x80, 0x8 ;  /* 0x000000000008789c */ /* 0x000fe40003f0f070 */
[----:B------:R-:W-:-:S09]  /*09c0*/  UISETP.GT.AND UP2, UPT, UR10, 0x3, UPT ;  /* 0x000000030a00788c */ /* 0x000fd2000bf44270 */
[----:B------:R-:W-:Y:S05]  /*09d0*/  BRA.U !UP2, `(.L_x_2372) ;  /* 0x000000010a887547 */ /* 0x000fea000b800000 */
[----:B------:R-:W0:Y:S01]  /*09e0*/  LDCU.64 UR18, c[0x0][0x380] ;  /* 0x00007000ff1277ac */ /* 0x000e220008000a00 */
[----:B------:R-:W-:-:S11]  /*09f0*/  UPLOP3.LUT UP0, UPT, UPT, UPT, UPT, 0x40, 0x4 ;  /* 0x000000000004789c */ /* 0x000fd60003f0e870 */
.L_x_2373:
[----:B-----5:R-:W-:Y:S02]  /*0a00*/  IADD3 R5, P0, PT, R15, R12, RZ ;  /* 0x0000000c0f057210 */ /* 0x020fe40007f1e0ff */
[C---:B------:R-:W-:Y:S02]  /*0a10*/  IADD3 R6, PT, PT, R12.reuse, UR9, RZ ;  /* 0x000000090c067c10 */ /* 0x040fe4000fffe0ff */
[----:B------:R-:W-:Y:S02]  /*0a20*/  LEA.HI.X.SX32 R12, R12, RZ, 0x1, P0 ;  /* 0x000000ff0c0c7211 */ /* 0x000fe400000f0eff */
[----:B0-----:R-:W-:Y:S02]  /*0a30*/  LEA R4, P0, R5, UR18, 0x1 ;  /* 0x0000001205047c11 */ /* 0x001fe4000f8008ff */
[----:B------:R-:W-:Y:S02]  /*0a40*/  IADD3 R7, PT, PT, R6, UR9, RZ ;  /* 0x0000000906077c10 */ /* 0x000fe4000fffe0ff */
[----:B------:R-:W-:-:S02]  /*0a50*/  IADD3 R10, P1, PT, R15, R6, RZ ;  /* 0x000000060f0a7210 */ /* 0x000fc40007f3e0ff */
[----:B------:R-:W-:Y:S02]  /*0a60*/  LEA.HI.X R5, R5, UR19, R12, 0x1, P0 ;  /* 0x0000001305057c11 */ /* 0x000fe400080f0c0c */
[----:B------:R-:W-:Y:S02]  /*0a70*/  IADD3 R12, PT, PT, R7, UR9, RZ ;  /* 0x00000009070c7c10 */ /* 0x000fe4000fffe0ff */
[C---:B------:R-:W-:Y:S01]  /*0a80*/  IADD3 R9, P2, PT, R15.reuse, R7, RZ ;  /* 0x000000070f097210 */ /* 0x040fe20007f5e0ff */
        /* <DEDUP_REMOVED lines=16> */
[----:B------:R-:W-:Y:S01]  /*0b90*/  IADD3 R12, PT, PT, R12, UR9, RZ ;  /* 0x000000090c0c7c10 */ /* 0x000fe2000fffe0ff */
[----:B--2---:R-:W-:Y:S04]  /*0ba0*/  STS.U16 [R3], R4 ;  /* 0x0000000403007388 */ /* 0x004fe80000000400 */
[----:B---3--:R-:W-:Y:S04]  /*0bb0*/  STS.U16 [R3+0x40], R6 ;  /* 0x0000400603007388 */ /* 0x008fe80000000400 */
[----:B----4-:R-:W-:Y:S04]  /*0bc0*/  STS.U16 [R3+0x80], R8 ;  /* 0x0000800803007388 */ /* 0x010fe80000000400 */
[----:B------:R0:W-:Y:S02]  /*0bd0*/  STS.U16 [R3+0xc0], R10 ;  /* 0x0000c00a03007388 */ /* 0x0001e40000000400 */
[----:B0-----:R-:W-:Y:S01]  /*0be0*/  IADD3 R3, PT, PT, R3, 0x100, RZ ;  /* 0x0000010003037810 */ /* 0x001fe20007ffe0ff */
[----:B------:R-:W-:Y:S06]  /*0bf0*/  BRA.U !UP2, `(.L_x_2373) ;  /* 0xfffffffd0a807547 */ /* 0x000fec000b83ffff */
.L_x_2372:
[----:B------:R-:W-:-:S04]  /*0c00*/  UIADD3 UR10, UPT, UPT, URZ, -UR11, URZ ;  /* 0x8000000bff0a7290 */ /* 0x000fc8000fffe0ff */
[----:B------:R-:W-:-:S09]  /*0c10*/  UISETP.GT.AND UP2, UPT, UR10, 0x1, UPT ;  /* 0x000000010a00788c */ /* 0x000fd2000bf44270 */
[----:B------:R-:W-:Y:S05]  /*0c20*/  BRA.U !UP2, `(.L_x_2374) ;  /* 0x000000010a487547 */ /* 0x000fea000b800000 */
        /* <DEDUP_REMOVED lines=12> */
[----:B------:R-:W-:Y:S01]  /*0cf0*/  IADD3 R12, PT, PT, R8, UR9, RZ ;  /* 0x00000009080c7c10 */ /* 0x000fe2000fffe0ff */
[----:B------:R-:W-:Y:S02]  /*0d00*/  UIADD3 UR11, UPT, UPT, UR11, 0x2, URZ ;  /* 0x000000020b0b7890 */ /* 0x000fe4000fffe0ff */
[----:B------:R-:W-:Y:S01]  /*0d10*/  UPLOP3.LUT UP0, UPT, UPT, UPT, UPT, 0x40, 0x4 ;  /* 0x000000000004789c */ /* 0x000fe20003f0e870 */
[----:B--2---:R-:W-:Y:S04]  /*0d20*/  STS.U16 [R3], R4 ;  /* 0x0000000403007388 */ /* 0x004fe80000000400 */
[----:B---3--:R0:W-:Y:S02]  /*0d30*/  STS.U16 [R3+0x40], R6 ;  /* 0x0000400603007388 */ /* 0x0081e40000000400 */
[----:B0-----:R-:W-:-:S07]  /*0d40*/  IADD3 R3, PT, PT, R3, 0x80, RZ ;  /* 0x0000008003037810 */ /* 0x001fce0007ffe0ff */
.L_x_2374:
[----:B------:R-:W-:-:S09]  /*0d50*/  UISETP.NE.OR UP0, UPT, UR11, URZ, UP0 ;  /* 0x000000ff0b00728c */ /* 0x000fd20008705670 */
[----:B------:R-:W-:Y:S05]  /*0d60*/  BRA.U !UP0, `(.L_x_2365) ;  /* 0x00000001082c7547 */ /* 0x000fea000b800000 */
.L_x_2371:
[----:B-----5:R-:W-:-:S04]  /*0d70*/  IADD3 R5, P0, PT, R15, R12, RZ ;  /* 0x0000000c0f057210 */ /* 0x020fc80007f1e0ff */
[----:B------:R-:W-:Y:S02]  /*0d80*/  LEA.HI.X.SX32 R6, R12, RZ, 0x1, P0 ;  /* 0x000000ff0c067211 */ /* 0x000fe400000f0eff */
[----:B------:R-:W-:-:S04]  /*0d90*/  LEA R4, P0, R5, UR24, 0x1 ;  /* 0x0000001805047c11 */ /* 0x000fc8000f8008ff */
[----:B------:R-:W-:-:S05]  /*0da0*/  LEA.HI.X R5, R5, UR25, R6, 0x1, P0 ;  /* 0x0000001905057c11 */ /* 0x000fca00080f0c06 */
[----:B------:R-:W2:Y:S01]  /*0db0*/  LDG.E.U16.CONSTANT R4, desc[UR14][R4.64] ;  /* 0x0000000e04047981 */ /* 0x000ea2000c1e9500 */
[----:B------:R-:W-:Y:S01]  /*0dc0*/  UIADD3 UR11, UPT, UPT, UR11, 0x1, URZ ;  /* 0x000000010b0b7890 */ /* 0x000fe2000fffe0ff */
[----:B------:R-:W-:-:S03]  /*0dd0*/  IADD3 R12, PT, PT, R12, UR9, RZ ;  /* 0x000000090c0c7c10 */ /* 0x000fc6000fffe0ff */
[----:B------:R-:W-:Y:S01]  /*0de0*/  UISETP.NE.AND UP0, UPT, UR11, URZ, UPT ;  /* 0x000000ff0b00728c */ /* 0x000fe2000bf05270 */
[----:B--2---:R0:W-:Y:S02]  /*0df0*/  STS.U16 [R3], R4 ;  /* 0x0000000403007388 */ /* 0x0041e40000000400 */
[----:B0-----:R-:W-:-:S06]  /*0e00*/  IADD3 R3, PT, PT, R3, 0x40, RZ ;  /* 0x0000004003037810 */ /* 0x001fcc0007ffe0ff */
[----:B------:R-:W-:Y:S05]  /*0e10*/  BRA.U UP0, `(.L_x_2371) ;  /* 0xfffffffd00d47547 */ /* 0x000fea000b83ffff */
.L_x_2365:
[----:B------:R-:W-:Y:S05]  /*0e20*/  BSYNC.RECONVERGENT B0 ;  /* 0x0000000000007941 */ /* 0x000fea0003800200 */
.L_x_2364:
        /* <DEDUP_REMOVED lines=20> */
.L_x_2378:
[C---:B-1----:R-:W-:Y:S01]  /*0f70*/  IADD3 R7, PT, PT, R3.reuse, UR17, RZ ;  /* 0x0000001103077c10 */ /* 0x042fe2000fffe0ff */
[--C-:B0-----:R-:W-:Y:S01]  /*0f80*/  IMAD.WIDE R4, R3, 0x2, R12.reuse ;  /* 0x0000000203047825 */ /* 0x101fe200078e020c */
[----:B------:R-:W-:Y:S02]  /*0f90*/  UIADD3 UR11, UPT, UPT, UR11, 0x4, URZ ;  /* 0x000000040b0b7890 */ /* 0x000fe4000fffe0ff */
[C---:B------:R-:W-:Y:S01]  /*0fa0*/  IADD3 R9, PT, PT, R7.reuse, UR17, RZ ;  /* 0x0000001107097c10 */ /* 0x040fe2000fffe0ff */
[--C-:B------:R-:W-:Y:S01]  /*0fb0*/  IMAD.WIDE R6, R7, 0x2, R12.reuse ;  /* 0x0000000207067825 */ /* 0x100fe200078e020c */
[----:B------:R1:W-:Y:S01]  /*0fc0*/  STG.E.64 desc[UR14][R4.64], RZ ;  /* 0x000000ff04007986 */ /* 0x0003e2000c101b0e */
[----:B------:R-:W-:Y:S01]  /*0fd0*/  UISETP.GE.AND UP2, UPT, UR11, -0x3, UPT ;  /* 0xfffffffd0b00788c */ /* 0x000fe2000bf46270 */
[C---:B-----5:R-:W-:Y:S01]  /*0fe0*/  IADD3 R15, PT, PT, R9.reuse, UR17, RZ ;  /* 0x00000011090f7c10 */ /* 0x060fe2000fffe0ff */
[--C-:B------:R-:W-:Y:S01]  /*0ff0*/  IMAD.WIDE R8, R9, 0x2, R12.reuse ;  /* 0x0000000209087825 */ /* 0x100fe200078e020c */
[----:B------:R1:W-:Y:S02]  /*1000*/  STG.E.64 desc[UR14][R6.64], RZ ;  /* 0x000000ff06007986 */ /* 0x0003e4000c101b0e */
[C---:B------:R-:W-:Y:S01]  /*1010*/  IADD3 R3, PT, PT, R15.reuse, UR17, RZ ;  /* 0x000000110f037c10 */ /* 0x040fe2000fffe0ff */
[----:B------:R-:W-:Y:S01]  /*1020*/  IMAD.WIDE R10, R15, 0x2, R12 ;  /* 0x000000020f0a7825 */ /* 0x000fe200078e020c */
[----:B------:R1:W-:Y:S04]  /*1030*/  STG.E.64 desc[UR14][R8.64], RZ ;  /* 0x000000ff08007986 */ /* 0x0003e8000c101b0e */
[----:B------:R1:W-:Y:S01]  /*1040*/  STG.E.64 desc[UR14][R10.64], RZ ;  /* 0x000000ff0a007986 */ /* 0x0003e2000c101b0e */
[----:B------:R-:W-:Y:S05]  /*1050*/  BRA.U !UP2, `(.L_x_2378) ;  /* 0xfffffffd0ac47547 */ /* 0x000fea000b83ffff */
.L_x_2377:
        /* <DEDUP_REMOVED lines=12> */
.L_x_2379:
[----:B------:R-:W-:-:S09]  /*1120*/  UISETP.NE.OR UP0, UPT, UR11, URZ, UP0 ;  /* 0x000000ff0b00728c */ /* 0x000fd20008705670 */
[----:B------:R-:W-:Y:S05]  /*1130*/  BRA.U !UP0, `(.L_x_2375) ;  /* 0x00000001081c7547 */ /* 0x000fea000b800000 */
.L_x_2376:
[----:B01----:R-:W0:Y:S02]  /*1140*/  LDC.64 R4, c[0x0][0x3a0] ;  /* 0x0000e800ff047b82 */ /* 0x003e240000000a00 */
.L_x_2380:
[C---:B0-----:R-:W-:Y:S01]  /*1150*/  IMAD.WIDE R6, R3.reuse, 0x2, R4 ;  /* 0x0000000203067825 */ /* 0x041fe200078e0204 */
[----:B------:R-:W-:Y:S01]  /*1160*/  UIADD3 UR11, UPT, UPT, UR11, 0x1, URZ ;  /* 0x000000010b0b7890 */ /* 0x000fe2000fffe0ff */
[----:B------:R-:W-:-:S03]  /*1170*/  IADD3 R3, PT, PT, R3, UR17, RZ ;  /* 0x0000001103037c10 */ /* 0x000fc6000fffe0ff */
[----:B------:R2:W-:Y:S01]  /*1180*/  STG.E.64 desc[UR14][R6.64], RZ ;  /* 0x000000ff06007986 */ /* 0x0005e2000c101b0e */
[----:B------:R-:W-:-:S09]  /*1190*/  UISETP.NE.AND UP0, UPT, UR11, URZ, UPT ;  /* 0x000000ff0b00728c */ /* 0x000fd2000bf05270 */
[----:B--2---:R-:W-:Y:S05]  /*11a0*/  BRA.U UP0, `(.L_x_2380) ;  /* 0xfffffffd00e87547 */ /* 0x004fea000b83ffff */
.L_x_2375:
[----:B------:R-:W2:Y:S01]  /*11b0*/  LDCU UR18, c[0x0][0x3c8] ;  /* 0x00007900ff1277ac */ /* 0x000ea20008000800 */
[----:B------:R-:W3:Y:S01]  /*11c0*/  LDCU UR26, c[0x0][0x3cc] ;  /* 0x00007980ff1a77ac */ /* 0x000ee20008000800 */
[----:B------:R-:W4:Y:S01]  /*11d0*/  LDCU UR27, c[0x0][0x3d0] ;  /* 0x00007a00ff1b77ac */ /* 0x000f220008000800 */
[----:B------:R-:W0:Y:S01]  /*11e0*/  LDCU UR19, c[0x0][0x3d4] ;  /* 0x00007a80ff1377ac */ /* 0x000e220008000800 */
[----:B------:R-:W1:Y:S01]  /*11f0*/  LDCU UR20, c[0x0][0x3d8] ;  /* 0x00007b00ff1477ac */ /* 0x000e620008000800 */
[----:B------:R-:W-:Y:S02]  /*1200*/  UISETP.GE.AND UP5, UPT, UR5, UR9, UPT ;  /* 0x000000090500728c */ /* 0x000fe4000bfa6270 */
[----:B--2---:R-:W-:-:S04]  /*1210*/  UISETP.LT.AND UP0, UPT, UR5, UR18, UPT ;  /* 0x000000120500728c */ /* 0x004fc8000bf01270 */
[----:B------:R-:W-:Y:S02]  /*1220*/  USEL UR4, UR5, UR18, UP0 ;  /* 0x0000001205047287 */ /* 0x000fe40008000000 */
[----:B---3--:R-:W-:Y:S02]  /*1230*/  UISETP.GT.AND UP0, UPT, UR5, UR26, UPT ;  /* 0x0000001a0500728c */ /* 0x008fe4000bf04270 */
[----:B------:R-:W-:Y:S02]  /*1240*/  USHF.R.S32.HI UR10, URZ, 0x1f, UR4 ;  /* 0x0000001fff0a7899 */ /* 0x000fe40008011404 */
[----:B----4-:R-:W-:Y:S02]  /*1250*/  UISETP.GT.AND UP2, UPT, UR5, UR27, UPT ;  /* 0x0000001b0500728c */ /* 0x010fe4000bf44270 */
[----:B0-----:R-:W-:Y:S02]  /*1260*/  UISETP.GT.AND UP3, UPT, UR5, UR19, UPT ;  /* 0x000000130500728c */ /* 0x001fe4000bf64270 */
[----:B-1----:R-:W-:-:S02]  /*1270*/  UISETP.GT.AND UP4, UPT, UR5, UR20, UPT ;  /* 0x000000140500728c */ /* 0x002fc4000bf84270 */
[----:B------:R-:W-:Y:S01]  /*1280*/  ULEA.HI UR13, UR10, UR4, URZ, 0x5 ;  /* 0x000000040a0d7291 */ /* 0x000fe2000f8f28ff */
[----:B------:R-:W-:Y:S06]  /*1290*/  BAR.SYNC.DEFER_BLOCKING 0x0 ;  /* 0x0000000000007b1d */ /* 0x000fec0000010000 */
[----:B------:R-:W-:Y:S05]  /*12a0*/  BRA.U UP5, `(.L_x_2381) ;  /* 0x0000000105e87547 */ /* 0x000fea000b800000 */
        /* <DEDUP_REMOVED lines=14> */
[----:B-----5:R-:W-:-:S07]  /*1390*/  SHF.R.S32.HI R15, RZ, 0x3, R3 ;  /* 0x00000003ff0f7819 */ /* 0x020fce0000011403 */
.L_x_2382:
[----:B0-----:R-:W-:-:S05]  /*13a0*/  IADD3 R7, PT, PT, R11, UR4, RZ ;  /* 0x000000040b077c10 */ /* 0x001fca000fffe0ff */
[----:B------:R-:W-:-:S05]  /*13b0*/  IMAD R2, R7, UR17, RZ ;  /* 0x0000001107027c24 */ /* 0x000fca000f8e02ff */
[----:B------:R-:W-:-:S04]  /*13c0*/  SHF.R.S32.HI R3, RZ, 0x1f, R2 ;  /* 0x0000001fff037819 */ /* 0x000fc80000011402 */
[----:B------:R-:W-:-:S04]  /*13d0*/  LEA.HI R2, R3, R2, RZ, 0x3 ;  /* 0x0000000203027211 */ /* 0x000fc800078f18ff */
[----:B------:R-:W-:-:S05]  /*13e0*/  LEA.HI.SX32 R3, R2, R15, 0x1d ;  /* 0x0000000f02037211 */ /* 0x000fca00078feaff */
[----:B-1----:R-:W-:Y:S01]  /*13f0*/  IMAD.WIDE R2, R3, 0x4, R4 ;  /* 0x0000000403027825 */ /* 0x002fe200078e0204 */
[----:B------:R-:W-:-:S05]  /*1400*/  USHF.L.U32 UR10, UR12, 0x1, URZ ;  /* 0x000000010c0a7899 */ /* 0x000fca00080006ff */
[----:B------:R-:W3:Y:S01]  /*1410*/  LDG.E.CONSTANT R3, desc[UR14][R2.64] ;  /* 0x0000000e02037981 */ /* 0x000ee2000c1e9900 */
[----:B------:R-:W-:-:S06]  /*1420*/  UIMAD.WIDE.U32 UR10, UR10, 0x2, UR24 ;  /* 0x000000020a0a78a5 */ /* 0x000fcc000f8e0018 */
[----:B------:R-:W-:Y:S02]  /*1430*/  MOV R9, UR11 ;  /* 0x0000000b00097c02 */ /* 0x000fe40008000f00 */
[----:B------:R-:W-:-:S05]  /*1440*/  MOV R8, UR10 ;  /* 0x0000000a00087c02 */ /* 0x000fca0008000f00 */
[----:B------:R-:W4:Y:S01]  /*1450*/  LDG.E.U16.CONSTANT R9, desc[UR14][R8.64+0x2] ;  /* 0x0000020e08097981 */ /* 0x000f22000c1e9500 */
[----:B--2---:R-:W-:-:S06]  /*1460*/  IMAD.WIDE.U32 R6, R7, 0x2, R12 ;  /* 0x0000000207067825 */ /* 0x004fcc00078e000c */
[----:B------:R-:W2:Y:S01]  /*1470*/  LDG.E.U16.CONSTANT R7, desc[UR14][R6.64] ;  /* 0x0000000e06077981 */ /* 0x000ea2000c1e9500 */
[----:B------:R-:W-:Y:S01]  /*1480*/  UIADD3 UR4, UPT, UPT, UR4, 0x1, URZ ;  /* 0x0000000104047890 */ /* 0x000fe2000fffe0ff */
[----:B---3--:R-:W-:-:S04]  /*1490*/  SHF.R.U32.HI R10, RZ, R14, R3 ;  /* 0x0000000eff0a7219 */ /* 0x008fc80000011603 */
        /* <DEDUP_REMOVED lines=11> */
[----:B----4-:R-:W-:Y:S02]  /*1550*/  R2UR UR10, R9 ;  /* 0x00000000090a72ca */ /* 0x010fe400000e0000 */
[----:B------:R-:W-:Y:S01]  /*1560*/  IADD3 R2, PT, PT, R2, 0x1, R3 ;  /* 0x0000000102027810 */ /* 0x000fe20007ffe003 */
[C---:B------:R-:W-:Y:S01]  /*1570*/  IMAD R3, R10.reuse, R10, R10 ;  /* 0x0000000a0a037224 */ /* 0x040fe200078e020a */
[----:B------:R-:W-:Y:S01]  /*1580*/  IADD3 R16, PT, PT, R17, 0x1, R16 ;  /* 0x0000000111107810 */ /* 0x000fe20007ffe010 */
[----:B------:R-:W2:Y:S03]  /*1590*/  I2F.F16 R8, R19 ;  /* 0x0000001300087306 */ /* 0x000ea60000200c00 */
[----:B------:R-:W-:-:S05]  /*15a0*/  IADD3 R3, PT, PT, R10, 0x1, R3 ;  /* 0x000000010a037810 */ /* 0x000fca0007ffe003 */
[----:B------:R-:W0:Y:S01]  /*15b0*/  I2F.F16 R16, R16 ;  /* 0x0000001000107306 */ /* 0x000e220000200c00 */
[----:B------:R-:W-:-:S04]  /*15c0*/  UIADD3 UR12, UPT, UPT, UR10, UR12, URZ ;  /* 0x0000000c0a0c7290 */ /* 0x000fc8000fffe0ff */
[----:B------:R-:W-:Y:S01]  /*15d0*/  UISETP.GE.AND UP5, UPT, UR12, UR7, UPT ;  /* 0x000000070c00728c */ /* 0x000fe2000bfa6270 */
[-C--:B--2---:R-:W-:Y:S02]  /*15e0*/  HMUL2 R10, R8.H0_H0, R7.reuse.H0_H0 ;  /* 0x20000007080a7232 */ /* 0x084fe40000000800 */
[----:B------:R-:W1:Y:S01]  /*15f0*/  I2F.F16 R2, R2 ;  /* 0x0000000200027306 */ /* 0x000e620000200c00 */
[----:B0-----:R-:W-:-:S07]  /*1600*/  HMUL2 R9, R16.H0_H0, R7.H0_H0 ;  /* 0x2000000710097232 */ /* 0x001fce0000000800 */
[----:B------:R-:W0:Y:S01]  /*1610*/  I2F.F16 R6, R3 ;  /* 0x0000000300067306 */ /* 0x000e220000200c00 */
[-C--:B-1----:R-:W-:Y:S02]  /*1620*/  HMUL2 R8, R2.H0_H0, R7.reuse.H0_H0 ;  /* 0x2000000702087232 */ /* 0x082fe40000000800 */
[----:B0-----:R-:W-:Y:S01]  /*1630*/  HMUL2 R7, R6.H0_H0, R7.H0_H0 ;  /* 0x2000000706077232 */ /* 0x001fe20000000800 */
[----:B------:R-:W-:Y:S06]  /*1640*/  BRA.U !UP5, `(.L_x_2382) ;  /* 0xfffffffd0d547547 */ /* 0x000fec000b83ffff */
.L_x_2381:
[----:B------:R-:W-:Y:S01]  /*1650*/  UISETP.GT.AND UP5, UPT, UR5, UR18, UPT ;  /* 0x000000120500728c */ /* 0x000fe2000bfa4270 */
[----:B------:R-:W-:Y:S01]  /*1660*/  HFMA2 R2, -RZ, RZ, 0, 0 ;  /* 0x00000000ff027431 */ /* 0x000fe200000001ff */
[----:B------:R-:W-:Y:S01]  /*1670*/  MOV R5, RZ ;  /* 0x000000ff00057202 */ /* 0x000fe20000000f00 */
[----:B------:R-:W-:Y:S01]  /*1680*/  HFMA2 R6, -RZ, RZ, 0, 0 ;  /* 0x00000000ff067431 */ /* 0x000fe200000001ff */
        /* <DEDUP_REMOVED lines=12> */
.L_x_2383:
        /* <DEDUP_REMOVED lines=8> */
.L_x_2384:
        /* <DEDUP_REMOVED lines=8> */
.L_x_2385:
        /* <DEDUP_REMOVED lines=8> */
.L_x_2386:
        /* <DEDUP_REMOVED lines=8> */
.L_x_2387:
[----:B------:R-:W-:Y:S01]  /*1950*/  ULEA UR4, UR13, UR4, 0x3 ;  /* 0x000000040d047291 */ /* 0x000fe2000f8e18ff */
[----:B------:R-:W0:Y:S01]  /*1960*/  S2UR UR10, SR_CgaCtaId ;  /* 0x00000000000a79c3 */ /* 0x000e220000008800 */
[----:B------:R-:W1:Y:S01]  /*1970*/  LDCU.64 UR12, c[0x0][0x388] ;  /* 0x00007100ff0c77ac */ /* 0x000e620008000a00 */
[----:B------:R-:W-:-:S03]  /*1980*/  PRMT R4, RZ, 0x5410, RZ ;  /* 0x00005410ff047816 */ /* 0x000fc600000000ff */
[----:B------:R-:W-:Y:S01]  /*1990*/  IADD3 R2, PT, PT, R5, UR4, R2 ;  /* 0x0000000405027c10 */ /* 0x000fe2000fffe002 */
[----:B------:R-:W-:Y:S01]  /*19a0*/  UISETP.LT.AND UP0, UPT, UR9, UR19, UPT ;  /* 0x000000130900728c */ /* 0x000fe2000bf01270 */
[----:B------:R-:W-:Y:S01]  /*19b0*/  PRMT R5, RZ, 0x5410, RZ ;  /* 0x00005410ff057816 */ /* 0x000fe200000000ff */
[----:B------:R-:W-:Y:S01]  /*19c0*/  UMOV UR4, 0x400 ;  /* 0x0000040000047882 */ /* 0x000fe20000000000 */
[----:B------:R-:W-:Y:S01]  /*19d0*/  IADD3 R2, PT, PT, R11, R2, R6 ;  /* 0x000000020b027210 */ /* 0x000fe20007ffe006 */
[----:B------:R-:W-:Y:S01]  /*19e0*/  USEL UR9, UR9, UR19, UP0 ;  /* 0x0000001309097287 */ /* 0x000fe20008000000 */
[----:B------:R-:W-:-:S03]  /*19f0*/  PRMT R6, RZ, 0x5410, RZ ;  /* 0x00005410ff067816 */ /* 0x000fc600000000ff */
[----:B------:R-:W-:Y:S01]  /*1a00*/  IMAD R3, R2, UR17, RZ ;  /* 0x0000001102037c24 */ /* 0x000fe2000f8e02ff */
[----:B------:R-:W-:Y:S01]  /*1a10*/  SHF.R.S32.HI R2, RZ, 0x1f, R0 ;  /* 0x0000001fff027819 */ /* 0x000fe20000011400 */
[----:B------:R-:W-:-:S03]  /*1a20*/  UISETP.GT.AND UP0, UPT, UR9, UR5, UPT ;  /* 0x000000050900728c */ /* 0x000fc6000bf04270 */
[----:B------:R-:W-:-:S04]  /*1a30*/  IADD3 R0, P0, PT, R0, R3, RZ ;  /* 0x0000000300007210 */ /* 0x000fc80007f1e0ff */
[----:B------:R-:W-:Y:S01]  /*1a40*/  LEA.HI.X.SX32 R3, R3, R2, 0x1, P0 ;  /* 0x0000000203037211 */ /* 0x000fe200000f0eff */
[----:B0-----:R-:W-:Y:S01]  /*1a50*/  ULEA UR10, UR10, UR4, 0x18 ;  /* 0x000000040a0a7291 */ /* 0x001fe2000f8ec0ff */
[C---:B-1----:R-:W-:Y:S02]  /*1a60*/  LEA R94, P0, R0.reuse, UR12, 0x2 ;  /* 0x0000000c005e7c11 */ /* 0x042fe4000f8010ff */
[----:B------:R-:W-:Y:S02]  /*1a70*/  PRMT R2, RZ, 0x5410, RZ ;  /* 0x00005410ff027816 */ /* 0x000fe400000000ff */
[----:B------:R-:W-:Y:S02]  /*1a80*/  LEA.HI.X R95, R0, UR13, R3, 0x2, P0 ;  /* 0x0000000d005f7c11 */ /* 0x000fe400080f1403 */
[----:B------:R-:W-:Y:S01]  /*1a90*/  PRMT R3, RZ, 0x5410, RZ ;  /* 0x00005410ff037816 */ /* 0x000fe200000000ff */
[----:B------:R-:W-:Y:S01]  /*1aa0*/  UMOV UR4, UR10 ;  /* 0x0000000a00047c82 */ /* 0x000fe20008000000 */
[----:B------:R-:W-:Y:S01]  /*1ab0*/  PRMT R0, RZ, 0x5410, RZ ;  /* 0x00005410ff007816 */ /* 0x000fe200000000ff */
[----:B------:R-:W-:Y:S06]  /*1ac0*/  BRA.U !UP0, `(.L_x_2388) ;  /* 0x00000055082c7547 */ /* 0x000fec000b800000 */
[----:B-----5:R-:W2:Y:S01]  /*1ad0*/  LDG.E.128.CONSTANT R12, desc[UR14][R94.64] ;  /* 0x0000000e5e0c7981 */ /* 0x020ea2000c1e9d00 */
[----:B------:R-:W-:Y:S01]  /*1ae0*/  HFMA2 R0, -RZ, RZ, 0, 0.0625 ;  /* 0x00002c00ff007431 */ /* 0x000fe200000001ff */
[----:B------:R-:W-:Y:S01]  /*1af0*/  UISETP.NE.AND UP2, UPT, UR23, URZ, UPT ;  /* 0x000000ff1700728c */ /* 0x000fe2000bf45270 */
[----:B------:R-:W-:Y:S02]  /*1b00*/  PRMT R6, RZ, 0x7610, R6 ;  /* 0x00007610ff067816 */ /* 0x000fe40000000006 */
[----:B------:R-:W-:Y:S02]  /*1b10*/  PRMT R4, RZ, 0x5410, RZ ;  /* 0x00005410ff047816 */ /* 0x000fe400000000ff */
[----:B------:R-:W-:Y:S02]  /*1b20*/  PRMT R3, RZ, 0x5410, RZ ;  /* 0x00005410ff037816 */ /* 0x000fe400000000ff */
[----:B------:R-:W-:Y:S02]  /*1b30*/  PRMT R2, RZ, 0x5410, RZ ;  /* 0x00005410ff027816 */ /* 0x000fe400000000ff */
[----:B------:R-:W-:-:S02]  /*1b40*/  PRMT R7, R7, 0x5410, R0 ;  /* 0x0000541007077816 */ /* 0x000fc40000000000 */
[----:B--2---:R-:W-:Y:S02]  /*1b50*/  LOP3.LUT R11, R12, 0xf000f0, RZ, 0xc0, !PT ;  /* 0x00f000f00c0b7812 */ /* 0x004fe400078ec0ff */
[C---:B------:R-:W-:Y:S02]  /*1b60*/  LOP3.LUT R17, R13.reuse, 0xf000f, RZ, 0xc0, !PT ;  /* 0x000f000f0d117812 */ /* 0x040fe400078ec0ff */
[----:B------:R-:W-:Y:S02]  /*1b70*/  LOP3.LUT R18, R13, 0xf000f0, RZ, 0xc0, !PT ;  /* 0x00f000f00d127812 */ /* 0x000fe400078ec0ff */
[----:B------:R-:W-:Y:S02]  /*1b80*/  SHF.R.U32.HI R16, RZ, 0x8, R12 ;  /* 0x00000008ff107819 */ /* 0x000fe4000001160c */
[----:B------:R-:W-:Y:S02]  /*1b90*/  SHF.R.U32.HI R13, RZ, 0x8, R13 ;  /* 0x00000008ff0d7819 */ /* 0x000fe4000001160d */
[----:B------:R-:W-:-:S02]  /*1ba0*/  SHF.R.U32.HI R21, RZ, 0x8, R14 ;  /* 0x00000008ff157819 */ /* 0x000fc4000001160e */
[C---:B------:R-:W-:Y:S02]  /*1bb0*/  LOP3.LUT R23, R15.reuse, 0xf000f0, RZ, 0xc0, !PT ;  /* 0x00f000f00f177812 */ /* 0x040fe400078ec0ff */
[----:B------:R-:W-:Y:S02]  /*1bc0*/  SHF.R.U32.HI R24, RZ, 0x8, R15 ;  /* 0x00000008ff187819 */ /* 0x000fe4000001160f */
        /* <DEDUP_REMOVED lines=20> */
[-C--:B------:R-:W-:Y:S01]  /*1d10*/  HFMA2 R18, R18, R7.reuse.H1_H1, -72, -72 ;  /* 0xd480d48012127431 */ /* 0x080fe20000060007 */
[----:B------:R-:W-:Y:S01]  /*1d20*/  LOP3.LUT R11, R11, 0x64006400, RZ, 0xfc, !PT ;  /* 0x640064000b0b7812 */ /* 0x000fe200078efcff */
[----:B------:R-:W-:Y:S01]  /*1d30*/  HADD2 R19, R19, -1032, -1032 ;  /* 0xe408e40813137430 */ /* 0x000fe20000000000 */
[----:B------:R-:W-:Y:S01]  /*1d40*/  LOP3.LUT R24, R16, 0x64006400, RZ, 0xfc, !PT ;  /* 0x6400640010187812 */ /* 0x000fe200078efcff */
[----:B------:R-:W-:Y:S01]  /*1d50*/  HADD2 R16, R14, -1032, -1032 ;  /* 0xe408e4080e107430 */ /* 0x000fe20000000000 */
        /* <DEDUP_REMOVED lines=8> */
[----:B------:R-:W-:Y:S01]  /*1de0*/  LOP3.LUT R29, R23, 0x64006400, RZ, 0xfc, !PT ;  /* 0x64006400171d7812 */ /* 0x000fe200078efcff */
[----:B------:R-:W-:Y:S01]  /*1df0*/  HFMA2 R22, R30, R7.H1_H1, -72, -72 ;  /* 0xd480d4801e167431 */ /* 0x000fe20000060007 */
[----:B------:R-:W-:Y:S01]  /*1e00*/  LOP3.LUT R32, R25, 0x64006400, RZ, 0xfc, !PT ;  /* 0x6400640019207812 */ /* 0x000fe200078efcff */
[----:B------:R-:W-:-:S02]  /*1e10*/  HADD2 R23, R11, -1032, -1032 ;  /* 0xe408e4080b177430 */ /* 0x000fc40000000000 */
[-C--:B------:R-:W-:Y:S02]  /*1e20*/  HFMA2 R24, R24, R7.reuse.H1_H1, -72, -72 ;  /* 0xd480d48018187431 */ /* 0x080fe40000060007 */
[----:B------:R-:W-:Y:S02]  /*1e30*/  HADD2 R25, R15, -1032, -1032 ;  /* 0xe408e4080f197430 */ /* 0x000fe40000000000 */
[-C--:B------:R-:W-:Y:S02]  /*1e40*/  HFMA2 R26, R26, R7.reuse.H1_H1, -72, -72 ;  /* 0xd480d4801a1a7431 */ /* 0x080fe40000060007 */
[----:B------:R-:W-:Y:S02]  /*1e50*/  HADD2 R27, R27, -1032, -1032 ;  /* 0xe408e4081b1b7430 */ /* 0x000fe40000000000 */
[----:B------:R-:W-:Y:S02]  /*1e60*/  HFMA2 R28, R28, R7.H1_H1, -72, -72 ;  /* 0xd480d4801c1c7431 */ /* 0x000fe40000060007 */
[----:B------:R-:W-:-:S02]  /*1e70*/  HADD2 R29, R29, -1032, -1032 ;  /* 0xe408e4081d1d7430 */ /* 0x000fc40000000000 */
[----:B------:R-:W-:Y:S01]  /*1e80*/  HFMA2 R30, R32, R7.H1_H1, -72, -72 ;  /* 0xd480d480201e7431 */ /* 0x000fe20000060007 */
[----:B------:R-:W-:Y:S06]  /*1e90*/  BRA.U !UP2, `(.L_x_2389) ;  /* 0x000000050a687547 */ /* 0x000fec000b800000 */
[----:B------:R-:W0:Y:S01]  /*1ea0*/  LDS.64 R32, [UR10] ;  /* 0x0000000aff207984 */ /* 0x000e220008000a00 */
[--C-:B------:R-:W-:Y:S02]  /*1eb0*/  HADD2.F32 R34, -RZ, R16.reuse.H0_H0 ;  /* 0x20000010ff227230 */ /* 0x100fe40000004100 */
[----:B------:R-:W-:Y:S01]  /*1ec0*/  HADD2.F32 R0, -RZ, R17.H0_H0 ;  /* 0x20000011ff007230 */ /* 0x000fe20000004100 */
[----:B------:R-:W1:Y:S01]  /*1ed0*/  LDS.64 R14, [UR10+0x8] ;  /* 0x0000080aff0e7984 */ /* 0x000e620008000a00 */
[----:B------:R-:W-:Y:S02]  /*1ee0*/  HADD2.F32 R6, -RZ, R19.H0_H0 ;  /* 0x20000013ff067230 */ /* 0x000fe40000004100 */
[----:B------:R-:W-:Y:S02]  /*1ef0*/  HADD2.F32 R35, -RZ, R16.H1_H1 ;  /* 0x30000010ff237230 */ /* 0x000fe40000004100 */
[----:B------:R-:W-:Y:S02]  /*1f00*/  HADD2.F32 R11, -RZ, R17.H1_H1 ;  /* 0x30000011ff0b7230 */ /* 0x000fe40000004100 */
[----:B------:R-:W-:-:S02]  /*1f10*/  HADD2.F32 R12, -RZ, R21.H0_H0 ;  /* 0x20000015ff0c7230 */ /* 0x000fc40000004100 */
[----:B------:R-:W-:Y:S02]  /*1f20*/  HADD2.F32 R41, -RZ, R21.H1_H1 ;  /* 0x30000015ff297230 */ /* 0x000fe40000004100 */
[----:B------:R-:W-:Y:S02]  /*1f30*/  HADD2.F32 R36, -RZ, R22.H1_H1 ;  /* 0x30000016ff247230 */ /* 0x000fe40000004100 */
        /* <DEDUP_REMOVED lines=12> */
[C---:B------:R-:W-:Y:S01]  /*2000*/  FFMA.FTZ R34, R32.reuse, R35, R39 ;  /* 0x0000002320227223 */ /* 0x040fe20000010027 */
[----:B------:R-:W-:Y:S01]  /*2010*/  FFMA.FTZ R32, R32, R41, R12 ;  /* 0x0000002920207223 */ /* 0x000fe2000001000c */
[----:B------:R-:W-:Y:S01]  /*2020*/  FFMA.FTZ R12, R31, R11, R6 ;  /* 0x0000000b1f0c7223 */ /* 0x000fe20000010006 */
[----:B------:R-:W-:Y:S02]  /*2030*/  HADD2.F32 R11, -RZ, R22.H0_H0 ;  /* 0x20000016ff0b7230 */ /* 0x000fe40000004100 */
[----:B------:R-:W-:Y:S01]  /*2040*/  FFMA.FTZ R5, R5, R31, R0 ;  /* 0x0000001f05057223 */ /* 0x000fe20000010000 */
[----:B------:R-:W-:-:S02]  /*2050*/  HADD2.F32 R33, -RZ, R33.H1_H1 ;  /* 0x30000021ff217230 */ /* 0x000fc40000004100 */
[----:B------:R-:W-:Y:S02]  /*2060*/  HADD2.F32 R0, -RZ, R13.H1_H1 ;  /* 0x3000000dff007230 */ /* 0x000fe40000004100 */
[----:B------:R-:W-:Y:S01]  /*2070*/  FFMA.FTZ R11, R31, R11, R32 ;  /* 0x0000000b1f0b7223 */ /* 0x000fe20000010020 */
[----:B------:R-:W-:Y:S02]  /*2080*/  HADD2.F32 R37, -RZ, R20.H0_H0 ;  /* 0x20000014ff257230 */ /* 0x000fe40000004100 */
[----:B------:R-:W-:Y:S02]  /*2090*/  HADD2.F32 R6, -RZ, R18.H1_H1 ;  /* 0x30000012ff067230 */ /* 0x000fe40000004100 */
[----:B------:R-:W-:Y:S01]  /*20a0*/  FFMA.FTZ R0, R0, R33, R5 ;  /* 0x0000002100007223 */ /* 0x000fe20000010005 */
        /* <DEDUP_REMOVED lines=11> */
[----:B------:R-:W-:-:S02]  /*2160*/  HADD2.F32 R33, -RZ, R27.H0_H0 ;  /* 0x2000001bff217230 */ /* 0x000fc40000004100 */
[----:B------:R-:W-:Y:S01]  /*2170*/  FFMA.FTZ R5, R6, R31, R5 ;  /* 0x0000001f06057223 */ /* 0x000fe20000010005 */
[----:B------:R-:W-:Y:S02]  /*2180*/  HADD2.F32 R35, -RZ, R29.H0_H0 ;  /* 0x2000001dff237230 */ /* 0x000fe40000004100 */
[C---:B------:R-:W-:Y:S01]  /*2190*/  FFMA.FTZ R14, R11.reuse, R14, R32 ;  /* 0x0000000e0b0e7223 */ /* 0x040fe20000010020 */
[----:B------:R-:W-:Y:S02]  /*21a0*/  HADD2.F32 R6, -RZ, R25.H1_H1 ;  /* 0x30000019ff067230 */ /* 0x000fe40000004100 */
[C---:B------:R-:W-:Y:S01]  /*21b0*/  FFMA.FTZ R33, R11.reuse, R33, R34 ;  /* 0x000000210b217223 */ /* 0x040fe20000010022 */
[----:B------:R-:W-:Y:S02]  /*21c0*/  HADD2.F32 R12, -RZ, R15.H0_H0 ;  /* 0x2000000fff0c7230 */ /* 0x000fe40000004100 */
[----:B------:R-:W-:Y:S01]  /*21d0*/  FFMA.FTZ R35, R11, R35, R36 ;  /* 0x000000230b237223 */ /* 0x000fe20000010024 */
[----:B------:R-:W-:-:S02]  /*21e0*/  HADD2.F32 R32, -RZ, R26.H0_H0 ;  /* 0x2000001aff207230 */ /* 0x000fc40000004100 */
[C---:B------:R-:W-:Y:S01]  /*21f0*/  FFMA.FTZ R11, R31.reuse, R6, R14 ;  /* 0x000000061f0b7223 */ /* 0x040fe2000001000e */
[----:B------:R-:W-:Y:S02]  /*2200*/  HADD2.F32 R34, -RZ, R27.H1_H1 ;  /* 0x3000001bff227230 */ /* 0x000fe40000004100 */
        /* <DEDUP_REMOVED lines=35> */
.L_x_2389:
[----:B------:R-:W-:Y:S01]  /*2440*/  PRMT R0, RZ, 0x5410, RZ ;  /* 0x00005410ff007816 */ /* 0x000fe200000000ff */
[----:B------:R-:W-:Y:S06]  /*2450*/  BRA.U !UP1, `(.L_x_2390) ;  /* 0x0000000909fc7547 */ /* 0x000fec000b800000 */
[----:B------:R-:W-:Y:S02]  /*2460*/  PRMT R0, R87, 0x9910, RZ ;  /* 0x0000991057007816 */ /* 0x000fe400000000ff */
[----:B------:R-:W-:Y:S02]  /*2470*/  PRMT R2, RZ, 0x5410, RZ ;  /* 0x00005410ff027816 */ /* 0x000fe400000000ff */
[----:B------:R-:W-:Y:S02]  /*2480*/  ISETP.NE.AND P1, PT, R0, RZ, PT ;  /* 0x000000ff0000720c */ /* 0x000fe40003f25270 */
[----:B------:R-:W-:Y:S02]  /*2490*/  PRMT R0, R88, 0x9910, RZ ;  /* 0x0000991058007816 */ /* 0x000fe400000000ff */
[----:B------:R-:W-:Y:S02]  /*24a0*/  PRMT R4, RZ, 0x7610, R4 ;  /* 0x00007610ff047816 */ /* 0x000fe40000000004 */
[----:B------:R-:W-:-:S07]  /*24b0*/  ISETP.NE.AND P0, PT, R0, RZ, PT ;  /* 0x000000ff0000720c */ /* 0x000fce0003f05270 */
[----:B------:R-:W-:Y:S01]  /*24c0*/  VOTEU.ANY UP0, P1 ;  /* 0x0000000000ff7886 */ /* 0x000fe20000800100 */
[----:B------:R-:W-:-:S05]  /*24d0*/  UISETP.EQ.OR UP0, UPT, UR22, 0x2, !UP0 ;  /* 0x000000021600788c */ /* 0x000fca000c702670 */
[----:B------:R-:W-:Y:S06]  /*24e0*/  @!P0 BRA `(.L_x_2391) ;  /* 0x0000000400688947 */ /* 0x000fec0003800000 */
[----:B------:R-:W0:Y:S01]  /*24f0*/  LDS.64 R32, [UR10+0x40] ;  /* 0x0000400aff207984 */ /* 0x000e220008000a00 */
[--C-:B------:R-:W-:Y:S02]  /*2500*/  HADD2.F32 R3, -RZ, R16.reuse.H0_H0 ;  /* 0x20000010ff037230 */ /* 0x100fe40000004100 */
[----:B------:R-:W-:Y:S01]  /*2510*/  HADD2.F32 R0, -RZ, R17.H0_H0 ;  /* 0x20000011ff007230 */ /* 0x000fe20000004100 */
[----:B------:R-:W1:Y:S01]  /*2520*/  LDS.64 R14, [UR10+0x48] ;  /* 0x0000480aff0e7984 */ /* 0x000e620008000a00 */
[----:B------:R-:W-:Y:S02]  /*2530*/  HADD2.F32 R4, -RZ, R19.H0_H0 ;  /* 0x20000013ff047230 */ /* 0x000fe40000004100 */
[----:B------:R-:W-:Y:S02]  /*2540*/  HADD2.F32 R11, -RZ, R21.H0_H0 ;  /* 0x20000015ff0b7230 */ /* 0x000fe40000004100 */
[----:B------:R-:W-:Y:S02]  /*2550*/  HADD2.F32 R38, -RZ, R16.H1_H1 ;  /* 0x30000010ff267230 */ /* 0x000fe40000004100 */
[----:B------:R-:W-:-:S02]  /*2560*/  HADD2.F32 R36, -RZ, R17.H1_H1 ;  /* 0x30000011ff247230 */ /* 0x000fc40000004100 */
        /* <DEDUP_REMOVED lines=82> */
.L_x_2391:
[----:B------:R-:W-:Y:S01]  /*2a90*/  PRMT R0, RZ, 0x5410, RZ ;  /* 0x00005410ff007816 */ /* 0x000fe200000000ff */
[----:B------:R-:W-:Y:S06]  /*2aa0*/  BRA.U UP0, `(.L_x_2390) ;  /* 0x0000000500687547 */ /* 0x000fec000b800000 */
[----:B------:R-:W0:Y:S01]  /*2ab0*/  LDS.64 R32, [UR10+0x80] ;  /* 0x0000800aff207984 */ /* 0x000e220008000a00 */
[----:B------:R-:W-:Y:S02]  /*2ac0*/  HADD2.F32 R0, -RZ, R17.H0_H0 ;  /* 0x20000011ff007230 */ /* 0x000fe40000004100 */
[--C-:B------:R-:W-:Y:S01]  /*2ad0*/  HADD2.F32 R2, -RZ, R16.reuse.H0_H0 ;  /* 0x20000010ff027230 */ /* 0x100fe20000004100 */
[----:B------:R-:W1:Y:S01]  /*2ae0*/  LDS.64 R14, [UR10+0x88] ;  /* 0x0000880aff0e7984 */ /* 0x000e620008000a00 */
[----:B------:R-:W-:Y:S02]  /*2af0*/  HADD2.F32 R11, -RZ, R19.H0_H0 ;  /* 0x20000013ff0b7230 */ /* 0x000fe40000004100 */
[----:B------:R-:W-:Y:S02]  /*2b00*/  HADD2.F32 R12, -RZ, R21.H0_H0 ;  /* 0x20000015ff0c7230 */ /* 0x000fe40000004100 */
[----:B------:R-:W-:Y:S02]  /*2b10*/  HADD2.F32 R36, -RZ, R17.H1_H1 ;  /* 0x30000011ff247230 */ /* 0x000fe40000004100 */
[----:B------:R-:W-:-:S02]  /*2b20*/  HADD2.F32 R16, -RZ, R16.H1_H1 ;  /* 0x30000010ff107230 */ /* 0x000fc40000004100 */
        /* <DEDUP_REMOVED lines=9> */
[-C--:B------:R-:W-:Y:S01]  /*2bc0*/  FFMA.FTZ R17, R36, R32.reuse, R17 ;  /* 0x0000002024117223 */ /* 0x080fe20000010011 */
[----:B------:R-:W-:Y:S02]  /*2bd0*/  HADD2.F32 R16, -RZ, R20.H0_H0 ;  /* 0x20000014ff107230 */ /* 0x000fe40000004100 */
[----:B------:R-:W-:Y:S02]  /*2be0*/  HADD2.F32 R36, -RZ, R21.H1_H1 ;  /* 0x30000015ff247230 */ /* 0x000fe40000004100 */
[----:B------:R-:W-:Y:S01]  /*2bf0*/  FFMA.FTZ R11, R12, R32, R11 ;  /* 0x000000200c0b7223 */ /* 0x000fe2000001000b */
[----:B------:R-:W-:Y:S02]  /*2c00*/  HADD2.F32 R0, -RZ, R13.H0_H0 ;  /* 0x2000000dff007230 */ /* 0x000fe40000004100 */
        /* <DEDUP_REMOVED lines=68> */
.L_x_2390:
[----:B------:R-:W-:-:S05]  /*3050*/  MOV R11, UR17 ;  /* 0x00000011000b7c02 */ /* 0x000fca0008000f00 */
[----:B------:R-:W-:-:S05]  /*3060*/  IMAD.WIDE R94, R11, 0x4, R94 ;  /* 0x000000040b5e7825 */ /* 0x000fca00078e025e */
[----:B------:R-:W2:Y:S02]  /*3070*/  LDG.E.128.CONSTANT R12, desc[UR14][R94.64] ;  /* 0x0000000e5e0c7981 */ /* 0x000ea4000c1e9d00 */
[----:B--2---:R-:W-:Y:S02]  /*3080*/  SHF.R.U32.HI R19, RZ, 0x8, R13 ;  /* 0x00000008ff137819 */ /* 0x004fe4000001160d */
[----:B------:R-:W-:Y:S02]  /*3090*/  LOP3.LUT R18, R13, 0xf000f0, RZ, 0xc0, !PT ;  /* 0x00f000f00d127812 */ /* 0x000fe400078ec0ff */
[----:B------:R-:W-:Y:S02]  /*30a0*/  SHF.R.U32.HI R23, RZ, 0x8, R14 ;  /* 0x00000008ff177819 */ /* 0x000fe4000001160e */
[C---:B------:R-:W-:Y:S02]  /*30b0*/  LOP3.LUT R11, R12.reuse, 0xf000f, RZ, 0xc0, !PT ;  /* 0x000f000f0c0b7812 */ /* 0x040fe400078ec0ff */
[----:B------:R-:W-:-:S02]  /*30c0*/  LOP3.LUT R16, R12, 0xf000f0, RZ, 0xc0, !PT ;  /* 0x00f000f00c107812 */ /* 0x000fc400078ec0ff */
[C---:B------:R-:W-:Y:S02]  /*30d0*/  LOP3.LUT R20, R14.reuse, 0xf000f, RZ, 0xc0, !PT ;  /* 0x000f000f0e147812 */ /* 0x040fe400078ec0ff */
[C---:B------:R-:W-:Y:S02]  /*30e0*/  LOP3.LUT R25, R15.reuse, 0xf000f, RZ, 0xc0, !PT ;  /* 0x000f000f0f197812 */ /* 0x040fe400078ec0ff */
[----:B------:R-:W-:Y:S02]  /*30f0*/  LOP3.LUT R26, R15, 0xf000f0, RZ, 0xc0, !PT ;  /* 0x00f000f00f1a7812 */ /* 0x000fe400078ec0ff */
[----:B------:R-:W-:Y:S02]  /*3100*/  SHF.R.U32.HI R27, RZ, 0x8, R15 ;  /* 0x00000008ff1b7819 */ /* 0x000fe4000001160f */
[----:B------:R-:W-:Y:S02]  /*3110*/  SHF.R.U32.HI R12, RZ, 0x8, R12 ;  /* 0x00000008ff0c7819 */ /* 0x000fe4000001160c */
        /* <DEDUP_REMOVED lines=8> */
[C---:B------:R-:W-:Y:S01]  /*31a0*/  LOP3.LUT R13, R12.reuse, 0xf000f, RZ, 0xc0, !PT ;  /* 0x000f000f0c0d7812 */ /* 0x040fe200078ec0ff */
[----:B------:R-:W-:Y:S01]  /*31b0*/  HADD2 R22, R22, -1032, -1032 ;  /* 0xe408e40816167430 */ /* 0x000fe20000000000 */
[C---:B------:R-:W-:Y:S02]  /*31c0*/  LOP3.LUT R20, R27.reuse, 0xf000f, RZ, 0xc0, !PT ;  /* 0x000f000f1b147812 */ /* 0x040fe400078ec0ff */
        /* <DEDUP_REMOVED lines=27> */
[----:B------:R-:W-:-:S02]  /*3380*/  HADD2 R26, R13, -1032, -1032 ;  /* 0xe408e4080d1a7430 */ /* 0x000fc40000000000 */
[-C--:B------:R-:W-:Y:S02]  /*3390*/  HFMA2 R27, R12, R7.reuse.H1_H1, -72, -72 ;  /* 0xd480d4800c1b7431 */ /* 0x080fe40000060007 */
[----:B------:R-:W-:Y:S02]  /*33a0*/  HADD2 R28, R15, -1032, -1032 ;  /* 0xe408e4080f1c7430 */ /* 0x000fe40000000000 */
[----:B------:R-:W-:Y:S01]  /*33b0*/  HFMA2 R33, R34, R7.H1_H1, -72, -72 ;  /* 0xd480d48022217431 */ /* 0x000fe20000060007 */
[----:B------:R-:W-:Y:S06]  /*33c0*/  BRA.U !UP2, `(.L_x_2392) ;  /* 0x000000050a687547 */ /* 0x000fec000b800000 */
[----:B------:R-:W0:Y:S01]  /*33d0*/  LDS.64 R14, [UR10+0x10] ;  /* 0x0000100aff0e7984 */ /* 0x000e220008000a00 */
[--C-:B------:R-:W-:Y:S02]  /*33e0*/  HADD2.F32 R37, -RZ, R19.reuse.H0_H0 ;  /* 0x20000013ff257230 */ /* 0x100fe40000004100 */
        /* <DEDUP_REMOVED lines=88> */
.L_x_2392:
[----:B------:R-:W-:Y:S05]  /*3970*/  BRA.U !UP1, `(.L_x_2393) ;  /* 0x0000000909f07547 */ /* 0x000fea000b800000 */
[----:B------:R-:W-:-:S04]  /*3980*/  PRMT R11, R87, 0x9910, RZ ;  /* 0x00009910570b7816 */ /* 0x000fc800000000ff */
[----:B------:R-:W-:Y:S02]  /*3990*/  ISETP.NE.AND P1, PT, R11, RZ, PT ;  /* 0x000000ff0b00720c */ /* 0x000fe40003f25270 */
[----:B------:R-:W-:-:S04]  /*39a0*/  PRMT R11, R88, 0x9910, RZ ;  /* 0x00009910580b7816 */ /* 0x000fc800000000ff */
[----:B------:R-:W-:-:S07]  /*39b0*/  ISETP.NE.AND P0, PT, R11, RZ, PT ;  /* 0x000000ff0b00720c */ /* 0x000fce0003f05270 */
[----:B------:R-:W-:Y:S01]  /*39c0*/  VOTEU.ANY UP0, P1 ;  /* 0x0000000000ff7886 */ /* 0x000fe20000800100 */
[----:B------:R-:W-:-:S05]  /*39d0*/  UISETP.EQ.OR UP0, UPT, UR22, 0x2, !UP0 ;  /* 0x000000021600788c */ /* 0x000fca000c702670 */
        /* <DEDUP_REMOVED lines=91> */
.L_x_2394:
[----:B------:R-:W-:Y:S05]  /*3f90*/  BRA.U UP0, `(.L_x_2393) ;  /* 0x0000000500687547 */ /* 0x000fea000b800000 */
[----:B------:R-:W0:Y:S01]  /*3fa0*/  LDS.64 R12, [UR10+0x90] ;  /* 0x0000900aff0c7984 */ /* 0x000e220008000a00 */
[--C-:B------:R-:W-:Y:S02]  /*3fb0*/  HADD2.F32 R11, -RZ, R20.reuse.H0_H0 ;  /* 0x20000014ff0b7230 */ /* 0x100fe40000004100 */
[----:B------:R-:W-:Y:S01]  /*3fc0*/  HADD2.F32 R20, -RZ, R20.H1_H1 ;  /* 0x30000014ff147230 */ /* 0x000fe20000004100 */
[----:B------:R-:W1:Y:S01]  /*3fd0*/  LDS.64 R16, [UR10+0x98] ;  /* 0x0000980aff107984 */ /* 0x000e620008000a00 */
[--C-:B------:R-:W-:Y:S02]  /*3fe0*/  HADD2.F32 R14, -RZ, R24.reuse.H0_H0 ;  /* 0x20000018ff0e7230 */ /* 0x100fe40000004100 */
[----:B------:R-:W-:Y:S02]  /*3ff0*/  HADD2.F32 R38, -RZ, R19.H1_H1 ;  /* 0x30000013ff267230 */ /* 0x000fe40000004100 */
[----:B------:R-:W-:Y:S02]  /*4000*/  HADD2.F32 R24, -RZ, R24.H1_H1 ;  /* 0x30000018ff187230 */ /* 0x000fe40000004100 */
[----:B0-----:R-:W-:-:S02]  /*4010*/  HADD2.F32 R15, -RZ, R12.H0_H0 ;  /* 0x2000000cff0f7230 */ /* 0x001fc40000004100 */
        /* <DEDUP_REMOVED lines=9> */
[----:B------:R-:W-:Y:S01]  /*40b0*/  FFMA.FTZ R19, R38, R34, R19 ;  /* 0x0000002226137223 */ /* 0x000fe20000010013 */
[----:B------:R-:W-:Y:S02]  /*40c0*/  HADD2.F32 R12, -RZ, R18.H0_H0 ;  /* 0x20000012ff0c7230 */ /* 0x000fe40000004100 */
[-C--:B------:R-:W-:Y:S01]  /*40d0*/  FFMA.FTZ R13, R13, R15.reuse, RZ ;  /* 0x0000000f0d0d7223 */ /* 0x080fe200000100ff */
[----:B------:R-:W-:Y:S01]  /*40e0*/  FFMA.FTZ R15, R14, R15, RZ ;  /* 0x0000000f0e0f7223 */ /* 0x000fe200000100ff */
[----:B------:R-:W-:Y:S02]  /*40f0*/  HADD2.F32 R14, -RZ, R21.H0_H0 ;  /* 0x20000015ff0e7230 */ /* 0x000fe40000004100 */
        /* <DEDUP_REMOVED lines=40> */
[----:B------:R-:W-:Y:S01]  /*4380*/  FFMA.FTZ R12, R12, R14, R13 ;  /* 0x0000000e0c0c7223 */ /* 0x000fe2000001000d */
[----:B------:R-:W-:Y:S02]  /*4390*/  HADD2.F32 R17, -RZ, R17.H1_H1 ;  /* 0x30000011ff117230 */ /* 0x000fe40000004100 */
        /* <DEDUP_REMOVED lines=26> */
.L_x_2393:
        /* <DEDUP_REMOVED lines=146> */
.L_x_2395:
        /* <DEDUP_REMOVED lines=98> */
.L_x_2397:
        /* <DEDUP_REMOVED lines=91> */
.L_x_2396:
[----:B------:R-:W-:-:S05]  /*5a30*/  MOV R11, UR17 ;  /* 0x00000011000b7c02 */ /* 0x000fca0008000f00 */
[----:B------:R-:W-:-:S05]  /*5a40*/  IMAD.WIDE R94, R11, 0x4, R94 ;  /* 0x000000040b5e7825 */ /* 0x000fca00078e025e */
[----:B------:R-:W2:Y:S01]  /*5a50*/  LDG.E.128.CONSTANT R12, desc[UR14][R94.64] ;  /* 0x0000000e5e0c7981 */ /* 0x000ea2000c1e9d00 */
[----:B------:R-:W-:Y:S01]  /*5a60*/  MOV R27, UR17 ;  /* 0x00000011001b7c02 */ /* 0x000fe20008000f00 */
[----:B------:R-:W-:Y:S01]  /*5a70*/  UIADD3 UR4, UPT, UPT, UR10, 0x40, URZ ;  /* 0x000000400a047890 */ /* 0x000fe2000fffe0ff */
[C---:B--2---:R-:W-:Y:S02]  /*5a80*/  LOP3.LUT R17, R13.reuse, 0xf000f, RZ, 0xc0, !PT ;  /* 0x000f000f0d117812 */ /* 0x044fe400078ec0ff */
[----:B------:R-:W-:Y:S02]  /*5a90*/  LOP3.LUT R18, R13, 0xf000f0, RZ, 0xc0, !PT ;  /* 0x00f000f00d127812 */ /* 0x000fe400078ec0ff */
[----:B------:R-:W-:Y:S02]  /*5aa0*/  SHF.R.U32.HI R26, RZ, 0x8, R13 ;  /* 0x00000008ff1a7819 */ /* 0x000fe4000001160d */
[C---:B------:R-:W-:Y:S02]  /*5ab0*/  LOP3.LUT R11, R12.reuse, 0xf000f, RZ, 0xc0, !PT ;  /* 0x000f000f0c0b7812 */ /* 0x040fe400078ec0ff */
[----:B------:R-:W-:-:S02]  /*5ac0*/  LOP3.LUT R16, R12, 0xf000f0, RZ, 0xc0, !PT ;  /* 0x00f000f00c107812 */ /* 0x000fc400078ec0ff */
[C---:B------:R-:W-:Y:S02]  /*5ad0*/  LOP3.LUT R13, R14.reuse, 0xf000f0, RZ, 0xc0, !PT ;  /* 0x00f000f00e0d7812 */ /* 0x040fe400078ec0ff */
        /* <DEDUP_REMOVED lines=14> */
[----:B------:R-:W-:Y:S01]  /*5bc0*/  LOP3.LUT R30, R18, 0x64006400, RZ, 0xfc, !PT ;  /* 0x64006400121e7812 */ /* 0x000fe200078efcff */
        /* <DEDUP_REMOVED lines=14> */
[-C--:B------:R-:W-:Y:S01]  /*5cb0*/  HFMA2 R25, R34, R7.reuse.H1_H1, -72, -72 ;  /* 0xd480d48022197431 */ /* 0x080fe20000060007 */
[----:B------:R-:W-:Y:S01]  /*5cc0*/  LOP3.LUT R17, R17, 0x64006400, RZ, 0xfc, !PT ;  /* 0x6400640011117812 */ /* 0x000fe200078efcff */
[----:B------:R-:W-:Y:S01]  /*5cd0*/  HFMA2 R18, R16, R7.H1_H1, -72, -72 ;  /* 0xd480d48010127431 */ /* 0x000fe20000060007 */
        /* <DEDUP_REMOVED lines=12> */
[----:B------:R-:W-:Y:S02]  /*5da0*/  HADD2 R33, R33, -1032, -1032 ;  /* 0xe408e40821217430 */ /* 0x000fe40000000000 */
[----:B------:R-:W-:Y:S01]  /*5db0*/  HADD2 R34, R13, -1032, -1032 ;  /* 0xe408e4080d227430 */ /* 0x000fe20000000000 */
[----:B------:R-:W-:Y:S06]  /*5dc0*/  BRA.U !UP2, `(.L_x_2398) ;  /* 0x000000050a687547 */ /* 0x000fec000b800000 */
        /* <DEDUP_REMOVED lines=90> */
.L_x_2398:
[----:B------:R-:W-:Y:S01]  /*6370*/  IMAD.WIDE R94, R27, 0x4, R94 ;  /* 0x000000041b5e7825 */ /* 0x000fe200078e025e */
[----:B------:R-:W-:Y:S01]  /*6380*/  UMOV UR5, UR8 ;  /* 0x0000000800057c82 */ /* 0x000fe20008000000 */
        /* <DEDUP_REMOVED lines=25> */
[----:B------:R-:W-:Y:S02]  /*6520*/  HADD2.F32 R11, -RZ, R18.H0_H0 ;  /* 0x20000012ff0b7230 */ /* 0x000fe40000004100 */
[----:B------:R-:W-:Y:S01]  /*6530*/  FFMA.FTZ R12, R41, R27, R12 ;  /* 0x0000001b290c7223 */ /* 0x000fe2000001000c */
[----:B------:R-:W-:Y:S02]  /*6540*/  HADD2.F32 R41, -RZ, R30.H1_H1 ;  /* 0x3000001eff297230 */ /* 0x000fe40000004100 */
        /* <DEDUP_REMOVED lines=70> */
.L_x_2399:
[----:B------:R-:W-:Y:S01]  /*69b0*/  UMOV UR5, UR8 ;  /* 0x0000000800057c82 */ /* 0x000fe20008000000 */
[----:B------:R-:W-:Y:S05]  /*69c0*/  BRA.U UP0, `(.L_x_2388) ;  /* 0x00000005006c7547 */ /* 0x000fea000b800000 */
[----:B------:R-:W0:Y:S01]  /*69d0*/  LDS.64 R12, [UR10+0xb0] ;  /* 0x0000b00aff0c7984 */ /* 0x000e220008000a00 */
[--C-:B------:R-:W-:Y:S01]  /*69e0*/  HADD2.F32 R11, -RZ, R29.reuse.H0_H0 ;  /* 0x2000001dff0b7230 */ /* 0x100fe20000004100 */
[----:B------:R-:W-:Y:S01]  /*69f0*/  UMOV UR5, UR8 ;  /* 0x0000000800057c82 */ /* 0x000fe20008000000 */
[----:B------:R-:W-:Y:S01]  /*6a00*/  HADD2.F32 R14, -RZ, R30.H0_H0 ;  /* 0x2000001eff0e7230 */ /* 0x000fe20000004100 */
        /* <DEDUP_REMOVED lines=13> */
[----:B------:R-:W-:-:S02]  /*6ae0*/  HADD2.F32 R11, -RZ, R18.H0_H0 ;  /* 0x20000012ff0b7230 */ /* 0x000fc40000004100 */
[----:B------:R-:W-:Y:S01]  /*6af0*/  FFMA.FTZ R12, R37, R27, R12 ;  /* 0x0000001b250c7223 */ /* 0x000fe2000001000c */
[----:B------:R-:W-:Y:S02]  /*6b00*/  HADD2.F32 R37, -RZ, R30.H1_H1 ;  /* 0x3000001eff257230 */ /* 0x000fe40000004100 */
[----:B------:R-:W-:Y:S01]  /*6b10*/  FFMA.FTZ R38, R13, R15, RZ ;  /* 0x0000000f0d267223 */ /* 0x000fe200000100ff */
        /* <DEDUP_REMOVED lines=44> */
[----:B------:R-:W-:-:S02]  /*6de0*/  HADD2.F32 R13, -RZ, R24.H1_H1 ;  /* 0x30000018ff0d7230 */ /* 0x000fc40000004100 */
[-C--:B------:R-:W-:Y:S01]  /*6df0*/  FFMA.FTZ R18, R18, R14.reuse, R15 ;  /* 0x0000000e12127223 */ /* 0x080fe2000001000f */
[----:B------:R-:W-:Y:S02]  /*6e00*/  HADD2.F32 R20, -RZ, R25.H0_H0 ;  /* 0x20000019ff147230 */ /* 0x000fe40000004100 */
        /* <DEDUP_REMOVED lines=23> */
.L_x_2388:
[----:B------:R-:W-:-:S04]  /*6f80*/  UISETP.LT.AND UP0, UPT, UR7, UR20, UPT ;  /* 0x000000140700728c */ /* 0x000fc8000bf01270 */
[----:B------:R-:W-:-:S04]  /*6f90*/  USEL UR8, UR7, UR20, UP0 ;  /* 0x0000001407087287 */ /* 0x000fc80008000000 */
[----:B------:R-:W-:-:S09]  /*6fa0*/  UISETP.GT.AND UP0, UPT, UR8, UR5, UPT ;  /* 0x000000050800728c */ /* 0x000fd2000bf04270 */
[----:B------:R-:W-:Y:S05]  /*6fb0*/  BRA.U !UP0, `(.L_x_2400) ;  /* 0x0000001d08bc7547 */ /* 0x000fea000b800000 */
[----:B------:R-:W-:Y:S01]  /*6fc0*/  PRMT R11, R87, 0x9910, RZ ;  /* 0x00009910570b7816 */ /* 0x000fe200000000ff */
[----:B------:R-:W-:Y:S01]  /*6fd0*/  UISETP.LT.U32.AND UP0, UPT, UR7, UR20, UPT ;  /* 0x000000140700728c */ /* 0x000fe2000bf01070 */
[----:B------:R-:W0:Y:S02]  /*6fe0*/  LDCU UR17, c[0x0][0x3ac] ;  /* 0x00007580ff1177ac */ /* 0x000e240008000800 */
[----:B------:R-:W-:Y:S01]  /*6ff0*/  ISETP.NE.AND P0, PT, R11, RZ, PT ;  /* 0x000000ff0b00720c */ /* 0x000fe20003f05270 */
[----:B------:R-:W-:Y:S01]  /*7000*/  USEL UR8, UR7, UR20, UP0 ;  /* 0x0000001407087287 */ /* 0x000fe20008000000 */
[----:B------:R-:W1:Y:S11]  /*7010*/  LDCU UR6, c[0x0][0x3a8] ;  /* 0x00007500ff0677ac */ /* 0x000e760008000800 */
[----:B------:R-:W-:Y:S01]  /*7020*/  VOTEU.ANY UP0, P0 ;  /* 0x0000000000ff7886 */ /* 0x000fe20000000100 */
[----:B------:R-:W-:-:S11]  /*7030*/  UISETP.EQ.OR UP0, UPT, UR22, 0x2, !UP0 ;  /* 0x000000021600788c */ /* 0x000fd6000c702670 */
.L_x_2404:
[----:B0-----:R-:W-:Y:S01]  /*7040*/  MOV R25, UR17 ;  /* 0x0000001100197c02 */ /* 0x001fe20008000f00 */
[----:B------:R-:W2:Y:S01]  /*7050*/  LDG.E.128.CONSTANT R20, desc[UR14][R94.64] ;  /* 0x0000000e5e147981 */ /* 0x000ea2000c1e9d00 */
[----:B------:R-:W-:-:S03]  /*7060*/  MOV R91, UR17 ;  /* 0x00000011005b7c02 */ /* 0x000fc60008000f00 */
[----:B------:R-:W-:-:S05]  /*7070*/  IMAD.WIDE R24, R25, 0x4, R94 ;  /* 0x0000000419187825 */ /* 0x000fca00078e025e */
[----:B------:R-:W3:Y:S01]  /*7080*/  LDG.E.128.CONSTANT R16, desc[UR14][R24.64] ;  /* 0x0000000e18107981 */ /* 0x000ee2000c1e9d00 */
[----:B------:R-:W-:-:S05]  /*7090*/  IMAD.WIDE R90, R91, 0x4, R24 ;  /* 0x000000045b5a7825 */ /* 0x000fca00078e0218 */
[----:B-----5:R-:W4:Y:S01]  /*70a0*/  LDG.E.128.CONSTANT R12, desc[UR14][R90.64] ;  /* 0x0000000e5a0c7981 */ /* 0x020f22000c1e9d00 */
[----:B------:R-:W-:Y:S01]  /*70b0*/  HFMA2 R34, -RZ, RZ, 0, 0.125 ;  /* 0x00003000ff227431 */ /* 0x000fe200000001ff */
[----:B------:R-:W-:Y:S01]  /*70c0*/  MOV R42, 0x2400 ;  /* 0x00002400002a7802 */ /* 0x000fe20000000f00 */
[----:B------:R-:W1:Y:S01]  /*70d0*/  S2UR UR21, SR_CTAID.Y ;  /* 0x00000000001579c3 */ /* 0x000e620000002600 */
[----:B------:R-:W-:Y:S02]  /*70e0*/  UISETP.NE.AND UP1, UPT, UR23, URZ, UPT ;  /* 0x000000ff1700728c */ /* 0x000fe4000bf25270 */
[----:B-1----:R-:W-:-:S04]  /*70f0*/  UIMAD UR22, UR21, -0x3, UR6 ;  /* 0xfffffffd151678a4 */ /* 0x002fc8000f8e0206 */
[----:B------:R-:W-:Y:S01]  /*7100*/  UISETP.NE.AND UP2, UPT, UR22, 0x1, UPT ;  /* 0x000000011600788c */ /* 0x000fe2000bf45270 */
[----:B--2---:R-:W-:Y:S02]  /*7110*/  SHF.R.U32.HI R43, RZ, 0xf, R23 ;  /* 0x0000000fff2b7819 */ /* 0x004fe40000011617 */
[----:B------:R-:W-:Y:S02]  /*7120*/  SHF.R.U32.HI R36, RZ, 0xf, R21 ;  /* 0x0000000fff247819 */ /* 0x000fe40000011615 */
[C---:B------:R-:W-:Y:S02]  /*7130*/  LOP3.LUT R29, R20.reuse, 0x70007, RZ, 0xc0, !PT ;  /* 0x00070007141d7812 */ /* 0x040fe400078ec0ff */
[----:B------:R-:W-:Y:S02]  /*7140*/  LOP3.LUT R33, R20, 0x380038, RZ, 0xc0, !PT ;  /* 0x0038003814217812 */ /* 0x000fe400078ec0ff */
[--C-:B------:R-:W-:Y:S02]  /*7150*/  SHF.R.U32.HI R28, RZ, 0x6, R20.reuse ;  /* 0x00000006ff1c7819 */ /* 0x100fe40000011614 */
[----:B------:R-:W-:-:S02]  /*7160*/  SHF.R.U32.HI R30, RZ, 0xf, R20 ;  /* 0x0000000fff1e7819 */ /* 0x000fc40000011614 */
[C---:B------:R-:W-:Y:S02]  /*7170*/  LOP3.LUT R54, R21.reuse, 0x70007, RZ, 0xc0, !PT ;  /* 0x0007000715367812 */ /* 0x040fe400078ec0ff */
[----:B------:R-:W-:Y:S02]  /*7180*/  LOP3.LUT R35, R21, 0x380038, RZ, 0xc0, !PT ;  /* 0x0038003815237812 */ /* 0x000fe400078ec0ff */
[----:B------:R-:W-:Y:S02]  /*7190*/  SHF.R.U32.HI R53, RZ, 0x6, R21 ;  /* 0x00000006ff357819 */ /* 0x000fe40000011615 */
[C---:B---3--:R-:W-:Y:S02]  /*71a0*/  LOP3.LUT R20, R16.reuse, 0x70007, RZ, 0xc0, !PT ;  /* 0x0007000710147812 */ /* 0x048fe400078ec0ff */
        /* <DEDUP_REMOVED lines=9> */
[C---:B------:R-:W-:Y:S02]  /*7240*/  LOP3.LUT R56, R22.reuse, 0x70007, RZ, 0xc0, !PT ;  /* 0x0007000716387812 */ /* 0x040fe400078ec0ff */
[----:B------:R-:W-:Y:S02]  /*7250*/  LOP3.LUT R38, R22, 0x380038, RZ, 0xc0, !PT ;  /* 0x0038003816267812 */ /* 0x000fe400078ec0ff */
[--C-:B------:R-:W-:Y:S02]  /*7260*/  SHF.R.U32.HI R55, RZ, 0x6, R22.reuse ;  /* 0x00000006ff377819 */ /* 0x100fe40000011616 */
[----:B------:R-:W-:Y:S02]  /*7270*/  SHF.R.U32.HI R39, RZ, 0xf, R22 ;  /* 0x0000000fff277819 */ /* 0x000fe40000011616 */
[----:B------:R-:W-:-:S02]  /*7280*/  LOP3.LUT R57, R23, 0x70007, RZ, 0xc0, !PT ;  /* 0x0007000717397812 */ /* 0x000fc400078ec0ff */
[----:B------:R-:W-:Y:S02]  /*7290*/  LOP3.LUT R41, R23, 0x380038, RZ, 0xc0, !PT ;  /* 0x0038003817297812 */ /* 0x000fe400078ec0ff */
[----:B------:R-:W-:Y:S02]  /*72a0*/  SHF.R.U32.HI R61, RZ, 0x6, R23 ;  /* 0x00000006ff3d7819 */ /* 0x000fe40000011617 */
[----:B------:R-:W-:Y:S02]  /*72b0*/  SHF.R.U32.HI R37, RZ, 0xe, R17 ;  /* 0x0000000eff257819 */ /* 0x000fe40000011611 */
[----:B------:R-:W-:Y:S02]  /*72c0*/  LOP3.LUT R18, R36, 0x10001, RZ, 0xc0, !PT ;  /* 0x0001000124127812 */ /* 0x000fe400078ec0ff */
[C---:B------:R-:W-:Y:S02]  /*72d0*/  LOP3.LUT R22, R17.reuse, 0x70007, RZ, 0xc0, !PT ;  /* 0x0007000711167812 */ /* 0x040fe400078ec0ff */
[----:B------:R-:W-:-:S02]  /*72e0*/  LOP3.LUT R11, R17, 0x380038, RZ, 0xc0, !PT ;  /* 0x00380038110b7812 */ /* 0x000fc400078ec0ff */
[----:B------:R-:W-:Y:S02]  /*72f0*/  SHF.R.U32.HI R23, RZ, 0x6, R17 ;  /* 0x00000006ff177819 */ /* 0x000fe40000011611 */
[C---:B------:R-:W-:Y:S02]  /*7300*/  LOP3.LUT R26, R19.reuse, 0x70007, RZ, 0xc0, !PT ;  /* 0x00070007131a7812 */ /* 0x040fe400078ec0ff */
[----:B------:R-:W-:Y:S02]  /*7310*/  LOP3.LUT R17, R19, 0x380038, RZ, 0xc0, !PT ;  /* 0x0038003813117812 */ /* 0x000fe400078ec0ff */
[----:B------:R-:W-:Y:S02]  /*7320*/  SHF.R.U32.HI R27, RZ, 0x6, R19 ;  /* 0x00000006ff1b7819 */ /* 0x000fe40000011613 */
[----:B------:R-:W-:Y:S02]  /*7330*/  LOP3.LUT R19, R43, 0x20002, R44, 0xf8, !PT ;  /* 0x000200022b137812 */ /* 0x000fe400078ef82c */
[----:B------:R-:W-:-:S02]  /*7340*/  LOP3.LUT R37, R18, 0x20002, R37, 0xf8, !PT ;  /* 0x0002000212257812 */ /* 0x000fc400078ef825 */
[----:B----4-:R-:W-:Y:S02]  /*7350*/  SHF.R.U32.HI R44, RZ, 0xd, R13 ;  /* 0x0000000dff2c7819 */ /* 0x010fe4000001160d */
[----:B------:R-:W-:Y:S02]  /*7360*/  LOP3.LUT R30, R30, 0x10001, RZ, 0xc0, !PT ;  /* 0x000100011e1e7812 */ /* 0x000fe400078ec0ff */
[----:B------:R-:W-:Y:S02]  /*7370*/  LOP3.LUT R44, R37, 0x40004, R44, 0xf8, !PT ;  /* 0x00040004252c7812 */ /* 0x000fe400078ef82c */
[----:B------:R-:W-:Y:S02]  /*7380*/  LOP3.LUT R37, R61, 0x380038, RZ, 0xc0, !PT ;  /* 0x003800383d257812 */ /* 0x000fe400078ec0ff */
[----:B------:R-:W-:Y:S02]  /*7390*/  LOP3.LUT R36, R30, 0x20002, R31, 0xf8, !PT ;  /* 0x000200021e247812 */ /* 0x000fe400078ef81f */
[----:B------:R-:W-:-:S02]  /*73a0*/  LOP3.LUT R30, R12, 0x70007, RZ, 0xc0, !PT ;  /* 0x000700070c1e7812 */ /* 0x000fc400078ec0ff */
[----:B------:R-:W-:Y:S02]  /*73b0*/  LOP3.LUT R18, R12, 0x380038, RZ, 0xc0, !PT ;  /* 0x003800380c127812 */ /* 0x000fe400078ec0ff */
[--C-:B------:R-:W-:Y:S02]  /*73c0*/  SHF.R.U32.HI R31, RZ, 0x6, R12.reuse ;  /* 0x00000006ff1f7819 */ /* 0x100fe4000001160c */
[----:B------:R-:W-:Y:S02]  /*73d0*/  SHF.R.U32.HI R43, RZ, 0xd, R12 ;  /* 0x0000000dff2b7819 */ /* 0x000fe4000001160c */
[----:B------:R-:W-:Y:S02]  /*73e0*/  LOP3.LUT R37, R37, 0x64006400, RZ, 0xfc, !PT ;  /* 0x6400640025257812 */ /* 0x000fe400078efcff */
[C---:B------:R-:W-:Y:S02]  /*73f0*/  LOP3.LUT R48, R13.reuse, 0x70007, RZ, 0xc0, !PT ;  /* 0x000700070d307812 */ /* 0x040fe400078ec0ff */
[----:B------:R-:W-:Y:S01]  /*7400*/  LOP3.LUT R12, R13, 0x380038, RZ, 0xc0, !PT ;  /* 0x003800380d0c7812 */ /* 0x000fe200078ec0ff */
[----:B------:R-:W-:Y:S01]  /*7410*/  HFMA2 R58, R37, R34.H0_H0, -132, -132 ;  /* 0xd820d820253a7431 */ /* 0x000fe20000040022 */
[----:B------:R-:W-:-:S02]  /*7420*/  SHF.R.U32.HI R47, RZ, 0x6, R13 ;  /* 0x00000006ff2f7819 */ /* 0x000fc4000001160d */
[----:B------:R-:W-:Y:S02]  /*7430*/  SHF.R.U32.HI R46, RZ, 0xd, R15 ;  /* 0x0000000dff2e7819 */ /* 0x000fe4000001160f */
[C---:B------:R-:W-:Y:S02]  /*7440*/  LOP3.LUT R50, R14.reuse, 0x70007, RZ, 0xc0, !PT ;  /* 0x000700070e327812 */ /* 0x040fe400078ec0ff */
[----:B------:R-:W-:Y:S02]  /*7450*/  LOP3.LUT R13, R14, 0x380038, RZ, 0xc0, !PT ;  /* 0x003800380e0d7812 */ /* 0x000fe400078ec0ff */
[--C-:B------:R-:W-:Y:S02]  /*7460*/  SHF.R.U32.HI R49, RZ, 0x6, R14.reuse ;  /* 0x00000006ff317819 */ /* 0x100fe4000001160e */
[----:B------:R-:W-:Y:S02]  /*7470*/  SHF.R.U32.HI R45, RZ, 0xd, R14 ;  /* 0x0000000dff2d7819 */ /* 0x000fe4000001160e */
[----:B------:R-:W-:-:S02]  /*7480*/  LOP3.LUT R52, R15, 0x70007, RZ, 0xc0, !PT ;  /* 0x000700070f347812 */ /* 0x000fc400078ec0ff */
[----:B------:R-:W-:Y:S02]  /*7490*/  LOP3.LUT R14, R15, 0x380038, RZ, 0xc0, !PT ;  /* 0x003800380f0e7812 */ /* 0x000fe400078ec0ff */
[----:B------:R-:W-:Y:S02]  /*74a0*/  SHF.R.U32.HI R51, RZ, 0x6, R15 ;  /* 0x00000006ff337819 */ /* 0x000fe4000001160f */
[----:B------:R-:W-:Y:S02]  /*74b0*/  LOP3.LUT R41, R41, 0x64006400, RZ, 0xfc, !PT ;  /* 0x6400640029297812 */ /* 0x000fe400078efcff */
[----:B------:R-:W-:Y:S02]  /*74c0*/  LOP3.LUT R15, R28, 0x380038, RZ, 0xc0, !PT ;  /* 0x003800381c0f7812 */ /* 0x000fe400078ec0ff */
[----:B------:R-:W-:Y:S01]  /*74d0*/  LOP3.LUT R46, R19, 0x40004, R46, 0xf8, !PT ;  /* 0x00040004132e7812 */ /* 0x000fe200078ef82e */
[----:B------:R-:W-:Y:S01]  /*74e0*/  HFMA2 R74, R41, R34.H0_H0, -132, -132 ;  /* 0xd820d820294a7431 */ /* 0x000fe20000040022 */
[----:B------:R-:W-:-:S02]  /*74f0*/  LOP3.LUT R33, R33, 0x64006400, RZ, 0xfc, !PT ;  /* 0x6400640021217812 */ /* 0x000fc400078efcff */
[----:B------:R-:W-:Y:S02]  /*7500*/  LOP3.LUT R35, R35, 0x64006400, RZ, 0xfc, !PT ;  /* 0x6400640023237812 */ /* 0x000fe400078efcff */
        /* <DEDUP_REMOVED lines=13> */
[----:B------:R-:W-:Y:S01]  /*75e0*/  LOP3.LUT R43, R36, 0x40004, R43, 0xf8, !PT ;  /* 0x00040004242b7812 */ /* 0x000fe200078ef82b */
[----:B------:R-:W-:Y:S01]  /*75f0*/  HFMA2 R59, R59, R34.H0_H0, -132, -132 ;  /* 0xd820d8203b3b7431 */ /* 0x000fe20000040022 */
        /* <DEDUP_REMOVED lines=40> */
[----:B------:R-:W-:Y:S01]  /*7880*/  LOP3.LUT R11, R11, 0x64006400, RZ, 0xfc, !PT ;  /* 0x640064000b0b7812 */ /* 0x000fe200078efcff */
[----:B------:R-:W-:Y:S01]  /*7890*/  HFMA2 R68, R37, R42.H0_H0, -20, -20 ;  /* 0xcd00cd0025447431 */ /* 0x000fe2000004002a */
[----:B------:R-:W-:Y:S01]  /*78a0*/  LOP3.LUT R19, R12, 0x64006400, RZ, 0xfc, !PT ;  /* 0x640064000c137812 */ /* 0x000fe200078efcff */
[-C--:B------:R-:W-:Y:S01]  /*78b0*/  HFMA2 R12, R33, R34.reuse.H0_H0, -132, -132 ;  /* 0xd820d820210c7431 */ /* 0x080fe20000040022 */
[----:B------:R-:W-:Y:S01]  /*78c0*/  LOP3.LUT R35, R35, 0x64006400, RZ, 0xfc, !PT ;  /* 0x6400640023237812 */ /* 0x000fe200078efcff */
[----:B------:R-:W-:Y:S01]  /*78d0*/  HFMA2 R33, R63, R34.H0_H0, -132, -132 ;  /* 0xd820d8203f217431 */ /* 0x000fe20000040022 */
        /* <DEDUP_REMOVED lines=128> */
[-C--:B------:R-:W-:Y:S02]  /*80e0*/  HFMA2 R20, R67, R21.reuse, R29 ;  /* 0x0000001543147231 */ /* 0x080fe4000000001d */
[-C--:B------:R-:W-:Y:S02]  /*80f0*/  HFMA2 R30, R71, R21.reuse, R30 ;  /* 0x00000015471e7231 */ /* 0x080fe4000000001e */
[----:B------:R-:W-:Y:S02]  /*8100*/  HFMA2 R20, R66, R22, R20 ;  /* 0x0000001642147231 */ /* 0x000fe40000000014 */
[----:B------:R-:W-:Y:S02]  /*8110*/  HFMA2 R28, R63, R21, R28 ;  /* 0x000000153f1c7231 */ /* 0x000fe4000000001c */
[----:B------:R-:W-:-:S02]  /*8120*/  HFMA2 R20, R43, R23, R20 ;  /* 0x000000172b147231 */ /* 0x000fc40000000014 */
[-C--:B------:R-:W-:Y:S02]  /*8130*/  HFMA2 R30, R70, R22.reuse, R30 ;  /* 0x00000016461e7231 */ /* 0x080fe4000000001e */
[----:B------:R-:W-:Y:S02]  /*8140*/  HFMA2 R21, R62, R22, R28 ;  /* 0x000000163e157231 */ /* 0x000fe4000000001c */
[-C--:B------:R-:W-:Y:S02]  /*8150*/  HFMA2 R22, R69, R23.reuse, R30 ;  /* 0x0000001745167231 */ /* 0x080fe4000000001e */
[----:B------:R-:W1:Y:S01]  /*8160*/  LDS.128 R28, [UR4+0x30] ;  /* 0x00003004ff1c7984 */ /* 0x000e620008000c00 */
        /* <DEDUP_REMOVED lines=19> */
[-C--:B------:R-:W-:Y:S02]  /*82a0*/  HFMA2 R21, R56, R28.reuse, R21 ;  /* 0x0000001c38157231 */ /* 0x080fe40000000015 */
[----:B------:R-:W-:-:S02]  /*82b0*/  HFMA2 R89, R57, R28, R89 ;  /* 0x0000001c39597231 */ /* 0x000fc40000000059 */
        /* <DEDUP_REMOVED lines=20> */
.L_x_2401:
[----:B------:R-:W-:Y:S02]  /*8400*/  MOV R92, R94 ;  /* 0x0000005e005c7202 */ /* 0x000fe40000000f00 */
[----:B------:R-:W-:Y:S01]  /*8410*/  MOV R93, R95 ;  /* 0x0000005f005d7202 */ /* 0x000fe20000000f00 */
[----:B------:R-:W-:Y:S06]  /*8420*/  BRA.U !UP2, `(.L_x_2402) ;  /* 0x000000090a807547 */ /* 0x000fec000b800000 */
        /* <DEDUP_REMOVED lines=24> */
[----:B------:R-:W-:Y:S02]  /*85b0*/  HFMA2 R30, R83, R31, R26 ;  /* 0x0000001f531e7231 */ /* 0x000fe4000000001a */
[----:B------:R-:W-:Y:S01]  /*85c0*/  HFMA2 R89, R61, R21, R89 ;  /* 0x000000153d597231 */ /* 0x000fe20000000059 */
[----:B------:R-:W0:Y:S01]  /*85d0*/  LDS.128 R24, [UR4+0x60] ;  /* 0x00006004ff187984 */ /* 0x000e220008000c00 */
[----:B------:R-:W-:Y:S02]  /*85e0*/  HFMA2 R28, R65, R31, R28 ;  /* 0x0000001f411c7231 */ /* 0x000fe4000000001c */
        /* <DEDUP_REMOVED lines=10> */
[-C--:B------:R-:W-:Y:S01]  /*8690*/  HFMA2 R22, R45, R23.reuse, R22 ;  /* 0x000000172d167231 */ /* 0x080fe20000000016 */
        /* <DEDUP_REMOVED lines=42> */
.L_x_2403:
[----:B------:R-:W-:Y:S05]  /*8940*/  BRA.U UP0, `(.L_x_2402) ;  /* 0x0000000500387547 */ /* 0x000fea000b800000 */
        /* <DEDUP_REMOVED lines=78> */
.L_x_2402:
[----:B------:R-:W-:Y:S01]  /*8e30*/  UIADD3 UR5, UPT, UPT, UR5, 0x20, URZ ;  /* 0x0000002005057890 */ /* 0x000fe2000fffe0ff */
[----:B------:R-:W-:Y:S01]  /*8e40*/  MOV R95, UR17 ;  /* 0x00000011005f7c02 */ /* 0x000fe20008000f00 */
[----:B------:R-:W-:Y:S02]  /*8e50*/  UIADD3 UR4, UPT, UPT, UR4, 0x40, URZ ;  /* 0x0000004004047890 */ /* 0x000fe4000fffe0ff */
[----:B------:R-:W-:Y:S02]  /*8e60*/  UISETP.GE.AND UP1, UPT, UR5, UR8, UPT ;  /* 0x000000080500728c */ /* 0x000fe4000bf26270 */
[----:B------:R-:W-:-:S07]  /*8e70*/  IMAD.WIDE R94, R95, 0x4, R90 ;  /* 0x000000045f5e7825 */ /* 0x000fce00078e025a */
[----:B------:R-:W-:Y:S05]  /*8e80*/  BRA.U !UP1, `(.L_x_2404) ;  /* 0xffffffe1096c7547 */ /* 0x000fea000b83ffff */
[----:B------:R-:W-:-:S05]  /*8e90*/  MOV R95, UR17 ;  /* 0x00000011005f7c02 */ /* 0x000fca0008000f00 */
[----:B------:R-:W-:-:S07]  /*8ea0*/  IMAD.WIDE R94, R95, 0xc, R92 ;  /* 0x0000000c5f5e7825 */ /* 0x000fce00078e025c */
.L_x_2400:
[----:B------:R-:W0:Y:S02]  /*8eb0*/  LDCU UR8, c[0x0][0x3dc] ;  /* 0x00007b80ff0877ac */ /* 0x000e240008000800 */
[----:B0-----:R-:W-:-:S04]  /*8ec0*/  UISETP.LT.AND UP0, UPT, UR7, UR8, UPT ;  /* 0x000000080700728c */ /* 0x001fc8000bf01270 */
[----:B------:R-:W-:-:S04]  /*8ed0*/  USEL UR7, UR7, UR8, UP0 ;  /* 0x0000000807077287 */ /* 0x000fc80008000000 */
[----:B------:R-:W-:-:S09]  /*8ee0*/  UISETP.GT.AND UP0, UPT, UR7, UR5, UPT ;  /* 0x000000050700728c */ /* 0x000fd2000bf04270 */
[----:B------:R-:W-:Y:S05]  /*8ef0*/  BRA.U !UP0, `(.L_x_2405) ;  /* 0x0000001108147547 */ /* 0x000fea000b800000 */
[----:B------:R-:W-:Y:S01]  /*8f00*/  PRMT R11, R87, 0x9910, RZ ;  /* 0x00009910570b7816 */ /* 0x000fe200000000ff */
[----:B------:R-:W0:Y:S03]  /*8f10*/  LDCU UR17, c[0x0][0x3ac] ;  /* 0x00007580ff1177ac */ /* 0x000e260008000800 */
[----:B------:R-:W-:Y:S01]  /*8f20*/  ISETP.NE.AND P0, PT, R11, RZ, PT ;  /* 0x000000ff0b00720c */ /* 0x000fe20003f05270 */
[----:B------:R-:W1:Y:S01]  /*8f30*/  LDCU UR6, c[0x0][0x3a8] ;  /* 0x00007500ff0677ac */ /* 0x000e620008000800 */
[----:B------:R-:W-:-:S11]  /*8f40*/  UIADD3 UR4, UPT, UPT, UR4, 0x50, URZ ;  /* 0x0000005004047890 */ /* 0x000fd6000fffe0ff */
[----:B------:R-:W-:Y:S01]  /*8f50*/  VOTEU.ANY UP0, P0 ;  /* 0x0000000000ff7886 */ /* 0x000fe20000000100 */
[----:B------:R-:W-:-:S11]  /*8f60*/  UISETP.EQ.OR UP0, UPT, UR22, 0x2, !UP0 ;  /* 0x000000021600788c */ /* 0x000fd6000c702670 */
.L_x_2409:
[----:B-----5:R-:W2:Y:S01]  /*8f70*/  LDG.E.128.CONSTANT R12, desc[UR14][R94.64] ;  /* 0x0000000e5e0c7981 */ /* 0x020ea2000c1e9d00 */
[----:B------:R-:W-:Y:S01]  /*8f80*/  MOV R16, 0x2400 ;  /* 0x0000240000107802 */ /* 0x000fe20000000f00 */
[----:B------:R-:W-:Y:S01]  /*8f90*/  HFMA2 R34, -RZ, RZ, 0, 0.0625 ;  /* 0x00002c00ff227431 */ /* 0x000fe200000001ff */
[----:B------:R-:W-:Y:S01]  /*8fa0*/  MOV R11, 0x3400 ;  /* 0x00003400000b7802 */ /* 0x000fe20000000f00 */
[----:B------:R-:W-:Y:S01]  /*8fb0*/  UISETP.NE.AND UP2, UPT, UR23, URZ, UPT ;  /* 0x000000ff1700728c */ /* 0x000fe2000bf45270 */
[----:B------:R-:W-:Y:S01]  /*8fc0*/  PRMT R7, R7, 0x5410, R16 ;  /* 0x0000541007077816 */ /* 0x000fe20000000010 */
[----:B-1----:R-:W-:Y:S01]  /*8fd0*/  UIMAD UR8, UR21, -0x3, UR6 ;  /* 0xfffffffd150878a4 */ /* 0x002fe2000f8e0206 */
        /* <DEDUP_REMOVED lines=22> */
[C---:B------:R-:W-:Y:S02]  /*9140*/  LOP3.LUT R27, R12.reuse, 0x300030, RZ, 0xc0, !PT ;  /* 0x003000300c1b7812 */ /* 0x040fe400078ec0ff */
[----:B------:R-:W-:Y:S02]  /*9150*/  LOP3.LUT R35, R12, 0xc000c0, RZ, 0xc0, !PT ;  /* 0x00c000c00c237812 */ /* 0x000fe400078ec0ff */
[----:B------:R-:W-:Y:S02]  /*9160*/  LOP3.LUT R21, R13, 0xc000c, RZ, 0xc0, !PT ;  /* 0x000c000c0d157812 */ /* 0x000fe400078ec0ff */
[----:B------:R-:W-:-:S02]  /*9170*/  SHF.R.U32.HI R12, RZ, 0x8, R12 ;  /* 0x00000008ff0c7819 */ /* 0x000fc4000001160c */
        /* <DEDUP_REMOVED lines=18> */
[----:B------:R-:W-:Y:S01]  /*92a0*/  HFMA2 R23, R23, R8.H1_H1, -258, -258 ;  /* 0xdc08dc0817177431 */ /* 0x000fe20000060008 */
        /* <DEDUP_REMOVED lines=45> */
[----:B------:R-:W-:Y:S01]  /*9580*/  LOP3.LUT R13, R13, 0x64006400, RZ, 0xfc, !PT ;  /* 0x640064000d0d7812 */ /* 0x000fe200078efcff */
[----:B------:R-:W-:Y:S01]  /*9590*/  HFMA2 R11, R11, R8.H1_H1, -258, -258 ;  /* 0xdc08dc080b0b7431 */ /* 0x000fe20000060008 */
        /* <DEDUP_REMOVED lines=11> */
[----:B------:R-:W1:Y:S01]  /*9650*/  LDS.128 R12, [UR4+-0x50] ;  /* 0xffffb004ff0c7984 */ /* 0x000e620008000c00 */
[----:B------:R-:W-:Y:S02]  /*9660*/  PRMT R10, R10, 0x5410, R9 ;  /* 0x000054100a0a7816 */ /* 0x000fe40000000009 */
[----:B------:R-:W-:Y:S01]  /*9670*/  PRMT R8, R8, 0x5410, R7 ;  /* 0x0000541008087816 */ /* 0x000fe20000000007 */
[----:B------:R-:W2:Y:S01]  /*9680*/  LDS.128 R16, [UR4+-0x40] ;  /* 0xffffc004ff107984 */ /* 0x000ea20008000c00 */
[-C--:B-1----:R-:W-:Y:S02]  /*9690*/  HFMA2 R51, R43, R12.reuse, RZ ;  /* 0x0000000c2b337231 */ /* 0x082fe400000000ff */
        /* <DEDUP_REMOVED lines=12> */
[----:B--2---:R-:W-:Y:S02]  /*9760*/  HFMA2 R52, R48, R16, R52 ;  /* 0x0000001030347231 */ /* 0x004fe40000000034 */
        /* <DEDUP_REMOVED lines=26> */
.L_x_2406:
[----:B------:R-:W-:Y:S05]  /*9910*/  BRA.U !UP1, `(.L_x_2407) ;  /* 0x0000000509747547 */ /* 0x000fea000b800000 */
[----:B------:R-:W-:-:S04]  /*9920*/  PRMT R12, R88, 0x9910, RZ ;  /* 0x00009910580c7816 */ /* 0x000fc800000000ff */
[----:B------:R-:W-:-:S13]  /*9930*/  ISETP.NE.AND P0, PT, R12, RZ, PT ;  /* 0x000000ff0c00720c */ /* 0x000fda0003f05270 */
[----:B------:R-:W-:Y:S05]  /*9940*/  @!P0 BRA `(.L_x_2408) ;  /* 0x0000000000b08947 */ /* 0x000fea0003800000 */
[----:B------:R-:W1:Y:S01]  /*9950*/  LDS.128 R12, [UR4+-0x10] ;  /* 0xfffff004ff0c7984 */ /* 0x000e620008000c00 */
[----:B------:R-:W-:Y:S02]  /*9960*/  PRMT R10, R10, 0x5410, R9 ;  /* 0x000054100a0a7816 */ /* 0x000fe40000000009 */
[----:B------:R-:W-:Y:S01]  /*9970*/  PRMT R8, R8, 0x5410, R7 ;  /* 0x0000541008087816 */ /* 0x000fe20000000007 */
[----:B------:R-:W2:Y:S01]  /*9980*/  LDS.128 R16, [UR4] ;  /* 0x00000004ff107984 */ /* 0x000ea20008000c00 */
        /* <DEDUP_REMOVED lines=40> */
.L_x_2408:
[----:B------:R-:W-:Y:S05]  /*9c10*/  BRA.U UP0, `(.L_x_2407) ;  /* 0x0000000100b47547 */ /* 0x000fea000b800000 */
[----:B------:R-:W1:Y:S01]  /*9c20*/  LDS.128 R12, [UR4+0x30] ;  /* 0x00003004ff0c7984 */ /* 0x000e620008000c00 */
[----:B------:R-:W-:Y:S02]  /*9c30*/  MOV R52, R11 ;  /* 0x0000000b00347202 */ /* 0x000fe40000000f00 */
[----:B------:R-:W-:Y:S01]  /*9c40*/  PRMT R10, R10, 0x5410, R9 ;  /* 0x000054100a0a7816 */ /* 0x000fe20000000009 */
[----:B------:R-:W2:Y:S01]  /*9c50*/  LDS.128 R16, [UR4+0x40] ;  /* 0x00004004ff107984 */ /* 0x000ea20008000c00 */
[----:B------:R-:W-:Y:S01]  /*9c60*/  PRMT R8, R8, 0x5410, R7 ;  /* 0x0000541008087816 */ /* 0x000fe20000000007 */
[-C--:B-1----:R-:W-:Y:S02]  /*9c70*/  HFMA2 R11, R43, R12.reuse, RZ ;  /* 0x0000000c2b0b7231 */ /* 0x082fe400000000ff */
        /* <DEDUP_REMOVED lines=12> */
[----:B--2---:R-:W-:Y:S02]  /*9d40*/  HFMA2 R43, R48, R16, R43 ;  /* 0x00000010302b7231 */ /* 0x004fe4000000002b */
        /* <DEDUP_REMOVED lines=26> */
.L_x_2407:
[----:B------:R-:W-:Y:S01]  /*9ef0*/  UIADD3 UR5, UPT, UPT, UR5, 0x10, URZ ;  /* 0x0000001005057890 */ /* 0x000fe2000fffe0ff */
[----:B0-----:R-:W-:Y:S01]  /*9f00*/  MOV R11, UR17 ;  /* 0x00000011000b7c02 */ /* 0x001fe20008000f00 */
[----:B------:R-:W-:Y:S02]  /*9f10*/  UIADD3 UR4, UPT, UPT, UR4, 0x20, URZ ;  /* 0x0000002004047890 */ /* 0x000fe4000fffe0ff */
[----:B------:R-:W-:Y:S02]  /*9f20*/  UISETP.GE.AND UP1, UPT, UR5, UR7, UPT ;  /* 0x000000070500728c */ /* 0x000fe4000bf26270 */
[----:B------:R-:W-:-:S07]  /*9f30*/  IMAD.WIDE R94, R11, 0x4, R94 ;  /* 0x000000040b5e7825 */ /* 0x000fce00078e025e */
[----:B------:R-:W-:Y:S05]  /*9f40*/  BRA.U !UP1, `(.L_x_2409) ;  /* 0xfffffff109087547 */ /* 0x000fea000b83ffff */
.L_x_2405:
[----:B------:R-:W0:Y:S01]  /*9f50*/  S2R R10, SR_CTAID.X ;  /* 0x00000000000a7919 */ /* 0x000e220000002500 */
[----:B------:R-:W1:Y:S01]  /*9f60*/  LDC.64 R8, c[0x0][0x3a0] ;  /* 0x0000e800ff087b82 */ /* 0x000e620000000a00 */
[----:B------:R-:W-:Y:S01]  /*9f70*/  HMUL2 R13, R6, UR23.H0_H0 ;  /* 0x20000017060d7c32 */ /* 0x000fe20008000000 */
[----:B------:R-:W0:Y:S01]  /*9f80*/  S2R R11, SR_TID.X ;  /* 0x00000000000b7919 */ /* 0x000e220000002100 */
[----:B------:R-:W2:Y:S01]  /*9f90*/  S2R R7, SR_CTAID.Y ;  /* 0x0000000000077919 */ /* 0x000ea20000002600 */
[----:B0-----:R-:W-:-:S04]  /*9fa0*/  LEA R10, R10, R11, 0x5 ;  /* 0x0000000b0a0a7211 */ /* 0x001fc800078e28ff */
[----:B------:R-:W-:Y:S02]  /*9fb0*/  SHF.L.U32 R10, R10, 0x2, RZ ;  /* 0x000000020a0a7819 */ /* 0x000fe400000006ff */
[----:B--2---:R-:W-:-:S05]  /*9fc0*/  LEA R7, R7, R7, 0x1 ;  /* 0x0000000707077211 */ /* 0x004fca00078e08ff */
[----:B------:R-:W-:-:S04]  /*9fd0*/  IMAD R11, R7, UR17, R10 ;  /* 0x00000011070b7c24 */ /* 0x000fc8000f8e020a */
[----:B-1----:R-:W-:-:S05]  /*9fe0*/  IMAD.WIDE R8, R11, 0x2, R8 ;  /* 0x000000020b087825 */ /* 0x002fca00078e0208 */
[----:B------:R0:W-:Y:S01]  /*9ff0*/  ATOM.E.ADD.F16x2.RN.STRONG.GPU P1, RZ, desc[UR14][R8.64], R13 ;  /* 0x8000000d08ff79a2 */ /* 0x0001e2000c12e10e */
[----:B------:R-:W-:Y:S01]  /*a000*/  IADD3 R10, PT, PT, -R7, UR6, RZ ;  /* 0x00000006070a7c10 */ /* 0x000fe2000fffe1ff */
        /* <DEDUP_REMOVED lines=8> */
.L_x_2413:
[----:B------:R-:W0:Y:S02]  /*a090*/  LDS R6, [R5] ;  /* 0x0000000005067984 */ /* 0x000e240000000800 */
[----:B0-----:R-:W-:-:S05]  /*a0a0*/  HADD2 R7, R6, R13 ;  /* 0x0000000d06077230 */ /* 0x001fca0000000000 */
[----:B------:R-:W0:Y:S02]  /*a0b0*/  ATOMS.CAST.SPIN P1, [R5], R6, R7 ;  /* 0x000000060500758d */ /* 0x000e240001820007 */
[----:B0-----:R-:W-:Y:S05]  /*a0c0*/  @!P1 BRA `(.L_x_2413) ;  /* 0xfffffffc00f09947 */ /* 0x001fea000383ffff */
[----:B------:R-:W-:Y:S05]  /*a0d0*/  BRA `(.L_x_2411) ;  /* 0x00000000000c7947 */ /* 0x000fea0003800000 */
.L_x_2412:
[----:B------:R-:W2:Y:S02]  /*a0e0*/  LD.E R5, desc[UR14][R8.64] ;  /* 0x0000000e08057980 */ /* 0x000ea4000c101900 */
[----:B--2---:R-:W-:-:S05]  /*a0f0*/  IADD3 R5, PT, PT, R13, R5, RZ ;  /* 0x000000050d057210 */ /* 0x004fca0007ffe0ff */
[----:B------:R0:W-:Y:S02]  /*a100*/  ST.E desc[UR14][R8.64], R5 ;  /* 0x0000000508007985 */ /* 0x0001e4000c10190e */
.L_x_2411:
[----:B------:R-:W-:Y:S05]  /*a110*/  BSYNC.RECONVERGENT B0 ;  /* 0x0000000000007941 */ /* 0x000fea0003800200 */
.L_x_2410:
[----:B------:R1:W-:Y:S01]  /*a120*/  ATOM.E.ADD.F16x2.RN.STRONG.GPU P1, RZ, desc[UR14][R8.64+0x4], R11 ;  /* 0x8000040b08ff79a2 */ /* 0x0003e2000c12e10e */
[----:B------:R-:W-:Y:S04]  /*a130*/  BSSY.RECONVERGENT B0, `(.L_x_2414) ;  /* 0x000000e000007945 */ /* 0x000fe80003800200 */
[----:B-1----:R-:W-:Y:S05]  /*a140*/  @P1 BRA `(.L_x_2415) ;  /* 0x0000000000301947 */ /* 0x002fea0003800000 */
[----:B------:R-:W1:Y:S02]  /*a150*/  QSPC.E.S P1, RZ, [R8+0x4] ;  /* 0x0000040008ff73aa */ /* 0x000e640000020500 */
[----:B-1----:R-:W-:Y:S05]  /*a160*/  @!P1 BRA `(.L_x_2416) ;  /* 0x00000000001c9947 */ /* 0x002fea0003800000 */
[----:B------:R-:W-:-:S04]  /*a170*/  MOV R6, R8 ;  /* 0x0000000800067202 */ /* 0x000fc80000000f00 */
[----:B0-----:R-:W-:-:S07]  /*a180*/  MOV R5, R6 ;  /* 0x0000000600057202 */ /* 0x001fce0000000f00 */
.L_x_2417:
[----:B------:R-:W0:Y:S02]  /*a190*/  LDS R6, [R5+0x4] ;  /* 0x0000040005067984 */ /* 0x000e240000000800 */
[----:B0-----:R-:W-:-:S05]  /*a1a0*/  HFMA2 R7, R6, 1, 1, R11 ;  /* 0x3c003c0006077831 */ /* 0x001fca000000000b */
[----:B------:R-:W0:Y:S02]  /*a1b0*/  ATOMS.CAST.SPIN P1, [R5+0x4], R6, R7 ;  /* 0x000004060500758d */ /* 0x000e240001820007 */
[----:B0-----:R-:W-:Y:S05]  /*a1c0*/  @!P1 BRA `(.L_x_2417) ;  /* 0xfffffffc00f09947 */ /* 0x001fea000383ffff */
[----:B------:R-:W-:Y:S05]  /*a1d0*/  BRA `(.L_x_2415) ;  /* 0x00000000000c7947 */ /* 0x000fea0003800000 */
.L_x_2416:
[----:B0-----:R-:W2:Y:S02]  /*a1e0*/  LD.E R5, desc[UR14][R8.64+0x4] ;  /* 0x0000040e08057980 */ /* 0x001ea4000c101900 */
[----:B--2---:R-:W-:-:S05]  /*a1f0*/  IADD3 R5, PT, PT, R11, R5, RZ ;  /* 0x000000050b057210 */ /* 0x004fca0007ffe0ff */
[----:B------:R1:W-:Y:S02]  /*a200*/  ST.E desc[UR14][R8.64+0x4], R5 ;  /* 0x0000040508007985 */ /* 0x0003e4000c10190e */
.L_x_2415:
[----:B------:R-:W-:Y:S05]  /*a210*/  BSYNC.RECONVERGENT B0 ;  /* 0x0000000000007941 */ /* 0x000fea0003800200 */
.L_x_2414:
        /* <DEDUP_REMOVED lines=12> */
.L_x_2421:
[----:B------:R-:W0:Y:S02]  /*a2e0*/  LDS R4, [R3] ;  /* 0x0000000003047984 */ /* 0x000e240000000800 */
[----:B0-----:R-:W-:-:S05]  /*a2f0*/  HADD2 R5, R4, R7 ;  /* 0x0000000704057230 */ /* 0x001fca0000000000 */
[----:B------:R-:W0:Y:S02]  /*a300*/  ATOMS.CAST.SPIN P0, [R3], R4, R5 ;  /* 0x000000040300758d */ /* 0x000e240001800005 */
[----:B0-----:R-:W-:Y:S05]  /*a310*/  @!P0 BRA `(.L_x_2421) ;  /* 0xfffffffc00f08947 */ /* 0x001fea000383ffff */
[----:B------:R-:W-:Y:S05]  /*a320*/  BRA `(.L_x_2419) ;  /* 0x00000000000c7947 */ /* 0x000fea0003800000 */
.L_x_2420:
[----:B------:R-:W2:Y:S02]  /*a330*/  LD.E R3, desc[UR14][R8.64] ;  /* 0x0000000e08037980 */ /* 0x000ea4000c101900 */
[----:B--2---:R-:W-:-:S05]  /*a340*/  IADD3 R3, PT, PT, R7, R3, RZ ;  /* 0x0000000307037210 */ /* 0x004fca0007ffe0ff */
[----:B------:R0:W-:Y:S02]  /*a350*/  ST.E desc[UR14][R8.64], R3 ;  /* 0x0000000308007985 */ /* 0x0001e4000c10190e */
.L_x_2419:
[----:B------:R-:W-:Y:S05]  /*a360*/  BSYNC.RECONVERGENT B0 ;  /* 0x0000000000007941 */ /* 0x000fea0003800200 */
.L_x_2418:
[----:B------:R1:W-:Y:S01]  /*a370*/  ATOM.E.ADD.F16x2.RN.STRONG.GPU P0, RZ, desc[UR14][R8.64+0x4], R11 ;  /* 0x8000040b08ff79a2 */ /* 0x0003e2000c10e10e */
[----:B------:R-:W-:Y:S04]  /*a380*/  BSSY.RECONVERGENT B0, `(.L_x_2422) ;  /* 0x000000e000007945 */ /* 0x000fe80003800200 */
[----:B-1----:R-:W-:Y:S05]  /*a390*/  @P0 BRA `(.L_x_2423) ;  /* 0x0000000000300947 */ /* 0x002fea0003800000 */
[----:B------:R-:W1:Y:S02]  /*a3a0*/  QSPC.E.S P0, RZ, [R8+0x4] ;  /* 0x0000040008ff73aa */ /* 0x000e640000000500 */
[----:B-1----:R-:W-:Y:S05]  /*a3b0*/  @!P0 BRA `(.L_x_2424) ;  /* 0x00000000001c8947 */ /* 0x002fea0003800000 */
[----:B------:R-:W-:-:S04]  /*a3c0*/  MOV R4, R8 ;  /* 0x0000000800047202 */ /* 0x000fc80000000f00 */
[----:B0-----:R-:W-:-:S07]  /*a3d0*/  MOV R3, R4 ;  /* 0x0000000400037202 */ /* 0x001fce0000000f00 */
.L_x_2425:
[----:B------:R-:W0:Y:S02]  /*a3e0*/  LDS R4, [R3+0x4] ;  /* 0x0000040003047984 */ /* 0x000e240000000800 */
[----:B0-----:R-:W-:-:S05]  /*a3f0*/  HFMA2 R5, R4, 1, 1, R11 ;  /* 0x3c003c0004057831 */ /* 0x001fca000000000b */
[----:B------:R-:W0:Y:S02]  /*a400*/  ATOMS.CAST.SPIN P0, [R3+0x4], R4, R5 ;  /* 0x000004040300758d */ /* 0x000e240001800005 */
[----:B0-----:R-:W-:Y:S05]  /*a410*/  @!P0 BRA `(.L_x_2425) ;  /* 0xfffffffc00f08947 */ /* 0x001fea000383ffff */
[----:B------:R-:W-:Y:S05]  /*a420*/  BRA `(.L_x_2423) ;  /* 0x00000000000c7947 */ /* 0x000fea0003800000 */
.L_x_2424:
[----:B0-----:R-:W2:Y:S02]  /*a430*/  LD.E R3, desc[UR14][R8.64+0x4] ;  /* 0x0000040e08037980 */ /* 0x001ea4000c101900 */
[----:B--2---:R-:W-:-:S05]  /*a440*/  IADD3 R3, PT, PT, R11, R3, RZ ;  /* 0x000000030b037210 */ /* 0x004fca0007ffe0ff */
[----:B------:R1:W-:Y:S02]  /*a450*/  ST.E desc[UR14][R8.64+0x4], R3 ;  /* 0x0000040308007985 */ /* 0x0003e4000c10190e */
.L_x_2423:
[----:B------:R-:W-:Y:S05]  /*a460*/  BSYNC.RECONVERGENT B0 ;  /* 0x0000000000007941 */ /* 0x000fea0003800200 */
.L_x_2422:
        /* <DEDUP_REMOVED lines=13> */
.L_x_2429:
[----:B------:R-:W0:Y:S02]  /*a540*/  LDS R2, [R0] ;  /* 0x0000000000027984 */ /* 0x000e240000000800 */
[----:B0-----:R-:W-:-:S05]  /*a550*/  HADD2 R3, R2, R5 ;  /* 0x0000000502037230 */ /* 0x001fca0000000000 */
[----:B------:R-:W0:Y:S02]  /*a560*/  ATOMS.CAST.SPIN P0, [R0], R2, R3 ;  /* 0x000000020000758d */ /* 0x000e240001800003 */
[----:B0-----:R-:W-:Y:S05]  /*a570*/  @!P0 BRA `(.L_x_2429) ;  /* 0xfffffffc00f08947 */ /* 0x001fea000383ffff */
[----:B------:R-:W-:Y:S05]  /*a580*/  BRA `(.L_x_2427) ;  /* 0x00000000000c7947 */ /* 0x000fea0003800000 */
.L_x_2428:
[----:B------:R-:W2:Y:S02]  /*a590*/  LD.E R0, desc[UR14][R8.64] ;  /* 0x0000000e08007980 */ /* 0x000ea4000c101900 */
[----:B--2---:R-:W-:-:S05]  /*a5a0*/  IADD3 R3, PT, PT, R5, R0, RZ ;  /* 0x0000000005037210 */ /* 0x004fca0007ffe0ff */
[----:B------:R0:W-:Y:S02]  /*a5b0*/  ST.E desc[UR14][R8.64], R3 ;  /* 0x0000000308007985 */ /* 0x0001e4000c10190e */
.L_x_2427:
[----:B------:R-:W-:Y:S05]  /*a5c0*/  BSYNC.RECONVERGENT B0 ;  /* 0x0000000000007941 */ /* 0x000fea0003800200 */
.L_x_2426:
[----:B------:R1:W-:Y:S02]  /*a5d0*/  ATOM.E.ADD.F16x2.RN.STRONG.GPU P0, RZ, desc[UR14][R8.64+0x4], R87 ;  /* 0x8000045708ff79a2 */ /* 0x0003e4000c10e10e */
[----:B-1----:R-:W-:Y:S05]  /*a5e0*/  @P0 EXIT ;  /* 0x000000000000094d */ /* 0x002fea0003800000 */
[----:B------:R-:W1:Y:S02]  /*a5f0*/  QSPC.E.S P0, RZ, [R8+0x4] ;  /* 0x0000040008ff73aa */ /* 0x000e640000000500 */
[----:B-1----:R-:W-:Y:S05]  /*a600*/  @!P0 BRA `(.L_x_2430) ;  /* 0x00000000001c8947 */ /* 0x002fea0003800000 */
[----:B------:R-:W-:-:S04]  /*a610*/  MOV R2, R8 ;  /* 0x0000000800027202 */ /* 0x000fc80000000f00 */
[----:B------:R-:W-:-:S07]  /*a620*/  MOV R0, R2 ;  /* 0x0000000200007202 */ /* 0x000fce0000000f00 */
.L_x_2431:
[----:B------:R-:W0:Y:S02]  /*a630*/  LDS R2, [R0+0x4] ;  /* 0x0000040000027984 */ /* 0x000e240000000800 */
[----:B0-----:R-:W-:-:S05]  /*a640*/  HFMA2 R3, R2, 1, 1, R87 ;  /* 0x3c003c0002037831 */ /* 0x001fca0000000057 */
[----:B------:R-:W0:Y:S02]  /*a650*/  ATOMS.CAST.SPIN P0, [R0+0x4], R2, R3 ;  /* 0x000004020000758d */ /* 0x000e240001800003 */
[----:B0-----:R-:W-:Y:S05]  /*a660*/  @!P0 BRA `(.L_x_2431) ;  /* 0xfffffffc00f08947 */ /* 0x001fea000383ffff */
[----:B------:R-:W-:Y:S05]  /*a670*/  EXIT ;  /* 0x000000000000794d */ /* 0x000fea0003800000 */
.L_x_2430:
[----:B------:R-:W0:Y:S02]  /*a680*/  LD.E R0, desc[UR14][R8.64+0x4] ;  /* 0x0000040e08007980 */ /* 0x000e24000c101900 */
[----:B0-----:R-:W-:-:S05]  /*a690*/  IADD3 R3, PT, PT, R87, R0, RZ ;  /* 0x0000000057037210 */ /* 0x001fca0007ffe0ff */
[----:B------:R-:W-:Y:S01]  /*a6a0*/  ST.E desc[UR14][R8.64+0x4], R3 ;  /* 0x0000040308007985 */ /* 0x000fe2000c10190e */
[----:B------:R-:W-:Y:S05]  /*a6b0*/  EXIT ;  /* 0x000000000000794d */ /* 0x000fea0003800000 */
.L_x_2432:
        /* <DEDUP_REMOVED lines=12> */
.L_x_3950:


//--------------------- .text._Z23gemm_half_q_half_kernelILi3ELi4ELb1ELb1ELi32EEvPK6__halfPKjS4_S2_PS0_iiiiPKtS7_iiiiiibS2_i --------------------------
	.section	.text._Z23gemm_half_q_half_kernelILi3ELi4ELb1ELb1ELi32EEvPK6__halfPKjS4_S2_PS0_iiiiPKtS7_iiiiiibS2_i,"ax",@progbits
	.align	128
        .global         _Z23gemm_half_q_half_kernelILi3ELi4ELb1ELb1ELi32EEvPK6__halfPKjS4_S2_PS0_iiiiPKtS7_iiiiiibS2_i
        .type           _Z23gemm_half_q_half_kernelILi3ELi4ELb1ELb1ELi32EEvPK6__halfPKjS4_S2_PS0_iiiiPKtS7_iiiiiibS2_i,@function
        .size           _Z23gemm_half_q_half_kernelILi3ELi4ELb1ELb1ELi32EEvPK6__halfPKjS4_S2_PS0_iiiiPKtS7_iiiiiibS2_i,(.L_x_3951 - _Z23gemm_half_q_half_kernelILi3ELi4ELb1ELb1ELi32EEvPK6__halfPKjS4_S2_PS0_iiiiPKtS7_iiiiiibS2_i)
        .other          _Z23gemm_half_q_half_kernelILi3ELi4ELb1ELb1ELi32EEvPK6__halfPKjS4_S2_PS0_iiiiPKtS7_iiiiiibS2_i,@"STO_CUDA_ENTRY STV_DEFAULT"
_Z23gemm_half_q_half_kernelILi3ELi4ELb1ELb1ELi32EEvPK6__halfPKjS4_S2_PS0_iiiiPKtS7_iiiiiibS2_i:
.text._Z23gemm_half_q_half_kernelILi3ELi4ELb1ELb1ELi32EEvPK6__halfPKjS4_S2_PS0_iiiiPKtS7_iiiiiibS2_i:
        /* <DEDUP_REMOVED lines=28> */
.L_x_2433:
        /* <DEDUP_REMOVED lines=41> */
.L_x_2439:
[----:B------:R-:W-:Y:S02]  /*0450*/  IADD3 R11, P2, PT, R5, R18, RZ ;  /* 0x00000012050b7210 */ /* 0x000fe40007f5e0ff */
[C---:B------:R-:W-:Y:S02]  /*0460*/  IADD3 R12, PT, PT, R18.reuse, R0, RZ ;  /* 0x00000000120c7210 */ /* 0x040fe40007ffe0ff */
[----:B------:R-:W-:Y:S02]  /*0470*/  LEA.HI.X.SX32 R18, R18, RZ, 0x1, P2 ;  /* 0x000000ff12127211 */ /* 0x000fe400010f0eff */
[----:B------:R-:W-:Y:S01]  /*0480*/  LEA R10, P2, R11, UR4, 0x1 ;  /* 0x000000040b0a7c11 */ /* 0x000fe2000f8408ff */
[----:B------:R-:W-:Y:S01]  /*0490*/  IMAD.IADD R13, R12, 0x1, R0 ;  /* 0x000000010c0d7824 */ /* 0x000fe200078e0200 */
[----:B------:R-:W-:Y:S02]  /*04a0*/  IADD3 R16, P3, PT, R5, R12, RZ ;  /* 0x0000000c05107210 */ /* 0x000fe40007f7e0ff */
[----:B------:R-:W-:Y:S01]  /*04b0*/  LEA.HI.X R11, R11, UR5, R18, 0x1, P2 ;  /* 0x000000050b0b7c11 */ /* 0x000fe200090f0c12 */
[----:B------:R-:W-:Y:S01]  /*04c0*/  IMAD.IADD R18, R13, 0x1, R0 ;  /* 0x000000010d127824 */ /* 0x000fe200078e0200 */
        /* <DEDUP_REMOVED lines=24> */
.L_x_2438:
        /* <DEDUP_REMOVED lines=20> */
.L_x_2440:
[----:B------:R-:W-:-:S13]  /*0790*/  ISETP.EQ.AND P2, PT, R19, RZ, PT ;  /* 0x000000ff1300720c */ /* 0x000fda0003f42270 */
[----:B------:R-:W-:Y:S05]  /*07a0*/  @!P0 BRA P2, `(.L_x_2435) ;  /* 0x0000000400788947 */ /* 0x000fea0001000000 */
.L_x_2437:
        /* <DEDUP_REMOVED lines=12> */
.L_x_2436:
        /* <DEDUP_REMOVED lines=16> */
.L_x_2443:
[----:B-----5:R-:W-:Y:S02]  /*0970*/  IADD3 R11, P2, PT, R5, R20, RZ ;  /* 0x00000014050b7210 */ /* 0x020fe40007f5e0ff */
[C---:B------:R-:W-:Y:S02]  /*0980*/  IADD3 R12, PT, PT, R20.reuse, R0, RZ ;  /* 0x00000000140c7210 */ /* 0x040fe40007ffe0ff */
[----:B------:R-:W-:Y:S02]  /*0990*/  LEA.HI.X.SX32 R20, R20, RZ, 0x1, P2 ;  /* 0x000000ff14147211 */ /* 0x000fe400010f0eff */
[----:B-1----:R-:W-:Y:S01]  /*09a0*/  LEA R10, P2, R11, UR4, 0x1 ;  /* 0x000000040b0a7c11 */ /* 0x002fe2000f8408ff */
        /* <DEDUP_REMOVED lines=28> */
.L_x_2442:
        /* <DEDUP_REMOVED lines=20> */
[----:B-1----:R-:W-:-:S07]  /*0cb0*/  VIADD R18, R18, 0x80 ;  /* 0x0000008012127836 */ /* 0x002fce0000000000 */
.L_x_2444:
[----:B------:R-:W-:-:S13]  /*0cc0*/  ISETP.NE.OR P0, PT, R19, RZ, P0 ;  /* 0x000000ff1300720c */ /* 0x000fda0000705670 */
[----:B------:R-:W-:Y:S05]  /*0cd0*/  @!P0 BRA `(.L_x_2435) ;  /* 0x00000000002c8947 */ /* 0x000fea0003800000 */
.L_x_2441:
        /* <DEDUP_REMOVED lines=11> */
.L_x_2435:
[----:B0-----:R-:W-:Y:S05]  /*0d90*/  BSYNC.RECONVERGENT B0 ;  /* 0x0000000000007941 */ /* 0x001fea0003800200 */
.L_x_2434:
        /* <DEDUP_REMOVED lines=18> */
[----:B------:R-:W0:Y:S01]  /*0ec0*/  LDC.64 R16, c[0x0][0x3a0] ;  /* 0x0000e800ff107b82 */ /* 0x000e220000000a00 */
[----:B------:R-:W-:-:S13]  /*0ed0*/  PLOP3.LUT P0, PT, PT, PT, PT, 0x8, 0x80 ;  /* 0x000000000080781c */ /* 0x000fda0003f0e170 */
.L_x_2448:
        /* <DEDUP_REMOVED lines=15> */
.L_x_2447:
[----:B-1----:R-:W-:-:S05]  /*0fd0*/  IMAD.MOV R8, RZ, RZ, -R18 ;  /* 0x000000ffff087224 */ /* 0x002fca00078e0a12 */
        /* <DEDUP_REMOVED lines=11> */
.L_x_2449:
[----:B------:R-:W-:-:S13]  /*1090*/  ISETP.NE.OR P0, PT, R18, RZ, P0 ;  /* 0x000000ff1200720c */ /* 0x000fda0000705670 */
[----:B------:R-:W-:Y:S05]  /*10a0*/  @!P0 BRA `(.L_x_2445) ;  /* 0x00000000001c8947 */ /* 0x000fea0003800000 */
.L_x_2446:
[----:B0-----:R-:W0:Y:S02]  /*10b0*/  LDC.64 R8, c[0x0][0x3a0] ;  /* 0x0000e800ff087b82 */ /* 0x001e240000000a00 */
.L_x_2450:
[----:B0-----:R-:W-:-:S04]  /*10c0*/  IMAD.WIDE R10, R19, 0x2, R8 ;  /* 0x00000002130a7825 */ /* 0x001fc800078e0208 */
[----:B------:R-:W-:Y:S01]  /*10d0*/  VIADD R18, R18, 0x1 ;  /* 0x0000000112127836 */ /* 0x000fe20000000000 */
[----:B------:R2:W-:Y:S01]  /*10e0*/  STG.E.64 desc[UR6][R10.64], RZ ;  /* 0x000000ff0a007986 */ /* 0x0005e2000c101b06 */
[----:B------:R-:W-:-:S03]  /*10f0*/  IMAD.IADD R19, R19, 0x1, R5 ;  /* 0x0000000113137824 */ /* 0x000fc600078e0205 */
[----:B------:R-:W-:-:S13]  /*1100*/  ISETP.NE.AND P0, PT, R18, RZ, PT ;  /* 0x000000ff1200720c */ /* 0x000fda0003f05270 */
[----:B--2---:R-:W-:Y:S05]  /*1110*/  @P0 BRA `(.L_x_2450) ;  /* 0xfffffffc00e80947 */ /* 0x004fea000383ffff */
.L_x_2445:
        /* <DEDUP_REMOVED lines=20> */
.L_x_2452:
        /* <DEDUP_REMOVED lines=17> */
[----:B------:R-:W-:Y:S01]  /*1370*/  SHF.R.U32.HI R6, RZ, 0x8, R14 ;  /* 0x00000008ff067819 */ /* 0x000fe2000001160e */
[----:B---3--:R-:W-:Y:S01]  /*1380*/  IMAD.IADD R21, R12, 0x1, R21 ;  /* 0x000000010c157824 */ /* 0x008fe200078e0215 */
[----:B------:R-:W-:Y:S02]  /*1390*/  LOP3.LUT R16, R16, 0xf, RZ, 0xc0, !PT ;  /* 0x0000000f10107812 */ /* 0x000fe400078ec0ff */
[----:B------:R-:W-:Y:S02]  /*13a0*/  LOP3.LUT R6, R6, 0xf, RZ, 0xc0, !PT ;  /* 0x0000000f06067812 */ /* 0x000fe400078ec0ff */
[----:B------:R-:W-:Y:S01]  /*13b0*/  LOP3.LUT R15, R14, 0xf, RZ, 0xc0, !PT ;  /* 0x0000000f0e0f7812 */ /* 0x000fe200078ec0ff */
[----:B------:R-:W-:Y:S01]  /*13c0*/  IMAD R7, R16, R16, R16 ;  /* 0x0000001010077224 */ /* 0x000fe200078e0210 */
[----:B------:R-:W-:-:S02]  /*13d0*/  SHF.R.U32.HI R14, RZ, 0xc, R14 ;  /* 0x0000000cff0e7819 */ /* 0x000fc4000001160e */
[----:B------:R-:W-:Y:S01]  /*13e0*/  ISETP.GE.AND P0, PT, R21, R4, PT ;  /* 0x000000041500720c */ /* 0x000fe20003f06270 */
[C---:B------:R-:W-:Y:S01]  /*13f0*/  IMAD R20, R15.reuse, R15, R15 ;  /* 0x0000000f0f147224 */ /* 0x040fe200078e020f */
[----:B0-----:R-:W-:Y:S01]  /*1400*/  IADD3 R11, PT, PT, R16, 0x1, R7 ;  /* 0x00000001100b7810 */ /* 0x001fe20007ffe007 */
[----:B------:R-:W-:Y:S01]  /*1410*/  IMAD R7, R6, R6, R6 ;  /* 0x0000000606077224 */ /* 0x000fe200078e0206 */
[----:B------:R-:W-:Y:S02]  /*1420*/  LOP3.LUT R14, R14, 0xf, RZ, 0xc0, !PT ;  /* 0x0000000f0e0e7812 */ /* 0x000fe400078ec0ff */
[----:B------:R-:W-:Y:S02]  /*1430*/  IADD3 R20, PT, PT, R15, 0x1, R20 ;  /* 0x000000010f147810 */ /* 0x000fe40007ffe014 */
[----:B------:R-:W-:Y:S01]  /*1440*/  IADD3 R6, PT, PT, R6, 0x1, R7 ;  /* 0x0000000106067810 */ /* 0x000fe20007ffe007 */
[C---:B------:R-:W-:Y:S01]  /*1450*/  IMAD R7, R14.reuse, R14, R14 ;  /* 0x0000000e0e077224 */ /* 0x040fe200078e020e */
[----:B------:R-:W4:Y:S04]  /*1460*/  I2F.F16 R13, R20 ;  /* 0x00000014000d7306 */ /* 0x000f280000200c00 */
[----:B------:R-:W-:-:S04]  /*1470*/  IADD3 R7, PT, PT, R14, 0x1, R7 ;  /* 0x000000010e077810 */ /* 0x000fc80007ffe007 */
        /* <DEDUP_REMOVED lines=8> */
.L_x_2451:
[C---:B------:R-:W-:Y:S01]  /*1500*/  ISETP.GT.AND P0, PT, R3.reuse, UR5, PT ;  /* 0x0000000503007c0c */ /* 0x040fe2000bf04270 */
[----:B------:R-:W-:Y:S01]  /*1510*/  HFMA2 R4, -RZ, RZ, 0, 0 ;  /* 0x00000000ff047431 */ /* 0x000fe200000001ff */
[----:B------:R-:W-:Y:S01]  /*1520*/  SHF.R.S32.HI R7, RZ, 0x1f, R22 ;  /* 0x0000001fff077819 */ /* 0x000fe20000011416 */
[----:B------:R-:W-:Y:S01]  /*1530*/  IMAD.MOV.U32 R6, RZ, RZ, RZ ;  /* 0x000000ffff067224 */ /* 0x000fe200078e00ff */
[----:B---3--:R-:W-:Y:S01]  /*1540*/  ISETP.GT.AND P2, PT, R3, UR8, PT ;  /* 0x0000000803007c0c */ /* 0x008fe2000bf44270 */
[----:B0-----:R-:W-:Y:S01]  /*1550*/  IMAD.MOV.U32 R9, RZ, RZ, RZ ;  /* 0x000000ffff097224 */ /* 0x001fe200078e00ff */
[----:B------:R-:W-:Y:S02]  /*1560*/  LEA.HI R7, R7, R22, RZ, 0x5 ;  /* 0x0000001607077211 */ /* 0x000fe400078f28ff */
[----:B-1----:R-:W-:Y:S02]  /*1570*/  CS2R R10, SRZ ;  /* 0x00000000000a7805 */ /* 0x002fe4000001ff00 */
[----:B----4-:R-:W-:-:S02]  /*1580*/  ISETP.GT.AND P3, PT, R3, UR9, PT ;  /* 0x0000000903007c0c */ /* 0x010fc4000bf64270 */
[C---:B------:R-:W-:Y:S02]  /*1590*/  ISETP.GT.AND P4, PT, R3.reuse, UR10, PT ;  /* 0x0000000a03007c0c */ /* 0x040fe4000bf84270 */
[----:B--2---:R-:W-:Y:S02]  /*15a0*/  ISETP.GT.AND P5, PT, R3, UR11, PT ;  /* 0x0000000b03007c0c */ /* 0x004fe4000bfa4270 */
        /* <DEDUP_REMOVED lines=9> */
.L_x_2453:
        /* <DEDUP_REMOVED lines=8> */
.L_x_2454:
        /* <DEDUP_REMOVED lines=8> */
.L_x_2455:
        /* <DEDUP_REMOVED lines=8> */
.L_x_2456:
        /* <DEDUP_REMOVED lines=8> */
.L_x_2457:
        /* <DEDUP_REMOVED lines=21> */
[----:B------:R-:W3:Y:S01]  /*1990*/  LDG.E.128.CONSTANT R8, desc[UR6][R2.64] ;  /* 0x0000000602087981 */ /* 0x000ee2000c1e9d00 */
[----:B------:R-:W-:-:S06]  /*19a0*/  IMAD.WIDE R4, R5, 0x4, R2 ;  /* 0x0000000405047825 */ /* 0x000fcc00078e0202 */
[----:B------:R-:W4:Y:S01]  /*19b0*/  LDG.E.128.CONSTANT R4, desc[UR6][R4.64] ;  /* 0x0000000604047981 */ /* 0x000f22000c1e9d00 */
[----:B------:R-:W-:Y:S01]  /*19c0*/  IMAD.MOV.U32 R0, RZ, RZ, 0x3000 ;  /* 0x00003000ff007424 */ /* 0x000fe200078e00ff */
[----:B------:R-:W-:Y:S01]  /*19d0*/  ISETP.NE.AND P0, PT, R95, RZ, PT ;  /* 0x000000ff5f00720c */ /* 0x000fe20003f05270 */
[----:B------:R-:W-:Y:S01]  /*19e0*/  IMAD.MOV.U32 R40, RZ, RZ, 0x2400 ;  /* 0x00002400ff287424 */ /* 0x000fe200078e00ff */
[----:B------:R-:W-:Y:S02]  /*19f0*/  PRMT R86, RZ, 0x7610, R86 ;  /* 0x00007610ff567816 */ /* 0x000fe40000000056 */
[C---:B--2---:R-:W-:Y:S02]  /*1a00*/  LOP3.LUT R48, R21.reuse, 0x70007, RZ, 0xc0, !PT ;  /* 0x0007000715307812 */ /* 0x044fe400078ec0ff */
[----:B------:R-:W-:Y:S02]  /*1a10*/  LOP3.LUT R18, R21, 0x380038, RZ, 0xc0, !PT ;  /* 0x0038003815127812 */ /* 0x000fe400078ec0ff */
[----:B------:R-:W-:-:S02]  /*1a20*/  SHF.R.U32.HI R42, RZ, 0x6, R21 ;  /* 0x00000006ff2a7819 */ /* 0x000fc40000011615 */
[----:B------:R-:W-:Y:S02]  /*1a30*/  SHF.R.U32.HI R21, RZ, 0xf, R21 ;  /* 0x0000000fff157819 */ /* 0x000fe40000011615 */
[--C-:B------:R-:W-:Y:S02]  /*1a40*/  SHF.R.U32.HI R24, RZ, 0xf, R22.reuse ;  /* 0x0000000fff187819 */ /* 0x100fe40000011616 */
[C---:B------:R-:W-:Y:S02]  /*1a50*/  LOP3.LUT R46, R22.reuse, 0x70007, RZ, 0xc0, !PT ;  /* 0x00070007162e7812 */ /* 0x040fe400078ec0ff */
[----:B------:R-:W-:Y:S02]  /*1a60*/  LOP3.LUT R19, R22, 0x380038, RZ, 0xc0, !PT ;  /* 0x0038003816137812 */ /* 0x000fe400078ec0ff */
[----:B------:R-:W-:Y:S02]  /*1a70*/  SHF.R.U32.HI R43, RZ, 0x6, R22 ;  /* 0x00000006ff2b7819 */ /* 0x000fe40000011616 */
[----:B---3--:R-:W-:-:S02]  /*1a80*/  SHF.R.U32.HI R22, RZ, 0xe, R9 ;  /* 0x0000000eff167819 */ /* 0x008fc40000011609 */
[----:B------:R-:W-:Y:S02]  /*1a90*/  LOP3.LUT R21, R21, 0x10001, RZ, 0xc0, !PT ;  /* 0x0001000115157812 */ /* 0x000fe400078ec0ff */
        /* <DEDUP_REMOVED lines=20> */
[----:B------:R-:W-:Y:S02]  /*1be0*/  SHF.R.U32.HI R20, RZ, 0xf, R20 ;  /* 0x0000000fff147819 */ /* 0x000fe40000011614 */
[C---:B------:R-:W-:Y:S02]  /*1bf0*/  LOP3.LUT R65, R11.reuse, 0x70007, RZ, 0xc0, !PT ;  /* 0x000700070b417812 */ /* 0x040fe400078ec0ff */
[----:B------:R-:W-:-:S02]  /*1c00*/  LOP3.LUT R9, R11, 0x380038, RZ, 0xc0, !PT ;  /* 0x003800380b097812 */ /* 0x000fc400078ec0ff */
[--C-:B------:R-:W-:Y:S02]  /*1c10*/  SHF.R.U32.HI R35, RZ, 0x6, R11.reuse ;  /* 0x00000006ff237819 */ /* 0x100fe4000001160b */
[----:B------:R-:W-:Y:S02]  /*1c20*/  SHF.R.U32.HI R10, RZ, 0xe, R11 ;  /* 0x0000000eff0a7819 */ /* 0x000fe4000001160b */
[----:B----4-:R-:W-:Y:S02]  /*1c30*/  SHF.R.U32.HI R21, RZ, 0xd, R5 ;  /* 0x0000000dff157819 */ /* 0x010fe40000011605 */
[----:B------:R-:W-:Y:S02]  /*1c40*/  LOP3.LUT R36, R24, 0x20002, R23, 0xf8, !PT ;  /* 0x0002000218247812 */ /* 0x000fe400078ef817 */
[----:B------:R-:W-:Y:S02]  /*1c50*/  SHF.R.U32.HI R11, RZ, 0xd, R6 ;  /* 0x0000000dff0b7819 */ /* 0x000fe40000011606 */
[----:B------:R-:W-:-:S02]  /*1c60*/  LOP3.LUT R20, R20, 0x10001, RZ, 0xc0, !PT ;  /* 0x0001000114147812 */ /* 0x000fc400078ec0ff */
[----:B------:R-:W-:Y:S02]  /*1c70*/  LOP3.LUT R21, R22, 0x40004, R21, 0xf8, !PT ;  /* 0x0004000416157812 */ /* 0x000fe400078ef815 */
[----:B------:R-:W-:Y:S02]  /*1c80*/  LOP3.LUT R22, R36, 0x40004, R11, 0xf8, !PT ;  /* 0x0004000424167812 */ /* 0x000fe400078ef80b */
[----:B------:R-:W-:Y:S02]  /*1c90*/  LOP3.LUT R11, R42, 0x380038, RZ, 0xc0, !PT ;  /* 0x003800382a0b7812 */ /* 0x000fe400078ec0ff */
[----:B------:R-:W-:Y:S02]  /*1ca0*/  LOP3.LUT R25, R25, 0x10001, RZ, 0xc0, !PT ;  /* 0x0001000119197812 */ /* 0x000fe400078ec0ff */
[----:B------:R-:W-:Y:S02]  /*1cb0*/  LOP3.LUT R17, R20, 0x20002, R17, 0xf8, !PT ;  /* 0x0002000214117812 */ /* 0x000fe400078ef811 */
[----:B------:R-:W-:-:S02]  /*1cc0*/  SHF.R.U32.HI R20, RZ, 0xd, R4 ;  /* 0x0000000dff147819 */ /* 0x000fc40000011604 */
[----:B------:R-:W-:Y:S02]  /*1cd0*/  LOP3.LUT R77, R11, 0x64006400, RZ, 0xfc, !PT ;  /* 0x640064000b4d7812 */ /* 0x000fe400078efcff */
[----:B------:R-:W-:Y:S02]  /*1ce0*/  LOP3.LUT R38, R25, 0x20002, R10, 0xf8, !PT ;  /* 0x0002000219267812 */ /* 0x000fe400078ef80a */
[----:B------:R-:W-:Y:S01]  /*1cf0*/  LOP3.LUT R83, R12, 0x64006400, RZ, 0xfc, !PT ;  /* 0x640064000c537812 */ /* 0x000fe200078efcff */
[-C--:B------:R-:W-:Y:S01]  /*1d00*/  HFMA2 R77, R77, R0.reuse.H0_H0, -132, -132 ;  /* 0xd820d8204d4d7431 */ /* 0x080fe20000040000 */
[----:B------:R-:W-:Y:S02]  /*1d10*/  LOP3.LUT R11, R2, 0x64006400, RZ, 0xfc, !PT ;  /* 0x64006400020b7812 */ /* 0x000fe400078efcff */
[C---:B------:R-:W-:Y:S01]  /*1d20*/  LOP3.LUT R24, R4.reuse, 0x70007, RZ, 0xc0, !PT ;  /* 0x0007000704187812 */ /* 0x040fe200078ec0ff */
[-C--:B------:R-:W-:Y:S01]  /*1d30*/  HFMA2 R83, R83, R0.reuse.H0_H0, -132, -132 ;  /* 0xd820d82053537431 */ /* 0x080fe20000040000 */
[----:B------:R-:W-:Y:S01]  /*1d40*/  LOP3.LUT R10, R4, 0x380038, RZ, 0xc0, !PT ;  /* 0x00380038040a7812 */ /* 0x000fe200078ec0ff */
[----:B------:R-:W-:Y:S01]  /*1d50*/  HFMA2 R68, R11, R0.H0_H0, -132, -132 ;  /* 0xd820d8200b447431 */ /* 0x000fe20000040000 */
[----:B------:R-:W-:-:S02]  /*1d60*/  SHF.R.U32.HI R25, RZ, 0x6, R4 ;  /* 0x00000006ff197819 */ /* 0x000fc40000011604 */
[----:B------:R-:W-:Y:S02]  /*1d70*/  LOP3.LUT R12, R43, 0x380038, RZ, 0xc0, !PT ;  /* 0x003800382b0c7812 */ /* 0x000fe400078ec0ff */
[----:B------:R-:W-:Y:S02]  /*1d80*/  LOP3.LUT R2, R26, 0x380038, RZ, 0xc0, !PT ;  /* 0x003800381a027812 */ /* 0x000fe400078ec0ff */
[C---:B------:R-:W-:Y:S02]  /*1d90*/  LOP3.LUT R28, R5.reuse, 0x70007, RZ, 0xc0, !PT ;  /* 0x00070007051c7812 */ /* 0x040fe400078ec0ff */
[----:B------:R-:W-:Y:S02]  /*1da0*/  LOP3.LUT R4, R5, 0x380038, RZ, 0xc0, !PT ;  /* 0x0038003805047812 */ /* 0x000fe400078ec0ff */
[----:B------:R-:W-:Y:S02]  /*1db0*/  SHF.R.U32.HI R27, RZ, 0x6, R5 ;  /* 0x00000006ff1b7819 */ /* 0x000fe40000011605 */
[----:B------:R-:W-:-:S02]  /*1dc0*/  LOP3.LUT R20, R17, 0x40004, R20, 0xf8, !PT ;  /* 0x0004000411147812 */ /* 0x000fc400078ef814 */
[----:B------:R-:W-:Y:S02]  /*1dd0*/  LOP3.LUT R37, R37, 0x64006400, RZ, 0xfc, !PT ;  /* 0x6400640025257812 */ /* 0x000fe400078efcff */
[C---:B------:R-:W-:Y:S02]  /*1de0*/  LOP3.LUT R29, R6.reuse, 0x70007, RZ, 0xc0, !PT ;  /* 0x00070007061d7812 */ /* 0x040fe400078ec0ff */
[----:B------:R-:W-:Y:S01]  /*1df0*/  LOP3.LUT R5, R6, 0x380038, RZ, 0xc0, !PT ;  /* 0x0038003806057812 */ /* 0x000fe200078ec0ff */
[----:B------:R-:W-:Y:S01]  /*1e00*/  HFMA2 R72, R37, R0.H0_H0, -132, -132 ;  /* 0xd820d82025487431 */ /* 0x000fe20000040000 */
[----:B------:R-:W-:Y:S02]  /*1e10*/  SHF.R.U32.HI R30, RZ, 0x6, R6 ;  /* 0x00000006ff1e7819 */ /* 0x000fe40000011606 */
[----:B------:R-:W-:Y:S02]  /*1e20*/  LOP3.LUT R75, R19, 0x64006400, RZ, 0xfc, !PT ;  /* 0x64006400134b7812 */ /* 0x000fe400078efcff */
[----:B------:R-:W-:-:S02]  /*1e30*/  LOP3.LUT R17, R44, 0x380038, RZ, 0xc0, !PT ;  /* 0x003800382c117812 */ /* 0x000fc400078ec0ff */
[C---:B------:R-:W-:Y:S01]  /*1e40*/  LOP3.LUT R32, R7.reuse, 0x70007, RZ, 0xc0, !PT ;  /* 0x0007000707207812 */ /* 0x040fe200078ec0ff */
[----:B------:R-:W-:Y:S01]  /*1e50*/  HFMA2 R75, R75, R0.H0_H0, -132, -132 ;  /* 0xd820d8204b4b7431 */ /* 0x000fe20000040000 */
[----:B------:R-:W-:Y:S02]  /*1e60*/  LOP3.LUT R6, R7, 0x380038, RZ, 0xc0, !PT ;  /* 0x0038003807067812 */ /* 0x000fe400078ec0ff */
[--C-:B------:R-:W-:Y:S02]  /*1e70*/  SHF.R.U32.HI R31, RZ, 0x6, R7.reuse ;  /* 0x00000006ff1f7819 */ /* 0x100fe40000011607 */
[----:B------:R-:W-:Y:S02]  /*1e80*/  SHF.R.U32.HI R23, RZ, 0xd, R7 ;  /* 0x0000000dff177819 */ /* 0x000fe40000011607 */
        /* <DEDUP_REMOVED lines=233> */
.L_x_2459:
        /* <DEDUP_REMOVED lines=94> */
.L_x_2460:
        /* <DEDUP_REMOVED lines=83> */
.L_x_2458:
[----:B------:R-:W0:Y:S01]  /*3830*/  S2R R5, SR_TID.X ;  /* 0x0000000000057919 */ /* 0x000e220000002100 */
[----:B------:R-:W1:Y:S01]  /*3840*/  LDC R11, c[0x0][0x3ac] ;  /* 0x0000eb00ff0b7b82 */ /* 0x000e620000000800 */
[----:B------:R-:W-:Y:S02]  /*3850*/  IMAD R87, R87, 0x3, RZ ;  /* 0x0000000357577824 */ /* 0x000fe400078e02ff */
[----:B------:R-:W-:Y:S01]  /*3860*/  HMUL2 R9, R86, R95.H0_H0 ;  /* 0x2000005f56097232 */ /* 0x000fe20000000000 */
[----:B------:R-:W2:Y:S04]  /*3870*/  LDCU UR4, c[0x0][0x3a8] ;  /* 0x00007500ff0477ac */ /* 0x000ea80008000800 */
[----:B------:R-:W3:Y:S01]  /*3880*/  LDC.64 R2, c[0x0][0x3a0] ;  /* 0x0000e800ff027b82 */ /* 0x000ee20000000a00 */
[----:B0-----:R-:W-:-:S05]  /*3890*/  IMAD R0, R88, 0x20, R5 ;  /* 0x0000002058007824 */ /* 0x001fca00078e0205 */
[----:B------:R-:W-:-:S05]  /*38a0*/  SHF.L.U32 R0, R0, 0x2, RZ ;  /* 0x0000000200007819 */ /* 0x000fca00000006ff */
        /* <DEDUP_REMOVED lines=12> */
.L_x_2464:
[----:B------:R-:W0:Y:S02]  /*3970*/  LDS R6, [R4] ;  /* 0x0000000004067984 */ /* 0x000e240000000800 */
[----:B0-----:R-:W-:-:S05]  /*3980*/  HADD2 R7, R6, R9 ;  /* 0x0000000906077230 */ /* 0x001fca0000000000 */
[----:B------:R-:W0:Y:S02]  /*3990*/  ATOMS.CAST.SPIN P1, [R4], R6, R7 ;  /* 0x000000060400758d */ /* 0x000e240001820007 */
[----:B0-----:R-:W-:Y:S05]  /*39a0*/  @!P1 BRA `(.L_x_2464) ;  /* 0xfffffffc00f09947 */ /* 0x001fea000383ffff */
[----:B------:R-:W-:Y:S05]  /*39b0*/  BRA `(.L_x_2462) ;  /* 0x00000000000c7947 */ /* 0x000fea0003800000 */
.L_x_2463:
[----:B------:R-:W2:Y:S02]  /*39c0*/  LD.E R0, desc[UR6][R2.64] ;  /* 0x0000000602007980 */ /* 0x000ea4000c101900 */
[----:B--2---:R-:W-:-:S05]  /*39d0*/  IMAD.IADD R5, R9, 0x1, R0 ;  /* 0x0000000109057824 */ /* 0x004fca00078e0200 */
[----:B------:R0:W-:Y:S02]  /*39e0*/  ST.E desc[UR6][R2.64], R5 ;  /* 0x0000000502007985 */ /* 0x0001e4000c101906 */
.L_x_2462:
[----:B------:R-:W-:Y:S05]  /*39f0*/  BSYNC.RECONVERGENT B0 ;  /* 0x0000000000007941 */ /* 0x000fea0003800200 */
.L_x_2461:
[----:B------:R1:W-:Y:S01]  /*3a00*/  ATOM.E.ADD.F16x2.RN.STRONG.GPU P1, RZ, desc[UR6][R2.64+0x4], R85 ;  /* 0x8000045502ff79a2 */ /* 0x0003e2000c12e106 */
[----:B------:R-:W-:Y:S04]  /*3a10*/  BSSY.RECONVERGENT B0, `(.L_x_2465) ;  /* 0x000000e000007945 */ /* 0x000fe80003800200 */
[----:B-1----:R-:W-:Y:S05]  /*3a20*/  @P1 BRA `(.L_x_2466) ;  /* 0x0000000000301947 */ /* 0x002fea0003800000 */
[----:B------:R-:W1:Y:S02]  /*3a30*/  QSPC.E.S P1, RZ, [R2+0x4] ;  /* 0x0000040002ff73aa */ /* 0x000e640000020500 */
[----:B-1----:R-:W-:Y:S05]  /*3a40*/  @!P1 BRA `(.L_x_2467) ;  /* 0x00000000001c9947 */ /* 0x002fea0003800000 */
[----:B------:R-:W-:-:S05]  /*3a50*/  IMAD.MOV.U32 R4, RZ, RZ, R2 ;  /* 0x000000ffff047224 */ /* 0x000fca00078e0002 */
[----:B------:R-:W-:-:S07]  /*3a60*/  MOV R4, R4 ;  /* 0x0000000400047202 */ /* 0x000fce0000000f00 */
.L_x_2468:
[----:B------:R-:W1:Y:S02]  /*3a70*/  LDS R6, [R4+0x4] ;  /* 0x0000040004067984 */ /* 0x000e640000000800 */
[----:B-1----:R-:W-:-:S05]  /*3a80*/  HFMA2 R7, R6, 1, 1, R85 ;  /* 0x3c003c0006077831 */ /* 0x002fca0000000055 */
[----:B------:R-:W1:Y:S02]  /*3a90*/  ATOMS.CAST.SPIN P1, [R4+0x4], R6, R7 ;  /* 0x000004060400758d */ /* 0x000e640001820007 */
[----:B-1----:R-:W-:Y:S05]  /*3aa0*/  @!P1 BRA `(.L_x_2468) ;  /* 0xfffffffc00f09947 */ /* 0x002fea000383ffff */
[----:B------:R-:W-:Y:S05]  /*3ab0*/  BRA `(.L_x_2466) ;  /* 0x00000000000c7947 */ /* 0x000fea0003800000 */
.L_x_2467:
[----:B------:R-:W0:Y:S02]  /*3ac0*/  LD.E R0, desc[UR6][R2.64+0x4] ;  /* 0x0000040602007980 */ /* 0x000e24000c101900 */
[----:B0-----:R-:W-:-:S05]  /*3ad0*/  IADD3 R5, PT, PT, R85, R0, RZ ;  /* 0x0000000055057210 */ /* 0x001fca0007ffe0ff */
[----:B------:R1:W-:Y:S02]  /*3ae0*/  ST.E desc[UR6][R2.64+0x4], R5 ;  /* 0x0000040502007985 */ /* 0x0003e4000c101906 */
.L_x_2466:
[----:B------:R-:W-:Y:S05]  /*3af0*/  BSYNC.RECONVERGENT B0 ;  /* 0x0000000000007941 */ /* 0x000fea0003800200 */
.L_x_2465:
        /* <DEDUP_REMOVED lines=11> */
.L_x_2472:
[----:B------:R-:W0:Y:S02]  /*3bb0*/  LDS R6, [R4] ;  /* 0x0000000004067984 */ /* 0x000e240000000800 */
[----:B0-----:R-:W-:-:S05]  /*3bc0*/  HADD2 R7, R6, R9 ;  /* 0x0000000906077230 */ /* 0x001fca0000000000 */
[----:B------:R-:W0:Y:S02]  /*3bd0*/  ATOMS.CAST.SPIN P0, [R4], R6, R7 ;  /* 0x000000060400758d */ /* 0x000e240001800007 */
[----:B0-----:R-:W-:Y:S05]  /*3be0*/  @!P0 BRA `(.L_x_2472) ;  /* 0xfffffffc00f08947 */ /* 0x001fea000383ffff */
[----:B------:R-:W-:Y:S05]  /*3bf0*/  BRA `(.L_x_2470) ;  /* 0x00000000000c7947 */ /* 0x000fea0003800000 */
.L_x_2471:
[----:B------:R-:W2:Y:S02]  /*3c00*/  LD.E R0, desc[UR6][R2.64] ;  /* 0x0000000602007980 */ /* 0x000ea4000c101900 */
[----:B--2---:R-:W-:-:S05]  /*3c10*/  IMAD.IADD R5, R9, 0x1, R0 ;  /* 0x0000000109057824 */ /* 0x004fca00078e0200 */
[----:B------:R0:W-:Y:S02]  /*3c20*/  ST.E desc[UR6][R2.64], R5 ;  /* 0x0000000502007985 */ /* 0x0001e4000c101906 */
.L_x_2470:
[----:B------:R-:W-:Y:S05]  /*3c30*/  BSYNC.RECONVERGENT B0 ;  /* 0x0000000000007941 */ /* 0x000fea0003800200 */
.L_x_2469:
[----:B------:R1:W-:Y:S01]  /*3c40*/  ATOM.E.ADD.F16x2.RN.STRONG.GPU P0, RZ, desc[UR6][R2.64+0x4], R33 ;  /* 0x8000042102ff79a2 */ /* 0x0003e2000c10e106 */
[----:B------:R-:W-:Y:S04]  /*3c50*/  BSSY.RECONVERGENT B0, `(.L_x_2473) ;  /* 0x000000e000007945 */ /* 0x000fe80003800200 */
[----:B-1----:R-:W-:Y:S05]  /*3c60*/  @P0 BRA `(.L_x_2474) ;  /* 0x0000000000300947 */ /* 0x002fea0003800000 */
[----:B------:R-:W1:Y:S02]  /*3c70*/  QSPC.E.S P0, RZ, [R2+0x4] ;  /* 0x0000040002ff73aa */ /* 0x000e640000000500 */
[----:B-1----:R-:W-:Y:S05]  /*3c80*/  @!P0 BRA `(.L_x_2475) ;  /* 0x00000000001c8947 */ /* 0x002fea0003800000 */
[----:B------:R-:W-:-:S04]  /*3c90*/  MOV R4, R2 ;  /* 0x0000000200047202 */ /* 0x000fc80000000f00 */
[----:B------:R-:W-:-:S07]  /*3ca0*/  MOV R4, R4 ;  /* 0x0000000400047202 */ /* 0x000fce0000000f00 */
.L_x_2476:
[----:B------:R-:W1:Y:S02]  /*3cb0*/  LDS R6, [R4+0x4] ;  /* 0x0000040004067984 */ /* 0x000e640000000800 */
[----:B-1----:R-:W-:-:S05]  /*3cc0*/  HFMA2 R7, R6, 1, 1, R33 ;  /* 0x3c003c0006077831 */ /* 0x002fca0000000021 */
[----:B------:R-:W1:Y:S02]  /*3cd0*/  ATOMS.CAST.SPIN P0, [R4+0x4], R6, R7 ;  /* 0x000004060400758d */ /* 0x000e640001800007 */
[----:B-1----:R-:W-:Y:S05]  /*3ce0*/  @!P0 BRA `(.L_x_2476) ;  /* 0xfffffffc00f08947 */ /* 0x002fea000383ffff */
[----:B------:R-:W-:Y:S05]  /*3cf0*/  BRA `(.L_x_2474) ;  /* 0x00000000000c7947 */ /* 0x000fea0003800000 */
.L_x_2475:
[----:B------:R-:W0:Y:S02]  /*3d00*/  LD.E R0, desc[UR6][R2.64+0x4] ;  /* 0x0000040602007980 */ /* 0x000e24000c101900 */
[----:B0-----:R-:W-:-:S05]  /*3d10*/  IMAD.IADD R5, R33, 0x1, R0 ;  /* 0x0000000121057824 */ /* 0x001fca00078e0200 */
[----:B------:R1:W-:Y:S02]  /*3d20*/  ST.E desc[UR6][R2.64+0x4], R5 ;  /* 0x0000040502007985 */ /* 0x0003e4000c101906 */
.L_x_2474:
[----:B------:R-:W-:Y:S05]  /*3d30*/  BSYNC.RECONVERGENT B0 ;  /* 0x0000000000007941 */ /* 0x000fea0003800200 */
.L_x_2473:
        /* <DEDUP_REMOVED lines=12> */
.L_x_2480:
[----:B------:R-:W0:Y:S02]  /*3e00*/  LDS R6, [R4] ;  /* 0x0000000004067984 */ /* 0x000e240000000800 */
[----:B0-----:R-:W-:-:S05]  /*3e10*/  HADD2 R7, R6, R91 ;  /* 0x0000005b06077230 */ /* 0x001fca0000000000 */
[----:B------:R-:W0:Y:S02]  /*3e20*/  ATOMS.CAST.SPIN P0, [R4], R6, R7 ;  /* 0x000000060400758d */ /* 0x000e240001800007 */
[----:B0-----:R-:W-:Y:S05]  /*3e30*/  @!P0 BRA `(.L_x_2480) ;  /* 0xfffffffc00f08947 */ /* 0x001fea000383ffff */
[----:B------:R-:W-:Y:S05]  /*3e40*/  BRA `(.L_x_2478) ;  /* 0x00000000000c7947 */ /* 0x000fea0003800000 */
.L_x_2479:
[----:B------:R-:W2:Y:S02]  /*3e50*/  LD.E R0, desc[UR6][R2.64] ;  /* 0x0000000602007980 */ /* 0x000ea4000c101900 */
[----:B--2---:R-:W-:-:S05]  /*3e60*/  IADD3 R5, PT, PT, R91, R0, RZ ;  /* 0x000000005b057210 */ /* 0x004fca0007ffe0ff */
[----:B------:R0:W-:Y:S02]  /*3e70*/  ST.E desc[UR6][R2.64], R5 ;  /* 0x0000000502007985 */ /* 0x0001e4000c101906 */
.L_x_2478:
[----:B------:R-:W-:Y:S05]  /*3e80*/  BSYNC.RECONVERGENT B0 ;  /* 0x0000000000007941 */ /* 0x000fea0003800200 */
.L_x_2477:
[----:B------:R1:W-:Y:S02]  /*3e90*/  ATOM.E.ADD.F16x2.RN.STRONG.GPU P0, RZ, desc[UR6][R2.64+0x4], R89 ;  /* 0x8000045902ff79a2 */ /* 0x0003e4000c10e106 */
[----:B-1----:R-:W-:Y:S05]  /*3ea0*/  @P0 EXIT ;  /* 0x000000000000094d */ /* 0x002fea0003800000 */
[----:B------:R-:W1:Y:S02]  /*3eb0*/  QSPC.E.S P0, RZ, [R2+0x4] ;  /* 0x0000040002ff73aa */ /* 0x000e640000000500 */
[----:B-1----:R-:W-:Y:S05]  /*3ec0*/  @!P0 BRA `(.L_x_2481) ;  /* 0x0000000000188947 */ /* 0x002fea0003800000 */
[----:B0-----:R-:W-:-:S07]  /*3ed0*/  MOV R2, R2 ;  /* 0x0000000200027202 */ /* 0x001fce0000000f00 */
.L_x_2482:
[----:B------:R-:W0:Y:S02]  /*3ee0*/  LDS R4, [R2+0x4] ;  /* 0x0000040002047984 */ /* 0x000e240000000800 */
[----:B0-----:R-:W-:-:S05]  /*3ef0*/  HFMA2 R5, R4, 1, 1, R89 ;  /* 0x3c003c0004057831 */ /* 0x001fca0000000059 */
[----:B------:R-:W0:Y:S02]  /*3f00*/  ATOMS.CAST.SPIN P0, [R2+0x4], R4, R5 ;  /* 0x000004040200758d */ /* 0x000e240001800005 */
[----:B0-----:R-:W-:Y:S05]  /*3f10*/  @!P0 BRA `(.L_x_2482) ;  /* 0xfffffffc00f08947 */ /* 0x001fea000383ffff */
[----:B------:R-:W-:Y:S05]  /*3f20*/  EXIT ;  /* 0x000000000000794d */ /* 0x000fea0003800000 */
.L_x_2481:
[----:B------:R-:W0:Y:S02]  /*3f30*/  LD.E R0, desc[UR6][R2.64+0x4] ;  /* 0x0000040602007980 */ /* 0x000e24000c101900 */
[----:B0-----:R-:W-:-:S05]  /*3f40*/  IMAD.IADD R5, R89, 0x1, R0 ;  /* 0x0000000159057824 */ /* 0x001fca00078e0200 */
[----:B------:R-:W-:Y:S01]  /*3f50*/  ST.E desc[UR6][R2.64+0x4], R5 ;  /* 0x0000040502007985 */ /* 0x000fe2000c101906 */
[----:B------:R-:W-:Y:S05]  /*3f60*/  EXIT ;  /* 0x000000000000794d */ /* 0x000fea0003800000 */
.L_x_2483:
        /* <DEDUP_REMOVED lines=9> */
.L_x_3951:


//--------------------- .text._Z23gemm_half_q_half_kernelILi3ELi6ELb1ELb1ELi32EEvPK6__halfPKjS4_S2_PS0_iiiiPKtS7_iiiiiibS2_i --------------------------
	.section	.text._Z23gemm_half_q_half_kernelILi3ELi6ELb1ELb1ELi32EEvPK6__halfPKjS4_S2_PS0_iiiiPKtS7_iiiiiibS2_i,"ax",@progbits
	.align	128
        .global         _Z23gemm_half_q_half_kernelILi3ELi6ELb1ELb1ELi32EEvPK6__halfPKjS4_S2_PS0_iiiiPKtS7_iiiiiibS2_i
        .type           _Z23gemm_half_q_half_kernelILi3ELi6ELb1ELb1ELi32EEvPK6__halfPKjS4_S2_PS0_iiiiPKtS7_iiiiiibS2_i,@function
        .size           _Z23gemm_half_q_half_kernelILi3ELi6ELb1ELb1ELi32EEvPK6__halfPKjS4_S2_PS0_iiiiPKtS7_iiiiiibS2_i,(.L_x_3952 - _Z23gemm_half_q_half_kernelILi3ELi6ELb1ELb1ELi32EEvPK6__halfPKjS4_S2_PS0_iiiiPKtS7_iiiiiibS2_i)
        .other          _Z23gemm_half_q_half_kernelILi3ELi6ELb1ELb1ELi32EEvPK6__halfPKjS4_S2_PS0_iiiiPKtS7_iiiiiibS2_i,@"STO_CUDA_ENTRY STV_DEFAULT"
_Z23gemm_half_q_half_kernelILi3ELi6ELb1ELb1ELi32EEvPK6__halfPKjS4_S2_PS0_iiiiPKtS7_iiiiiibS2_i:
.text._Z23gemm_half_q_half_kernelILi3ELi6ELb1ELb1ELi32EEvPK6__halfPKjS4_S2_PS0_iiiiPKtS7_iiiiiibS2_i:
        /* <DEDUP_REMOVED lines=18> */
[----:B------:R-:W-:Y:S01]  /*0120*/  MOV R2, UR17 ;  /* 0x0000001100027c02 */ /* 0x000fe20008000f00 */
        /* <DEDUP_REMOVED lines=12> */
.L_x_2484:
        /* <DEDUP_REMOVED lines=44> */
.L_x_2490:
[-C--:B------:R-:W-:Y:S02]  /*04b0*/  IADD3 R7, PT, PT, R13, R0.reuse, RZ ;  /* 0x000000000d077210 */ /* 0x080fe40007ffe0ff */
[C---:B------:R-:W-:Y:S02]  /*04c0*/  IADD3 R5, P1, PT, R18.reuse, R13, RZ ;  /* 0x0000000d12057210 */ /* 0x040fe40007f3e0ff */
[----:B------:R-:W-:Y:S02]  /*04d0*/  IADD3 R9, PT, PT, R7, R0, RZ ;  /* 0x0000000007097210 */ /* 0x000fe40007ffe0ff */
[----:B------:R-:W-:Y:S02]  /*04e0*/  LEA.HI.X.SX32 R6, R13, RZ, 0x1, P1 ;  /* 0x000000ff0d067211 */ /* 0x000fe400008f0eff */
[----:B------:R-:W-:Y:S01]  /*04f0*/  LEA R4, P1, R5, UR12, 0x1 ;  /* 0x0000000c05047c11 */ /* 0x000fe2000f8208ff */
[----:B------:R-:W-:Y:S01]  /*0500*/  IMAD.IADD R13, R9, 0x1, R0 ;  /* 0x00000001090d7824 */ /* 0x000fe200078e0200 */
[----:B------:R-:W-:-:S02]  /*0510*/  IADD3 R10, P2, PT, R18, R7, RZ ;  /* 0x00000007120a7210 */ /* 0x000fc40007f5e0ff */
        /* <DEDUP_REMOVED lines=25> */
.L_x_2489:
        /* <DEDUP_REMOVED lines=20> */
.L_x_2491:
[----:B------:R-:W-:-:S13]  /*07f0*/  ISETP.EQ.AND P1, PT, RZ, UR9, PT ;  /* 0x00000009ff007c0c */ /* 0x000fda000bf22270 */
[----:B------:R-:W-:Y:S05]  /*0800*/  @!P0 BRA P1, `(.L_x_2486) ;  /* 0x0000000400748947 */ /* 0x000fea0000800000 */
.L_x_2488:
        /* <DEDUP_REMOVED lines=12> */
.L_x_2487:
        /* <DEDUP_REMOVED lines=15> */
.L_x_2494:
        /* <DEDUP_REMOVED lines=32> */
.L_x_2493:
        /* <DEDUP_REMOVED lines=21> */
.L_x_2495:
[----:B------:R-:W-:-:S09]  /*0d10*/  UISETP.NE.OR UP0, UPT, UR9, URZ, UP0 ;  /* 0x000000ff0900728c */ /* 0x000fd20008705670 */
[----:B------:R-:W-:Y:S05]  /*0d20*/  BRA.U !UP0, `(.L_x_2486) ;  /* 0x00000001082c7547 */ /* 0x000fea000b800000 */
.L_x_2492:
        /* <DEDUP_REMOVED lines=11> */
.L_x_2486:
[----:B------:R-:W-:Y:S05]  /*0de0*/  BSYNC.RECONVERGENT B0 ;  /* 0x0000000000007941 */ /* 0x000fea0003800200 */
.L_x_2485:
        /* <DEDUP_REMOVED lines=20> */
.L_x_2499:
        /* <DEDUP_REMOVED lines=15> */
.L_x_2498:
        /* <DEDUP_REMOVED lines=12> */
.L_x_2500:
[----:B------:R-:W-:-:S09]  /*10e0*/  UISETP.NE.OR UP0, UPT, UR10, URZ, UP0 ;  /* 0x000000ff0a00728c */ /* 0x000fd20008705670 */
[----:B------:R-:W-:Y:S05]  /*10f0*/  BRA.U !UP0, `(.L_x_2496) ;  /* 0x00000001081c7547 */ /* 0x000fea000b800000 */
.L_x_2497:
[----:B012---:R-:W0:Y:S02]  /*1100*/  LDC.64 R4, c[0x0][0x3a0] ;  /* 0x0000e800ff047b82 */ /* 0x007e240000000a00 */
.L_x_2501:
[C---:B0-----:R-:W-:Y:S01]  /*1110*/  IMAD.WIDE R6, R15.reuse, 0x2, R4 ;  /* 0x000000020f067825 */ /* 0x041fe200078e0204 */
[----:B------:R-:W-:Y:S01]  /*1120*/  UIADD3 UR10, UPT, UPT, UR10, 0x1, URZ ;  /* 0x000000010a0a7890 */ /* 0x000fe2000fffe0ff */
[----:B------:R-:W-:-:S03]  /*1130*/  IADD3 R15, PT, PT, R15, UR13, RZ ;  /* 0x0000000d0f0f7c10 */ /* 0x000fc6000fffe0ff */
[----:B------:R3:W-:Y:S01]  /*1140*/  STG.E.64 desc[UR14][R6.64], RZ ;  /* 0x000000ff06007986 */ /* 0x0007e2000c101b0e */
[----:B------:R-:W-:-:S09]  /*1150*/  UISETP.NE.AND UP0, UPT, UR10, URZ, UPT ;  /* 0x000000ff0a00728c */ /* 0x000fd2000bf05270 */
[----:B---3--:R-:W-:Y:S05]  /*1160*/  BRA.U UP0, `(.L_x_2501) ;  /* 0xfffffffd00e87547 */ /* 0x008fea000b83ffff */
.L_x_2496:
        /* <DEDUP_REMOVED lines=31> */
.L_x_2503:
[----:B------:R-:W-:-:S04]  /*1360*/  VIADD R11, R17, UR4 ;  /* 0x00000004110b7c36 */ /* 0x000fc80008000000 */
        /* <DEDUP_REMOVED lines=26> */
[----:B----4-:R-:W-:Y:S02]  /*1510*/  R2UR UR10, R12 ;  /* 0x000000000c0a72ca */ /* 0x010fe400000e0000 */
[----:B------:R-:W-:Y:S01]  /*1520*/  IADD3 R8, PT, PT, R8, 0x1, R9 ;  /* 0x0000000108087810 */ /* 0x000fe20007ffe009 */
[C---:B------:R-:W-:Y:S01]  /*1530*/  IMAD R9, R14.reuse, R14, R14 ;  /* 0x0000000e0e097224 */ /* 0x040fe200078e020e */
[----:B------:R-:W-:Y:S02]  /*1540*/  IADD3 R20, PT, PT, R15, 0x1, R20 ;  /* 0x000000010f147810 */ /* 0x000fe40007ffe014 */
[----:B------:R-:W2:Y:S02]  /*1550*/  I2F.F16 R15, R16 ;  /* 0x00000010000f7306 */ /* 0x000ea40000200c00 */
[----:B------:R-:W-:-:S05]  /*1560*/  IADD3 R9, PT, PT, R14, 0x1, R9 ;  /* 0x000000010e097810 */ /* 0x000fca0007ffe009 */
[----:B------:R-:W-:Y:S01]  /*1570*/  UIADD3 UR9, UPT, UPT, UR10, UR9, URZ ;  /* 0x000000090a097290 */ /* 0x000fe2000fffe0ff */
[----:B------:R-:W0:Y:S03]  /*1580*/  I2F.F16 R13, R20 ;  /* 0x00000014000d7306 */ /* 0x000e260000200c00 */
[----:B------:R-:W-:Y:S01]  /*1590*/  UISETP.GE.AND UP5, UPT, UR9, UR6, UPT ;  /* 0x000000060900728c */ /* 0x000fe2000bfa6270 */
[----:B--2---:R-:W-:-:S04]  /*15a0*/  HMUL2 R15, R15.H0_H0, R10.H0_H0 ;  /* 0x2000000a0f0f7232 */ /* 0x004fc80000000800 */
[----:B------:R-:W1:Y:S01]  /*15b0*/  I2F.F16 R11, R8 ;  /* 0x00000008000b7306 */ /* 0x000e620000200c00 */
[----:B0-----:R-:W-:-:S07]  /*15c0*/  HMUL2 R16, R13.H0_H0, R10.H0_H0 ;  /* 0x2000000a0d107232 */ /* 0x001fce0000000800 */
[----:B------:R-:W0:Y:S01]  /*15d0*/  I2F.F16 R9, R9 ;  /* 0x0000000900097306 */ /* 0x000e220000200c00 */
[-C--:B-1----:R-:W-:Y:S02]  /*15e0*/  HMUL2 R14, R11.H0_H0, R10.reuse.H0_H0 ;  /* 0x2000000a0b0e7232 */ /* 0x082fe40000000800 */
[----:B0-----:R-:W-:Y:S01]  /*15f0*/  HMUL2 R13, R9.H0_H0, R10.H0_H0 ;  /* 0x2000000a090d7232 */ /* 0x001fe20000000800 */
[----:B------:R-:W-:Y:S06]  /*1600*/  BRA.U !UP5, `(.L_x_2503) ;  /* 0xfffffffd0d547547 */ /* 0x000fec000b83ffff */
.L_x_2502:
        /* <DEDUP_REMOVED lines=15> */
.L_x_2504:
        /* <DEDUP_REMOVED lines=8> */
.L_x_2505:
        /* <DEDUP_REMOVED lines=8> */
.L_x_2506:
        /* <DEDUP_REMOVED lines=8> */
.L_x_2507:
        /* <DEDUP_REMOVED lines=8> */
.L_x_2508:
        /* <DEDUP_REMOVED lines=26> */
[----:B------:R-:W-:-:S05]  /*1aa0*/  IMAD.WIDE R2, R3, 0x4, R90 ;  /* 0x0000000403027825 */ /* 0x000fca00078e025a */
[----:B------:R-:W3:Y:S01]  /*1ab0*/  LDG.E.128.CONSTANT R8, desc[UR14][R2.64] ;  /* 0x0000000e02087981 */ /* 0x000ee2000c1e9d00 */
[----:B-----5:R-:W-:-:S05]  /*1ac0*/  IMAD.WIDE R18, R19, 0x4, R2 ;  /* 0x0000000413127825 */ /* 0x020fca00078e0202 */
[----:B------:R1:W4:Y:S01]  /*1ad0*/  LDG.E.128.CONSTANT R4, desc[UR14][R18.64] ;  /* 0x0000000e12047981 */ /* 0x000322000c1e9d00 */
[----:B0-----:R-:W-:Y:S01]  /*1ae0*/  MOV R91, UR13 ;  /* 0x0000000d005b7c02 */ /* 0x001fe20008000f00 */
[----:B------:R-:W-:Y:S02]  /*1af0*/  HFMA2 R0, -RZ, RZ, 0, 0.125 ;  /* 0x00003000ff007431 */ /* 0x000fe400000001ff */
[----:B------:R-:W-:Y:S01]  /*1b00*/  IMAD.MOV.U32 R40, RZ, RZ, 0x2400 ;  /* 0x00002400ff287424 */ /* 0x000fe200078e00ff */
[----:B------:R-:W-:Y:S01]  /*1b10*/  UISETP.NE.AND UP0, UPT, UR17, URZ, UPT ;  /* 0x000000ff1100728c */ /* 0x000fe2000bf05270 */
[----:B------:R-:W-:Y:S01]  /*1b20*/  PRMT R86, RZ, 0x7610, R86 ;  /* 0x00007610ff567816 */ /* 0x000fe20000000056 */
[----:B------:R-:W-:Y:S01]  /*1b30*/  IMAD.WIDE R90, R91, 0x4, R18 ;  /* 0x000000045b5a7825 */ /* 0x000fe200078e0212 */
[----:B------:R-:W-:Y:S02]  /*1b40*/  ULEA UR7, UR8, 0x20, 0x5 ;  /* 0x0000002008077891 */ /* 0x000fe4000f8e28ff */
[----:B------:R-:W-:Y:S01]  /*1b50*/  UIADD3 UR4, UPT, UPT, UR9, 0x40, URZ ;  /* 0x0000004009047890 */ /* 0x000fe2000fffe0ff */
[----:B--2---:R-:W-:-:S02]  /*1b60*/  LOP3.LUT R41, R20, 0x70007, RZ, 0xc0, !PT ;  /* 0x0007000714297812 */ /* 0x004fc400078ec0ff */
        /* <DEDUP_REMOVED lines=13> */
[--C-:B------:R-:W-:Y:S02]  /*1c40*/  SHF.R.U32.HI R50, RZ, 0x6, R22.reuse ;  /* 0x00000006ff327819 */ /* 0x100fe40000011616 */
[----:B------:R-:W-:Y:S02]  /*1c50*/  SHF.R.U32.HI R22, RZ, 0xf, R22 ;  /* 0x0000000fff167819 */ /* 0x000fe40000011616 */
[C---:B---3--:R-:W-:Y:S02]  /*1c60*/  LOP3.LUT R43, R8.reuse, 0x70007, RZ, 0xc0, !PT ;  /* 0x00070007082b7812 */ /* 0x048fe400078ec0ff */
        /* <DEDUP_REMOVED lines=8> */
[C---:B------:R-:W-:Y:S02]  /*1cf0*/  LOP3.LUT R44, R9.reuse, 0x70007, RZ, 0xc0, !PT ;  /* 0x00070007092c7812 */ /* 0x040fe400078ec0ff */
[----:B------:R-:W-:Y:S02]  /*1d00*/  LOP3.LUT R17, R9, 0x380038, RZ, 0xc0, !PT ;  /* 0x0038003809117812 */ /* 0x000fe400078ec0ff */
[----:B------:R-:W-:Y:S02]  /*1d10*/  SHF.R.U32.HI R33, RZ, 0x6, R9 ;  /* 0x00000006ff217819 */ /* 0x000fe40000011609 */
[C---:B------:R-:W-:Y:S02]  /*1d20*/  LOP3.LUT R45, R10.reuse, 0x70007, RZ, 0xc0, !PT ;  /* 0x000700070a2d7812 */ /* 0x040fe400078ec0ff */
[----:B------:R-:W-:Y:S02]  /*1d30*/  LOP3.LUT R9, R10, 0x380038, RZ, 0xc0, !PT ;  /* 0x003800380a097812 */ /* 0x000fe400078ec0ff */
[----:B------:R-:W-:-:S02]  /*1d40*/  SHF.R.U32.HI R34, RZ, 0x6, R10 ;  /* 0x00000006ff227819 */ /* 0x000fc4000001160a */
[----:B-1----:R-:W-:Y:S02]  /*1d50*/  SHF.R.U32.HI R19, RZ, 0xe, R10 ;  /* 0x0000000eff137819 */ /* 0x002fe4000001160a */
[----:B------:R-:W-:Y:S02]  /*1d60*/  LOP3.LUT R22, R22, 0x10001, RZ, 0xc0, !PT ;  /* 0x0001000116167812 */ /* 0x000fe400078ec0ff */
[C---:B------:R-:W-:Y:S02]  /*1d70*/  LOP3.LUT R46, R11.reuse, 0x70007, RZ, 0xc0, !PT ;  /* 0x000700070b2e7812 */ /* 0x040fe400078ec0ff */
[----:B------:R-:W-:Y:S02]  /*1d80*/  LOP3.LUT R10, R11, 0x380038, RZ, 0xc0, !PT ;  /* 0x003800380b0a7812 */ /* 0x000fe400078ec0ff */
[----:B------:R-:W-:Y:S02]  /*1d90*/  SHF.R.U32.HI R35, RZ, 0x6, R11 ;  /* 0x00000006ff237819 */ /* 0x000fe4000001160b */
[----:B------:R-:W-:-:S02]  /*1da0*/  LOP3.LUT R18, R20, 0x20002, R3, 0xf8, !PT ;  /* 0x0002000214127812 */ /* 0x000fc400078ef803 */
[----:B------:R-:W-:Y:S02]  /*1db0*/  LOP3.LUT R11, R21, 0x20002, R2, 0xf8, !PT ;  /* 0x00020002150b7812 */ /* 0x000fe400078ef802 */
[----:B------:R-:W-:Y:S02]  /*1dc0*/  LOP3.LUT R54, R23, 0x20002, R8, 0xf8, !PT ;  /* 0x0002000217367812 */ /* 0x000fe400078ef808 */
[C---:B----4-:R-:W-:Y:S02]  /*1dd0*/  LOP3.LUT R28, R4.reuse, 0x70007, RZ, 0xc0, !PT ;  /* 0x00070007041c7812 */ /* 0x050fe400078ec0ff */
[----:B------:R-:W-:Y:S02]  /*1de0*/  LOP3.LUT R8, R4, 0x380038, RZ, 0xc0, !PT ;  /* 0x0038003804087812 */ /* 0x000fe400078ec0ff */
[--C-:B------:R-:W-:Y:S02]  /*1df0*/  SHF.R.U32.HI R20, RZ, 0x6, R4.reuse ;  /* 0x00000006ff147819 */ /* 0x100fe40000011604 */
[----:B------:R-:W-:-:S02]  /*1e00*/  SHF.R.U32.HI R21, RZ, 0xd, R4 ;  /* 0x0000000dff157819 */ /* 0x000fc40000011604 */
[----:B------:R-:W-:Y:S02]  /*1e10*/  LOP3.LUT R24, R22, 0x20002, R19, 0xf8, !PT ;  /* 0x0002000216187812 */ /* 0x000fe400078ef813 */
[----:B------:R-:W-:Y:S02]  /*1e20*/  SHF.R.U32.HI R23, RZ, 0xd, R6 ;  /* 0x0000000dff177819 */ /* 0x000fe40000011606 */
[C---:B------:R-:W-:Y:S02]  /*1e30*/  LOP3.LUT R31, R7.reuse, 0x70007, RZ, 0xc0, !PT ;  /* 0x00070007071f7812 */ /* 0x040fe400078ec0ff */
[----:B------:R-:W-:Y:S02]  /*1e40*/  LOP3.LUT R4, R7, 0x380038, RZ, 0xc0, !PT ;  /* 0x0038003807047812 */ /* 0x000fe400078ec0ff */
[--C-:B------:R-:W-:Y:S02]  /*1e50*/  SHF.R.U32.HI R27, RZ, 0x6, R7.reuse ;  /* 0x00000006ff1b7819 */ /* 0x100fe40000011607 */
[----:B------:R-:W-:-:S02]  /*1e60*/  SHF.R.U32.HI R7, RZ, 0xd, R7 ;  /* 0x0000000dff077819 */ /* 0x000fc40000011607 */
[----:B------:R-:W-:Y:S02]  /*1e70*/  LOP3.LUT R23, R24, 0x40004, R23, 0xf8, !PT ;  /* 0x0004000418177812 */ /* 0x000fe400078ef817 */
[----:B------:R-:W-:Y:S02]  /*1e80*/  LOP3.LUT R24, R54, 0x40004, R7, 0xf8, !PT ;  /* 0x0004000436187812 */ /* 0x000fe400078ef807 */
[----:B------:R-:W-:Y:S02]  /*1e90*/  SHF.R.U32.HI R22, RZ, 0xd, R5 ;  /* 0x0000000dff167819 */ /* 0x000fe40000011605 */
[----:B------:R-:W-:Y:S02]  /*1ea0*/  LOP3.LUT R7, R50, 0x380038, RZ, 0xc0, !PT ;  /* 0x0038003832077812 */ /* 0x000fe400078ec0ff */
[----:B------:R-:W-:Y:S02]  /*1eb0*/  LOP3.LUT R22, R11, 0x40004, R22, 0xf8, !PT ;  /* 0x000400040b167812 */ /* 0x000fe400078ef816 */
[----:B------:R-:W-:-:S02]  /*1ec0*/  LOP3.LUT R37, R37, 0x64006400, RZ, 0xfc, !PT ;  /* 0x6400640025257812 */ /* 0x000fc400078efcff */
[----:B------:R-:W-:Y:S02]  /*1ed0*/  LOP3.LUT R19, R7, 0x64006400, RZ, 0xfc, !PT ;  /* 0x6400640007137812 */ /* 0x000fe400078efcff */
[----:B------:R-:W-:Y:S01]  /*1ee0*/  LOP3.LUT R11, R52, 0x380038, RZ, 0xc0, !PT ;  /* 0x00380038340b7812 */ /* 0x000fe200078ec0ff */
[-C--:B------:R-:W-:Y:S01]  /*1ef0*/  HFMA2 R79, R37, R0.reuse.H0_H0, -132, -132 ;  /* 0xd820d820254f7431 */ /* 0x080fe20000040000 */
[----:B------:R-:W-:Y:S01]  /*1f00*/  LOP3.LUT R2, R5, 0x380038, RZ, 0xc0, !PT ;  /* 0x0038003805027812 */ /* 0x000fe200078ec0ff */
[----:B------:R-:W-:Y:S01]  /*1f10*/  HFMA2 R60, R19, R0.H0_H0, -132, -132 ;  /* 0xd820d820133c7431 */ /* 0x000fe20000040000 */
        /* <DEDUP_REMOVED lines=71> */
[----:B------:R-:W-:Y:S01]  /*2390*/  LOP3.LUT R42, R42, 0x70007, RZ, 0xc0, !PT ;  /* 0x000700072a2a7812 */ /* 0x000fe200078ec0ff */
[----:B------:R-:W-:Y:S01]  /*23a0*/  HFMA2 R62, R39, R40.H0_H0, -20, -20 ;  /* 0xcd00cd00273e7431 */ /* 0x000fe20000040028 */
        /* <DEDUP_REMOVED lines=170> */
.L_x_2510:
[----:B------:R-:W-:Y:S02]  /*2e50*/  PRMT R33, RZ, 0x5410, RZ ;  /* 0x00005410ff217816 */ /* 0x000fe400000000ff */
[----:B------:R-:W-:Y:S02]  /*2e60*/  PRMT R32, RZ, 0x5410, RZ ;  /* 0x00005410ff207816 */ /* 0x000fe400000000ff */
[----:B------:R-:W-:Y:S02]  /*2e70*/  PRMT R20, RZ, 0x5410, RZ ;  /* 0x00005410ff147816 */ /* 0x000fe400000000ff */
[----:B------:R-:W-:Y:S01]  /*2e80*/  PRMT R21, RZ, 0x5410, RZ ;  /* 0x00005410ff157816 */ /* 0x000fe200000000ff */
[----:B------:R-:W-:Y:S06]  /*2e90*/  BRA.U !UP1, `(.L_x_2509) ;  /* 0x0000000909ac7547 */ /* 0x000fec000b800000 */
        /* <DEDUP_REMOVED lines=90> */
.L_x_2511:
        /* <DEDUP_REMOVED lines=81> */
.L_x_2509:
        /* <DEDUP_REMOVED lines=14> */
.L_x_2516:
        /* <DEDUP_REMOVED lines=22> */
[C---:B------:R-:W-:Y:S02]  /*3b90*/  LOP3.LUT R11, R4.reuse, 0x30003, RZ, 0xc0, !PT ;  /* 0x00030003040b7812 */ /* 0x040fe400078ec0ff */
[C---:B------:R-:W-:Y:S02]  /*3ba0*/  LOP3.LUT R0, R4.reuse, 0xc000c, RZ, 0xc0, !PT ;  /* 0x000c000c04007812 */ /* 0x040fe400078ec0ff */
[C---:B------:R-:W-:Y:S02]  /*3bb0*/  LOP3.LUT R23, R4.reuse, 0x300030, RZ, 0xc0, !PT ;  /* 0x0030003004177812 */ /* 0x040fe400078ec0ff */
[----:B------:R-:W-:-:S02]  /*3bc0*/  LOP3.LUT R31, R4, 0xc000c0, RZ, 0xc0, !PT ;  /* 0x00c000c0041f7812 */ /* 0x000fc400078ec0ff */
[----:B------:R-:W-:Y:S02]  /*3bd0*/  SHF.R.U32.HI R5, RZ, 0x8, R5 ;  /* 0x00000008ff057819 */ /* 0x000fe40000011605 */
[----:B------:R-:W-:Y:S02]  /*3be0*/  SHF.R.U32.HI R4, RZ, 0x8, R4 ;  /* 0x00000008ff047819 */ /* 0x000fe40000011604 */
[----:B------:R-:W-:Y:S02]  /*3bf0*/  LOP3.LUT R22, R6, 0xc000c, RZ, 0xc0, !PT ;  /* 0x000c000c06167812 */ /* 0x000fe400078ec0ff */
[----:B------:R-:W-:Y:S02]  /*3c00*/  LOP3.LUT R28, R7, 0xc000c, RZ, 0xc0, !PT ;  /* 0x000c000c071c7812 */ /* 0x000fe400078ec0ff */
[----:B------:R-:W-:Y:S02]  /*3c10*/  LOP3.LUT R19, R3, 0x64006400, RZ, 0xfc, !PT ;  /* 0x6400640003137812 */ /* 0x000fe400078efcff */
[----:B------:R-:W-:-:S02]  /*3c20*/  LOP3.LUT R12, R2, 0x64006400, RZ, 0xfc, !PT ;  /* 0x64006400020c7812 */ /* 0x000fc400078efcff */
[----:B------:R-:W-:Y:S02]  /*3c30*/  LOP3.LUT R3, R5, 0xc000c, RZ, 0xc0, !PT ;  /* 0x000c000c05037812 */ /* 0x000fe400078ec0ff */
[----:B------:R-:W-:Y:S01]  /*3c40*/  LOP3.LUT R25, R17, 0x64006400, RZ, 0xfc, !PT ;  /* 0x6400640011197812 */ /* 0x000fe200078efcff */
[-C--:B------:R-:W-:Y:S01]  /*3c50*/  HFMA2 R12, R12, R8.reuse.H1_H1, -258, -258 ;  /* 0xdc08dc080c0c7431 */ /* 0x080fe20000060008 */
[----:B------:R-:W-:Y:S02]  /*3c60*/  LOP3.LUT R2, R4, 0xc000c, RZ, 0xc0, !PT ;  /* 0x000c000c04027812 */ /* 0x000fe400078ec0ff */
[----:B------:R-:W-:Y:S02]  /*3c70*/  LOP3.LUT R22, R22, 0x64006400, RZ, 0xfc, !PT ;  /* 0x6400640016167812 */ /* 0x000fe400078efcff */
[----:B------:R-:W-:Y:S02]  /*3c80*/  LOP3.LUT R28, R28, 0x64006400, RZ, 0xfc, !PT ;  /* 0x640064001c1c7812 */ /* 0x000fe400078efcff */
[----:B-----5:R-:W-:Y:S01]  /*3c90*/  LOP3.LUT R18, R3, 0x64006400, RZ, 0xfc, !PT ;  /* 0x6400640003127812 */ /* 0x020fe200078efcff */
        /* <DEDUP_REMOVED lines=114> */
.L_x_2513:
[----:B------:R-:W-:Y:S05]  /*43c0*/  BRA.U !UP1, `(.L_x_2514) ;  /* 0x0000000509747547 */ /* 0x000fea000b800000 */
[----:B------:R-:W-:-:S04]  /*43d0*/  PRMT R4, R88, 0x9910, RZ ;  /* 0x0000991058047816 */ /* 0x000fc800000000ff */
[----:B------:R-:W-:-:S13]  /*43e0*/  ISETP.NE.AND P0, PT, R4, RZ, PT ;  /* 0x000000ff0400720c */ /* 0x000fda0003f05270 */
[----:B------:R-:W-:Y:S05]  /*43f0*/  @!P0 BRA `(.L_x_2515) ;  /* 0x0000000000b08947 */ /* 0x000fea0003800000 */
[----:B------:R-:W0:Y:S01]  /*4400*/  LDS.128 R4, [UR4+-0x10] ;  /* 0xfffff004ff047984 */ /* 0x000e220008000c00 */
[----:B------:R-:W-:Y:S02]  /*4410*/  PRMT R16, R16, 0x5410, R15 ;  /* 0x0000541010107816 */ /* 0x000fe4000000000f */
[----:B------:R-:W-:Y:S01]  /*4420*/  PRMT R14, R14, 0x5410, R13 ;  /* 0x000054100e0e7816 */ /* 0x000fe2000000000d */
[----:B------:R-:W2:Y:S01]  /*4430*/  LDS.128 R8, [UR4] ;  /* 0x00000004ff087984 */ /* 0x000ea20008000c00 */
        /* <DEDUP_REMOVED lines=40> */
.L_x_2515:
        /* <DEDUP_REMOVED lines=46> */
.L_x_2514:
[----:B------:R-:W-:Y:S01]  /*49a0*/  UIADD3 UR7, UPT, UPT, UR7, 0x10, URZ ;  /* 0x0000001007077890 */ /* 0x000fe2000fffe0ff */
[----:B-1----:R-:W-:Y:S01]  /*49b0*/  MOV R3, UR13 ;  /* 0x0000000d00037c02 */ /* 0x002fe20008000f00 */
[----:B------:R-:W-:Y:S02]  /*49c0*/  UIADD3 UR4, UPT, UPT, UR4, 0x20, URZ ;  /* 0x0000002004047890 */ /* 0x000fe4000fffe0ff */
[----:B------:R-:W-:Y:S02]  /*49d0*/  UISETP.GE.AND UP1, UPT, UR7, UR6, UPT ;  /* 0x000000060700728c */ /* 0x000fe4000bf26270 */
[----:B------:R-:W-:-:S07]  /*49e0*/  IMAD.WIDE R90, R3, 0x4, R90 ;  /* 0x00000004035a7825 */ /* 0x000fce00078e025a */
[----:B------:R-:W-:Y:S05]  /*49f0*/  BRA.U !UP1, `(.L_x_2516) ;  /* 0xfffffff1090c7547 */ /* 0x000fea000b83ffff */
.L_x_2512:
[----:B------:R-:W0:Y:S01]  /*4a00*/  S2R R0, SR_CTAID.X ;  /* 0x0000000000007919 */ /* 0x000e220000002500 */
[----:B------:R-:W1:Y:S01]  /*4a10*/  S2UR UR4, SR_CTAID.Y ;  /* 0x00000000000479c3 */ /* 0x000e620000002600 */
[----:B------:R-:W-:Y:S01]  /*4a20*/  HMUL2 R7, R86, UR17.H0_H0 ;  /* 0x2000001156077c32 */ /* 0x000fe20008000000 */
[----:B------:R-:W0:Y:S06]  /*4a30*/  S2R R3, SR_TID.X ;  /* 0x0000000000037919 */ /* 0x000e2c0000002100 */
[----:B------:R-:W2:Y:S01]  /*4a40*/  LDC.64 R4, c[0x0][0x3a0] ;  /* 0x0000e800ff047b82 */ /* 0x000ea20000000a00 */
[----:B-1----:R-:W-:Y:S01]  /*4a50*/  UIMAD UR4, UR4, 0x3, URZ ;  /* 0x00000003040478a4 */ /* 0x002fe2000f8e02ff */
[----:B0-----:R-:W-:-:S05]  /*4a60*/  LEA R0, R0, R3, 0x5 ;  /* 0x0000000300007211 */ /* 0x001fca00078e28ff */
[----:B------:R-:W-:Y:S01]  /*4a70*/  MOV R3, UR4 ;  /* 0x0000000400037c02 */ /* 0x000fe20008000f00 */
[----:B------:R-:W-:-:S04]  /*4a80*/  IMAD.SHL.U32 R0, R0, 0x4, RZ ;  /* 0x0000000400007824 */ /* 0x000fc800078e00ff */
        /* <DEDUP_REMOVED lines=12> */
.L_x_2520:
[----:B------:R-:W0:Y:S02]  /*4b50*/  LDS R2, [R0] ;  /* 0x0000000000027984 */ /* 0x000e240000000800 */
[----:B0-----:R-:W-:-:S05]  /*4b60*/  HADD2 R3, R2, R7 ;  /* 0x0000000702037230 */ /* 0x001fca0000000000 */
[----:B------:R-:W0:Y:S02]  /*4b70*/  ATOMS.CAST.SPIN P0, [R0], R2, R3 ;  /* 0x000000020000758d */ /* 0x000e240001800003 */
[----:B0-----:R-:W-:Y:S05]  /*4b80*/  @!P0 BRA `(.L_x_2520) ;  /* 0xfffffffc00f08947 */ /* 0x001fea000383ffff */
[----:B------:R-:W-:Y:S05]  /*4b90*/  BRA `(.L_x_2518) ;  /* 0x00000000000c7947 */ /* 0x000fea0003800000 */
.L_x_2519:
[----:B------:R-:W2:Y:S02]  /*4ba0*/  LD.E R0, desc[UR14][R4.64] ;  /* 0x0000000e04007980 */ /* 0x000ea4000c101900 */
[----:B--2---:R-:W-:-:S05]  /*4bb0*/  IADD3 R3, PT, PT, R7, R0, RZ ;  /* 0x0000000007037210 */ /* 0x004fca0007ffe0ff */
[----:B------:R0:W-:Y:S02]  /*4bc0*/  ST.E desc[UR14][R4.64], R3 ;  /* 0x0000000304007985 */ /* 0x0001e4000c10190e */
.L_x_2518:
[----:B------:R-:W-:Y:S05]  /*4bd0*/  BSYNC.RECONVERGENT B0 ;  /* 0x0000000000007941 */ /* 0x000fea0003800200 */
.L_x_2517:
[----:B------:R1:W-:Y:S01]  /*4be0*/  ATOM.E.ADD.F16x2.RN.STRONG.GPU P0, RZ, desc[UR14][R4.64+0x4], R85 ;  /* 0x8000045504ff79a2 */ /* 0x0003e2000c10e10e */
[----:B------:R-:W-:Y:S04]  /*4bf0*/  BSSY.RECONVERGENT B0, `(.L_x_2521) ;  /* 0x000000e000007945 */ /* 0x000fe80003800200 */
[----:B-1----:R-:W-:Y:S05]  /*4c00*/  @P0 BRA `(.L_x_2522) ;  /* 0x0000000000300947 */ /* 0x002fea0003800000 */
[----:B------:R-:W1:Y:S02]  /*4c10*/  QSPC.E.S P0, RZ, [R4+0x4] ;  /* 0x0000040004ff73aa */ /* 0x000e640000000500 */
[----:B-1----:R-:W-:Y:S05]  /*4c20*/  @!P0 BRA `(.L_x_2523) ;  /* 0x00000000001c8947 */ /* 0x002fea0003800000 */
[----:B------:R-:W-:-:S04]  /*4c30*/  MOV R2, R4 ;  /* 0x0000000400027202 */ /* 0x000fc80000000f00 */
[----:B------:R-:W-:-:S07]  /*4c40*/  MOV R0, R2 ;  /* 0x0000000200007202 */ /* 0x000fce0000000f00 */
.L_x_2524:
[----:B------:R-:W0:Y:S02]  /*4c50*/  LDS R2, [R0+0x4] ;  /* 0x0000040000027984 */ /* 0x000e240000000800 */
[----:B0-----:R-:W-:-:S05]  /*4c60*/  HFMA2 R3, R2, 1, 1, R85 ;  /* 0x3c003c0002037831 */ /* 0x001fca0000000055 */
[----:B------:R-:W0:Y:S02]  /*4c70*/  ATOMS.CAST.SPIN P0, [R0+0x4], R2, R3 ;  /* 0x000004020000758d */ /* 0x000e240001800003 */
[----:B0-----:R-:W-:Y:S05]  /*4c80*/  @!P0 BRA `(.L_x_2524) ;  /* 0xfffffffc00f08947 */ /* 0x001fea000383ffff */
[----:B------:R-:W-:Y:S05]  /*4c90*/  BRA `(.L_x_2522) ;  /* 0x00000000000c7947 */ /* 0x000fea0003800000 */
.L_x_2523:
[----:B------:R-:W0:Y:S02]  /*4ca0*/  LD.E R0, desc[UR14][R4.64+0x4] ;  /* 0x0000040e04007980 */ /* 0x000e24000c101900 */
[----:B0-----:R-:W-:-:S05]  /*4cb0*/  IADD3 R3, PT, PT, R85, R0, RZ ;  /* 0x0000000055037210 */ /* 0x001fca0007ffe0ff */
[----:B------:R1:W-:Y:S02]  /*4cc0*/  ST.E desc[UR14][R4.64+0x4], R3 ;  /* 0x0000040304007985 */ /* 0x0003e4000c10190e */
.L_x_2522:
[----:B------:R-:W-:Y:S05]  /*4cd0*/  BSYNC.RECONVERGENT B0 ;  /* 0x0000000000007941 */ /* 0x000fea0003800200 */
.L_x_2521:
        /* <DEDUP_REMOVED lines=13> */
.L_x_2528:
[----:B------:R-:W0:Y:S02]  /*4db0*/  LDS R2, [R0] ;  /* 0x0000000000027984 */ /* 0x000e240000000800 */
[----:B0-----:R-:W-:-:S05]  /*4dc0*/  HADD2 R3, R2, R33 ;  /* 0x0000002102037230 */ /* 0x001fca0000000000 */
[----:B------:R-:W0:Y:S02]  /*4dd0*/  ATOMS.CAST.SPIN P0, [R0], R2, R3 ;  /* 0x000000020000758d */ /* 0x000e240001800003 */
[----:B0-----:R-:W-:Y:S05]  /*4de0*/  @!P0 BRA `(.L_x_2528) ;  /* 0xfffffffc00f08947 */ /* 0x001fea000383ffff */
[----:B------:R-:W-:Y:S05]  /*4df0*/  BRA `(.L_x_2526) ;  /* 0x00000000000c7947 */ /* 0x000fea0003800000 */
.L_x_2527:
[----:B------:R-:W2:Y:S02]  /*4e00*/  LD.E R0, desc[UR14][R4.64] ;  /* 0x0000000e04007980 */ /* 0x000ea4000c101900 */
[----:B--2---:R-:W-:-:S05]  /*4e10*/  IMAD.IADD R3, R33, 0x1, R0 ;  /* 0x0000000121037824 */ /* 0x004fca00078e0200 */
[----:B------:R0:W-:Y:S02]  /*4e20*/  ST.E desc[UR14][R4.64], R3 ;  /* 0x0000000304007985 */ /* 0x0001e4000c10190e */
.L_x_2526:
[----:B------:R-:W-:Y:S05]  /*4e30*/  BSYNC.RECONVERGENT B0 ;  /* 0x0000000000007941 */ /* 0x000fea0003800200 */
.L_x_2525:
[----:B------:R1:W-:Y:S01]  /*4e40*/  ATOM.E.ADD.F16x2.RN.STRONG.GPU P0, RZ, desc[UR14][R4.64+0x4], R7 ;  /* 0x8000040704ff79a2 */ /* 0x0003e2000c10e10e */
[----:B------:R-:W-:Y:S04]  /*4e50*/  BSSY.RECONVERGENT B0, `(.L_x_2529) ;  /* 0x000000e000007945 */ /* 0x000fe80003800200 */
[----:B-1----:R-:W-:Y:S05]  /*4e60*/  @P0 BRA `(.L_x_2530) ;  /* 0x0000000000300947 */ /* 0x002fea0003800000 */
[----:B------:R-:W1:Y:S02]  /*4e70*/  QSPC.E.S P0, RZ, [R4+0x4] ;  /* 0x0000040004ff73aa */ /* 0x000e640000000500 */
[----:B-1----:R-:W-:Y:S05]  /*4e80*/  @!P0 BRA `(.L_x_2531) ;  /* 0x00000000001c8947 */ /* 0x002fea0003800000 */
[----:B------:R-:W-:-:S04]  /*4e90*/  MOV R2, R4 ;  /* 0x0000000400027202 */ /* 0x000fc80000000f00 */
[----:B------:R-:W-:-:S07]  /*4ea0*/  MOV R0, R2 ;  /* 0x0000000200007202 */ /* 0x000fce0000000f00 */
.L_x_2532:
[----:B------:R-:W0:Y:S02]  /*4eb0*/  LDS R2, [R0+0x4] ;  /* 0x0000040000027984 */ /* 0x000e240000000800 */
[----:B0-----:R-:W-:-:S05]  /*4ec0*/  HFMA2 R3, R2, 1, 1, R7 ;  /* 0x3c003c0002037831 */ /* 0x001fca0000000007 */
[----:B------:R-:W0:Y:S02]  /*4ed0*/  ATOMS.CAST.SPIN P0, [R0+0x4], R2, R3 ;  /* 0x000004020000758d */ /* 0x000e240001800003 */
[----:B0-----:R-:W-:Y:S05]  /*4ee0*/  @!P0 BRA `(.L_x_2532) ;  /* 0xfffffffc00f08947 */ /* 0x001fea000383ffff */
[----:B------:R-:W-:Y:S05]  /*4ef0*/  BRA `(.L_x_2530) ;  /* 0x00000000000c7947 */ /* 0x000fea0003800000 */
.L_x_2531:
[----:B------:R-:W0:Y:S02]  /*4f00*/  LD.E R0, desc[UR14][R4.64+0x4] ;  /* 0x0000040e04007980 */ /* 0x000e24000c101900 */
[----:B0-----:R-:W-:-:S05]  /*4f10*/  IADD3 R3, PT, PT, R7, R0, RZ ;  /* 0x0000000007037210 */ /* 0x001fca0007ffe0ff */
[----:B------:R1:W-:Y:S02]  /*4f20*/  ST.E desc[UR14][R4.64+0x4], R3 ;  /* 0x0000040304007985 */ /* 0x0003e4000c10190e */
.L_x_2530:
[----:B------:R-:W-:Y:S05]  /*4f30*/  BSYNC.RECONVERGENT B0 ;  /* 0x0000000000007941 */ /* 0x000fea0003800200 */
.L_x_2529:
        /* <DEDUP_REMOVED lines=14> */
.L_x_2536:
[----:B------:R-:W0:Y:S02]  /*5020*/  LDS R2, [R0] ;  /* 0x0000000000027984 */ /* 0x000e240000000800 */
[----:B0-----:R-:W-:-:S05]  /*5030*/  HADD2 R3, R2, R7 ;  /* 0x0000000702037230 */ /* 0x001fca0000000000 */
[----:B------:R-:W0:Y:S02]  /*5040*/  ATOMS.CAST.SPIN P0, [R0], R2, R3 ;  /* 0x000000020000758d */ /* 0x000e240001800003 */
[----:B0-----:R-:W-:Y:S05]  /*5050*/  @!P0 BRA `(.L_x_2536) ;  /* 0xfffffffc00f08947 */ /* 0x001fea000383ffff */
[----:B------:R-:W-:Y:S05]  /*5060*/  BRA `(.L_x_2534) ;  /* 0x00000000000c7947 */ /* 0x000fea0003800000 */
.L_x_2535:
[----:B------:R-:W2:Y:S02]  /*5070*/  LD.E R0, desc[UR14][R4.64] ;  /* 0x0000000e04007980 */ /* 0x000ea4000c101900 */
[----:B--2---:R-:W-:-:S05]  /*5080*/  IADD3 R3, PT, PT, R7, R0, RZ ;  /* 0x0000000007037210 */ /* 0x004fca0007ffe0ff */
[----:B------:R0:W-:Y:S02]  /*5090*/  ST.E desc[UR14][R4.64], R3 ;  /* 0x0000000304007985 */ /* 0x0001e4000c10190e */
.L_x_2534:
[----:B------:R-:W-:Y:S05]  /*50a0*/  BSYNC.RECONVERGENT B0 ;  /* 0x0000000000007941 */ /* 0x000fea0003800200 */
.L_x_2533:
[----:B------:R1:W-:Y:S02]  /*50b0*/  ATOM.E.ADD.F16x2.RN.STRONG.GPU P0, RZ, desc[UR14][R4.64+0x4], R21 ;  /* 0x8000041504ff79a2 */ /* 0x0003e4000c10e10e */
[----:B-1----:R-:W-:Y:S05]  /*50c0*/  @P0 EXIT ;  /* 0x000000000000094d */ /* 0x002fea0003800000 */
[----:B------:R-:W1:Y:S02]  /*50d0*/  QSPC.E.S P0, RZ, [R4+0x4] ;  /* 0x0000040004ff73aa */ /* 0x000e640000000500 */
[----:B-1----:R-:W-:Y:S05]  /*50e0*/  @!P0 BRA `(.L_x_2537) ;  /* 0x00000000001c8947 */ /* 0x002fea0003800000 */
[----:B------:R-:W-:-:S04]  /*50f0*/  MOV R2, R4 ;  /* 0x0000000400027202 */ /* 0x000fc80000000f00 */
[----:B------:R-:W-:-:S07]  /*5100*/  MOV R0, R2 ;  /* 0x0000000200007202 */ /* 0x000fce0000000f00 */
.L_x_2538:
[----:B------:R-:W0:Y:S02]  /*5110*/  LDS R2, [R0+0x4] ;  /* 0x0000040000027984 */ /* 0x000e240000000800 */
[----:B0-----:R-:W-:-:S05]  /*5120*/  HFMA2 R3, R2, 1, 1, R21 ;  /* 0x3c003c0002037831 */ /* 0x001fca0000000015 */
[----:B------:R-:W0:Y:S02]  /*5130*/  ATOMS.CAST.SPIN P0, [R0+0x4], R2, R3 ;  /* 0x000004020000758d */ /* 0x000e240001800003 */
[----:B0-----:R-:W-:Y:S05]  /*5140*/  @!P0 BRA `(.L_x_2538) ;  /* 0xfffffffc00f08947 */ /* 0x001fea000383ffff */
[----:B------:R-:W-:Y:S05]  /*5150*/  EXIT ;  /* 0x000000000000794d */ /* 0x000fea0003800000 */
.L_x_2537:
[----:B------:R-:W0:Y:S02]  /*5160*/  LD.E R0, desc[UR14][R4.64+0x4] ;  /* 0x0000040e04007980 */ /* 0x000e24000c101900 */
[----:B0-----:R-:W-:-:S05]  /*5170*/  IADD3 R3, PT, PT, R21, R0, RZ ;  /* 0x0000000015037210 */ /* 0x001fca0007ffe0ff */
[----:B------:R-:W-:Y:S01]  /*5180*/  ST.E desc[UR14][R4.64+0x4], R3 ;  /* 0x0000040304007985 */ /* 0x000fe2000c10190e */
[----:B------:R-:W-:Y:S05]  /*5190*/  EXIT ;  /* 0x000000000000794d */ /* 0x000fea0003800000 */
.L_x_2539:
        /* <DEDUP_REMOVED lines=14> */
.L_x_3952:


//--------------------- .text._Z23gemm_half_q_half_kernelILi3ELi2ELb1ELb1ELi32EEvPK6__halfPKjS4_S2_PS0_iiiiPKtS7_iiiiiibS2_i --------------------------
	.section	.text._Z23gemm_half_q_half_kernelILi3ELi2ELb1ELb1ELi32EEvPK6__halfPKjS4_S2_PS0_iiiiPKtS7_iiiiiibS2_i,"ax",@progbits
	.align	128
        .global         _Z23gemm_half_q_half_kernelILi3ELi2ELb1ELb1ELi32EEvPK6__halfPKjS4_S2_PS0_iiiiPKtS7_iiiiiibS2_i
        .type           _Z23gemm_half_q_half_kernelILi3ELi2ELb1ELb1ELi32EEvPK6__halfPKjS4_S2_PS0_iiiiPKtS7_iiiiiibS2_i,@function
        .size           _Z23gemm_half_q_half_kernelILi3ELi2ELb1ELb1ELi32EEvPK6__halfPKjS4_S2_PS0_iiiiPKtS7_iiiiiibS2_i,(.L_x_3953 - _Z23gemm_half_q_half_kernelILi3ELi2ELb1ELb1ELi32EEvPK6__halfPKjS4_S2_PS0_iiiiPKtS7_iiiiiibS2_i)
        .other          _Z23gemm_half_q_half_kernelILi3ELi2ELb1ELb1ELi32EEvPK6__halfPKjS4_S2_PS0_iiiiPKtS7_iiiiiibS2_i,@"STO_CUDA_ENTRY STV_DEFAULT"
_Z23gemm_half_q_half_kernelILi3ELi2ELb1ELb1ELi32EEvPK6__halfPKjS4_S2_PS0_iiiiPKtS7_iiiiiibS2_i:
.text._Z23gemm_half_q_half_kernelILi3ELi2ELb1ELb1ELi32EEvPK6__halfPKjS4_S2_PS0_iiiiPKtS7_iiiiiibS2_i:
[----:B------:R-:W-:Y:S08]  /*0000*/  LDC R1, c[0x0][0x37c] ;  /* 0x0000df00ff017b82 */ /* 0x000ff00000000800 */
[----:B------:R-:W0:Y:S08]  /*0010*/  S2UR UR7, SR_CTAID.Y ;  /* 0x00000000000779c3 */ /* 0x000e300000002600 */
[----:B------:R-:W1:Y:S01]  /*0020*/  LDC R57, c[0x0][0x3a8] ;  /* 0x0000ea00ff397b82 */ /* 0x000e620000000800 */
[----:B0-----:R-:W-:-:S06]  /*0030*/  UIMAD UR6, UR7, 0x3, URZ ;  /* 0x00000003070678a4 */ /* 0x001fcc000f8e02ff */
[----:B-1----:R-:W-:-:S05]  /*0040*/  VIADD R57, R57, -UR6 ;  /* 0x8000000639397c36 */ /* 0x002fca0008000000 */
        /* <DEDUP_REMOVED lines=24> */
.L_x_2540:
        /* <DEDUP_REMOVED lines=41> */
.L_x_2546:
[----:B------:R-:W-:Y:S01]  /*0460*/  IADD3 R9, P2, PT, R6, R7, RZ ;  /* 0x0000000706097210 */ /* 0x000fe20007f5e0ff */
[----:B------:R-:W-:-:S03]  /*0470*/  IMAD.IADD R10, R7, 0x1, R5 ;  /* 0x00000001070a7824 */ /* 0x000fc600078e0205 */
[----:B------:R-:W-:Y:S01]  /*0480*/  LEA.HI.X.SX32 R12, R7, RZ, 0x1, P2 ;  /* 0x000000ff070c7211 */ /* 0x000fe200010f0eff */
[--C-:B------:R-:W-:Y:S01]  /*0490*/  IMAD.IADD R7, R10, 0x1, R5.reuse ;  /* 0x000000010a077824 */ /* 0x100fe200078e0205 */
[----:B------:R-:W-:Y:S02]  /*04a0*/  LEA R8, P2, R9, UR4, 0x1 ;  /* 0x0000000409087c11 */ /* 0x000fe4000f8408ff */
[----:B------:R-:W-:Y:S01]  /*04b0*/  IADD3 R11, P3, PT, R6, R10, RZ ;  /* 0x0000000a060b7210 */ /* 0x000fe20007f7e0ff */
[----:B------:R-:W-:Y:S01]  /*04c0*/  IMAD.IADD R18, R7, 0x1, R5 ;  /* 0x0000000107127824 */ /* 0x000fe200078e0205 */
[----:B------:R-:W-:Y:S02]  /*04d0*/  LEA.HI.X R9, R9, UR5, R12, 0x1, P2 ;  /* 0x0000000509097c11 */ /* 0x000fe400090f0c0c */
[----:B------:R-:W-:Y:S02]  /*04e0*/  LEA.HI.X.SX32 R14, R10, RZ, 0x1, P3 ;  /* 0x000000ff0a0e7211 */ /* 0x000fe400018f0eff */
[----:B------:R-:W-:Y:S01]  /*04f0*/  LEA R10, P2, R11, UR4, 0x1 ;  /* 0x000000040b0a7c11 */ /* 0x000fe2000f8408ff */
[----:B------:R-:W2:Y:S01]  /*0500*/  LDG.E.U16.CONSTANT R8, desc[UR8][R8.64] ;  /* 0x0000000808087981 */ /* 0x000ea2000c1e9500 */
[----:B------:R-:W-:-:S02]  /*0510*/  IADD3 R13, P4, PT, R6, R7, RZ ;  /* 0x00000007060d7210 */ /* 0x000fc40007f9e0ff */
[----:B------:R-:W-:Y:S02]  /*0520*/  IADD3 R15, P5, PT, R6, R18, RZ ;  /* 0x00000012060f7210 */ /* 0x000fe40007fbe0ff */
[----:B------:R-:W-:Y:S02]  /*0530*/  LEA.HI.X R11, R11, UR5, R14, 0x1, P2 ;  /* 0x000000050b0b7c11 */ /* 0x000fe400090f0c0e */
[----:B------:R-:W-:Y:S02]  /*0540*/  LEA.HI.X.SX32 R22, R7, RZ, 0x1, P4 ;  /* 0x000000ff07167211 */ /* 0x000fe400020f0eff */
[----:B------:R-:W-:Y:S01]  /*0550*/  LEA R12, P3, R13, UR4, 0x1 ;  /* 0x000000040d0c7c11 */ /* 0x000fe2000f8608ff */
[----:B------:R-:W3:Y:S01]  /*0560*/  LDG.E.U16.CONSTANT R10, desc[UR8][R10.64] ;  /* 0x000000080a0a7981 */ /* 0x000ee2000c1e9500 */
[----:B------:R-:W-:Y:S02]  /*0570*/  LEA.HI.X.SX32 R20, R18, RZ, 0x1, P5 ;  /* 0x000000ff12147211 */ /* 0x000fe400028f0eff */
[----:B------:R-:W-:-:S02]  /*0580*/  LEA R14, P2, R15, UR4, 0x1 ;  /* 0x000000040f0e7c11 */ /* 0x000fc4000f8408ff */
[----:B------:R-:W-:Y:S02]  /*0590*/  LEA.HI.X R13, R13, UR5, R22, 0x1, P3 ;  /* 0x000000050d0d7c11 */ /* 0x000fe400098f0c16 */
[----:B------:R-:W-:-:S03]  /*05a0*/  LEA.HI.X R15, R15, UR5, R20, 0x1, P2 ;  /* 0x000000050f0f7c11 */ /* 0x000fc600090f0c14 */
        /* <DEDUP_REMOVED lines=11> */
.L_x_2545:
        /* <DEDUP_REMOVED lines=20> */
.L_x_2547:
[----:B------:R-:W-:-:S13]  /*07a0*/  ISETP.EQ.AND P2, PT, R16, RZ, PT ;  /* 0x000000ff1000720c */ /* 0x000fda0003f42270 */
[----:B------:R-:W-:Y:S05]  /*07b0*/  @!P0 BRA P2, `(.L_x_2542) ;  /* 0x0000000400788947 */ /* 0x000fea0001000000 */
.L_x_2544:
        /* <DEDUP_REMOVED lines=11> */
[----:B------:R-:W-:Y:S05]  /*0870*/  BRA `(.L_x_2542) ;  /* 0x0000000400487947 */ /* 0x000fea0003800000 */
.L_x_2543:
        /* <DEDUP_REMOVED lines=16> */
.L_x_2550:
[----:B-----5:R-:W-:Y:S01]  /*0980*/  IADD3 R9, P2, PT, R17, R16, RZ ;  /* 0x0000001011097210 */ /* 0x020fe20007f5e0ff */
[----:B------:R-:W-:-:S03]  /*0990*/  IMAD.IADD R10, R16, 0x1, R5 ;  /* 0x00000001100a7824 */ /* 0x000fc600078e0205 */
[----:B------:R-:W-:Y:S01]  /*09a0*/  LEA.HI.X.SX32 R16, R16, RZ, 0x1, P2 ;  /* 0x000000ff10107211 */ /* 0x000fe200010f0eff */
[--C-:B------:R-:W-:Y:S01]  /*09b0*/  IMAD.IADD R12, R10, 0x1, R5.reuse ;  /* 0x000000010a0c7824 */ /* 0x100fe200078e0205 */
[----:B-1----:R-:W-:Y:S02]  /*09c0*/  LEA R8, P2, R9, UR4, 0x1 ;  /* 0x0000000409087c11 */ /* 0x002fe4000f8408ff */
        /* <DEDUP_REMOVED lines=27> */
.L_x_2549:
        /* <DEDUP_REMOVED lines=21> */
.L_x_2551:
[----:B------:R-:W-:-:S13]  /*0cd0*/  ISETP.NE.OR P0, PT, R6, RZ, P0 ;  /* 0x000000ff0600720c */ /* 0x000fda0000705670 */
[----:B------:R-:W-:Y:S05]  /*0ce0*/  @!P0 BRA `(.L_x_2542) ;  /* 0x00000000002c8947 */ /* 0x000fea0003800000 */
.L_x_2548:
        /* <DEDUP_REMOVED lines=11> */
.L_x_2542:
[----:B0-----:R-:W-:Y:S05]  /*0da0*/  BSYNC.RECONVERGENT B0 ;  /* 0x0000000000007941 */ /* 0x001fea0003800200 */
.L_x_2541:
        /* <DEDUP_REMOVED lines=9> */
[----:B-1----:R-:W-:-:S03]  /*0e40*/  IMAD R7, R6, UR7, RZ ;  /* 0x0000000706077c24 */ /* 0x002fc6000f8e02ff */
        /* <DEDUP_REMOVED lines=8> */
[----:B-----5:R-:W0:Y:S01]  /*0ed0*/  LDC.64 R16, c[0x0][0x3a0] ;  /* 0x0000e800ff107b82 */ /* 0x020e220000000a00 */
[----:B------:R-:W-:-:S13]  /*0ee0*/  PLOP3.LUT P0, PT, PT, PT, PT, 0x8, 0x80 ;  /* 0x000000000080781c */ /* 0x000fda0003f0e170 */
.L_x_2555:
[C---:B------:R-:W-:Y:S02]  /*0ef0*/  IMAD.IADD R11, R7.reuse, 0x1, R6 ;  /* 0x00000001070b7824 */ /* 0x040fe400078e0206 */
        /* <DEDUP_REMOVED lines=14> */
.L_x_2554:
[----:B------:R-:W-:-:S05]  /*0fe0*/  IMAD.MOV R2, RZ, RZ, -R4 ;  /* 0x000000ffff027224 */ /* 0x000fca00078e0a04 */
        /* <DEDUP_REMOVED lines=11> */
.L_x_2556:
[----:B------:R-:W-:-:S13]  /*10a0*/  ISETP.NE.OR P0, PT, R4, RZ, P0 ;  /* 0x000000ff0400720c */ /* 0x000fda0000705670 */
[----:B------:R-:W-:Y:S05]  /*10b0*/  @!P0 BRA `(.L_x_2552) ;  /* 0x00000000001c8947 */ /* 0x000fea0003800000 */
.L_x_2553:
[----:B0-----:R-:W0:Y:S02]  /*10c0*/  LDC.64 R8, c[0x0][0x3a0] ;  /* 0x0000e800ff087b82 */ /* 0x001e240000000a00 */
.L_x_2557:
[----:B0-----:R-:W-:-:S04]  /*10d0*/  IMAD.WIDE R10, R7, 0x2, R8 ;  /* 0x00000002070a7825 */ /* 0x001fc800078e0208 */
[----:B------:R-:W-:Y:S01]  /*10e0*/  VIADD R4, R4, 0x1 ;  /* 0x0000000104047836 */ /* 0x000fe20000000000 */
[----:B------:R2:W-:Y:S01]  /*10f0*/  STG.E.64 desc[UR8][R10.64], RZ ;  /* 0x000000ff0a007986 */ /* 0x0005e2000c101b08 */
[----:B------:R-:W-:-:S03]  /*1100*/  IMAD.IADD R7, R7, 0x1, R6 ;  /* 0x0000000107077824 */ /* 0x000fc600078e0206 */
[----:B------:R-:W-:-:S13]  /*1110*/  ISETP.NE.AND P0, PT, R4, RZ, PT ;  /* 0x000000ff0400720c */ /* 0x000fda0003f05270 */
[----:B--2---:R-:W-:Y:S05]  /*1120*/  @P0 BRA `(.L_x_2557) ;  /* 0xfffffffc00e80947 */ /* 0x004fea000383ffff */
.L_x_2552:
[----:B------:R-:W-:Y:S01]  /*1130*/  BAR.SYNC.DEFER_BLOCKING 0x0 ;  /* 0x0000000000007b1d */ /* 0x000fe20000010000 */
[----:B------:R-:W-:-:S05]  /*1140*/  ISETP.GE.AND P0, PT, R56, R5, PT ;  /* 0x000000053800720c */ /* 0x000fca0003f06270 */
[----:B------:R-:W2:Y:S01]  /*1150*/  LDCU UR5, c[0x0][0x3c8] ;  /* 0x00007900ff0577ac */ /* 0x000ea20008000800 */
[----:B------:R-:W3:Y:S01]  /*1160*/  LDCU UR7, c[0x0][0x3cc] ;  /* 0x00007980ff0777ac */ /* 0x000ee20008000800 */
[----:B------:R-:W4:Y:S01]  /*1170*/  LDCU UR10, c[0x0][0x3d0] ;  /* 0x00007a00ff0a77ac */ /* 0x000f220008000800 */
[----:B------:R-:W0:Y:S01]  /*1180*/  LDCU UR11, c[0x0][0x3d4] ;  /* 0x00007a80ff0b77ac */ /* 0x000e220008000800 */
[----:B------:R-:W0:Y:S04]  /*1190*/  LDCU UR12, c[0x0][0x3d8] ;  /* 0x00007b00ff0c77ac */ /* 0x000e280008000800 */
[----:B------:R-:W-:Y:S05]  /*11a0*/  @P0 BRA `(.L_x_2558) ;  /* 0x0000000000d40947 */ /* 0x000fea0003800000 */
[----:B01----:R-:W0:Y:S01]  /*11b0*/  LDC.64 R8, c[0x0][0x3b8] ;  /* 0x0000ee00ff087b82 */ /* 0x003e220000000a00 */
[----:B------:R-:W-:-:S04]  /*11c0*/  IMAD.SHL.U32 R11, R0, 0x40, RZ ;  /* 0x00000040000b7824 */ /* 0x000fc800078e00ff */
        /* <DEDUP_REMOVED lines=9> */
.L_x_2559:
        /* <DEDUP_REMOVED lines=21> */
[----:B------:R-:W-:Y:S01]  /*13b0*/  SHF.R.U32.HI R0, RZ, 0xc, R0 ;  /* 0x0000000cff007819 */ /* 0x000fe20000011600 */
[----:B---3--:R-:W-:Y:S01]  /*13c0*/  IMAD.IADD R16, R21, 0x1, R16 ;  /* 0x0000000115107824 */ /* 0x008fe200078e0210 */
[----:B------:R-:W-:Y:S01]  /*13d0*/  LOP3.LUT R17, R17, 0xf, RZ, 0xc0, !PT ;  /* 0x0000000f11117812 */ /* 0x000fe200078ec0ff */
[----:B------:R-:W-:Y:S01]  /*13e0*/  IMAD R3, R2, R2, R2 ;  /* 0x0000000202037224 */ /* 0x000fe200078e0202 */
[----:B------:R-:W-:-:S02]  /*13f0*/  LOP3.LUT R0, R0, 0xf, RZ, 0xc0, !PT ;  /* 0x0000000f00007812 */ /* 0x000fc400078ec0ff */
[----:B------:R-:W-:Y:S01]  /*1400*/  IADD3 R19, PT, PT, R4, 0x1, R19 ;  /* 0x0000000104137810 */ /* 0x000fe20007ffe013 */
[C---:B------:R-:W-:Y:S01]  /*1410*/  IMAD R4, R17.reuse, R17, R17 ;  /* 0x0000001111047224 */ /* 0x040fe200078e0211 */
[----:B0-----:R-:W-:Y:S01]  /*1420*/  IADD3 R11, PT, PT, R2, 0x1, R3 ;  /* 0x00000001020b7810 */ /* 0x001fe20007ffe003 */
[----:B------:R-:W-:Y:S01]  /*1430*/  IMAD R3, R0, R0, R0 ;  /* 0x0000000000037224 */ /* 0x000fe200078e0200 */
        /* <DEDUP_REMOVED lines=12> */
.L_x_2558:
[C---:B--2---:R-:W-:Y:S01]  /*1500*/  ISETP.GT.AND P0, PT, R56.reuse, UR5, PT ;  /* 0x0000000538007c0c */ /* 0x044fe2000bf04270 */
[----:B------:R-:W2:Y:S01]  /*1510*/  LDCU UR13, c[0x0][0x3dc] ;  /* 0x00007b80ff0d77ac */ /* 0x000ea20008000800 */
[C---:B-1----:R-:W-:Y:S01]  /*1520*/  VIMNMX R7, PT, PT, R56.reuse, UR5, PT ;  /* 0x0000000538077c48 */ /* 0x042fe2000bfe0100 */
[----:B0-----:R-:W-:Y:S01]  /*1530*/  HFMA2 R10, -RZ, RZ, 0, 0 ;  /* 0x00000000ff0a7431 */ /* 0x001fe200000001ff */
[C---:B---3--:R-:W-:Y:S01]  /*1540*/  ISETP.GT.AND P2, PT, R56.reuse, UR7, PT ;  /* 0x0000000738007c0c */ /* 0x048fe2000bf44270 */
[----:B------:R-:W-:Y:S01]  /*1550*/  IMAD.MOV.U32 R9, RZ, RZ, RZ ;  /* 0x000000ffff097224 */ /* 0x000fe200078e00ff */
[----:B------:R-:W-:Y:S02]  /*1560*/  SHF.R.S32.HI R8, RZ, 0x1f, R7 ;  /* 0x0000001fff087819 */ /* 0x000fe40000011407 */
[----:B------:R-:W-:Y:S02]  /*1570*/  CS2R R12, SRZ ;  /* 0x00000000000c7805 */ /* 0x000fe4000001ff00 */
[----:B----4-:R-:W-:-:S02]  /*1580*/  ISETP.GT.AND P3, PT, R56, UR10, PT ;  /* 0x0000000a38007c0c */ /* 0x010fc4000bf64270 */
[----:B------:R-:W-:Y:S01]  /*1590*/  LEA.HI R8, R8, R7, RZ, 0x5 ;  /* 0x0000000708087211 */ /* 0x000fe200078f28ff */
[----:B------:R-:W-:Y:S01]  /*15a0*/  IMAD.MOV.U32 R7, RZ, RZ, RZ ;  /* 0x000000ffff077224 */ /* 0x000fe200078e00ff */
[C---:B------:R-:W-:Y:S02]  /*15b0*/  ISETP.GT.AND P4, PT, R56.reuse, UR11, PT ;  /* 0x0000000b38007c0c */ /* 0x040fe4000bf84270 */
[----:B------:R-:W-:Y:S02]  /*15c0*/  ISETP.GT.AND P5, PT, R56, UR12, PT ;  /* 0x0000000c38007c0c */ /* 0x000fe4000bfa4270 */
[----:B------:R-:W-:Y:S01]  /*15d0*/  SHF.R.S32.HI R14, RZ, 0x5, R8 ;  /* 0x00000005ff0e7819 */ /* 0x000fe20000011408 */
[----:B--2---:R-:W-:Y:S10]  /*15e0*/  @!P0 BRA `(.L_x_2560) ;  /* 0x00000000001c8947 */ /* 0x004ff40003800000 */
[----:B------:R-:W0:Y:S02]  /*15f0*/  LDC R7, c[0x0][0x3cc] ;  /* 0x0000f300ff077b82 */ /* 0x000e240000000800 */
[----:B0-----:R-:W-:-:S05]  /*1600*/  VIMNMX R7, PT, PT, R56, R7, PT ;  /* 0x0000000738077248 */ /* 0x001fca0003fe0100 */
[----:B------:R-:W-:-:S05]  /*1610*/  VIADD R7, R7, -UR5 ;  /* 0x8000000507077c36 */ /* 0x000fca0008000000 */
[----:B------:R-:W-:-:S04]  /*1620*/  SHF.R.S32.HI R8, RZ, 0x1f, R7 ;  /* 0x0000001fff087819 */ /* 0x000fc80000011407 */
[----:B------:R-:W-:-:S04]  /*1630*/  LEA.HI R8, R8, R7, RZ, 0x5 ;  /* 0x0000000708087211 */ /* 0x000fc800078f28ff */
[----:B------:R-:W-:-:S05]  /*1640*/  SHF.R.S32.HI R8, RZ, 0x5, R8 ;  /* 0x00000005ff087819 */ /* 0x000fca0000011408 */
[----:B------:R-:W-:-:S07]  /*1650*/  IMAD R7, R8, 0x6, RZ ;  /* 0x0000000608077824 */ /* 0x000fce00078e02ff */
.L_x_2560:
        /* <DEDUP_REMOVED lines=8> */
.L_x_2561:
        /* <DEDUP_REMOVED lines=8> */
.L_x_2562:
        /* <DEDUP_REMOVED lines=8> */
.L_x_2563:
        /* <DEDUP_REMOVED lines=8> */
.L_x_2564:
        /* <DEDUP_REMOVED lines=11> */
[----:B------:R-:W-:Y:S01]  /*1910*/  PRMT R5, RZ, 0x5410, RZ ;  /* 0x00005410ff057816 */ /* 0x000fe200000000ff */
[----:B------:R-:W-:Y:S06]  /*1920*/  @!P0 BRA `(.L_x_2565) ;  /* 0x0000001000248947 */ /* 0x000fec0003800000 */
[----:B------:R-:W0:Y:S01]  /*1930*/  S2UR UR5, SR_CgaCtaId ;  /* 0x00000000000579c3 */ /* 0x000e220000008800 */
[----:B------:R-:W1:Y:S01]  /*1940*/  LDCU.64 UR10, c[0x0][0x388] ;  /* 0x00007100ff0a77ac */ /* 0x000e620008000a00 */
[----:B------:R-:W-:Y:S02]  /*1950*/  SHF.R.S32.HI R8, RZ, 0x1f, R10 ;  /* 0x0000001fff087819 */ /* 0x000fe4000001140a */
[C---:B------:R-:W-:Y:S01]  /*1960*/  IADD3 R59, P1, PT, R55.reuse, R10, RZ ;  /* 0x0000000a373b7210 */ /* 0x040fe20007f3e0ff */
        /* <DEDUP_REMOVED lines=11> */
.L_x_2569:
[----:B------:R-:W2:Y:S01]  /*1a20*/  LDG.E.128.CONSTANT R8, desc[UR8][R58.64] ;  /* 0x000000083a087981 */ /* 0x000ea2000c1e9d00 */
[----:B------:R-:W-:Y:S01]  /*1a30*/  IMAD.MOV.U32 R13, RZ, RZ, 0x3400 ;  /* 0x00003400ff0d7424 */ /* 0x000fe200078e00ff */
[----:B------:R-:W-:Y:S01]  /*1a40*/  ISETP.NE.AND P2, PT, R54, RZ, PT ;  /* 0x000000ff3600720c */ /* 0x000fe20003f45270 */
[----:B------:R-:W-:Y:S01]  /*1a50*/  IMAD.MOV.U32 R29, RZ, RZ, 0x2c00 ;  /* 0x00002c00ff1d7424 */ /* 0x000fe200078e00ff */
[----:B------:R-:W-:Y:S01]  /*1a60*/  ISETP.NE.AND P1, PT, R57, 0x1, PT ;  /* 0x000000013900780c */ /* 0x000fe20003f25270 */
[----:B------:R-:W-:Y:S01]  /*1a70*/  IMAD.MOV.U32 R37, RZ, RZ, 0x2400 ;  /* 0x00002400ff257424 */ /* 0x000fe200078e00ff */
[C---:B--2---:R-:W-:Y:S02]  /*1a80*/  LOP3.LUT R18, R9.reuse, 0x30003, RZ, 0xc0, !PT ;  /* 0x0003000309127812 */ /* 0x044fe400078ec0ff */
[C---:B------:R-:W-:Y:S02]  /*1a90*/  LOP3.LUT R7, R9.reuse, 0xc000c, RZ, 0xc0, !PT ;  /* 0x000c000c09077812 */ /* 0x040fe400078ec0ff */
[----:B------:R-:W-:-:S02]  /*1aa0*/  LOP3.LUT R14, R9, 0x300030, RZ, 0xc0, !PT ;  /* 0x00300030090e7812 */ /* 0x000fc400078ec0ff */
[----:B------:R-:W-:Y:S02]  /*1ab0*/  LOP3.LUT R30, R9, 0xc000c0, RZ, 0xc0, !PT ;  /* 0x00c000c0091e7812 */ /* 0x000fe400078ec0ff */
[----:B------:R-:W-:Y:S02]  /*1ac0*/  SHF.R.U32.HI R19, RZ, 0x8, R9 ;  /* 0x00000008ff137819 */ /* 0x000fe40000011609 */
[C---:B------:R-:W-:Y:S02]  /*1ad0*/  LOP3.LUT R20, R10.reuse, 0x30003, RZ, 0xc0, !PT ;  /* 0x000300030a147812 */ /* 0x040fe400078ec0ff */
[C---:B------:R-:W-:Y:S02]  /*1ae0*/  LOP3.LUT R9, R10.reuse, 0xc000c, RZ, 0xc0, !PT ;  /* 0x000c000c0a097812 */ /* 0x040fe400078ec0ff */
[C---:B------:R-:W-:Y:S02]  /*1af0*/  LOP3.LUT R24, R10.reuse, 0x300030, RZ, 0xc0, !PT ;  /* 0x003000300a187812 */ /* 0x040fe400078ec0ff */
[----:B------:R-:W-:-:S02]  /*1b00*/  LOP3.LUT R32, R10, 0xc000c0, RZ, 0xc0, !PT ;  /* 0x00c000c00a207812 */ /* 0x000fc400078ec0ff */
[----:B------:R-:W-:Y:S02]  /*1b10*/  SHF.R.U32.HI R21, RZ, 0x8, R10 ;  /* 0x00000008ff157819 */ /* 0x000fe4000001160a */
[----:B------:R-:W-:Y:S02]  /*1b20*/  LOP3.LUT R10, R11, 0xc000c, RZ, 0xc0, !PT ;  /* 0x000c000c0b0a7812 */ /* 0x000fe400078ec0ff */
[----:B-----5:R-:W-:Y:S02]  /*1b30*/  SHF.R.U32.HI R17, RZ, 0x8, R8 ;  /* 0x00000008ff117819 */ /* 0x020fe40000011608 */
[----:B------:R-:W-:Y:S02]  /*1b40*/  LOP3.LUT R26, R9, 0x64006400, RZ, 0xfc, !PT ;  /* 0x64006400091a7812 */ /* 0x000fe400078efcff */
[C---:B------:R-:W-:Y:S02]  /*1b50*/  LOP3.LUT R22, R11.reuse, 0x30003, RZ, 0xc0, !PT ;  /* 0x000300030b167812 */ /* 0x040fe400078ec0ff */
[----:B------:R-:W-:-:S02]  /*1b60*/  LOP3.LUT R25, R11, 0x300030, RZ, 0xc0, !PT ;  /* 0x003000300b197812 */ /* 0x000fc400078ec0ff */
[----:B------:R-:W-:Y:S02]  /*1b70*/  LOP3.LUT R33, R11, 0xc000c0, RZ, 0xc0, !PT ;  /* 0x00c000c00b217812 */ /* 0x000fe400078ec0ff */
[----:B------:R-:W-:Y:S02]  /*1b80*/  SHF.R.U32.HI R23, RZ, 0x8, R11 ;  /* 0x00000008ff177819 */ /* 0x000fe4000001160b */
[----:B------:R-:W-:Y:S02]  /*1b90*/  LOP3.LUT R34, R10, 0x64006400, RZ, 0xfc, !PT ;  /* 0x640064000a227812 */ /* 0x000fe400078efcff */
        /* <DEDUP_REMOVED lines=86> */
[-C--:B0-----:R-:W-:Y:S02]  /*2100*/  HFMA2 R20, R38, R16.reuse, RZ ;  /* 0x0000001026147231 */ /* 0x081fe400000000ff */
[----:B------:R-:W-:Y:S02]  /*2110*/  HFMA2 R61, R39, R16, RZ ;  /* 0x00000010273d7231 */ /* 0x000fe400000000ff */
[-C--:B------:R-:W-:Y:S02]  /*2120*/  HFMA2 R20, R6, R17.reuse, R20 ;  /* 0x0000001106147231 */ /* 0x080fe40000000014 */
[----:B------:R-:W-:-:S02]  /*2130*/  HFMA2 R61, R7, R17, R61 ;  /* 0x00000011073d7231 */ /* 0x000fc4000000003d */
[-C--:B------:R-:W-:Y:S02]  /*2140*/  HFMA2 R20, R14, R18.reuse, R20 ;  /* 0x000000120e147231 */ /* 0x080fe40000000014 */
[----:B------:R-:W-:Y:S02]  /*2150*/  HFMA2 R61, R15, R18, R61 ;  /* 0x000000120f3d7231 */ /* 0x000fe4000000003d */
[-C--:B------:R-:W-:Y:S02]  /*2160*/  HFMA2 R60, R30, R19.reuse, R20 ;  /* 0x000000131e3c7231 */ /* 0x080fe40000000014 */
[----:B------:R-:W0:Y:S01]  /*2170*/  LDS.128 R20, [UR4+-0x40] ;  /* 0xffffc004ff147984 */ /* 0x000e220008000c00 */
[----:B------:R-:W-:Y:S02]  /*2180*/  HFMA2 R61, R31, R19, R61 ;  /* 0x000000131f3d7231 */ /* 0x000fe4000000003d */
        /* <DEDUP_REMOVED lines=32> */
.L_x_2566:
[----:B------:R-:W-:Y:S05]  /*2390*/  @!P1 BRA `(.L_x_2567) ;  /* 0x0000000400709947 */ /* 0x000fea0003800000 */
[----:B------:R-:W-:-:S04]  /*23a0*/  PRMT R16, R53, 0x9910, RZ ;  /* 0x0000991035107816 */ /* 0x000fc800000000ff */
[----:B------:R-:W-:-:S13]  /*23b0*/  ISETP.NE.AND P2, PT, R16, RZ, PT ;  /* 0x000000ff1000720c */ /* 0x000fda0003f45270 */
[----:B------:R-:W-:Y:S05]  /*23c0*/  @!P2 BRA `(.L_x_2568) ;  /* 0x0000000000b0a947 */ /* 0x000fea0003800000 */
        /* <DEDUP_REMOVED lines=10> */
[----:B------:R-:W0:Y:S01]  /*2470*/  LDS.128 R20, [UR4] ;  /* 0x00000004ff147984 */ /* 0x000e220008000c00 */
        /* <DEDUP_REMOVED lines=33> */
.L_x_2568:
        /* <DEDUP_REMOVED lines=45> */
.L_x_2567:
[----:B------:R-:W0:Y:S01]  /*2960*/  LDC R6, c[0x0][0x3ac] ;  /* 0x0000eb00ff067b82 */ /* 0x000e220000000800 */
[----:B------:R-:W-:Y:S01]  /*2970*/  VIADD R56, R56, 0x10 ;  /* 0x0000001038387836 */ /* 0x000fe20000000000 */
[----:B------:R-:W-:-:S04]  /*2980*/  UIADD3 UR4, UPT, UPT, UR4, 0x20, URZ ;  /* 0x0000002004047890 */ /* 0x000fc8000fffe0ff */
[----:B------:R-:W-:Y:S01]  /*2990*/  ISETP.GE.AND P2, PT, R56, R51, PT ;  /* 0x000000333800720c */ /* 0x000fe20003f46270 */
[----:B0-----:R-:W-:-:S12]  /*29a0*/  IMAD.WIDE R58, R6, 0x4, R58 ;  /* 0x00000004063a7825 */ /* 0x001fd800078e023a */
[----:B------:R-:W-:Y:S05]  /*29b0*/  @!P2 BRA `(.L_x_2569) ;  /* 0xfffffff00018a947 */ /* 0x000fea000383ffff */
.L_x_2565:
        /* <DEDUP_REMOVED lines=12> */
.L_x_2573:
[----:B------:R-:W0:Y:S02]  /*2a80*/  LDS R2, [R0] ;  /* 0x0000000000027984 */ /* 0x000e240000000800 */
[----:B0-----:R-:W-:-:S05]  /*2a90*/  HFMA2 R3, R2, 1, 1, R7 ;  /* 0x3c003c0002037831 */ /* 0x001fca0000000007 */
[----:B------:R-:W0:Y:S02]  /*2aa0*/  ATOMS.CAST.SPIN P0, [R0], R2, R3 ;  /* 0x000000020000758d */ /* 0x000e240001800003 */
[----:B0-----:R-:W-:Y:S05]  /*2ab0*/  @!P0 BRA `(.L_x_2573) ;  /* 0xfffffffc00f08947 */ /* 0x001fea000383ffff */
[----:B------:R-:W-:Y:S05]  /*2ac0*/  BRA `(.L_x_2571) ;  /* 0x00000000000c7947 */ /* 0x000fea0003800000 */
.L_x_2572:
[----:B------:R-:W2:Y:S02]  /*2ad0*/  LD.E R0, desc[UR8][R8.64] ;  /* 0x0000000808007980 */ /* 0x000ea4000c101900 */
[----:B--2---:R-:W-:-:S05]  /*2ae0*/  IMAD.IADD R3, R7, 0x1, R0 ;  /* 0x0000000107037824 */ /* 0x004fca00078e0200 */
[----:B------:R0:W-:Y:S02]  /*2af0*/  ST.E desc[UR8][R8.64], R3 ;  /* 0x0000000308007985 */ /* 0x0001e4000c101908 */
.L_x_2571:
[----:B------:R-:W-:Y:S05]  /*2b00*/  BSYNC.RECONVERGENT B0 ;  /* 0x0000000000007941 */ /* 0x000fea0003800200 */
.L_x_2570:
[----:B------:R1:W-:Y:S01]  /*2b10*/  ATOM.E.ADD.F16x2.RN.STRONG.GPU P0, RZ, desc[UR8][R8.64+0x4], R49 ;  /* 0x8000043108ff79a2 */ /* 0x0003e2000c10e108 */
[----:B------:R-:W-:Y:S04]  /*2b20*/  BSSY.RECONVERGENT B0, `(.L_x_2574) ;  /* 0x000000e000007945 */ /* 0x000fe80003800200 */
[----:B-1----:R-:W-:Y:S05]  /*2b30*/  @P0 BRA `(.L_x_2575) ;  /* 0x0000000000300947 */ /* 0x002fea0003800000 */
[----:B------:R-:W1:Y:S02]  /*2b40*/  QSPC.E.S P0, RZ, [R8+0x4] ;  /* 0x0000040008ff73aa */ /* 0x000e640000000500 */
[----:B-1----:R-:W-:Y:S05]  /*2b50*/  @!P0 BRA `(.L_x_2576) ;  /* 0x00000000001c8947 */ /* 0x002fea0003800000 */
[----:B------:R-:W-:-:S05]  /*2b60*/  IMAD.MOV.U32 R2, RZ, RZ, R8 ;  /* 0x000000ffff027224 */ /* 0x000fca00078e0008 */
[----:B------:R-:W-:-:S07]  /*2b70*/  MOV R0, R2 ;  /* 0x0000000200007202 */ /* 0x000fce0000000f00 */
.L_x_2577:
[----:B------:R-:W0:Y:S02]  /*2b80*/  LDS R2, [R0+0x4] ;  /* 0x0000040000027984 */ /* 0x000e240000000800 */
[----:B0-----:R-:W-:-:S05]  /*2b90*/  HADD2 R3, R2, R49 ;  /* 0x0000003102037230 */ /* 0x001fca0000000000 */
[----:B------:R-:W0:Y:S02]  /*2ba0*/  ATOMS.CAST.SPIN P0, [R0+0x4], R2, R3 ;  /* 0x000004020000758d */ /* 0x000e240001800003 */
[----:B0-----:R-:W-:Y:S05]  /*2bb0*/  @!P0 BRA `(.L_x_2577) ;  /* 0xfffffffc00f08947 */ /* 0x001fea000383ffff */
[----:B------:R-:W-:Y:S05]  /*2bc0*/  BRA `(.L_x_2575) ;  /* 0x00000000000c7947 */ /* 0x000fea0003800000 */
.L_x_2576:
[----:B------:R-:W0:Y:S02]  /*2bd0*/  LD.E R0, desc[UR8][R8.64+0x4] ;  /* 0x0000040808007980 */ /* 0x000e24000c101900 */
[----:B0-----:R-:W-:-:S05]  /*2be0*/  IMAD.IADD R3, R49, 0x1, R0 ;  /* 0x0000000131037824 */ /* 0x001fca00078e0200 */
[----:B------:R1:W-:Y:S02]  /*2bf0*/  ST.E desc[UR8][R8.64+0x4], R3 ;  /* 0x0000040308007985 */ /* 0x0003e4000c101908 */
.L_x_2575:
[----:B------:R-:W-:Y:S05]  /*2c00*/  BSYNC.RECONVERGENT B0 ;  /* 0x0000000000007941 */ /* 0x000fea0003800200 */
.L_x_2574:
        /* <DEDUP_REMOVED lines=11> */
.L_x_2581:
[----:B------:R-:W0:Y:S02]  /*2cc0*/  LDS R2, [R0] ;  /* 0x0000000000027984 */ /* 0x000e240000000800 */
[----:B0-----:R-:W-:-:S05]  /*2cd0*/  HFMA2 R3, R2, 1, 1, R7 ;  /* 0x3c003c0002037831 */ /* 0x001fca0000000007 */
[----:B------:R-:W0:Y:S02]  /*2ce0*/  ATOMS.CAST.SPIN P0, [R0], R2, R3 ;  /* 0x000000020000758d */ /* 0x000e240001800003 */
[----:B0-----:R-:W-:Y:S05]  /*2cf0*/  @!P0 BRA `(.L_x_2581) ;  /* 0xfffffffc00f08947 */ /* 0x001fea000383ffff */
[----:B------:R-:W-:Y:S05]  /*2d00*/  BRA `(.L_x_2579) ;  /* 0x00000000000c7947 */ /* 0x000fea0003800000 */
.L_x_2580:
[----:B------:R-:W2:Y:S02]  /*2d10*/  LD.E R0, desc[UR8][R8.64] ;  /* 0x0000000808007980 */ /* 0x000ea4000c101900 */
[----:B--2---:R-:W-:-:S05]  /*2d20*/  IMAD.IADD R3, R7, 0x1, R0 ;  /* 0x0000000107037824 */ /* 0x004fca00078e0200 */
[----:B------:R0:W-:Y:S02]  /*2d30*/  ST.E desc[UR8][R8.64], R3 ;  /* 0x0000000308007985 */ /* 0x0001e4000c101908 */
.L_x_2579:
[----:B------:R-:W-:Y:S05]  /*2d40*/  BSYNC.RECONVERGENT B0 ;  /* 0x0000000000007941 */ /* 0x000fea0003800200 */
.L_x_2578:
[----:B------:R1:W-:Y:S01]  /*2d50*/  ATOM.E.ADD.F16x2.RN.STRONG.GPU P0, RZ, desc[UR8][R8.64+0x4], R47 ;  /* 0x8000042f08ff79a2 */ /* 0x0003e2000c10e108 */
[----:B------:R-:W-:Y:S04]  /*2d60*/  BSSY.RECONVERGENT B0, `(.L_x_2582) ;  /* 0x000000e000007945 */ /* 0x000fe80003800200 */
[----:B-1----:R-:W-:Y:S05]  /*2d70*/  @P0 BRA `(.L_x_2583) ;  /* 0x0000000000300947 */ /* 0x002fea0003800000 */
[----:B------:R-:W1:Y:S02]  /*2d80*/  QSPC.E.S P0, RZ, [R8+0x4] ;  /* 0x0000040008ff73aa */ /* 0x000e640000000500 */
[----:B-1----:R-:W-:Y:S05]  /*2d90*/  @!P0 BRA `(.L_x_2584) ;  /* 0x00000000001c8947 */ /* 0x002fea0003800000 */
[----:B------:R-:W-:-:S05]  /*2da0*/  IMAD.MOV.U32 R2, RZ, RZ, R8 ;  /* 0x000000ffff027224 */ /* 0x000fca00078e0008 */
[----:B------:R-:W-:-:S07]  /*2db0*/  MOV R0, R2 ;  /* 0x0000000200007202 */ /* 0x000fce0000000f00 */
.L_x_2585:
[----:B------:R-:W0:Y:S02]  /*2dc0*/  LDS R2, [R0+0x4] ;  /* 0x0000040000027984 */ /* 0x000e240000000800 */
[----:B0-----:R-:W-:-:S05]  /*2dd0*/  HADD2 R3, R2, R47 ;  /* 0x0000002f02037230 */ /* 0x001fca0000000000 */
[----:B------:R-:W0:Y:S02]  /*2de0*/  ATOMS.CAST.SPIN P0, [R0+0x4], R2, R3 ;  /* 0x000004020000758d */ /* 0x000e240001800003 */
[----:B0-----:R-:W-:Y:S05]  /*2df0*/  @!P0 BRA `(.L_x_2585) ;  /* 0xfffffffc00f08947 */ /* 0x001fea000383ffff */
[----:B------:R-:W-:Y:S05]  /*2e00*/  BRA `(.L_x_2583) ;  /* 0x00000000000c7947 */ /* 0x000fea0003800000 */
.L_x_2584:
[----:B------:R-:W0:Y:S02]  /*2e10*/  LD.E R0, desc[UR8][R8.64+0x4] ;  /* 0x0000040808007980 */ /* 0x000e24000c101900 */
[----:B0-----:R-:W-:-:S05]  /*2e20*/  IMAD.IADD R3, R47, 0x1, R0 ;  /* 0x000000012f037824 */ /* 0x001fca00078e0200 */
[----:B------:R1:W-:Y:S02]  /*2e30*/  ST.E desc[UR8][R8.64+0x4], R3 ;  /* 0x0000040308007985 */ /* 0x0003e4000c101908 */
.L_x_2583:
[----:B------:R-:W-:Y:S05]  /*2e40*/  BSYNC.RECONVERGENT B0 ;  /* 0x0000000000007941 */ /* 0x000fea0003800200 */
.L_x_2582:
[----:B------:R-:W-:-:S13]  /*2e50*/  ISETP.NE.AND P0, PT, R57, 0x2, PT ;  /* 0x000000023900780c */ /* 0x000fda0003f05270 */
[----:B------:R-:W-:Y:S05]  /*2e60*/  @!P0 EXIT ;  /* 0x000000000000894d */ /* 0x000fea0003800000 */
[----:B------:R-:W-:-:S04]  /*2e70*/  IMAD.WIDE R6, R6, 0x2, R8 ;  /* 0x0000000206067825 */ /* 0x000fc800078e0208 */
[----:B01----:R-:W-:-:S05]  /*2e80*/  HMUL2 R9, R46, R52.H0_H0 ;  /* 0x200000342e097232 */ /* 0x003fca0000000000 */
        /* <DEDUP_REMOVED lines=8> */
.L_x_2589:
[----:B------:R-:W0:Y:S02]  /*2f10*/  LDS R2, [R0] ;  /* 0x0000000000027984 */ /* 0x000e240000000800 */
[----:B0-----:R-:W-:-:S05]  /*2f20*/  HFMA2 R3, R2, 1, 1, R9 ;  /* 0x3c003c0002037831 */ /* 0x001fca0000000009 */
[----:B------:R-:W0:Y:S02]  /*2f30*/  ATOMS.CAST.SPIN P0, [R0], R2, R3 ;  /* 0x000000020000758d */ /* 0x000e240001800003 */
[----:B0-----:R-:W-:Y:S05]  /*2f40*/  @!P0 BRA `(.L_x_2589) ;  /* 0xfffffffc00f08947 */ /* 0x001fea000383ffff */
[----:B------:R-:W-:Y:S05]  /*2f50*/  BRA `(.L_x_2587) ;  /* 0x00000000000c7947 */ /* 0x000fea0003800000 */
.L_x_2588:
[----:B------:R-:W2:Y:S02]  /*2f60*/  LD.E R0, desc[UR8][R6.64] ;  /* 0x0000000806007980 */ /* 0x000ea4000c101900 */
[----:B--2---:R-:W-:-:S05]  /*2f70*/  IMAD.IADD R3, R9, 0x1, R0 ;  /* 0x0000000109037824 */ /* 0x004fca00078e0200 */
[----:B------:R0:W-:Y:S02]  /*2f80*/  ST.E desc[UR8][R6.64], R3 ;  /* 0x0000000306007985 */ /* 0x0001e4000c101908 */
.L_x_2587:
[----:B------:R-:W-:Y:S05]  /*2f90*/  BSYNC.RECONVERGENT B0 ;  /* 0x0000000000007941 */ /* 0x000fea0003800200 */
.L_x_2586:
[----:B------:R1:W-:Y:S02]  /*2fa0*/  ATOM.E.ADD.F16x2.RN.STRONG.GPU P0, RZ, desc[UR8][R6.64+0x4], R5 ;  /* 0x8000040506ff79a2 */ /* 0x0003e4000c10e108 */
[----:B-1----:R-:W-:Y:S05]  /*2fb0*/  @P0 EXIT ;  /* 0x000000000000094d */ /* 0x002fea0003800000 */
[----:B------:R-:W1:Y:S02]  /*2fc0*/  QSPC.E.S P0, RZ, [R6+0x4] ;  /* 0x0000040006ff73aa */ /* 0x000e640000000500 */
[----:B-1----:R-:W-:Y:S05]  /*2fd0*/  @!P0 BRA `(.L_x_2590) ;  /* 0x00000000001c8947 */ /* 0x002fea0003800000 */
[----:B------:R-:W-:-:S05]  /*2fe0*/  IMAD.MOV.U32 R2, RZ, RZ, R6 ;  /* 0x000000ffff027224 */ /* 0x000fca00078e0006 */
[----:B------:R-:W-:-:S07]  /*2ff0*/  MOV R0, R2 ;  /* 0x0000000200007202 */ /* 0x000fce0000000f00 */
.L_x_2591:
[----:B------:R-:W0:Y:S02]  /*3000*/  LDS R2, [R0+0x4] ;  /* 0x0000040000027984 */ /* 0x000e240000000800 */
[----:B0-----:R-:W-:-:S05]  /*3010*/  HADD2 R3, R2, R5 ;  /* 0x0000000502037230 */ /* 0x001fca0000000000 */
[----:B------:R-:W0:Y:S02]  /*3020*/  ATOMS.CAST.SPIN P0, [R0+0x4], R2, R3 ;  /* 0x000004020000758d */ /* 0x000e240001800003 */
[----:B0-----:R-:W-:Y:S05]  /*3030*/  @!P0 BRA `(.L_x_2591) ;  /* 0xfffffffc00f08947 */ /* 0x001fea000383ffff */
[----:B------:R-:W-:Y:S05]  /*3040*/  EXIT ;  /* 0x000000000000794d */ /* 0x000fea0003800000 */
.L_x_2590:
[----:B------:R-:W0:Y:S02]  /*3050*/  LD.E R0, desc[UR8][R6.64+0x4] ;  /* 0x0000040806007980 */ /* 0x000e24000c101900 */
[----:B0-----:R-:W-:-:S05]  /*3060*/  IMAD.IADD R3, R5, 0x1, R0 ;  /* 0x0000000105037824 */ /* 0x001fca00078e0200 */
[----:B------:R-:W-:Y:S01]  /*3070*/  ST.E desc[UR8][R6.64+0x4], R3 ;  /* 0x0000040306007985 */ /* 0x000fe2000c101908 */
[----:B------:R-:W-:Y:S05]  /*3080*/  EXIT ;  /* 0x000000000000794d */ /* 0x000fea0003800000 */
.L_x_2592:
        /* <DEDUP_REMOVED lines=15> */
.L_x_3953:


//--------------------- .text._Z23gemm_half_q_half_kernelILi2ELi32ELb1ELb1ELi64EEvPK6__halfPKjS4_S2_PS0_iiiiPKtS7_iiiiiibS2_i --------------------------
	.section	.text._Z23gemm_half_q_half_kernelILi2ELi32ELb1ELb1ELi64EEvPK6__halfPKjS4_S2_PS0_iiiiPKtS7_iiiiiibS2_i,"ax",@progbits
	.align	128
        .global         _Z23gemm_half_q_half_kernelILi2ELi32ELb1ELb1ELi64EEvPK6__halfPKjS4_S2_PS0_iiiiPKtS7_iiiiiibS2_i
        .type           _Z23gemm_half_q_half_kernelILi2ELi32ELb1ELb1ELi64EEvPK6__halfPKjS4_S2_PS0_iiiiPKtS7_iiiiiibS2_i,@function
        .size           _Z23gemm_half_q_half_kernelILi2ELi32ELb1ELb1ELi64EEvPK6__halfPKjS4_S2_PS0_iiiiPKtS7_iiiiiibS2_i,(.L_x_3954 - _Z23gemm_half_q_half_kernelILi2ELi32ELb1ELb1ELi64EEvPK6__halfPKjS4_S2_PS0_iiiiPKtS7_iiiiiibS2_i)
        .other          _Z23gemm_half_q_half_kernelILi2ELi32ELb1ELb1ELi64EEvPK6__halfPKjS4_S2_PS0_iiiiPKtS7_iiiiiibS2_i,@"STO_CUDA_ENTRY STV_DEFAULT"
_Z23gemm_half_q_half_kernelILi2ELi32ELb1ELb1ELi64EEvPK6__halfPKjS4_S2_PS0_iiiiPKtS7_iiiiiibS2_i:
.text._Z23gemm_half_q_half_kernelILi2ELi32ELb1ELb1ELi64EEvPK6__halfPKjS4_S2_PS0_iiiiPKtS7_iiiiiibS2_i:
[----:B------:R-:W0:Y:S01]  /*0000*/  LDC R1, c[0x0][0x37c] ;  /* 0x0000df00ff017b82 */ /* 0x000e220000000800 */
[----:B------:R-:W1:Y:S07]  /*0010*/  S2R R3, SR_CTAID.Y ;  /* 0x0000000000037919 */ /* 0x000e6e0000002600 */
[----:B------:R-:W1:Y:S01]  /*0020*/  LDC R0, c[0x0][0x3a8] ;  /* 0x0000ea00ff007b82 */ /* 0x000e620000000800 */
[----:B0-----:R-:W-:-:S05]  /*0030*/  VIADD R1, R1, 0xfffffff0 ;  /* 0xfffffff001017836 */ /* 0x001fca0000000000 */
[----:B------:R-:W-:Y:S01]  /*0040*/  R2UR UR23, R1 ;  /* 0x00000000011772ca */ /* 0x000fe200000e0000 */
[----:B-1----:R-:W-:-:S05]  /*0050*/  IMAD R7, R3, -0x2, R0 ;  /* 0xfffffffe03077824 */ /* 0x002fca00078e0200 */
[----:B------:R-:W-:-:S13]  /*0060*/  ISETP.GE.AND P0, PT, R7, 0x1, PT ;  /* 0x000000010700780c */ /* 0x000fda0003f06270 */
[----:B------:R-:W-:Y:S05]  /*0070*/  @!P0 EXIT ;  /* 0x000000000000894d */ /* 0x000fea0003800000 */
[----:B------:R-:W0:Y:S01]  /*0080*/  LDC.64 R4, c[0x0][0x3e8] ;  /* 0x0000fa00ff047b82 */ /* 0x000e220000000a00 */
[----:B------:R-:W0:Y:S07]  /*0090*/  LDCU.64 UR20, c[0x0][0x358] ;  /* 0x00006b00ff1477ac */ /* 0x000e2e0008000a00 */
[----:B------:R-:W1:Y:S08]  /*00a0*/  LDC R11, c[0x0][0x3f0] ;  /* 0x0000fc00ff0b7b82 */ /* 0x000e700000000800 */
[----:B------:R-:W1:Y:S01]  /*00b0*/  LDC.64 R8, c[0x0][0x3e8] ;  /* 0x0000fa00ff087b82 */ /* 0x000e620000000a00 */
[----:B------:R-:W-:Y:S01]  /*00c0*/  ISETP.NE.AND P0, PT, R7, 0x1, PT ;  /* 0x000000010700780c */ /* 0x000fe20003f05270 */
[----:B0-----:R-:W2:Y:S01]  /*00d0*/  LDG.E.U16 R4, desc[UR20][R4.64] ;  /* 0x0000001404047981 */ /* 0x001ea2000c1e1500 */
[----:B------:R-:W-:Y:S01]  /*00e0*/  PRMT R47, RZ, 0x7610, R47 ;  /* 0x00007610ff2f7816 */ /* 0x000fe2000000002f */
[----:B-1----:R-:W-:-:S10]  /*00f0*/  IMAD.WIDE R8, R11, 0x2, R8 ;  /* 0x000000020b087825 */ /* 0x002fd400078e0208 */
[----:B------:R-:W3:Y:S01]  /*0100*/  @P0 LDG.E.U16 R47, desc[UR20][R8.64] ;  /* 0x00000014082f0981 */ /* 0x000ee2000c1e1500 */
[----:B--2---:R-:W-:-:S13]  /*0110*/  R2UR UR22, R4 ;  /* 0x00000000041672ca */ /* 0x004fda00000e0000 */
[----:B------:R-:W-:Y:S01]  /*0120*/  IMAD.U32 R0, RZ, RZ, UR22 ;  /* 0x00000016ff007e24 */ /* 0x000fe2000f8e00ff */
[----:B---3--:R-:W-:-:S04]  /*0130*/  @P0 LOP3.LUT R0, R47, UR22, RZ, 0xfc, !PT ;  /* 0x000000162f000c12 */ /* 0x008fc8000f8efcff */
[----:B------:R-:W-:-:S04]  /*0140*/  PRMT R0, R0, 0x9910, RZ ;  /* 0x0000991000007816 */ /* 0x000fc800000000ff */
[----:B------:R-:W-:-:S13]  /*0150*/  ISETP.NE.AND P1, PT, R0, RZ, PT ;  /* 0x000000ff0000720c */ /* 0x000fda0003f25270 */
[----:B------:R-:W-:Y:S05]  /*0160*/  @!P1 EXIT ;  /* 0x000000000000994d */ /* 0x000fea0003800000 */
[----:B------:R-:W0:Y:S01]  /*0170*/  S2UR UR16, SR_CTAID.Z ;  /* 0x00000000001079c3 */ /* 0x000e220000002700 */
[----:B------:R-:W1:Y:S01]  /*0180*/  S2R R2, SR_TID.X ;  /* 0x0000000000027919 */ /* 0x000e620000002100 */
[----:B------:R-:W-:Y:S01]  /*0190*/  IMAD.MOV.U32 R4, RZ, RZ, 0x2 ;  /* 0x00000002ff047424 */ /* 0x000fe200078e00ff */
[----:B------:R-:W-:Y:S04]  /*01a0*/  BSSY.RECONVERGENT B0, `(.L_x_2593) ;  /* 0x00000be000007945 */ /* 0x000fe80003800200 */
[----:B------:R-:W-:Y:S01]  /*01b0*/  SEL R4, R4, 0x1, P0 ;  /* 0x0000000104047807 */ /* 0x000fe20000000000 */
[----:B------:R-:W2:Y:S08]  /*01c0*/  LDC R0, c[0x0][0x3b0] ;  /* 0x0000ec00ff007b82 */ /* 0x000eb00000000800 */
[----:B------:R-:W3:Y:S01]  /*01d0*/  S2UR UR4, SR_CTAID.X ;  /* 0x00000000000479c3 */ /* 0x000ee20000002500 */
[----:B0-----:R-:W-:-:S06]  /*01e0*/  USHF.L.U32 UR9, UR16, 0x6, URZ ;  /* 0x0000000610097899 */ /* 0x001fcc00080006ff */
[----:B------:R-:W-:-:S05]  /*01f0*/  IMAD.U32 R5, RZ, RZ, UR9 ;  /* 0x00000009ff057e24 */ /* 0x000fca000f8e00ff */
[----:B--2---:R-:W-:-:S04]  /*0200*/  VIADDMNMX R5, R5, 0x40, R0, PT ;  /* 0x0000004005057846 */ /* 0x004fc80003800100 */
[----:B------:R-:W-:Y:S01]  /*0210*/  R2UR UR15, R5 ;  /* 0x00000000050f72ca */ /* 0x000fe200000e0000 */
[----:B-1----:R-:W-:Y:S01]  /*0220*/  VIADD R5, R2, UR9 ;  /* 0x0000000902057c36 */ /* 0x002fe20008000000 */
[----:B---3--:R-:W-:-:S06]  /*0230*/  USHF.L.U32 UR4, UR4, 0x8, URZ ;  /* 0x0000000804047899 */ /* 0x008fcc00080006ff */
[----:B------:R-:W-:-:S05]  /*0240*/  LEA R8, R2, UR4, 0x2 ;  /* 0x0000000402087c11 */ /* 0x000fca000f8e10ff */
        /* <DEDUP_REMOVED lines=31> */
.L_x_2598:
        /* <DEDUP_REMOVED lines=8> */
[----:B------:R-:W-:Y:S02]  /*04c0*/  IADD3 R15, P3, PT, R5, R6, RZ ;  /* 0x00000006050f7210 */ /* 0x000fe40007f7e0ff */
[----:B------:R-:W-:-:S02]  /*04d0*/  LEA.HI.X.SX32 R16, R12, RZ, 0x1, P2 ;  /* 0x000000ff0c107211 */ /* 0x000fc400010f0eff */
[----:B------:R-:W-:Y:S01]  /*04e0*/  LEA R12, P2, R13, UR6, 0x1 ;  /* 0x000000060d0c7c11 */ /* 0x000fe2000f8408ff */
[----:B------:R-:W2:Y:S01]  /*04f0*/  LDG.E.U16.CONSTANT R11, desc[UR20][R10.64] ;  /* 0x000000140a0b7981 */ /* 0x000ea2000c1e9500 */
[----:B------:R-:W-:Y:S02]  /*0500*/  IADD3 R17, P1, PT, R5, R19, RZ ;  /* 0x0000001305117210 */ /* 0x000fe40007f3e0ff */
[----:B------:R-:W-:Y:S02]  /*0510*/  LEA.HI.X.SX32 R20, R6, RZ, 0x1, P3 ;  /* 0x000000ff06147211 */ /* 0x000fe400018f0eff */
[----:B------:R-:W-:Y:S02]  /*0520*/  LEA.HI.X R13, R13, UR7, R16, 0x1, P2 ;  /* 0x000000070d0d7c11 */ /* 0x000fe400090f0c10 */
[----:B------:R-:W-:Y:S02]  /*0530*/  LEA.HI.X.SX32 R6, R19, RZ, 0x1, P1 ;  /* 0x000000ff13067211 */ /* 0x000fe400008f0eff */
[----:B------:R-:W-:-:S02]  /*0540*/  LEA R14, P3, R15, UR6, 0x1 ;  /* 0x000000060f0e7c11 */ /* 0x000fc4000f8608ff */
        /* <DEDUP_REMOVED lines=15> */
.L_x_2597:
        /* <DEDUP_REMOVED lines=20> */
.L_x_2599:
[----:B------:R-:W-:-:S13]  /*0780*/  ISETP.EQ.AND P1, PT, R9, RZ, PT ;  /* 0x000000ff0900720c */ /* 0x000fda0003f22270 */
[----:B------:R-:W-:Y:S05]  /*0790*/  @!P0 BRA P1, `(.L_x_2594) ;  /* 0x0000000400788947 */ /* 0x000fea0000800000 */
.L_x_2596:
[----:B------:R-:W-:-:S04]  /*07a0*/  IADD3 R11, P0, PT, R5, R6, RZ ;  /* 0x00000006050b7210 */ /* 0x000fc80007f1e0ff */
[----:B------:R-:W-:Y:S02]  /*07b0*/  LEA.HI.X.SX32 R12, R6, RZ, 0x1, P0 ;  /* 0x000000ff060c7211 */ /* 0x000fe400000f0eff */
[----:B------:R-:W-:-:S04]  /*07c0*/  LEA R10, P0, R11, UR6, 0x1 ;  /* 0x000000060b0a7c11 */ /* 0x000fc8000f8008ff */
[----:B------:R-:W-:-:S06]  /*07d0*/  LEA.HI.X R11, R11, UR7, R12, 0x1, P0 ;  /* 0x000000070b0b7c11 */ /* 0x000fcc00080f0c0c */
        /* <DEDUP_REMOVED lines=8> */
.L_x_2595:
        /* <DEDUP_REMOVED lines=16> */
.L_x_2602:
[----:B-----5:R-:W-:Y:S01]  /*0960*/  IADD3 R11, P1, PT, R22, R9, RZ ;  /* 0x00000009160b7210 */ /* 0x020fe20007f3e0ff */
[----:B------:R-:W-:-:S03]  /*0970*/  IMAD.IADD R13, R9, 0x1, R0 ;  /* 0x00000001090d7824 */ /* 0x000fc600078e0200 */
[----:B------:R-:W-:Y:S01]  /*0980*/  LEA.HI.X.SX32 R12, R9, RZ, 0x1, P1 ;  /* 0x000000ff090c7211 */ /* 0x000fe200008f0eff */
[--C-:B------:R-:W-:Y:S01]  /*0990*/  IMAD.IADD R9, R13, 0x1, R0.reuse ;  /* 0x000000010d097824 */ /* 0x100fe200078e0200 */
[----:B-1----:R-:W-:Y:S02]  /*09a0*/  LEA R10, P1, R11, UR6, 0x1 ;  /* 0x000000060b0a7c11 */ /* 0x002fe4000f8208ff */
[C---:B------:R-:W-:Y:S01]  /*09b0*/  IADD3 R16, P2, PT, R22.reuse, R13, RZ ;  /* 0x0000000d16107210 */ /* 0x040fe20007f5e0ff */
[----:B------:R-:W-:Y:S01]  /*09c0*/  IMAD.IADD R19, R9, 0x1, R0 ;  /* 0x0000000109137824 */ /* 0x000fe200078e0200 */
[----:B------:R-:W-:Y:S02]  /*09d0*/  LEA.HI.X R11, R11, UR7, R12, 0x1, P1 ;  /* 0x000000070b0b7c11 */ /* 0x000fe400088f0c0c */
[----:B------:R-:W-:Y:S02]  /*09e0*/  LEA.HI.X.SX32 R13, R13, RZ, 0x1, P2 ;  /* 0x000000ff0d0d7211 */ /* 0x000fe400010f0eff */
[----:B------:R-:W-:-:S02]  /*09f0*/  IADD3 R15, P3, PT, R22, R9, RZ ;  /* 0x00000009160f7210 */ /* 0x000fc40007f7e0ff */
        /* <DEDUP_REMOVED lines=22> */
.L_x_2601:
        /* <DEDUP_REMOVED lines=21> */
.L_x_2603:
[----:B------:R-:W-:-:S13]  /*0cb0*/  ISETP.NE.OR P0, PT, R5, RZ, P0 ;  /* 0x000000ff0500720c */ /* 0x000fda0000705670 */
[----:B------:R-:W-:Y:S05]  /*0cc0*/  @!P0 BRA `(.L_x_2594) ;  /* 0x00000000002c8947 */ /* 0x000fea0003800000 */
.L_x_2600:
[----:B-----5:R-:W-:-:S04]  /*0cd0*/  IADD3 R11, P0, PT, R22, R9, RZ ;  /* 0x00000009160b7210 */ /* 0x020fc80007f1e0ff */
[----:B------:R-:W-:Y:S02]  /*0ce0*/  LEA.HI.X.SX32 R12, R9, RZ, 0x1, P0 ;  /* 0x000000ff090c7211 */ /* 0x000fe400000f0eff */
[----:B0-----:R-:W-:-:S04]  /*0cf0*/  LEA R10, P0, R11, UR10, 0x1 ;  /* 0x0000000a0b0a7c11 */ /* 0x001fc8000f8008ff */
        /* <DEDUP_REMOVED lines=8> */
.L_x_2594:
[----:B0-----:R-:W-:Y:S05]  /*0d80*/  BSYNC.RECONVERGENT B0 ;  /* 0x0000000000007941 */ /* 0x001fea0003800200 */
.L_x_2593:
        /* <DEDUP_REMOVED lines=8> */
[----:B-1----:R-:W-:Y:S02]  /*0e10*/  IMAD.MOV R6, RZ, RZ, -R4 ;  /* 0x000000ffff067224 */ /* 0x002fe400078e0a04 */
[----:B------:R-:W-:-:S03]  /*0e20*/  IMAD R3, R3, UR14, RZ ;  /* 0x0000000e03037c24 */ /* 0x000fc6000f8e02ff */
        /* <DEDUP_REMOVED lines=8> */
[----:B------:R-:W0:Y:S01]  /*0eb0*/  LDC.64 R16, c[0x0][0x3a0] ;  /* 0x0000e800ff107b82 */ /* 0x000e220000000a00 */
[----:B------:R-:W-:-:S13]  /*0ec0*/  PLOP3.LUT P0, PT, PT, PT, PT, 0x8, 0x80 ;  /* 0x000000000080781c */ /* 0x000fda0003f0e170 */
.L_x_2607:
[C---:B------:R-:W-:Y:S02]  /*0ed0*/  VIADD R11, R3.reuse, UR14 ;  /* 0x0000000e030b7c36 */ /* 0x040fe40008000000 */
[----:B0-----:R-:W-:-:S04]  /*0ee0*/  IMAD.WIDE R4, R3, 0x2, R16 ;  /* 0x0000000203047825 */ /* 0x001fc800078e0210 */
[C---:B------:R-:W-:Y:S01]  /*0ef0*/  VIADD R13, R11.reuse, UR14 ;  /* 0x0000000e0b0d7c36 */ /* 0x040fe20008000000 */
[----:B------:R1:W-:Y:S01]  /*0f00*/  STG.E.64 desc[UR20][R4.64], RZ ;  /* 0x000000ff04007986 */ /* 0x0003e2000c101b14 */
[----:B------:R-:W-:-:S04]  /*0f10*/  IMAD.WIDE R10, R11, 0x2, R16 ;  /* 0x000000020b0a7825 */ /* 0x000fc800078e0210 */
[C---:B------:R-:W-:Y:S01]  /*0f20*/  VIADD R9, R13.reuse, UR14 ;  /* 0x0000000e0d097c36 */ /* 0x040fe20008000000 */
[----:B------:R1:W-:Y:S01]  /*0f30*/  STG.E.64 desc[UR20][R10.64], RZ ;  /* 0x000000ff0a007986 */ /* 0x0003e2000c101b14 */
[----:B------:R-:W-:-:S04]  /*0f40*/  IMAD.WIDE R12, R13, 0x2, R16 ;  /* 0x000000020d0c7825 */ /* 0x000fc800078e0210 */
[C---:B------:R-:W-:Y:S01]  /*0f50*/  IMAD.WIDE R14, R9.reuse, 0x2, R16 ;  /* 0x00000002090e7825 */ /* 0x040fe200078e0210 */
[----:B------:R1:W-:Y:S03]  /*0f60*/  STG.E.64 desc[UR20][R12.64], RZ ;  /* 0x000000ff0c007986 */ /* 0x0003e6000c101b14 */
[----:B------:R-:W-:Y:S01]  /*0f70*/  VIADD R6, R6, 0x4 ;  /* 0x0000000406067836 */ /* 0x000fe20000000000 */
[----:B------:R1:W-:Y:S01]  /*0f80*/  STG.E.64 desc[UR20][R14.64], RZ ;  /* 0x000000ff0e007986 */ /* 0x0003e2000c101b14 */
[----:B------:R-:W-:-:S03]  /*0f90*/  VIADD R3, R9, UR14 ;  /* 0x0000000e09037c36 */ /* 0x000fc60008000000 */
[----:B------:R-:W-:-:S13]  /*0fa0*/  ISETP.GE.AND P1, PT, R6, -0x3, PT ;  /* 0xfffffffd0600780c */ /* 0x000fda0003f26270 */
[----:B-1----:R-:W-:Y:S05]  /*0fb0*/  @!P1 BRA `(.L_x_2607) ;  /* 0xfffffffc00c49947 */ /* 0x002fea000383ffff */
.L_x_2606:
[----:B------:R-:W-:-:S05]  /*0fc0*/  IMAD.MOV R4, RZ, RZ, -R6 ;  /* 0x000000ffff047224 */ /* 0x000fca00078e0a06 */
[----:B------:R-:W-:-:S13]  /*0fd0*/  ISETP.GT.AND P1, PT, R4, 0x1, PT ;  /* 0x000000010400780c */ /* 0x000fda0003f24270 */
[----:B------:R-:W-:Y:S05]  /*0fe0*/  @!P1 BRA `(.L_x_2608) ;  /* 0x0000000000249947 */ /* 0x000fea0003800000 */
[----:B------:R-:W0:Y:S01]  /*0ff0*/  LDC.64 R10, c[0x0][0x3a0] ;  /* 0x0000e800ff0a7b82 */ /* 0x000e220000000a00 */
[C---:B------:R-:W-:Y:S01]  /*1000*/  VIADD R9, R3.reuse, UR14 ;  /* 0x0000000e03097c36 */ /* 0x040fe20008000000 */
[----:B------:R-:W-:Y:S01]  /*1010*/  PLOP3.LUT P0, PT, PT, PT, PT, 0x8, 0x80 ;  /* 0x000000000080781c */ /* 0x000fe20003f0e170 */
[----:B------:R-:W-:Y:S02]  /*1020*/  VIADD R6, R6, 0x2 ;  /* 0x0000000206067836 */ /* 0x000fe40000000000 */
[----:B0-----:R-:W-:-:S04]  /*1030*/  IMAD.WIDE R4, R3, 0x2, R10 ;  /* 0x0000000203047825 */ /* 0x001fc800078e020a */
[C---:B------:R-:W-:Y:S01]  /*1040*/  IMAD.WIDE R10, R9.reuse, 0x2, R10 ;  /* 0x00000002090a7825 */ /* 0x040fe200078e020a */
[----:B------:R0:W-:Y:S03]  /*1050*/  STG.E.64 desc[UR20][R4.64], RZ ;  /* 0x000000ff04007986 */ /* 0x0001e6000c101b14 */
[----:B------:R-:W-:Y:S01]  /*1060*/  VIADD R3, R9, UR14 ;  /* 0x0000000e09037c36 */ /* 0x000fe20008000000 */
[----:B------:R0:W-:Y:S06]  /*1070*/  STG.E.64 desc[UR20][R10.64], RZ ;  /* 0x000000ff0a007986 */ /* 0x0001ec000c101b14 */
.L_x_2608:
[----:B------:R-:W-:-:S13]  /*1080*/  ISETP.NE.OR P0, PT, R6, RZ, P0 ;  /* 0x000000ff0600720c */ /* 0x000fda0000705670 */
[----:B------:R-:W-:Y:S05]  /*1090*/  @!P0 BRA `(.L_x_2604) ;  /* 0x00000000001c8947 */ /* 0x000fea0003800000 */
.L_x_2605:
[----:B0-----:R-:W0:Y:S02]  /*10a0*/  LDC.64 R4, c[0x0][0x3a0] ;  /* 0x0000e800ff047b82 */ /* 0x001e240000000a00 */
.L_x_2609:
[----:B0-----:R-:W-:-:S04]  /*10b0*/  IMAD.WIDE R10, R3, 0x2, R4 ;  /* 0x00000002030a7825 */ /* 0x001fc800078e0204 */
[----:B------:R-:W-:Y:S01]  /*10c0*/  VIADD R6, R6, 0x1 ;  /* 0x0000000106067836 */ /* 0x000fe20000000000 */
[----:B------:R2:W-:Y:S01]  /*10d0*/  STG.E.64 desc[UR20][R10.64], RZ ;  /* 0x000000ff0a007986 */ /* 0x0005e2000c101b14 */
[----:B------:R-:W-:-:S03]  /*10e0*/  VIADD R3, R3, UR14 ;  /* 0x0000000e03037c36 */ /* 0x000fc60008000000 */
[----:B------:R-:W-:-:S13]  /*10f0*/  ISETP.NE.AND P0, PT, R6, RZ, PT ;  /* 0x000000ff0600720c */ /* 0x000fda0003f05270 */
[----:B--2---:R-:W-:Y:S05]  /*1100*/  @P0 BRA `(.L_x_2609) ;  /* 0xfffffffc00e80947 */ /* 0x004fea000383ffff */
.L_x_2604:
        /* <DEDUP_REMOVED lines=27> */
[----:B------:R-:W-:Y:S01]  /*12c0*/  IMAD.SHL.U32 R2, R2, 0x10, RZ ;  /* 0x0000001002027824 */ /* 0x000fe200078e00ff */
[----:B------:R-:W-:Y:S01]  /*12d0*/  UMOV UR4, URZ ;  /* 0x000000ff00047c82 */ /* 0x000fe20008000000 */
[----:B------:R-:W-:Y:S01]  /*12e0*/  LEA.HI R3, R3, R8, RZ, 0x3 ;  /* 0x0000000803037211 */ /* 0x000fe200078f18ff */
[----:B------:R-:W-:Y:S02]  /*12f0*/  UMOV UR8, UR9 ;  /* 0x0000000900087c82 */ /* 0x000fe40008000000 */
[----:B------:R-:W-:Y:S02]  /*1300*/  LOP3.LUT R9, R2, 0x10, RZ, 0xc0, !PT ;  /* 0x0000001002097812 */ /* 0x000fe400078ec0ff */
[----:B-1----:R-:W-:-:S07]  /*1310*/  SHF.R.S32.HI R16, RZ, 0x3, R3 ;  /* 0x00000003ff107819 */ /* 0x002fce0000011403 */
.L_x_2611:
[----:B-----5:R-:W-:-:S04]  /*1320*/  VIADD R13, R6, UR4 ;  /* 0x00000004060d7c36 */ /* 0x020fc80008000000 */
        /* <DEDUP_REMOVED lines=43> */
[----:B-1----:R-:W-:Y:S05]  /*15e0*/  BRA.U !UP4, `(.L_x_2611) ;  /* 0xfffffffd0c4c7547 */ /* 0x002fea000b83ffff */
.L_x_2610:
[----:B------:R-:W-:Y:S01]  /*15f0*/  UISETP.GT.AND UP4, UPT, UR9, UR18, UPT ;  /* 0x000000120900728c */ /* 0x000fe2000bf84270 */
[----:B------:R-:W-:Y:S01]  /*1600*/  UMOV UR4, URZ ;  /* 0x000000ff00047c82 */ /* 0x000fe20008000000 */
        /* <DEDUP_REMOVED lines=12> */
.L_x_2612:
        /* <DEDUP_REMOVED lines=9> */
.L_x_2613:
        /* <DEDUP_REMOVED lines=9> */
.L_x_2614:
        /* <DEDUP_REMOVED lines=9> */
.L_x_2615:
        /* <DEDUP_REMOVED lines=9> */
.L_x_2616:
[----:B------:R-:W-:Y:S01]  /*1910*/  VIMNMX R0, PT, PT, R0, UR17, PT ;  /* 0x0000001100007c48 */ /* 0x000fe2000bfe0100 */
[----:B------:R-:W-:Y:S01]  /*1920*/  ULEA UR5, UR19, UR5, 0x3 ;  /* 0x0000000513057291 */ /* 0x000fe2000f8e18ff */
[----:B------:R-:W-:Y:S02]  /*1930*/  PRMT R5, RZ, 0x5410, RZ ;  /* 0x00005410ff057816 */ /* 0x000fe400000000ff */
[----:B------:R-:W-:Y:S01]  /*1940*/  ISETP.GT.AND P0, PT, R0, UR9, PT ;  /* 0x0000000900007c0c */ /* 0x000fe2000bf04270 */
[----:B------:R-:W-:Y:S01]  /*1950*/  UIADD3 UR4, UPT, UPT, UR6, UR5, UR4 ;  /* 0x0000000506047290 */ /* 0x000fe2000fffe004 */
[----:B------:R-:W-:Y:S02]  /*1960*/  PRMT R4, RZ, 0x5410, RZ ;  /* 0x00005410ff047816 */ /* 0x000fe400000000ff */
[----:B------:R-:W-:Y:S01]  /*1970*/  PRMT R3, RZ, 0x5410, RZ ;  /* 0x00005410ff037816 */ /* 0x000fe200000000ff */
[----:B------:R-:W-:Y:S01]  /*1980*/  UIADD3 UR4, UPT, UPT, UR8, UR4, UR7 ;  /* 0x0000000408047290 */ /* 0x000fe2000fffe007 */
[----:B------:R-:W-:-:S03]  /*1990*/  PRMT R2, RZ, 0x5410, RZ ;  /* 0x00005410ff027816 */ /* 0x000fc600000000ff */
[----:B------:R-:W-:-:S04]  /*19a0*/  UIMAD UR5, UR4, UR14, URZ ;  /* 0x0000000e040572a4 */ /* 0x000fc8000f8e02ff */
[----:B------:R-:W-:Y:S08]  /*19b0*/  @!P0 BRA `(.L_x_2617) ;  /* 0x0000001c00f48947 */ /* 0x000ff00003800000 */
[----:B------:R-:W-:Y:S01]  /*19c0*/  IMAD.U32 R10, RZ, RZ, UR12 ;  /* 0x0000000cff0a7e24 */ /* 0x000fe2000f8e00ff */
[----:B------:R-:W2:Y:S01]  /*19d0*/  LDL.64 R12, [R1] ;  /* 0x00000000010c7983 */ /* 0x000ea20000100a00 */
[----:B------:R-:W-:Y:S01]  /*19e0*/  IMAD.U32 R11, RZ, RZ, UR13 ;  /* 0x0000000dff0b7e24 */ /* 0x000fe2000f8e00ff */
[----:B------:R-:W0:Y:S01]  /*19f0*/  S2UR UR7, SR_CgaCtaId ;  /* 0x00000000000779c3 */ /* 0x000e220000008800 */
[----:B------:R-:W1:Y:S03]  /*1a00*/  LDCU.64 UR12, c[0x0][0x388] ;  /* 0x00007100ff0c77ac */ /* 0x000e660008000a00 */
[----:B------:R-:W3:Y:S01]  /*1a10*/  LDG.E.U16.CONSTANT R10, desc[UR20][R10.64+0x2] ;  /* 0x000002140a0a7981 */ /* 0x000ee2000c1e9500 */
[----:B------:R-:W-:Y:S02]  /*1a20*/  USHF.R.S32.HI UR8, URZ, 0x1f, UR5 ;  /* 0x0000001fff087899 */ /* 0x000fe40008011405 */
[C---:B------:R-:W-:Y:S01]  /*1a30*/  IADD3 R0, P0, PT, R8.reuse, UR5, RZ ;  /* 0x0000000508007c10 */ /* 0x040fe2000ff1e0ff */
[----:B------:R-:W-:Y:S01]  /*1a40*/  UISETP.LT.AND UP0, UPT, UR15, UR17, UPT ;  /* 0x000000110f00728c */ /* 0x000fe2000bf01270 */
[----:B------:R-:W-:Y:S01]  /*1a50*/  PRMT R6, R47, 0x9910, RZ ;  /* 0x000099102f067816 */ /* 0x000fe200000000ff */
[----:B------:R-:W-:Y:S01]  /*1a60*/  UIMAD.WIDE.U32 UR10, UR16, 0x100, UR10 ;  /* 0x00000100100a78a5 */ /* 0x000fe2000f8e000a */
[----:B------:R-:W-:Y:S01]  /*1a70*/  LEA.HI.X.SX32 R51, R8, UR8, 0x1, P0 ;  /* 0x0000000808337c11 */ /* 0x000fe200080f0eff */
[----:B------:R-:W-:Y:S01]  /*1a80*/  UMOV UR6, 0x400 ;  /* 0x0000040000067882 */ /* 0x000fe20000000000 */
[----:B------:R-:W-:Y:S01]  /*1a90*/  ISETP.NE.AND P0, PT, R6, RZ, PT ;  /* 0x000000ff0600720c */ /* 0x000fe20003f05270 */
[----:B------:R-:W-:Y:S01]  /*1aa0*/  USEL UR15, UR15, UR17, UP0 ;  /* 0x000000110f0f7287 */ /* 0x000fe20008000000 */
[----:B------:R-:W4:Y:S01]  /*1ab0*/  LDCU UR14, c[0x0][0x3ac] ;  /* 0x00007580ff0e77ac */ /* 0x000f220008000800 */
[----:B-1----:R-:W-:Y:S01]  /*1ac0*/  LEA R50, P1, R0, UR12, 0x2 ;  /* 0x0000000c00327c11 */ /* 0x002fe2000f8210ff */
[----:B------:R-:W-:Y:S01]  /*1ad0*/  UIADD3 UR10, UP0, UPT, UR10, 0x2, URZ ;  /* 0x000000020a0a7890 */ /* 0x000fe2000ff1e0ff */
[----:B------:R-:W-:-:S02]  /*1ae0*/  ISETP.EQ.OR P0, PT, R7, 0x1, !P0 ;  /* 0x000000010700780c */ /* 0x000fc40004702670 */
[----:B------:R-:W-:Y:S01]  /*1af0*/  LEA.HI.X R51, R0, UR13, R51, 0x2, P1 ;  /* 0x0000000d00337c11 */ /* 0x000fe200088f1433 */
[----:B0-----:R-:W-:Y:S01]  /*1b00*/  ULEA UR6, UR7, UR6, 0x18 ;  /* 0x0000000607067291 */ /* 0x001fe2000f8ec0ff */
[----:B------:R-:W-:Y:S01]  /*1b10*/  PRMT R5, R5, 0x5410, RZ ;  /* 0x0000541005057816 */ /* 0x000fe200000000ff */
[----:B------:R-:W-:Y:S02]  /*1b20*/  UIADD3.X UR11, UPT, UPT, URZ, UR11, URZ, UP0, !UPT ;  /* 0x0000000bff0b7290 */ /* 0x000fe400087fe4ff */
[----:B------:R-:W-:Y:S01]  /*1b30*/  UIADD3 UR8, UPT, UPT, UR6, 0x80, URZ ;  /* 0x0000008006087890 */ /* 0x000fe2000fffe0ff */
[----:B---3--:R-:W-:Y:S02]  /*1b40*/  R2UR UR4, R10 ;  /* 0x000000000a0472ca */ /* 0x008fe400000e0000 */
[----:B--2---:R-:W-:Y:S02]  /*1b50*/  PRMT R46, R12, 0x7610, R12 ;  /* 0x000076100c2e7816 */ /* 0x004fe4000000000c */
[----:B------:R-:W-:-:S09]  /*1b60*/  PRMT R0, R13, 0x7610, R13 ;  /* 0x000076100d007816 */ /* 0x000fd2000000000d */
[----:B------:R-:W-:-:S03]  /*1b70*/  UIADD3 UR5, UPT, UPT, UR9, UR4, URZ ;  /* 0x0000000409057290 */ /* 0x000fc6000fffe0ff */
[----:B----4-:R-:W-:-:S09]  /*1b80*/  UMOV UR4, URZ ;  /* 0x000000ff00047c82 */ /* 0x010fd20008000000 */
.L_x_2622:
[----:B------:R-:W-:Y:S01]  /*1b90*/  UISETP.NE.AND UP0, UPT, UR9, UR5, UPT ;  /* 0x000000050900728c */ /* 0x000fe2000bf05270 */
[----:B------:R-:W-:-:S05]  /*1ba0*/  IMAD.U32 R17, RZ, RZ, UR14 ;  /* 0x0000000eff117e24 */ /* 0x000fca000f8e00ff */
[----:B------:R-:W-:-:S05]  /*1bb0*/  PLOP3.LUT P1, PT, PT, PT, UP0, 0x80, 0x8 ;  /* 0x000000000008781c */ /* 0x000fca0003f2f008 */
[----:B------:R-:W-:Y:S01]  /*1bc0*/  @!UP0 UMOV UR6, UR10 ;  /* 0x0000000a00068c82 */ /* 0x000fe20008000000 */
[----:B------:R-:W-:Y:S01]  /*1bd0*/  @!UP0 UMOV UR7, UR11 ;  /* 0x0000000b00078c82 */ /* 0x000fe20008000000 */
[----:B------:R-:W-:Y:S01]  /*1be0*/  IMAD.U32 R6, RZ, RZ, UR6 ;  /* 0x00000006ff067e24 */ /* 0x000fe2000f8e00ff */
[----:B------:R-:W-:Y:S01]  /*1bf0*/  @!UP0 ULEA UR12, UR4, UR23, 0x3 ;  /* 0x00000017040c8291 */ /* 0x000fe2000f8e18ff */
[----:B------:R-:W-:-:S05]  /*1c00*/  IMAD.U32 R7, RZ, RZ, UR7 ;  /* 0x00000007ff077e24 */ /* 0x000fca000f8e00ff */
[----:B------:R0:W2:Y:S01]  /*1c10*/  @!P1 LDG.E.U16.CONSTANT R24, desc[UR20][R6.64] ;  /* 0x0000001406189981 */ /* 0x0000a2000c1e9500 */
[----:B------:R-:W-:-:S03]  /*1c20*/  IMAD.U32 R21, RZ, RZ, UR14 ;  /* 0x0000000eff157e24 */ /* 0x000fc6000f8e00ff */
[----:B-----5:R-:W3:Y:S01]  /*1c30*/  @!P1 LDL.64 R22, [UR12+0x8] ;  /* 0x0000080cff169983 */ /* 0x020ee20008100a00 */
[----:B0-----:R-:W-:Y:S02]  /*1c40*/  IMAD.MOV.U32 R6, RZ, RZ, R50 ;  /* 0x000000ffff067224 */ /* 0x001fe400078e0032 */
[----:B------:R-:W-:Y:S02]  /*1c50*/  IMAD.MOV.U32 R7, RZ, RZ, R51 ;  /* 0x000000ffff077224 */ /* 0x000fe400078e0033 */
[----:B------:R-:W-:-:S03]  /*1c60*/  IMAD.WIDE R16, R17, 0x4, R6 ;  /* 0x0000000411107825 */ /* 0x000fc600078e0206 */
[----:B------:R-:W4:Y:S01]  /*1c70*/  LDG.E.128.CONSTANT R8, desc[UR20][R6.64] ;  /* 0x0000001406087981 */ /* 0x000f22000c1e9d00 */
[----:B------:R-:W-:-:S03]  /*1c80*/  IMAD.WIDE R20, R21, 0x4, R16 ;  /* 0x0000000415147825 */ /* 0x000fc600078e0210 */
[----:B------:R-:W4:Y:S04]  /*1c90*/  LDG.E.128.CONSTANT R16, desc[UR20][R16.64] ;  /* 0x0000001410107981 */ /* 0x000f28000c1e9d00 */
[----:B------:R-:W4:Y:S01]  /*1ca0*/  LDG.E.128.CONSTANT R12, desc[UR20][R20.64] ;  /* 0x00000014140c7981 */ /* 0x000f22000c1e9d00 */
[----:B------:R-:W-:-:S04]  /*1cb0*/  IMAD.U32 R49, RZ, RZ, UR14 ;  /* 0x0000000eff317e24 */ /* 0x000fc8000f8e00ff */
[----:B------:R-:W-:Y:S01]  /*1cc0*/  IMAD.WIDE R48, R49, 0x4, R20 ;  /* 0x0000000431307825 */ /* 0x000fe200078e0214 */
[----:B------:R-:W-:Y:S01]  /*1cd0*/  UISETP.NE.AND UP1, UPT, UR22, URZ, UPT ;  /* 0x000000ff1600728c */ /* 0x000fe2000bf25270 */
[----:B---3--:R-:W-:Y:S02]  /*1ce0*/  @!P1 PRMT R0, R23, 0x7610, R0 ;  /* 0x0000761017009816 */ /* 0x008fe40000000000 */
[----:B------:R-:W-:Y:S02]  /*1cf0*/  @!P1 PRMT R46, R22, 0x7610, R46 ;  /* 0x00007610162e9816 */ /* 0x000fe4000000002e */
[----:B------:R-:W-:Y:S02]  /*1d00*/  @!P1 PRMT R0, R0, 0x7610, R23 ;  /* 0x0000761000009816 */ /* 0x000fe40000000017 */
[----:B--2---:R-:W-:Y:S02]  /*1d10*/  @!P1 R2UR UR7, R24 ;  /* 0x00000000180792ca */ /* 0x004fe400000e0000 */
[----:B------:R-:W-:-:S02]  /*1d20*/  @!P1 PRMT R46, R46, 0x7610, R22 ;  /* 0x000076102e2e9816 */ /* 0x000fc40000000016 */
[----:B----4-:R-:W-:Y:S02]  /*1d30*/  SHF.R.U32.HI R23, RZ, 0xc, R9 ;  /* 0x0000000cff177819 */ /* 0x010fe40000011609 */
[----:B------:R-:W-:Y:S02]  /*1d40*/  SHF.R.U32.HI R25, RZ, 0xc, R11 ;  /* 0x0000000cff197819 */ /* 0x000fe4000001160b */
[----:B------:R-:W-:Y:S02]  /*1d50*/  SHF.R.U32.HI R24, RZ, 0xc, R10 ;  /* 0x0000000cff187819 */ /* 0x000fe4000001160a */
[----:B------:R-:W-:Y:S02]  /*1d60*/  LOP3.LUT R7, R8, 0x3f003f, RZ, 0xc0, !PT ;  /* 0x003f003f08077812 */ /* 0x000fe400078ec0ff */
[--C-:B------:R-:W-:Y:S02]  /*1d70*/  SHF.R.U32.HI R6, RZ, 0x6, R8.reuse ;  /* 0x00000006ff067819 */ /* 0x100fe40000011608 */
[----:B------:R-:W-:-:S02]  /*1d80*/  SHF.R.U32.HI R22, RZ, 0xc, R8 ;  /* 0x0000000cff167819 */ /* 0x000fc40000011608 */
[----:B------:R-:W-:Y:S02]  /*1d90*/  SHF.R.U32.HI R36, RZ, 0x8, R13 ;  /* 0x00000008ff247819 */ /* 0x000fe4000001160d */
[----:B------:R-:W-:Y:S02]  /*1da0*/  SHF.R.U32.HI R40, RZ, 0x8, R15 ;  /* 0x00000008ff287819 */ /* 0x000fe4000001160f */
[----:B------:R-:W-:Y:S02]  /*1db0*/  LOP3.LUT R23, R23, 0xf000f, RZ, 0xc0, !PT ;  /* 0x000f000f17177812 */ /* 0x000fe400078ec0ff */
[----:B------:R-:W-:Y:S02]  /*1dc0*/  LOP3.LUT R25, R25, 0xf000f, RZ, 0xc0, !PT ;  /* 0x000f000f19197812 */ /* 0x000fe400078ec0ff */
[----:B------:R-:W-:Y:S02]  /*1dd0*/  LOP3.LUT R20, R9, 0x3f003f, RZ, 0xc0, !PT ;  /* 0x003f003f09147812 */ /* 0x000fe400078ec0ff */
        /* <DEDUP_REMOVED lines=8> */
[----:B------:R-:W-:Y:S02]  /*1e60*/  SHF.R.U32.HI R10, RZ, 0x6, R11 ;  /* 0x00000006ff0a7819 */ /* 0x000fe4000001160b */
[----:B------:R-:W-:Y:S02]  /*1e70*/  SHF.R.U32.HI R38, RZ, 0x8, R14 ;  /* 0x00000008ff267819 */ /* 0x000fe4000001160e */
[----:B------:R-:W-:Y:S02]  /*1e80*/  LOP3.LUT R24, R18, 0x3f003f, RZ, 0xc0, !PT ;  /* 0x003f003f12187812 */ /* 0x000fe400078ec0ff */
[----:B------:R-:W-:Y:S02]  /*1e90*/  SHF.R.U32.HI R32, RZ, 0x6, R18 ;  /* 0x00000006ff207819 */ /* 0x000fe40000011612 */
[----:B------:R-:W-:-:S02]  /*1ea0*/  LOP3.LUT R11, R22, 0xf000f, RZ, 0xc0, !PT ;  /* 0x000f000f160b7812 */ /* 0x000fc400078ec0ff */
[----:B------:R-:W-:Y:S02]  /*1eb0*/  LOP3.LUT R36, R23, 0x300030, R36, 0xf8, !PT ;  /* 0x0030003017247812 */ /* 0x000fe400078ef824 */
[----:B------:R-:W-:Y:S02]  /*1ec0*/  LOP3.LUT R40, R25, 0x300030, R40, 0xf8, !PT ;  /* 0x0030003019287812 */ /* 0x000fe400078ef828 */
        /* <DEDUP_REMOVED lines=11> */
[----:B------:R-:W-:Y:S02]  /*1f80*/  LOP3.LUT R38, R13, 0x300030, R38, 0xf8, !PT ;  /* 0x003000300d267812 */ /* 0x000fe400078ef826 */
[----:B------:R-:W-:Y:S02]  /*1f90*/  SHF.R.U32.HI R44, RZ, 0xa, R14 ;  /* 0x0000000aff2c7819 */ /* 0x000fe4000001160e */
[----:B------:R-:W-:Y:S02]  /*1fa0*/  LOP3.LUT R13, R18, 0xf000f, RZ, 0xc0, !PT ;  /* 0x000f000f120d7812 */ /* 0x000fe400078ec0ff */
[----:B------:R-:W-:Y:S02]  /*1fb0*/  LOP3.LUT R26, R12, 0x3f003f, RZ, 0xc0, !PT ;  /* 0x003f003f0c1a7812 */ /* 0x000fe400078ec0ff */
[----:B------:R-:W-:-:S02]  /*1fc0*/  SHF.R.U32.HI R35, RZ, 0x6, R12 ;  /* 0x00000006ff237819 */ /* 0x000fc4000001160c */
[----:B------:R-:W-:Y:S02]  /*1fd0*/  SHF.R.U32.HI R42, RZ, 0xa, R12 ;  /* 0x0000000aff2a7819 */ /* 0x000fe4000001160c */
[----:B------:R-:W-:Y:S02]  /*1fe0*/  LOP3.LUT R28, R14, 0x3f003f, RZ, 0xc0, !PT ;  /* 0x003f003f0e1c7812 */ /* 0x000fe400078ec0ff */
[----:B------:R-:W-:Y:S02]  /*1ff0*/  SHF.R.U32.HI R39, RZ, 0x6, R14 ;  /* 0x00000006ff277819 */ /* 0x000fe4000001160e */
[----:B------:R-:W-:Y:S02]  /*2000*/  LOP3.LUT R34, R11, 0x300030, R34, 0xf8, !PT ;  /* 0x003000300b227812 */ /* 0x000fe400078ef822 */
[--C-:B------:R-:W-:Y:S02]  /*2010*/  SHF.R.U32.HI R41, RZ, 0x6, R15.reuse ;  /* 0x00000006ff297819 */ /* 0x100fe4000001160f */
[----:B------:R-:W-:-:S02]  /*2020*/  SHF.R.U32.HI R45, RZ, 0xa, R15 ;  /* 0x0000000aff2d7819 */ /* 0x000fc4000001160f */
[----:B------:R-:W-:Y:S02]  /*2030*/  LOP3.LUT R11, R16, 0xf000f, RZ, 0xc0, !PT ;  /* 0x000f000f100b7812 */ /* 0x000fe400078ec0ff */
[----:B------:R-:W-:Y:S02]  /*2040*/  LOP3.LUT R12, R17, 0xf000f, RZ, 0xc0, !PT ;  /* 0x000f000f110c7812 */ /* 0x000fe400078ec0ff */
[----:B------:R-:W-:Y:S02]  /*2050*/  LOP3.LUT R14, R19, 0xf000f, RZ, 0xc0, !PT ;  /* 0x000f000f130e7812 */ /* 0x000fe400078ec0ff */
[----:B------:R-:W-:Y:S02]  /*2060*/  LOP3.LUT R44, R13, 0x300030, R44, 0xf8, !PT ;  /* 0x003000300d2c7812 */ /* 0x000fe400078ef82c */
[----:B------:R-:W-:Y:S02]  /*2070*/  LOP3.LUT R13, R21, 0x64006400, RZ, 0xfc, !PT ;  /* 0x64006400150d7812 */ /* 0x000fe400078efcff */
[----:B------:R-:W-:-:S02]  /*2080*/  LOP3.LUT R29, R15, 0x3f003f, RZ, 0xc0, !PT ;  /* 0x003f003f0f1d7812 */ /* 0x000fc400078ec0ff */
[----:B------:R-:W-:Y:S02]  /*2090*/  LOP3.LUT R42, R11, 0x300030, R42, 0xf8, !PT ;  /* 0x003000300b2a7812 */ /* 0x000fe400078ef82a */
        /* <DEDUP_REMOVED lines=120> */
.L_x_2618:
[----:B------:R-:W-:Y:S05]  /*2820*/  @P0 BRA `(.L_x_2619) ;  /* 0x0000000000a80947 */ /* 0x000fea0003800000 */
        /* <DEDUP_REMOVED lines=8> */
[----:B------:R-:W-:Y:S02]  /*28b0*/  HFMA2 R7, R23, R14, R7 ;  /* 0x0000000e17077231 */ /* 0x000fe40000000007 */
[-C--:B------:R-:W-:Y:S02]  /*28c0*/  HFMA2 R8, R20, R13.reuse, R8 ;  /* 0x0000000d14087231 */ /* 0x080fe40000000008 */
[----:B------:R-:W-:Y:S02]  /*28d0*/  HFMA2 R13, R21, R13, R9 ;  /* 0x0000000d150d7231 */ /* 0x000fe40000000009 */
[----:B------:R-:W-:-:S02]  /*28e0*/  HFMA2 R7, R31, R15, R7 ;  /* 0x0000000f1f077231 */ /* 0x000fc40000000007 */
[-C--:B------:R-:W-:Y:S02]  /*28f0*/  HFMA2 R13, R25, R14.reuse, R13 ;  /* 0x0000000e190d7231 */ /* 0x080fe4000000000d */
[----:B------:R-:W-:Y:S02]  /*2900*/  HFMA2 R6, R22, R14, R6 ;  /* 0x0000000e16067231 */ /* 0x000fe40000000006 */
[----:B-1----:R-:W-:Y:S02]  /*2910*/  HFMA2 R7, R27, R16, R7 ;  /* 0x000000101b077231 */ /* 0x002fe40000000007 */
[----:B------:R-:W-:Y:S02]  /*2920*/  HFMA2 R9, R24, R14, R8 ;  /* 0x0000000e18097231 */ /* 0x000fe40000000008 */
[----:B------:R-:W-:Y:S02]  /*2930*/  HFMA2 R13, R33, R15, R13 ;  /* 0x0000000f210d7231 */ /* 0x000fe4000000000d */
[----:B------:R-:W-:-:S02]  /*2940*/  HFMA2 R7, R37, R17, R7 ;  /* 0x0000001125077231 */ /* 0x000fc40000000007 */
[----:B------:R-:W-:Y:S02]  /*2950*/  HFMA2 R13, R29, R16, R13 ;  /* 0x000000101d0d7231 */ /* 0x000fe4000000000d */
        /* <DEDUP_REMOVED lines=23> */
.L_x_2619:
[----:B------:R-:W-:Y:S01]  /*2ad0*/  IMAD.U32 R17, RZ, RZ, UR14 ;  /* 0x0000000eff117e24 */ /* 0x000fe2000f8e00ff */
[----:B------:R-:W2:Y:S01]  /*2ae0*/  LDG.E.128.CONSTANT R8, desc[UR20][R48.64] ;  /* 0x0000001430087981 */ /* 0x000ea2000c1e9d00 */
[----:B------:R-:W-:Y:S02]  /*2af0*/  IMAD.U32 R51, RZ, RZ, UR14 ;  /* 0x0000000eff337e24 */ /* 0x000fe4000f8e00ff */
[----:B------:R-:W-:-:S04]  /*2b00*/  IMAD.WIDE R16, R17, 0x4, R48 ;  /* 0x0000000411107825 */ /* 0x000fc800078e0230 */
[----:B------:R-:W-:Y:S02]  /*2b10*/  IMAD.WIDE R50, R51, 0x4, R16 ;  /* 0x0000000433327825 */ /* 0x000fe400078e0210 */
[----:B------:R-:W3:Y:S04]  /*2b20*/  LDG.E.128.CONSTANT R16, desc[UR20][R16.64] ;  /* 0x0000001410107981 */ /* 0x000ee8000c1e9d00 */
[----:B------:R-:W4:Y:S01]  /*2b30*/  LDG.E.128.CONSTANT R12, desc[UR20][R50.64] ;  /* 0x00000014320c7981 */ /* 0x000f22000c1e9d00 */
[----:B------:R-:W-:Y:S02]  /*2b40*/  @!UP0 UIADD3 UR6, UPT, UPT, UR4, 0x1, URZ ;  /* 0x0000000104068890 */ /* 0x000fe4000fffe0ff */
[----:B------:R-:W-:Y:S01]  /*2b50*/  @!UP0 UIADD3 UR5, UPT, UPT, UR7, UR9, URZ ;  /* 0x0000000907058290 */ /* 0x000fe2000fffe0ff */
[----:B--2---:R-:W-:-:S02]  /*2b60*/  SHF.R.U32.HI R23, RZ, 0xc, R8 ;  /* 0x0000000cff177819 */ /* 0x004fc40000011608 */
[----:B------:R-:W-:Y:S02]  /*2b70*/  SHF.R.U32.HI R25, RZ, 0xc, R10 ;  /* 0x0000000cff197819 */ /* 0x000fe4000001160a */
[----:B------:R-:W-:Y:S02]  /*2b80*/  SHF.R.U32.HI R30, RZ, 0xc, R11 ;  /* 0x0000000cff1e7819 */ /* 0x000fe4000001160b */
[----:B------:R-:W-:Y:S02]  /*2b90*/  LOP3.LUT R6, R8, 0x3f003f, RZ, 0xc0, !PT ;  /* 0x003f003f08067812 */ /* 0x000fe400078ec0ff */
[----:B------:R-:W-:Y:S02]  /*2ba0*/  SHF.R.U32.HI R7, RZ, 0x6, R8 ;  /* 0x00000006ff077819 */ /* 0x000fe40000011608 */
[----:B------:R-:W-:Y:S02]  /*2bb0*/  SHF.R.U32.HI R24, RZ, 0xc, R9 ;  /* 0x0000000cff187819 */ /* 0x000fe40000011609 */
[----:B------:R-:W-:-:S02]  /*2bc0*/  LOP3.LUT R21, R9, 0x3f003f, RZ, 0xc0, !PT ;  /* 0x003f003f09157812 */ /* 0x000fc400078ec0ff */
        /* <DEDUP_REMOVED lines=11> */
[----:B------:R-:W-:-:S02]  /*2c80*/  LOP3.LUT R20, R11, 0x3f003f, RZ, 0xc0, !PT ;  /* 0x003f003f0b147812 */ /* 0x000fc400078ec0ff */
[----:B------:R-:W-:Y:S02]  /*2c90*/  SHF.R.U32.HI R10, RZ, 0x6, R11 ;  /* 0x00000006ff0a7819 */ /* 0x000fe4000001160b */
[----:B------:R-:W-:Y:S02]  /*2ca0*/  LOP3.LUT R26, R12, 0x3f003f, RZ, 0xc0, !PT ;  /* 0x003f003f0c1a7812 */ /* 0x000fe400078ec0ff */
[--C-:B------:R-:W-:Y:S02]  /*2cb0*/  SHF.R.U32.HI R35, RZ, 0x6, R12.reuse ;  /* 0x00000006ff237819 */ /* 0x100fe4000001160c */
[----:B------:R-:W-:Y:S02]  /*2cc0*/  SHF.R.U32.HI R42, RZ, 0xa, R12 ;  /* 0x0000000aff2a7819 */ /* 0x000fe4000001160c */
[----:B------:R-:W-:Y:S02]  /*2cd0*/  LOP3.LUT R13, R30, 0xf000f, RZ, 0xc0, !PT ;  /* 0x000f000f1e0d7812 */ /* 0x000fe400078ec0ff */
[----:B------:R-:W-:-:S02]  /*2ce0*/  LOP3.LUT R11, R24, 0xf000f, RZ, 0xc0, !PT ;  /* 0x000f000f180b7812 */ /* 0x000fc400078ec0ff */
[----:B---3--:R-:W-:Y:S02]  /*2cf0*/  LOP3.LUT R12, R16, 0x3f003f, RZ, 0xc0, !PT ;  /* 0x003f003f100c7812 */ /* 0x008fe400078ec0ff */
[----:B------:R-:W-:Y:S02]  /*2d00*/  SHF.R.U32.HI R30, RZ, 0x6, R16 ;  /* 0x00000006ff1e7819 */ /* 0x000fe40000011610 */
[----:B------:R-:W-:Y:S02]  /*2d10*/  LOP3.LUT R34, R23, 0x300030, R34, 0xf8, !PT ;  /* 0x0030003017227812 */ /* 0x000fe400078ef822 */
[----:B------:R-:W-:Y:S02]  /*2d20*/  SHF.R.U32.HI R16, RZ, 0xc, R16 ;  /* 0x0000000cff107819 */ /* 0x000fe40000011610 */
[----:B------:R-:W-:Y:S02]  /*2d30*/  SHF.R.U32.HI R40, RZ, 0x8, R15 ;  /* 0x00000008ff287819 */ /* 0x000fe4000001160f */
[----:B------:R-:W-:-:S02]  /*2d40*/  LOP3.LUT R38, R25, 0x300030, R38, 0xf8, !PT ;  /* 0x0030003019267812 */ /* 0x000fc400078ef826 */
[----:B------:R-:W-:Y:S02]  /*2d50*/  LOP3.LUT R23, R17, 0x3f003f, RZ, 0xc0, !PT ;  /* 0x003f003f11177812 */ /* 0x000fe400078ec0ff */
[--C-:B------:R-:W-:Y:S02]  /*2d60*/  SHF.R.U32.HI R31, RZ, 0x6, R17.reuse ;  /* 0x00000006ff1f7819 */ /* 0x100fe40000011611 */
[----:B------:R-:W-:Y:S02]  /*2d70*/  LOP3.LUT R24, R18, 0x3f003f, RZ, 0xc0, !PT ;  /* 0x003f003f12187812 */ /* 0x000fe400078ec0ff */
[--C-:B------:R-:W-:Y:S02]  /*2d80*/  SHF.R.U32.HI R32, RZ, 0x6, R18.reuse ;  /* 0x00000006ff207819 */ /* 0x100fe40000011612 */
[----:B------:R-:W-:Y:S02]  /*2d90*/  SHF.R.U32.HI R17, RZ, 0xc, R17 ;  /* 0x0000000cff117819 */ /* 0x000fe40000011611 */
[----:B------:R-:W-:-:S02]  /*2da0*/  SHF.R.U32.HI R18, RZ, 0xc, R18 ;  /* 0x0000000cff127819 */ /* 0x000fc40000011612 */
[----:B------:R-:W-:Y:S02]  /*2db0*/  LOP3.LUT R25, R19, 0x3f003f, RZ, 0xc0, !PT ;  /* 0x003f003f13197812 */ /* 0x000fe400078ec0ff */
[--C-:B------:R-:W-:Y:S02]  /*2dc0*/  SHF.R.U32.HI R33, RZ, 0x6, R19.reuse ;  /* 0x00000006ff217819 */ /* 0x100fe40000011613 */
[----:B------:R-:W-:Y:S02]  /*2dd0*/  LOP3.LUT R36, R11, 0x300030, R36, 0xf8, !PT ;  /* 0x003000300b247812 */ /* 0x000fe400078ef824 */
[----:B------:R-:W-:Y:S02]  /*2de0*/  SHF.R.U32.HI R19, RZ, 0xc, R19 ;  /* 0x0000000cff137819 */ /* 0x000fe40000011613 */
[----:B------:R-:W-:Y:S02]  /*2df0*/  LOP3.LUT R11, R16, 0xf000f, RZ, 0xc0, !PT ;  /* 0x000f000f100b7812 */ /* 0x000fe400078ec0ff */
[----:B------:R-:W-:-:S02]  /*2e00*/  LOP3.LUT R28, R14, 0x3f003f, RZ, 0xc0, !PT ;  /* 0x003f003f0e1c7812 */ /* 0x000fc400078ec0ff */
[--C-:B------:R-:W-:Y:S02]  /*2e10*/  SHF.R.U32.HI R39, RZ, 0x6, R14.reuse ;  /* 0x00000006ff277819 */ /* 0x100fe4000001160e */
[----:B------:R-:W-:Y:S02]  /*2e20*/  SHF.R.U32.HI R44, RZ, 0xa, R14 ;  /* 0x0000000aff2c7819 */ /* 0x000fe4000001160e */
[----:B------:R-:W-:Y:S02]  /*2e30*/  LOP3.LUT R40, R13, 0x300030, R40, 0xf8, !PT ;  /* 0x003000300d287812 */ /* 0x000fe400078ef828 */
[----:B------:R-:W-:Y:S02]  /*2e40*/  LOP3.LUT R14, R17, 0xf000f, RZ, 0xc0, !PT ;  /* 0x000f000f110e7812 */ /* 0x000fe400078ec0ff */
[----:B------:R-:W-:Y:S02]  /*2e50*/  LOP3.LUT R13, R18, 0xf000f, RZ, 0xc0, !PT ;  /* 0x000f000f120d7812 */ /* 0x000fe400078ec0ff */
[----:B------:R-:W-:-:S02]  /*2e60*/  SHF.R.U32.HI R41, RZ, 0x6, R15 ;  /* 0x00000006ff297819 */ /* 0x000fc4000001160f */
[----:B------:R-:W-:Y:S02]  /*2e70*/  SHF.R.U32.HI R45, RZ, 0xa, R15 ;  /* 0x0000000aff2d7819 */ /* 0x000fe4000001160f */
[----:B------:R-:W-:Y:S02]  /*2e80*/  LOP3.LUT R16, R19, 0xf000f, RZ, 0xc0, !PT ;  /* 0x000f000f13107812 */ /* 0x000fe400078ec0ff */
[----:B------:R-:W-:Y:S02]  /*2e90*/  LOP3.LUT R42, R11, 0x300030, R42, 0xf8, !PT ;  /* 0x003000300b2a7812 */ /* 0x000fe400078ef82a */
[----:B------:R-:W-:Y:S02]  /*2ea0*/  LOP3.LUT R11, R7, 0x3f003f, RZ, 0xc0, !PT ;  /* 0x003f003f070b7812 */ /* 0x000fe400078ec0ff */
[----:B------:R-:W-:Y:S02]  /*2eb0*/  LOP3.LUT R43, R14, 0x300030, R43, 0xf8, !PT ;  /* 0x003000300e2b7812 */ /* 0x000fe400078ef82b */
        /* <DEDUP_REMOVED lines=121> */
.L_x_2620:
[----:B------:R-:W-:Y:S01]  /*3650*/  @!UP0 UMOV UR4, UR6 ;  /* 0x0000000600048c82 */ /* 0x000fe20008000000 */
        /* <DEDUP_REMOVED lines=43> */
.L_x_2621:
        /* <DEDUP_REMOVED lines=8> */
.L_x_2617:
[----:B------:R-:W0:Y:S01]  /*3990*/  S2R R0, SR_CTAID.X ;  /* 0x0000000000007919 */ /* 0x000e220000002500 */
[----:B------:R-:W1:Y:S01]  /*39a0*/  S2UR UR4, SR_CTAID.Y ;  /* 0x00000000000479c3 */ /* 0x000e620000002600 */
[----:B------:R-:W-:Y:S01]  /*39b0*/  HMUL2 R11, R2, UR22.H0_H0 ;  /* 0x20000016020b7c32 */ /* 0x000fe20008000000 */
[----:B------:R-:W0:Y:S06]  /*39c0*/  S2R R9, SR_TID.X ;  /* 0x0000000000097919 */ /* 0x000e2c0000002100 */
[----:B------:R-:W2:Y:S01]  /*39d0*/  LDC.64 R6, c[0x0][0x3a0] ;  /* 0x0000e800ff067b82 */ /* 0x000ea20000000a00 */
[----:B-1----:R-:W-:Y:S01]  /*39e0*/  USHF.L.U32 UR4, UR4, 0x1, URZ ;  /* 0x0000000104047899 */ /* 0x002fe200080006ff */
[----:B0-----:R-:W-:-:S05]  /*39f0*/  IMAD R0, R0, 0x40, R9 ;  /* 0x0000004000007824 */ /* 0x001fca00078e0209 */
[----:B------:R-:W-:Y:S02]  /*3a00*/  IMAD.U32 R9, RZ, RZ, UR4 ;  /* 0x00000004ff097e24 */ /* 0x000fe4000f8e00ff */
[----:B------:R-:W-:-:S04]  /*3a10*/  IMAD.SHL.U32 R0, R0, 0x4, RZ ;  /* 0x0000000400007824 */ /* 0x000fc800078e00ff */
[----:B------:R-:W-:Y:S02]  /*3a20*/  IMAD R9, R9, UR14, R0 ;  /* 0x0000000e09097c24 */ /* 0x000fe4000f8e0200 */
[----:B------:R-:W0:Y:S02]  /*3a30*/  LDC R0, c[0x0][0x3a8] ;  /* 0x0000ea00ff007b82 */ /* 0x000e240000000800 */
[----:B--2---:R-:W-:-:S05]  /*3a40*/  IMAD.WIDE R6, R9, 0x2, R6 ;  /* 0x0000000209067825 */ /* 0x004fca00078e0206 */
[----:B------:R1:W-:Y:S01]  /*3a50*/  ATOM.E.ADD.F16x2.RN.STRONG.GPU P1, RZ, desc[UR20][R6.64], R11 ;  /* 0x8000000b06ff79a2 */ /* 0x0003e2000c12e114 */
[----:B------:R-:W-:Y:S01]  /*3a60*/  BSSY.RECONVERGENT B0, `(.L_x_2623) ;  /* 0x0000011000007945 */ /* 0x000fe20003800200 */
[----:B------:R-:W-:Y:S02]  /*3a70*/  HMUL2 R9, R3, UR22.H0_H0 ;  /* 0x2000001603097c32 */ /* 0x000fe40008000000 */
[----:B0-----:R-:W-:-:S05]  /*3a80*/  VIADD R0, R0, -UR4 ;  /* 0x8000000400007c36 */ /* 0x001fca0008000000 */
[----:B------:R-:W-:Y:S01]  /*3a90*/  ISETP.NE.AND P0, PT, R0, 0x1, PT ;  /* 0x000000010000780c */ /* 0x000fe20003f05270 */
[----:B-1----:R-:W-:-:S12]  /*3aa0*/  @P1 BRA `(.L_x_2624) ;  /* 0x0000000000301947 */ /* 0x002fd80003800000 */
[----:B------:R-:W0:Y:S02]  /*3ab0*/  QSPC.E.S P1, RZ, [R6] ;  /* 0x0000000006ff73aa */ /* 0x000e240000020500 */
[----:B0-----:R-:W-:Y:S05]  /*3ac0*/  @!P1 BRA `(.L_x_2625) ;  /* 0x00000000001c9947 */ /* 0x001fea0003800000 */
[----:B------:R-:W-:-:S05]  /*3ad0*/  IMAD.MOV.U32 R2, RZ, RZ, R6 ;  /* 0x000000ffff027224 */ /* 0x000fca00078e0006 */
[----:B------:R-:W-:-:S07]  /*3ae0*/  MOV R0, R2 ;  /* 0x0000000200007202 */ /* 0x000fce0000000f00 */
.L_x_2626:
[----:B------:R-:W0:Y:S02]  /*3af0*/  LDS R2, [R0] ;  /* 0x0000000000027984 */ /* 0x000e240000000800 */
[----:B0-----:R-:W-:-:S05]  /*3b00*/  HFMA2 R3, R2, 1, 1, R11 ;  /* 0x3c003c0002037831 */ /* 0x001fca000000000b */
[----:B------:R-:W0:Y:S02]  /*3b10*/  ATOMS.CAST.SPIN P1, [R0], R2, R3 ;  /* 0x000000020000758d */ /* 0x000e240001820003 */
[----:B0-----:R-:W-:Y:S05]  /*3b20*/  @!P1 BRA `(.L_x_2626) ;  /* 0xfffffffc00f09947 */ /* 0x001fea000383ffff */
[----:B------:R-:W-:Y:S05]  /*3b30*/  BRA `(.L_x_2624) ;  /* 0x00000000000c7947 */ /* 0x000fea0003800000 */
.L_x_2625:
[----:B------:R-:W2:Y:S02]  /*3b40*/  LD.E R0, desc[UR20][R6.64] ;  /* 0x0000001406007980 */ /* 0x000ea4000c101900 */
[----:B--2---:R-:W-:-:S05]  /*3b50*/  IMAD.IADD R3, R11, 0x1, R0 ;  /* 0x000000010b037824 */ /* 0x004fca00078e0200 */
[----:B------:R0:W-:Y:S02]  /*3b60*/  ST.E desc[UR20][R6.64], R3 ;  /* 0x0000000306007985 */ /* 0x0001e4000c101914 */
.L_x_2624:
[----:B------:R-:W-:Y:S05]  /*3b70*/  BSYNC.RECONVERGENT B0 ;  /* 0x0000000000007941 */ /* 0x000fea0003800200 */
.L_x_2623:
[----:B------:R1:W-:Y:S01]  /*3b80*/  ATOM.E.ADD.F16x2.RN.STRONG.GPU P1, RZ, desc[UR20][R6.64+0x4], R9 ;  /* 0x8000040906ff79a2 */ /* 0x0003e2000c12e114 */
[----:B------:R-:W-:Y:S04]  /*3b90*/  BSSY.RECONVERGENT B0, `(.L_x_2627) ;  /* 0x000000e000007945 */ /* 0x000fe80003800200 */
[----:B-1----:R-:W-:Y:S05]  /*3ba0*/  @P1 BRA `(.L_x_2628) ;  /* 0x0000000000301947 */ /* 0x002fea0003800000 */
[----:B------:R-:W1:Y:S02]  /*3bb0*/  QSPC.E.S P1, RZ, [R6+0x4] ;  /* 0x0000040006ff73aa */ /* 0x000e640000020500 */
[----:B-1----:R-:W-:Y:S05]  /*3bc0*/  @!P1 BRA `(.L_x_2629) ;  /* 0x00000000001c9947 */ /* 0x002fea0003800000 */
[----:B------:R-:W-:-:S05]  /*3bd0*/  IMAD.MOV.U32 R2, RZ, RZ, R6 ;  /* 0x000000ffff027224 */ /* 0x000fca00078e0006 */
[----:B------:R-:W-:-:S07]  /*3be0*/  MOV R0, R2 ;  /* 0x0000000200007202 */ /* 0x000fce0000000f00 */
.L_x_2630:
[----:B------:R-:W0:Y:S02]  /*3bf0*/  LDS R2, [R0+0x4] ;  /* 0x0000040000027984 */ /* 0x000e240000000800 */
[----:B0-----:R-:W-:-:S05]  /*3c00*/  HADD2 R3, R2, R9 ;  /* 0x0000000902037230 */ /* 0x001fca0000000000 */
[----:B------:R-:W0:Y:S02]  /*3c10*/  ATOMS.CAST.SPIN P1, [R0+0x4], R2, R3 ;  /* 0x000004020000758d */ /* 0x000e240001820003 */
[----:B0-----:R-:W-:Y:S05]  /*3c20*/  @!P1 BRA `(.L_x_2630) ;  /* 0xfffffffc00f09947 */ /* 0x001fea000383ffff */
[----:B------:R-:W-:Y:S05]  /*3c30*/  BRA `(.L_x_2628) ;  /* 0x00000000000c7947 */ /* 0x000fea0003800000 */
.L_x_2629:
[----:B------:R-:W0:Y:S02]  /*3c40*/  LD.E R0, desc[UR20][R6.64+0x4] ;  /* 0x0000041406007980 */ /* 0x000e24000c101900 */
[----:B0-----:R-:W-:-:S05]  /*3c50*/  IMAD.IADD R3, R9, 0x1, R0 ;  /* 0x0000000109037824 */ /* 0x001fca00078e0200 */
[----:B------:R1:W-:Y:S02]  /*3c60*/  ST.E desc[UR20][R6.64+0x4], R3 ;  /* 0x0000040306007985 */ /* 0x0003e4000c101914 */
.L_x_2628:
[----:B------:R-:W-:Y:S05]  /*3c70*/  BSYNC.RECONVERGENT B0 ;  /* 0x0000000000007941 */ /* 0x000fea0003800200 */
.L_x_2627:
        /* <DEDUP_REMOVED lines=12> */
.L_x_2634:
[----:B------:R-:W0:Y:S02]  /*3d40*/  LDS R2, [R0] ;  /* 0x0000000000027984 */ /* 0x000e240000000800 */
[----:B0-----:R-:W-:-:S05]  /*3d50*/  HFMA2 R3, R2, 1, 1, R9 ;  /* 0x3c003c0002037831 */ /* 0x001fca0000000009 */
[----:B------:R-:W0:Y:S02]  /*3d60*/  ATOMS.CAST.SPIN P0, [R0], R2, R3 ;  /* 0x000000020000758d */ /* 0x000e240001800003 */
[----:B0-----:R-:W-:Y:S05]  /*3d70*/  @!P0 BRA `(.L_x_2634) ;  /* 0xfffffffc00f08947 */ /* 0x001fea000383ffff */
[----:B------:R-:W-:Y:S05]  /*3d80*/  BRA `(.L_x_2632) ;  /* 0x00000000000c7947 */ /* 0x000fea0003800000 */
.L_x_2633:
[----:B------:R-:W2:Y:S02]  /*3d90*/  LD.E R0, desc[UR20][R6.64] ;  /* 0x0000001406007980 */ /* 0x000ea4000c101900 */
[----:B--2---:R-:W-:-:S05]  /*3da0*/  IMAD.IADD R3, R9, 0x1, R0 ;  /* 0x0000000109037824 */ /* 0x004fca00078e0200 */
[----:B------:R0:W-:Y:S02]  /*3db0*/  ST.E desc[UR20][R6.64], R3 ;  /* 0x0000000306007985 */ /* 0x0001e4000c101914 */
.L_x_2632:
[----:B------:R-:W-:Y:S05]  /*3dc0*/  BSYNC.RECONVERGENT B0 ;  /* 0x0000000000007941 */ /* 0x000fea0003800200 */
.L_x_2631:
[----:B------:R1:W-:Y:S02]  /*3dd0*/  ATOM.E.ADD.F16x2.RN.STRONG.GPU P0, RZ, desc[UR20][R6.64+0x4], R5 ;  /* 0x8000040506ff79a2 */ /* 0x0003e4000c10e114 */
[----:B-1----:R-:W-:Y:S05]  /*3de0*/  @P0 EXIT ;  /* 0x000000000000094d */ /* 0x002fea0003800000 */
[----:B------:R-:W1:Y:S02]  /*3df0*/  QSPC.E.S P0, RZ, [R6+0x4] ;  /* 0x0000040006ff73aa */ /* 0x000e640000000500 */
[----:B-1----:R-:W-:Y:S05]  /*3e00*/  @!P0 BRA `(.L_x_2635) ;  /* 0x00000000001c8947 */ /* 0x002fea0003800000 */
[----:B------:R-:W-:-:S05]  /*3e10*/  IMAD.MOV.U32 R2, RZ, RZ, R6 ;  /* 0x000000ffff027224 */ /* 0x000fca00078e0006 */
[----:B------:R-:W-:-:S07]  /*3e20*/  MOV R0, R2 ;  /* 0x0000000200007202 */ /* 0x000fce0000000f00 */
.L_x_2636:
[----:B------:R-:W0:Y:S02]  /*3e30*/  LDS R2, [R0+0x4] ;  /* 0x0000040000027984 */ /* 0x000e240000000800 */
[----:B0-----:R-:W-:-:S05]  /*3e40*/  HADD2 R3, R2, R5 ;  /* 0x0000000502037230 */ /* 0x001fca0000000000 */
[----:B------:R-:W0:Y:S02]  /*3e50*/  ATOMS.CAST.SPIN P0, [R0+0x4], R2, R3 ;  /* 0x000004020000758d */ /* 0x000e240001800003 */
[----:B0-----:R-:W-:Y:S05]  /*3e60*/  @!P0 BRA `(.L_x_2636) ;  /* 0xfffffffc00f08947 */ /* 0x001fea000383ffff */
[----:B------:R-:W-:Y:S05]  /*3e70*/  EXIT ;  /* 0x000000000000794d */ /* 0x000fea0003800000 */
.L_x_2635:
[----:B------:R-:W0:Y:S02]  /*3e80*/  LD.E R0, desc[UR20][R6.64+0x4] ;  /* 0x0000041406007980 */ /* 0x000e24000c101900 */
[----:B0-----:R-:W-:-:S05]  /*3e90*/  IMAD.IADD R3, R5, 0x1, R0 ;  /* 0x0000000105037824 */ /* 0x001fca00078e0200 */
[----:B------:R-:W-:Y:S01]  /*3ea0*/  ST.E desc[UR20][R6.64+0x4], R3 ;  /* 0x0000040306007985 */ /* 0x000fe2000c101914 */
[----:B------:R-:W-:Y:S05]  /*3eb0*/  EXIT ;  /* 0x000000000000794d */ /* 0x000fea0003800000 */
.L_x_2637:
        /* <DEDUP_REMOVED lines=12> */
.L_x_3954:


//--------------------- .text._Z23gemm_half_q_half_kernelILi2ELi48ELb1ELb1ELi64EEvPK6__halfPKjS4_S2_PS0_iiiiPKtS7_iiiiiibS2_i --------------------------
	.section	.text._Z23gemm_half_q_half_kernelILi2ELi48ELb1ELb1ELi64EEvPK6__halfPKjS4_S2_PS0_iiiiPKtS7_iiiiiibS2_i,"ax",@progbits
	.align	128
        .global         _Z23gemm_half_q_half_kernelILi2ELi48ELb1ELb1ELi64EEvPK6__halfPKjS4_S2_PS0_iiiiPKtS7_iiiiiibS2_i
        .type           _Z23gemm_half_q_half_kernelILi2ELi48ELb1ELb1ELi64EEvPK6__halfPKjS4_S2_PS0_iiiiPKtS7_iiiiiibS2_i,@function
        .size           _Z23gemm_half_q_half_kernelILi2ELi48ELb1ELb1ELi64EEvPK6__halfPKjS4_S2_PS0_iiiiPKtS7_iiiiiibS2_i,(.L_x_3955 - _Z23gemm_half_q_half_kernelILi2ELi48ELb1ELb1ELi64EEvPK6__halfPKjS4_S2_PS0_iiiiPKtS7_iiiiiibS2_i)
        .other          _Z23gemm_half_q_half_kernelILi2ELi48ELb1ELb1ELi64EEvPK6__halfPKjS4_S2_PS0_iiiiPKtS7_iiiiiibS2_i,@"STO_CUDA_ENTRY STV_DEFAULT"
_Z23gemm_half_q_half_kernelILi2ELi48ELb1ELb1ELi64EEvPK6__halfPKjS4_S2_PS0_iiiiPKtS7_iiiiiibS2_i:
.text._Z23gemm_half_q_half_kernelILi2ELi48ELb1ELb1ELi64EEvPK6__halfPKjS4_S2_PS0_iiiiPKtS7_iiiiiibS2_i:
        /* <DEDUP_REMOVED lines=30> */
[----:B------:R-:W-:Y:S02]  /*01e0*/  IMAD.U32 R3, RZ, RZ, UR9 ;  /* 0x00000009ff037e24 */ /* 0x000fe4000f8e00ff */
[----:B-1----:R-:W-:-:S03]  /*01f0*/  VIADD R22, R10, UR9 ;  /* 0x000000090a167c36 */ /* 0x002fc60008000000 */
[----:B--2---:R-:W-:-:S04]  /*0200*/  VIADDMNMX R3, R3, 0x40, R2, PT ;  /* 0x0000004003037846 */ /* 0x004fc80003800102 */
[----:B------:R-:W-:Y:S01]  /*0210*/  R2UR UR8, R3 ;  /* 0x00000000030872ca */ /* 0x000fe200000e0000 */
[----:B---3--:R-:W-:-:S06]  /*0220*/  USHF.L.U32 UR4, UR4, 0x8, URZ ;  /* 0x0000000804047899 */ /* 0x008fcc00080006ff */
[----:B------:R-:W-:-:S06]  /*0230*/  LEA R3, R10, UR4, 0x2 ;  /* 0x000000040a037c11 */ /* 0x000fcc000f8e10ff */
        /* <DEDUP_REMOVED lines=31> */
.L_x_2643:
[----:B------:R-:W-:Y:S01]  /*0430*/  IADD3 R7, P1, PT, R22, R11, RZ ;  /* 0x0000000b16077210 */ /* 0x000fe20007f3e0ff */
[----:B------:R-:W-:-:S03]  /*0440*/  IMAD.IADD R9, R11, 0x1, R2 ;  /* 0x000000010b097824 */ /* 0x000fc600078e0202 */
[----:B------:R-:W-:Y:S01]  /*0450*/  LEA.HI.X.SX32 R8, R11, RZ, 0x1, P1 ;  /* 0x000000ff0b087211 */ /* 0x000fe200008f0eff */
[--C-:B------:R-:W-:Y:S01]  /*0460*/  IMAD.IADD R11, R9, 0x1, R2.reuse ;  /* 0x00000001090b7824 */ /* 0x100fe200078e0202 */
[----:B------:R-:W-:Y:S02]  /*0470*/  LEA R6, P1, R7, UR6, 0x1 ;  /* 0x0000000607067c11 */ /* 0x000fe4000f8208ff */
[C---:B------:R-:W-:Y:S01]  /*0480*/  IADD3 R14, P2, PT, R22.reuse, R9, RZ ;  /* 0x00000009160e7210 */ /* 0x040fe20007f5e0ff */
[----:B------:R-:W-:Y:S01]  /*0490*/  IMAD.IADD R19, R11, 0x1, R2 ;  /* 0x000000010b137824 */ /* 0x000fe200078e0202 */
[----:B------:R-:W-:Y:S02]  /*04a0*/  LEA.HI.X R7, R7, UR7, R8, 0x1, P1 ;  /* 0x0000000707077c11 */ /* 0x000fe400088f0c08 */
[----:B------:R-:W-:Y:S02]  /*04b0*/  LEA.HI.X.SX32 R9, R9, RZ, 0x1, P2 ;  /* 0x000000ff09097211 */ /* 0x000fe400010f0eff */
[----:B------:R-:W-:Y:S01]  /*04c0*/  IADD3 R13, P3, PT, R22, R11, RZ ;  /* 0x0000000b160d7210 */ /* 0x000fe20007f7e0ff */
[----:B------:R-:W2:Y:S01]  /*04d0*/  LDG.E.U16.CONSTANT R6, desc[UR12][R6.64] ;  /* 0x0000000c06067981 */ /* 0x000ea2000c1e9500 */
[----:B------:R-:W-:-:S02]  /*04e0*/  LEA R8, P2, R14, UR6, 0x1 ;  /* 0x000000060e087c11 */ /* 0x000fc4000f8408ff */
[----:B------:R-:W-:Y:S02]  /*04f0*/  IADD3 R15, P1, PT, R22, R19, RZ ;  /* 0x00000013160f7210 */ /* 0x000fe40007f3e0ff */
[----:B------:R-:W-:Y:S02]  /*0500*/  LEA.HI.X.SX32 R20, R11, RZ, 0x1, P3 ;  /* 0x000000ff0b147211 */ /* 0x000fe400018f0eff */
[----:B------:R-:W-:Y:S02]  /*0510*/  LEA.HI.X R9, R14, UR7, R9, 0x1, P2 ;  /* 0x000000070e097c11 */ /* 0x000fe400090f0c09 */
[----:B------:R-:W-:Y:S02]  /*0520*/  LEA.HI.X.SX32 R18, R19, RZ, 0x1, P1 ;  /* 0x000000ff13127211 */ /* 0x000fe400008f0eff */
[----:B------:R-:W-:Y:S01]  /*0530*/  LEA R12, P3, R13, UR6, 0x1 ;  /* 0x000000060d0c7c11 */ /* 0x000fe2000f8608ff */
[----:B------:R-:W3:Y:S01]  /*0540*/  LDG.E.U16.CONSTANT R8, desc[UR12][R8.64] ;  /* 0x0000000c08087981 */ /* 0x000ee2000c1e9500 */
        /* <DEDUP_REMOVED lines=14> */
.L_x_2642:
        /* <DEDUP_REMOVED lines=20> */
.L_x_2644:
[----:B------:R-:W-:-:S13]  /*0770*/  ISETP.EQ.AND P1, PT, R16, RZ, PT ;  /* 0x000000ff1000720c */ /* 0x000fda0003f22270 */
[----:B------:R-:W-:Y:S05]  /*0780*/  @!P0 BRA P1, `(.L_x_2639) ;  /* 0x0000000400788947 */ /* 0x000fea0000800000 */
.L_x_2641:
        /* <DEDUP_REMOVED lines=12> */
.L_x_2640:
        /* <DEDUP_REMOVED lines=16> */
.L_x_2647:
[----:B------:R-:W-:Y:S01]  /*0950*/  IMAD.IADD R9, R17, 0x1, R2 ;  /* 0x0000000111097824 */ /* 0x000fe200078e0202 */
[----:B-----5:R-:W-:-:S03]  /*0960*/  IADD3 R7, P1, PT, R22, R17, RZ ;  /* 0x0000001116077210 */ /* 0x020fc60007f3e0ff */
[--C-:B------:R-:W-:Y:S01]  /*0970*/  IMAD.IADD R13, R9, 0x1, R2.reuse ;  /* 0x00000001090d7824 */ /* 0x100fe200078e0202 */
[----:B------:R-:W-:Y:S02]  /*0980*/  LEA.HI.X.SX32 R8, R17, RZ, 0x1, P1 ;  /* 0x000000ff11087211 */ /* 0x000fe400008f0eff */
[----:B-1----:R-:W-:Y:S01]  /*0990*/  LEA R6, P1, R7, UR6, 0x1 ;  /* 0x0000000607067c11 */ /* 0x002fe2000f8208ff */
[----:B------:R-:W-:Y:S01]  /*09a0*/  IMAD.IADD R17, R13, 0x1, R2 ;  /* 0x000000010d117824 */ /* 0x000fe200078e0202 */
[C---:B------:R-:W-:Y:S02]  /*09b0*/  IADD3 R14, P2, PT, R22.reuse, R9, RZ ;  /* 0x00000009160e7210 */ /* 0x040fe40007f5e0ff */
        /* <DEDUP_REMOVED lines=25> */
.L_x_2646:
        /* <DEDUP_REMOVED lines=21> */
.L_x_2648:
[----:B------:R-:W-:-:S13]  /*0ca0*/  ISETP.NE.OR P0, PT, R16, RZ, P0 ;  /* 0x000000ff1000720c */ /* 0x000fda0000705670 */
[----:B------:R-:W-:Y:S05]  /*0cb0*/  @!P0 BRA `(.L_x_2639) ;  /* 0x00000000002c8947 */ /* 0x000fea0003800000 */
.L_x_2645:
[----:B-----5:R-:W-:-:S04]  /*0cc0*/  IADD3 R7, P0, PT, R22, R17, RZ ;  /* 0x0000001116077210 */ /* 0x020fc80007f1e0ff */
[----:B------:R-:W-:Y:S02]  /*0cd0*/  LEA.HI.X.SX32 R8, R17, RZ, 0x1, P0 ;  /* 0x000000ff11087211 */ /* 0x000fe400000f0eff */
[----:B0-----:R-:W-:-:S04]  /*0ce0*/  LEA R6, P0, R7, UR14, 0x1 ;  /* 0x0000000e07067c11 */ /* 0x001fc8000f8008ff */
        /* <DEDUP_REMOVED lines=8> */
.L_x_2639:
[----:B0-----:R-:W-:Y:S05]  /*0d70*/  BSYNC.RECONVERGENT B0 ;  /* 0x0000000000007941 */ /* 0x001fea0003800200 */
.L_x_2638:
        /* <DEDUP_REMOVED lines=20> */
.L_x_2652:
        /* <DEDUP_REMOVED lines=8> */
[----:B------:R-:W-:Y:S01]  /*0f40*/  IMAD.WIDE R12, R19, 0x2, R14 ;  /* 0x00000002130c7825 */ /* 0x000fe200078e020e */
[----:B------:R1:W-:Y:S03]  /*0f50*/  STG.E.64 desc[UR12][R8.64], RZ ;  /* 0x000000ff08007986 */ /* 0x0003e6000c101b0c */
[----:B------:R-:W-:Y:S01]  /*0f60*/  VIADD R11, R11, 0x4 ;  /* 0x000000040b0b7836 */ /* 0x000fe20000000000 */
[----:B------:R1:W-:Y:S01]  /*0f70*/  STG.E.64 desc[UR12][R12.64], RZ ;  /* 0x000000ff0c007986 */ /* 0x0003e2000c101b0c */
[----:B------:R-:W-:-:S03]  /*0f80*/  VIADD R17, R19, UR14 ;  /* 0x0000000e13117c36 */ /* 0x000fc60008000000 */
[----:B------:R-:W-:-:S13]  /*0f90*/  ISETP.GE.AND P1, PT, R11, -0x3, PT ;  /* 0xfffffffd0b00780c */ /* 0x000fda0003f26270 */
[----:B-1----:R-:W-:Y:S05]  /*0fa0*/  @!P1 BRA `(.L_x_2652) ;  /* 0xfffffffc00c49947 */ /* 0x002fea000383ffff */
.L_x_2651:
[----:B------:R-:W-:-:S05]  /*0fb0*/  IMAD.MOV R4, RZ, RZ, -R11 ;  /* 0x000000ffff047224 */ /* 0x000fca00078e0a0b */
[----:B------:R-:W-:-:S13]  /*0fc0*/  ISETP.GT.AND P1, PT, R4, 0x1, PT ;  /* 0x000000010400780c */ /* 0x000fda0003f24270 */
[----:B------:R-:W-:Y:S05]  /*0fd0*/  @!P1 BRA `(.L_x_2653) ;  /* 0x0000000000249947 */ /* 0x000fea0003800000 */
[----:B------:R-:W0:Y:S01]  /*0fe0*/  LDC.64 R6, c[0x0][0x3a0] ;  /* 0x0000e800ff067b82 */ /* 0x000e220000000a00 */
[----:B------:R-:W-:Y:S01]  /*0ff0*/  VIADD R9, R17, UR14 ;  /* 0x0000000e11097c36 */ /* 0x000fe20008000000 */
[----:B------:R-:W-:Y:S01]  /*1000*/  PLOP3.LUT P0, PT, PT, PT, PT, 0x8, 0x80 ;  /* 0x000000000080781c */ /* 0x000fe20003f0e170 */
[----:B------:R-:W-:Y:S02]  /*1010*/  VIADD R11, R11, 0x2 ;  /* 0x000000020b0b7836 */ /* 0x000fe40000000000 */
[----:B0-----:R-:W-:-:S04]  /*1020*/  IMAD.WIDE R4, R17, 0x2, R6 ;  /* 0x0000000211047825 */ /* 0x001fc800078e0206 */
[C---:B------:R-:W-:Y:S01]  /*1030*/  IMAD.WIDE R6, R9.reuse, 0x2, R6 ;  /* 0x0000000209067825 */ /* 0x040fe200078e0206 */
[----:B------:R0:W-:Y:S03]  /*1040*/  STG.E.64 desc[UR12][R4.64], RZ ;  /* 0x000000ff04007986 */ /* 0x0001e6000c101b0c */
[----:B------:R-:W-:Y:S01]  /*1050*/  VIADD R17, R9, UR14 ;  /* 0x0000000e09117c36 */ /* 0x000fe20008000000 */
[----:B------:R0:W-:Y:S06]  /*1060*/  STG.E.64 desc[UR12][R6.64], RZ ;  /* 0x000000ff06007986 */ /* 0x0001ec000c101b0c */
.L_x_2653:
[----:B------:R-:W-:-:S13]  /*1070*/  ISETP.NE.OR P0, PT, R11, RZ, P0 ;  /* 0x000000ff0b00720c */ /* 0x000fda0000705670 */
[----:B------:R-:W-:Y:S05]  /*1080*/  @!P0 BRA `(.L_x_2649) ;  /* 0x00000000001c8947 */ /* 0x000fea0003800000 */
.L_x_2650:
[----:B0-----:R-:W0:Y:S02]  /*1090*/  LDC.64 R4, c[0x0][0x3a0] ;  /* 0x0000e800ff047b82 */ /* 0x001e240000000a00 */
.L_x_2654:
[----:B0-----:R-:W-:-:S04]  /*10a0*/  IMAD.WIDE R6, R17, 0x2, R4 ;  /* 0x0000000211067825 */ /* 0x001fc800078e0204 */
[----:B------:R-:W-:Y:S01]  /*10b0*/  VIADD R11, R11, 0x1 ;  /* 0x000000010b0b7836 */ /* 0x000fe20000000000 */
[----:B------:R2:W-:Y:S01]  /*10c0*/  STG.E.64 desc[UR12][R6.64], RZ ;  /* 0x000000ff06007986 */ /* 0x0005e2000c101b0c */
[----:B------:R-:W-:-:S03]  /*10d0*/  VIADD R17, R17, UR14 ;  /* 0x0000000e11117c36 */ /* 0x000fc60008000000 */
[----:B------:R-:W-:-:S13]  /*10e0*/  ISETP.NE.AND P0, PT, R11, RZ, PT ;  /* 0x000000ff0b00720c */ /* 0x000fda0003f05270 */
[----:B--2---:R-:W-:Y:S05]  /*10f0*/  @P0 BRA `(.L_x_2654) ;  /* 0xfffffffc00e80947 */ /* 0x004fea000383ffff */
.L_x_2649:
[----:B------:R-:W2:Y:S01]  /*1100*/  LDCU.64 UR6, c[0x0][0x3b8] ;  /* 0x00007700ff0677ac */ /* 0x000ea20008000a00 */
[----:B------:R-:W-:Y:S01]  /*1110*/  BAR.SYNC.DEFER_BLOCKING 0x0 ;  /* 0x0000000000007b1d */ /* 0x000fe20000010000 */
[----:B------:R-:W-:Y:S01]  /*1120*/  ISETP.LE.AND P0, PT, R2, UR9, PT ;  /* 0x0000000902007c0c */ /* 0x000fe2000bf03270 */
[----:B------:R-:W-:-:S04]  /*1130*/  USHF.L.U32 UR4, UR11, 0x7, URZ ;  /* 0x000000070b047899 */ /* 0x000fc800080006ff */
[----:B--2---:R-:W-:-:S06]  /*1140*/  UIMAD.WIDE.U32 UR4, UR4, 0x2, UR6 ;  /* 0x00000002040478a5 */ /* 0x004fcc000f8e0006 */
[----:B0-----:R-:W-:Y:S01]  /*1150*/  IMAD.U32 R4, RZ, RZ, UR4 ;  /* 0x00000004ff047e24 */ /* 0x001fe2000f8e00ff */
[----:B------:R-:W-:Y:S01]  /*1160*/  MOV R5, UR5 ;  /* 0x0000000500057c02 */ /* 0x000fe20008000f00 */
[----:B------:R-:W-:Y:S06]  /*1170*/  @P0 BRA `(.L_x_2655) ;  /* 0x0000000000e40947 */ /* 0x000fec0003800000 */
[----:B------:R-:W-:Y:S01]  /*1180*/  IMAD.U32 R12, RZ, RZ, UR4 ;  /* 0x00000004ff0c7e24 */ /* 0x000fe2000f8e00ff */
[----:B-1----:R-:W0:Y:S01]  /*1190*/  LDC.64 R6, c[0x0][0x390] ;  /* 0x0000e400ff067b82 */ /* 0x002e220000000a00 */
[----:B------:R-:W-:-:S05]  /*11a0*/  IMAD.U32 R13, RZ, RZ, UR5 ;  /* 0x00000005ff0d7e24 */ /* 0x000fca000f8e00ff */
[----:B------:R1:W5:Y:S01]  /*11b0*/  LDG.E.U16.CONSTANT R16, desc[UR12][R12.64] ;  /* 0x0000000c0c107981 */ /* 0x000362000c1e9500 */
[----:B------:R-:W-:Y:S01]  /*11c0*/  SHF.R.S32.HI R14, RZ, 0x1f, R3 ;  /* 0x0000001fff0e7819 */ /* 0x000fe20000011403 */
[----:B------:R-:W2:Y:S01]  /*11d0*/  LDC.64 R8, c[0x0][0x398] ;  /* 0x0000e600ff087b82 */ /* 0x000ea20000000a00 */
[----:B------:R-:W-:Y:S01]  /*11e0*/  IMAD.SHL.U32 R10, R10, 0x10, RZ ;  /* 0x000000100a0a7824 */ /* 0x000fe200078e00ff */
[----:B------:R-:W-:Y:S01]  /*11f0*/  UMOV UR10, UR9 ;  /* 0x00000009000a7c82 */ /* 0x000fe20008000000 */
[----:B------:R-:W-:Y:S01]  /*1200*/  LEA.HI R14, R14, R3, RZ, 0x3 ;  /* 0x000000030e0e7211 */ /* 0x000fe200078f18ff */
[----:B------:R-:W-:Y:S02]  /*1210*/  IMAD.MOV.U32 R19, RZ, RZ, RZ ;  /* 0x000000ffff137224 */ /* 0x000fe400078e00ff */
[----:B------:R-:W-:Y:S02]  /*1220*/  LOP3.LUT R17, R10, 0x10, RZ, 0xc0, !PT ;  /* 0x000000100a117812 */ /* 0x000fe400078ec0ff */
[----:B-1----:R-:W-:-:S07]  /*1230*/  SHF.R.S32.HI R18, RZ, 0x3, R14 ;  /* 0x00000003ff127819 */ /* 0x002fce000001140e */
.L_x_2656:
[----:B-----5:R-:W-:-:S04]  /*1240*/  IMAD.IADD R13, R16, 0x1, R19 ;  /* 0x00000001100d7824 */ /* 0x020fc800078e0213 */
        /* <DEDUP_REMOVED lines=12> */
[----:B------:R0:W4:Y:S01]  /*1310*/  LDG.E.U16.CONSTANT R15, desc[UR12][R14.64+0x2] ;  /* 0x0000020c0e0f7981 */ /* 0x000122000c1e9500 */
        /* <DEDUP_REMOVED lines=12> */
[----:B0-----:R-:W-:Y:S01]  /*13e0*/  IADD3 R14, PT, PT, R10, 0x1, R11 ;  /* 0x000000010a0e7810 */ /* 0x001fe20007ffe00b */
[----:B------:R-:W-:Y:S01]  /*13f0*/  IMAD R11, R20, R20, R20 ;  /* 0x00000014140b7224 */ /* 0x000fe200078e0214 */
[----:B------:R-:W-:-:S04]  /*1400*/  IADD3 R24, PT, PT, R21, 0x1, R24 ;  /* 0x0000000115187810 */ /* 0x000fc80007ffe018 */
[----:B------:R-:W-:Y:S01]  /*1410*/  IADD3 R11, PT, PT, R20, 0x1, R11 ;  /* 0x00000001140b7810 */ /* 0x000fe20007ffe00b */
[----:B------:R-:W-:Y:S08]  /*1420*/  I2F.F16 R13, R22 ;  /* 0x00000016000d7306 */ /* 0x000ff00000200c00 */
[----:B------:R-:W0:Y:S08]  /*1430*/  I2F.F16 R24, R24 ;  /* 0x0000001800187306 */ /* 0x000e300000200c00 */
[----:B------:R-:W-:Y:S08]  /*1440*/  I2F.F16 R14, R14 ;  /* 0x0000000e000e7306 */ /* 0x000ff00000200c00 */
[----:B------:R-:W1:Y:S01]  /*1450*/  I2F.F16 R11, R11 ;  /* 0x0000000b000b7306 */ /* 0x000e620000200c00 */
[----:B0-----:R-:W-:-:S02]  /*1460*/  PRMT R13, R24, 0x5410, R13 ;  /* 0x00005410180d7816 */ /* 0x001fc4000000000d */
[----:B----4-:R-:W-:Y:S01]  /*1470*/  R2UR UR4, R15 ;  /* 0x000000000f0472ca */ /* 0x010fe200000e0000 */
[----:B------:R-:W-:Y:S02]  /*1480*/  IMAD R10, R19, 0x8, R1 ;  /* 0x00000008130a7824 */ /* 0x000fe400078e0201 */
[----:B--2---:R-:W-:Y:S01]  /*1490*/  HMUL2 R20, R13, R12.H0_H0 ;  /* 0x2000000c0d147232 */ /* 0x004fe20000000000 */
[----:B-1----:R-:W-:-:S05]  /*14a0*/  PRMT R11, R14, 0x5410, R11 ;  /* 0x000054100e0b7816 */ /* 0x002fca000000000b */
[----:B------:R-:W-:-:S05]  /*14b0*/  HMUL2 R21, R11, R12.H0_H0 ;  /* 0x2000000c0b157232 */ /* 0x000fca0000000000 */
[----:B------:R3:W-:Y:S01]  /*14c0*/  STL.64 [R10], R20 ;  /* 0x000000140a007387 */ /* 0x0007e20000100a00 */
[----:B------:R-:W-:-:S04]  /*14d0*/  UIADD3 UR10, UPT, UPT, UR4, UR10, URZ ;  /* 0x0000000a040a7290 */ /* 0x000fc8000fffe0ff */
[----:B------:R-:W-:Y:S01]  /*14e0*/  UISETP.GE.AND UP0, UPT, UR10, UR8, UPT ;  /* 0x000000080a00728c */ /* 0x000fe2000bf06270 */
[----:B------:R-:W-:-:S08]  /*14f0*/  VIADD R19, R19, 0x1 ;  /* 0x0000000113137836 */ /* 0x000fd00000000000 */
[----:B---3--:R-:W-:Y:S05]  /*1500*/  BRA.U !UP0, `(.L_x_2656) ;  /* 0xfffffffd084c7547 */ /* 0x008fea000b83ffff */
.L_x_2655:
[----:B------:R-:W5:Y:S01]  /*1510*/  LDL.64 R86, [R1] ;  /* 0x0000000001567983 */ /* 0x000f620000100a00 */
[----:B------:R-:W0:Y:S03]  /*1520*/  LDCU UR15, c[0x0][0x3c8] ;  /* 0x00007900ff0f77ac */ /* 0x000e260008000800 */
[----:B------:R2:W5:Y:S01]  /*1530*/  LDG.E.U16.CONSTANT R82, desc[UR12][R4.64+0x2] ;  /* 0x0000020c04527981 */ /* 0x000562000c1e9500 */
[----:B------:R-:W3:Y:S01]  /*1540*/  LDCU UR16, c[0x0][0x3cc] ;  /* 0x00007980ff1077ac */ /* 0x000ee20008000800 */
[----:B------:R-:W4:Y:S01]  /*1550*/  LDCU UR18, c[0x0][0x3d0] ;  /* 0x00007a00ff1277ac */ /* 0x000f220008000800 */
[----:B------:R-:W1:Y:S01]  /*1560*/  LDCU UR19, c[0x0][0x3d4] ;  /* 0x00007a80ff1377ac */ /* 0x000e620008000800 */
[----:B------:R-:W1:Y:S01]  /*1570*/  LDCU UR20, c[0x0][0x3d8] ;  /* 0x00007b00ff1477ac */ /* 0x000e620008000800 */
[----:B0-----:R-:W-:Y:S02]  /*1580*/  UISETP.LT.AND UP0, UPT, UR9, UR15, UPT ;  /* 0x0000000f0900728c */ /* 0x001fe4000bf01270 */
[----:B------:R-:W-:-:S02]  /*1590*/  UISETP.GT.AND UP4, UPT, UR9, UR15, UPT ;  /* 0x0000000f0900728c */ /* 0x000fc4000bf84270 */
[----:B------:R-:W-:-:S04]  /*15a0*/  USEL UR4, UR9, UR15, UP0 ;  /* 0x0000000f09047287 */ /* 0x000fc80008000000 */
[----:B------:R-:W-:Y:S01]  /*15b0*/  USHF.R.S32.HI UR5, URZ, 0x1f, UR4 ;  /* 0x0000001fff057899 */ /* 0x000fe20008011404 */
[----:B--2---:R-:W-:Y:S01]  /*15c0*/  IMAD.MOV.U32 R4, RZ, RZ, RZ ;  /* 0x000000ffff047224 */ /* 0x004fe200078e00ff */
[----:B------:R-:W-:Y:S01]  /*15d0*/  CS2R R8, SRZ ;  /* 0x0000000000087805 */ /* 0x000fe2000001ff00 */
[----:B------:R-:W-:Y:S01]  /*15e0*/  IMAD.MOV.U32 R7, RZ, RZ, RZ ;  /* 0x000000ffff077224 */ /* 0x000fe200078e00ff */
[----:B------:R-:W-:Y:S02]  /*15f0*/  ULEA.HI UR5, UR5, UR4, URZ, 0x5 ;  /* 0x0000000405057291 */ /* 0x000fe4000f8f28ff */
[----:B---3--:R-:W-:Y:S02]  /*1600*/  UISETP.GT.AND UP0, UPT, UR9, UR16, UPT ;  /* 0x000000100900728c */ /* 0x008fe4000bf04270 */
[----:B----4-:R-:W-:Y:S02]  /*1610*/  UISETP.GT.AND UP1, UPT, UR9, UR18, UPT ;  /* 0x000000120900728c */ /* 0x010fe4000bf24270 */
[----:B-1----:R-:W-:-:S02]  /*1620*/  UISETP.GT.AND UP2, UPT, UR9, UR19, UPT ;  /* 0x000000130900728c */ /* 0x002fc4000bf44270 */
[----:B------:R-:W-:Y:S02]  /*1630*/  UISETP.GT.AND UP3, UPT, UR9, UR20, UPT ;  /* 0x000000140900728c */ /* 0x000fe4000bf64270 */
[----:B------:R-:W-:Y:S01]  /*1640*/  USHF.R.S32.HI UR10, URZ, 0x5, UR5 ;  /* 0x00000005ff0a7899 */ /* 0x000fe20008011405 */
[----:B------:R-:W-:Y:S01]  /*1650*/  UMOV UR4, URZ ;  /* 0x000000ff00047c82 */ /* 0x000fe20008000000 */
[----:B------:R-:W-:Y:S10]  /*1660*/  BRA.U !UP4, `(.L_x_2657) ;  /* 0x000000010c207547 */ /* 0x000ff4000b800000 */
        /* <DEDUP_REMOVED lines=8> */
.L_x_2657:
        /* <DEDUP_REMOVED lines=8> */
.L_x_2658:
        /* <DEDUP_REMOVED lines=8> */
.L_x_2659:
        /* <DEDUP_REMOVED lines=8> */
.L_x_2660:
[----:B------:R-:W-:Y:S05]  /*1870*/  BRA.U !UP3, `(.L_x_2661) ;  /* 0x000000010b1c7547 */ /* 0x000fea000b800000 */
[----:B------:R-:W0:Y:S02]  /*1880*/  LDC R5, c[0x0][0x3dc] ;  /* 0x0000f700ff057b82 */ /* 0x000e240000000800 */
[----:B0-----:R-:W-:-:S05]  /*1890*/  VIMNMX R5, PT, PT, R5, UR9, PT ;  /* 0x0000000905057c48 */ /* 0x001fca000bfe0100 */
[----:B------:R-:W-:-:S05]  /*18a0*/  VIADD R5, R5, -UR20 ;  /* 0x8000001405057c36 */ /* 0x000fca0008000000 */
[----:B------:R-:W-:-:S04]  /*18b0*/  SHF.R.S32.HI R6, RZ, 0x1f, R5 ;  /* 0x0000001fff067819 */ /* 0x000fc80000011405 */
[----:B------:R-:W-:-:S04]  /*18c0*/  LEA.HI R6, R6, R5, RZ, 0x5 ;  /* 0x0000000506067211 */ /* 0x000fc800078f28ff */
[----:B------:R-:W-:-:S04]  /*18d0*/  SHF.R.S32.HI R6, RZ, 0x5, R6 ;  /* 0x00000005ff067819 */ /* 0x000fc80000011406 */
[----:B------:R-:W-:-:S07]  /*18e0*/  SHF.L.U32 R9, R6, 0x1, RZ ;  /* 0x0000000106097819 */ /* 0x000fce00000006ff */
.L_x_2661:
[----:B------:R-:W-:Y:S01]  /*18f0*/  ULEA UR4, UR10, UR4, 0x3 ;  /* 0x000000040a047291 */ /* 0x000fe2000f8e18ff */
[----:B------:R-:W0:Y:S01]  /*1900*/  S2UR UR5, SR_CgaCtaId ;  /* 0x00000000000579c3 */ /* 0x000e220000008800 */
[----:B------:R-:W1:Y:S01]  /*1910*/  LDCU.64 UR18, c[0x0][0x388] ;  /* 0x00007100ff1277ac */ /* 0x000e620008000a00 */
[----:B------:R-:W-:Y:S01]  /*1920*/  SHF.R.S32.HI R5, RZ, 0x1f, R3 ;  /* 0x0000001fff057819 */ /* 0x000fe20000011403 */
[----:B------:R-:W-:Y:S01]  /*1930*/  IMAD.MOV.U32 R16, RZ, RZ, RZ ;  /* 0x000000ffff107224 */ /* 0x000fe200078e00ff */
[----:B------:R-:W-:Y:S01]  /*1940*/  VIMNMX R2, PT, PT, R2, UR16, PT ;  /* 0x0000001002027c48 */ /* 0x000fe2000bfe0100 */
[----:B-----5:R-:W-:Y:S01]  /*1950*/  VIADD R82, R82, UR9 ;  /* 0x0000000952527c36 */ /* 0x020fe20008000000 */
[----:B------:R-:W-:Y:S01]  /*1960*/  IADD3 R4, PT, PT, R7, UR4, R4 ;  /* 0x0000000407047c10 */ /* 0x000fe2000fffe004 */
[----:B------:R-:W-:Y:S01]  /*1970*/  UMOV UR4, 0x400 ;  /* 0x0000040000047882 */ /* 0x000fe20000000000 */
[----:B------:R-:W-:Y:S02]  /*1980*/  PRMT R89, R87, 0x7610, R87 ;  /* 0x0000761057597816 */ /* 0x000fe40000000057 */
[----:B------:R-:W-:-:S02]  /*1990*/  IADD3 R4, PT, PT, R9, R4, R8 ;  /* 0x0000000409047210 */ /* 0x000fc40007ffe008 */
[----:B------:R-:W-:Y:S02]  /*19a0*/  PRMT R15, RZ, 0x5410, RZ ;  /* 0x00005410ff0f7816 */ /* 0x000fe400000000ff */
[----:B------:R-:W-:Y:S01]  /*19b0*/  PRMT R14, RZ, 0x5410, RZ ;  /* 0x00005410ff0e7816 */ /* 0x000fe200000000ff */
[----:B------:R-:W-:Y:S01]  /*19c0*/  IMAD R4, R4, UR14, RZ ;  /* 0x0000000e04047c24 */ /* 0x000fe2000f8e02ff */
[----:B------:R-:W-:Y:S02]  /*19d0*/  PRMT R13, RZ, 0x5410, RZ ;  /* 0x00005410ff0d7816 */ /* 0x000fe400000000ff */
[----:B------:R-:W-:Y:S02]  /*19e0*/  PRMT R12, RZ, 0x5410, RZ ;  /* 0x00005410ff0c7816 */ /* 0x000fe400000000ff */
[----:B------:R-:W-:-:S04]  /*19f0*/  IADD3 R3, P0, PT, R3, R4, RZ ;  /* 0x0000000403037210 */ /* 0x000fc80007f1e0ff */
[----:B------:R-:W-:Y:S01]  /*1a00*/  LEA.HI.X.SX32 R4, R4, R5, 0x1, P0 ;  /* 0x0000000504047211 */ /* 0x000fe200000f0eff */
[C---:B------:R-:W-:Y:S01]  /*1a10*/  IMAD.SHL.U32 R5, R3.reuse, 0x4, RZ ;  /* 0x0000000403057824 */ /* 0x040fe200078e00ff */
[----:B------:R-:W-:Y:S01]  /*1a20*/  ISETP.GT.AND P0, PT, R2, UR9, PT ;  /* 0x0000000902007c0c */ /* 0x000fe2000bf04270 */
[----:B0-----:R-:W-:Y:S01]  /*1a30*/  ULEA UR10, UR5, UR4, 0x18 ;  /* 0x00000004050a7291 */ /* 0x001fe2000f8ec0ff */
[----:B------:R-:W-:Y:S02]  /*1a40*/  SHF.L.U64.HI R4, R3, 0x2, R4 ;  /* 0x0000000203047819 */ /* 0x000fe40000010204 */
[----:B-1----:R-:W-:-:S04]  /*1a50*/  IADD3 R18, P1, PT, R5, UR18, RZ ;  /* 0x0000001205127c10 */ /* 0x002fc8000ff3e0ff */
[----:B------:R-:W-:Y:S01]  /*1a60*/  IADD3.X R19, PT, PT, R4, UR19, RZ, P1, !PT ;  /* 0x0000001304137c10 */ /* 0x000fe20008ffe4ff */
[----:B------:R-:W-:-:S04]  /*1a70*/  IMAD.MOV.U32 R2, RZ, RZ, R18 ;  /* 0x000000ffff027224 */ /* 0x000fc800078e0012 */
[----:B------:R-:W-:Y:S01]  /*1a80*/  IMAD.MOV.U32 R3, RZ, RZ, R19 ;  /* 0x000000ffff037224 */ /* 0x000fe200078e0013 */
[----:B------:R-:W-:Y:S06]  /*1a90*/  @!P0 BRA `(.L_x_2662) ;  /* 0x0000001c00ac8947 */ /* 0x000fec0003800000 */
[----:B------:R-:W-:Y:S01]  /*1aa0*/  UIMAD.WIDE.U32 UR4, UR11, 0x100, UR6 ;  /* 0x000001000b0478a5 */ /* 0x000fe2000f8e0006 */
[----:B------:R-:W-:Y:S01]  /*1ab0*/  PRMT R2, R83, 0x9910, RZ ;  /* 0x0000991053027816 */ /* 0x000fe200000000ff */
[----:B------:R-:W-:Y:S01]  /*1ac0*/  UISETP.LT.AND UP1, UPT, UR8, UR16, UPT ;  /* 0x000000100800728c */ /* 0x000fe2000bf21270 */
[----:B------:R-:W-:Y:S01]  /*1ad0*/  IMAD.MOV.U32 R16, RZ, RZ, RZ ;  /* 0x000000ffff107224 */ /* 0x000fe200078e00ff */
[----:B------:R-:W-:Y:S01]  /*1ae0*/  UIADD3 UR6, UP0, UPT, UR4, 0x2, URZ ;  /* 0x0000000204067890 */ /* 0x000fe2000ff1e0ff */
[----:B------:R-:W-:Y:S01]  /*1af0*/  ISETP.NE.AND P0, PT, R2, RZ, PT ;  /* 0x000000ff0200720c */ /* 0x000fe20003f05270 */
[----:B------:R-:W0:Y:S01]  /*1b00*/  LDCU UR14, c[0x0][0x3ac] ;  /* 0x00007580ff0e77ac */ /* 0x000e220008000800 */
[----:B------:R-:W-:Y:S02]  /*1b10*/  PRMT R15, RZ, 0x7610, R15 ;  /* 0x00007610ff0f7816 */ /* 0x000fe4000000000f */
[----:B------:R-:W-:Y:S01]  /*1b20*/  ISETP.EQ.OR P0, PT, R0, 0x1, !P0 ;  /* 0x000000010000780c */ /* 0x000fe20004702670 */
[----:B------:R-:W-:Y:S01]  /*1b30*/  UIADD3.X UR5, UPT, UPT, URZ, UR5, URZ, UP0, !UPT ;  /* 0x00000005ff057290 */ /* 0x000fe200087fe4ff */
[----:B------:R-:W-:Y:S01]  /*1b40*/  IMAD.U32 R36, RZ, RZ, UR6 ;  /* 0x00000006ff247e24 */ /* 0x000fe2000f8e00ff */
[----:B------:R-:W-:-:S04]  /*1b50*/  USEL UR4, UR8, UR16, UP1 ;  /* 0x0000001008047287 */ /* 0x000fc80008800000 */
[----:B------:R-:W-:-:S08]  /*1b60*/  IMAD.U32 R37, RZ, RZ, UR5 ;  /* 0x00000005ff257e24 */ /* 0x000fd0000f8e00ff */
.L_x_2667:
[----:B------:R-:W-:Y:S01]  /*1b70*/  ISETP.NE.AND P1, PT, R82, UR9, PT ;  /* 0x0000000952007c0c */ /* 0x000fe2000bf25270 */
[----:B0-----:R-:W-:Y:S02]  /*1b80*/  IMAD.U32 R33, RZ, RZ, UR14 ;  /* 0x0000000eff217e24 */ /* 0x001fe4000f8e00ff */
[----:B------:R-:W-:-:S10]  /*1b90*/  IMAD.MOV.U32 R3, RZ, RZ, R19 ;  /* 0x000000ffff037224 */ /* 0x000fd400078e0013 */
[----:B------:R-:W-:Y:S01]  /*1ba0*/  @!P1 IMAD R2, R16, 0x8, R1 ;  /* 0x0000000810029824 */ /* 0x000fe200078e0201 */
[----:B------:R-:W5:Y:S04]  /*1bb0*/  @!P1 LDG.E.U16.CONSTANT R17, desc[UR12][R36.64] ;  /* 0x0000000c24119981 */ /* 0x000f68000c1e9500 */
[----:B------:R0:W2:Y:S01]  /*1bc0*/  @!P1 LDL.64 R38, [R2+0x8] ;  /* 0x0000080002269983 */ /* 0x0000a20000100a00 */
[----:B------:R-:W-:Y:S02]  /*1bd0*/  IMAD.U32 R11, RZ, RZ, UR14 ;  /* 0x0000000eff0b7e24 */ /* 0x000fe4000f8e00ff */
[----:B0-----:R-:W-:-:S04]  /*1be0*/  IMAD.MOV.U32 R2, RZ, RZ, R18 ;  /* 0x000000ffff027224 */ /* 0x001fc800078e0012 */
[----:B------:R-:W-:Y:S01]  /*1bf0*/  IMAD.WIDE R32, R33, 0x4, R2 ;  /* 0x0000000421207825 */ /* 0x000fe200078e0202 */
[----:B------:R-:W3:Y:S03]  /*1c00*/  LDG.E.128.CONSTANT R24, desc[UR12][R2.64] ;  /* 0x0000000c02187981 */ /* 0x000ee6000c1e9d00 */
[----:B------:R-:W-:Y:S02]  /*1c10*/  IMAD.WIDE R10, R11, 0x4, R32 ;  /* 0x000000040b0a7825 */ /* 0x000fe400078e0220 */
[----:B------:R-:W4:Y:S04]  /*1c20*/  LDG.E.128.CONSTANT R32, desc[UR12][R32.64] ;  /* 0x0000000c20207981 */ /* 0x000f28000c1e9d00 */
[----:B------:R-:W4:Y:S01]  /*1c30*/  LDG.E.128.CONSTANT R28, desc[UR12][R10.64] ;  /* 0x0000000c0a1c7981 */ /* 0x000f22000c1e9d00 */
[----:B------:R-:W-:-:S02]  /*1c40*/  IMAD.U32 R5, RZ, RZ, UR14 ;  /* 0x0000000eff057e24 */ /* 0x000fc4000f8e00ff */
[----:B------:R-:W-:Y:S02]  /*1c50*/  IMAD.U32 R9, RZ, RZ, UR14 ;  /* 0x0000000eff097e24 */ /* 0x000fe4000f8e00ff */
[----:B------:R-:W-:-:S04]  /*1c60*/  IMAD.WIDE R4, R5, 0x4, R10 ;  /* 0x0000000405047825 */ /* 0x000fc800078e020a */
[----:B------:R-:W-:Y:S02]  /*1c70*/  IMAD.U32 R19, RZ, RZ, UR14 ;  /* 0x0000000eff137e24 */ /* 0x000fe4000f8e00ff */
[----:B------:R-:W-:Y:S02]  /*1c80*/  IMAD.WIDE R8, R9, 0x4, R4 ;  /* 0x0000000409087825 */ /* 0x000fe400078e0204 */
[----:B------:R-:W5:Y:S02]  /*1c90*/  LDG.E.128.CONSTANT R4, desc[UR12][R4.64] ;  /* 0x0000000c04047981 */ /* 0x000f64000c1e9d00 */
[----:B------:R-:W-:Y:S02]  /*1ca0*/  IMAD.WIDE R18, R19, 0x4, R8 ;  /* 0x0000000413127825 */ /* 0x000fe400078e0208 */
[----:B------:R-:W5:Y:S04]  /*1cb0*/  LDG.E.128.CONSTANT R8, desc[UR12][R8.64] ;  /* 0x0000000c08087981 */ /* 0x000f68000c1e9d00 */
[----:B------:R0:W5:Y:S01]  /*1cc0*/  LDG.E.128.CONSTANT R20, desc[UR12][R18.64] ;  /* 0x0000000c12147981 */ /* 0x000162000c1e9d00 */
[----:B------:R-:W-:Y:S01]  /*1cd0*/  UISETP.NE.AND UP0, UPT, UR17, URZ, UPT ;  /* 0x000000ff1100728c */ /* 0x000fe2000bf05270 */
[----:B--2---:R-:W-:-:S02]  /*1ce0*/  @!P1 PRMT R86, R38, 0x7610, R86 ;  /* 0x0000761026569816 */ /* 0x004fc40000000056 */
[----:B------:R-:W-:Y:S02]  /*1cf0*/  @!P1 PRMT R89, R39, 0x7610, R89 ;  /* 0x0000761027599816 */ /* 0x000fe40000000059 */
[----:B------:R-:W-:Y:S02]  /*1d00*/  @!P1 PRMT R86, R86, 0x7610, R38 ;  /* 0x0000761056569816 */ /* 0x000fe40000000026 */
[----:B------:R-:W-:Y:S02]  /*1d10*/  @!P1 PRMT R89, R89, 0x7610, R39 ;  /* 0x0000761059599816 */ /* 0x000fe40000000027 */
[----:B---3--:R-:W-:Y:S02]  /*1d20*/  LOP3.LUT R53, R24, 0x3f003f, RZ, 0xc0, !PT ;  /* 0x003f003f18357812 */ /* 0x008fe400078ec0ff */
[--C-:B------:R-:W-:Y:S02]  /*1d30*/  SHF.R.U32.HI R52, RZ, 0x6, R24.reuse ;  /* 0x00000006ff347819 */ /* 0x100fe40000011618 */
[----:B------:R-:W-:-:S02]  /*1d40*/  SHF.R.U32.HI R24, RZ, 0xc, R24 ;  /* 0x0000000cff187819 */ /* 0x000fc40000011618 */
[----:B------:R-:W-:Y:S02]  /*1d50*/  SHF.R.U32.HI R47, RZ, 0xc, R25 ;  /* 0x0000000cff2f7819 */ /* 0x000fe40000011619 */
[----:B------:R-:W-:Y:S02]  /*1d60*/  SHF.R.U32.HI R54, RZ, 0xc, R26 ;  /* 0x0000000cff367819 */ /* 0x000fe4000001161a */
[----:B------:R-:W-:Y:S02]  /*1d70*/  SHF.R.U32.HI R56, RZ, 0xc, R27 ;  /* 0x0000000cff387819 */ /* 0x000fe4000001161b */
[----:B------:R-:W-:Y:S02]  /*1d80*/  LOP3.LUT R51, R25, 0x3f003f, RZ, 0xc0, !PT ;  /* 0x003f003f19337812 */ /* 0x000fe400078ec0ff */
[----:B------:R-:W-:Y:S02]  /*1d90*/  SHF.R.U32.HI R41, RZ, 0x6, R25 ;  /* 0x00000006ff297819 */ /* 0x000fe40000011619 */
[----:B------:R-:W-:-:S02]  /*1da0*/  LOP3.LUT R50, R26, 0x3f003f, RZ, 0xc0, !PT ;  /* 0x003f003f1a327812 */ /* 0x000fc400078ec0ff */
        /* <DEDUP_REMOVED lines=8> */
[--C-:B------:R-:W-:Y:S02]  /*1e30*/  SHF.R.U32.HI R42, RZ, 0x6, R28.reuse ;  /* 0x00000006ff2a7819 */ /* 0x100fe4000001161c */
[----:B------:R-:W-:Y:S02]  /*1e40*/  SHF.R.U32.HI R49, RZ, 0xa, R28 ;  /* 0x0000000aff317819 */ /* 0x000fe4000001161c */
[----:B------:R-:W-:Y:S02]  /*1e50*/  SHF.R.U32.HI R55, RZ, 0x8, R30 ;  /* 0x00000008ff377819 */ /* 0x000fe4000001161e */
[----:B------:R-:W-:-:S02]  /*1e60*/  SHF.R.U32.HI R57, RZ, 0x8, R31 ;  /* 0x00000008ff397819 */ /* 0x000fc4000001161f */
[----:B------:R-:W-:Y:S02]  /*1e70*/  LOP3.LUT R54, R54, 0xf000f, RZ, 0xc0, !PT ;  /* 0x000f000f36367812 */ /* 0x000fe400078ec0ff */
[----:B------:R-:W-:Y:S02]  /*1e80*/  LOP3.LUT R56, R56, 0xf000f, RZ, 0xc0, !PT ;  /* 0x000f000f38387812 */ /* 0x000fe400078ec0ff */
[----:B------:R-:W-:Y:S02]  /*1e90*/  LOP3.LUT R27, R29, 0x3f003f, RZ, 0xc0, !PT ;  /* 0x003f003f1d1b7812 */ /* 0x000fe400078ec0ff */
[--C-:B------:R-:W-:Y:S02]  /*1ea0*/  SHF.R.U32.HI R28, RZ, 0x6, R29.reuse ;  /* 0x00000006ff1c7819 */ /* 0x100fe4000001161d */
[----:B------:R-:W-:Y:S02]  /*1eb0*/  SHF.R.U32.HI R48, RZ, 0xa, R29 ;  /* 0x0000000aff307819 */ /* 0x000fe4000001161d */
[----:B------:R-:W-:-:S02]  /*1ec0*/  LOP3.LUT R29, R24, 0x300030, R25, 0xf8, !PT ;  /* 0x00300030181d7812 */ /* 0x000fc400078ef819 */
[----:B------:R-:W-:Y:S02]  /*1ed0*/  LOP3.LUT R25, R47, 0x300030, R26, 0xf8, !PT ;  /* 0x003000302f197812 */ /* 0x000fe400078ef81a */
[----:B------:R-:W-:Y:S02]  /*1ee0*/  LOP3.LUT R26, R54, 0x300030, R55, 0xf8, !PT ;  /* 0x00300030361a7812 */ /* 0x000fe400078ef837 */
[----:B------:R-:W-:Y:S02]  /*1ef0*/  LOP3.LUT R24, R56, 0x300030, R57, 0xf8, !PT ;  /* 0x0030003038187812 */ /* 0x000fe400078ef839 */
[----:B------:R-:W-:Y:S02]  /*1f00*/  LOP3.LUT R60, R33, 0x3f003f, RZ, 0xc0, !PT ;  /* 0x003f003f213c7812 */ /* 0x000fe400078ec0ff */
[----:B------:R-:W-:Y:S02]  /*1f10*/  SHF.R.U32.HI R57, RZ, 0x6, R33 ;  /* 0x00000006ff397819 */ /* 0x000fe40000011621 */
[----:B------:R-:W-:-:S02]  /*1f20*/  LOP3.LUT R58, R34, 0x3f003f, RZ, 0xc0, !PT ;  /* 0x003f003f223a7812 */ /* 0x000fc400078ec0ff */
[--C-:B------:R-:W-:Y:S02]  /*1f30*/  SHF.R.U32.HI R55, RZ, 0x6, R34.reuse ;  /* 0x00000006ff377819 */ /* 0x100fe40000011622 */
[----:B------:R-:W-:Y:S02]  /*1f40*/  SHF.R.U32.HI R33, RZ, 0xc, R33 ;  /* 0x0000000cff217819 */ /* 0x000fe40000011621 */
        /* <DEDUP_REMOVED lines=8> */
[----:B------:R-:W-:Y:S02]  /*1fd0*/  SHF.R.U32.HI R59, RZ, 0x6, R32 ;  /* 0x00000006ff3b7819 */ /* 0x000fe40000011620 */
[----:B------:R-:W-:-:S02]  /*1fe0*/  LOP3.LUT R30, R31, 0x3f003f, RZ, 0xc0, !PT ;  /* 0x003f003f1f1e7812 */ /* 0x000fc400078ec0ff */
[--C-:B------:R-:W-:Y:S02]  /*1ff0*/  SHF.R.U32.HI R46, RZ, 0x6, R31.reuse ;  /* 0x00000006ff2e7819 */ /* 0x100fe4000001161f */
        /* <DEDUP_REMOVED lines=12> */
[----:B------:R-:W-:Y:S02]  /*20c0*/  LOP3.LUT R38, R38, 0x64006400, RZ, 0xfc, !PT ;  /* 0x6400640026267812 */ /* 0x000fe400078efcff */
[----:B------:R-:W-:Y:S02]  /*20d0*/  LOP3.LUT R49, R32, 0x300030, R49, 0xf8, !PT ;  /* 0x0030003020317812 */ /* 0x000fe400078ef831 */
[----:B------:R-:W-:Y:S02]  /*20e0*/  LOP3.LUT R33, R50, 0x64006400, RZ, 0xfc, !PT ;  /* 0x6400640032217812 */ /* 0x000fe400078efcff */
[----:B------:R-:W-:Y:S02]  /*20f0*/  LOP3.LUT R51, R39, 0x64006400, RZ, 0xfc, !PT ;  /* 0x6400640027337812 */ /* 0x000fe400078efcff */
[----:B------:R-:W-:-:S02]  /*2100*/  LOP3.LUT R31, R31, 0x300030, R62, 0xf8, !PT ;  /* 0x003000301f1f7812 */ /* 0x000fc400078ef83e */
        /* <DEDUP_REMOVED lines=69> */
[----:B0-----:R-:W-:Y:S06]  /*2560*/  BRA.U !UP0, `(.L_x_2663) ;  /* 0x0000000108a87547 */ /* 0x001fec000b800000 */
        /* <DEDUP_REMOVED lines=42> */
.L_x_2663:
[----:B------:R-:W-:Y:S05]  /*2810*/  @P0 BRA `(.L_x_2664) ;  /* 0x0000000000b00947 */ /* 0x000fea0003800000 */
        /* <DEDUP_REMOVED lines=44> */
.L_x_2664:
[----:B-----5:R-:W-:Y:S01]  /*2ae0*/  LOP3.LUT R32, R4, 0x3f003f, RZ, 0xc0, !PT ;  /* 0x003f003f04207812 */ /* 0x020fe200078ec0ff */
[----:B------:R-:W-:Y:S01]  /*2af0*/  @!P1 VIADD R54, R16, 0x1 ;  /* 0x0000000110369836 */ /* 0x000fe20000000000 */
[--C-:B------:R-:W-:Y:S02]  /*2b00*/  SHF.R.U32.HI R33, RZ, 0x6, R4.reuse ;  /* 0x00000006ff217819 */ /* 0x100fe40000011604 */
[----:B------:R-:W-:Y:S02]  /*2b10*/  LOP3.LUT R34, R5, 0x3f003f, RZ, 0xc0, !PT ;  /* 0x003f003f05227812 */ /* 0x000fe400078ec0ff */
[--C-:B------:R-:W-:Y:S02]  /*2b20*/  SHF.R.U32.HI R35, RZ, 0x6, R5.reuse ;  /* 0x00000006ff237819 */ /* 0x100fe40000011605 */
[----:B------:R-:W-:Y:S02]  /*2b30*/  SHF.R.U32.HI R4, RZ, 0xc, R4 ;  /* 0x0000000cff047819 */ /* 0x000fe40000011604 */
[----:B------:R-:W-:-:S02]  /*2b40*/  SHF.R.U32.HI R5, RZ, 0xc, R5 ;  /* 0x0000000cff057819 */ /* 0x000fc40000011605 */
[--C-:B------:R-:W-:Y:S02]  /*2b50*/  SHF.R.U32.HI R38, RZ, 0xc, R6.reuse ;  /* 0x0000000cff267819 */ /* 0x100fe40000011606 */
[--C-:B------:R-:W-:Y:S02]  /*2b60*/  SHF.R.U32.HI R39, RZ, 0xc, R7.reuse ;  /* 0x0000000cff277819 */ /* 0x100fe40000011607 */
[----:B------:R-:W-:Y:S02]  /*2b70*/  LOP3.LUT R41, R6, 0x3f003f, RZ, 0xc0, !PT ;  /* 0x003f003f06297812 */ /* 0x000fe400078ec0ff */
[----:B------:R-:W-:Y:S02]  /*2b80*/  SHF.R.U32.HI R42, RZ, 0x6, R6 ;  /* 0x00000006ff2a7819 */ /* 0x000fe40000011606 */
[----:B------:R-:W-:Y:S02]  /*2b90*/  LOP3.LUT R46, R7, 0x3f003f, RZ, 0xc0, !PT ;  /* 0x003f003f072e7812 */ /* 0x000fe400078ec0ff */
[----:B------:R-:W-:-:S02]  /*2ba0*/  SHF.R.U32.HI R47, RZ, 0x6, R7 ;  /* 0x00000006ff2f7819 */ /* 0x000fc40000011607 */
[--C-:B------:R-:W-:Y:S02]  /*2bb0*/  SHF.R.U32.HI R6, RZ, 0x8, R21.reuse ;  /* 0x00000008ff067819 */ /* 0x100fe40000011615 */
[----:B------:R-:W-:Y:S02]  /*2bc0*/  LOP3.LUT R29, R21, 0x3f003f, RZ, 0xc0, !PT ;  /* 0x003f003f151d7812 */ /* 0x000fe400078ec0ff */
[--C-:B------:R-:W-:Y:S02]  /*2bd0*/  SHF.R.U32.HI R28, RZ, 0x6, R21.reuse ;  /* 0x00000006ff1c7819 */ /* 0x100fe40000011615 */
[----:B------:R-:W-:Y:S02]  /*2be0*/  SHF.R.U32.HI R40, RZ, 0xa, R21 ;  /* 0x0000000aff287819 */ /* 0x000fe40000011615 */
[----:B------:R-:W-:Y:S02]  /*2bf0*/  SHF.R.U32.HI R7, RZ, 0x8, R20 ;  /* 0x00000008ff077819 */ /* 0x000fe40000011614 */
[----:B------:R-:W-:-:S02]  /*2c00*/  SHF.R.U32.HI R21, RZ, 0x8, R22 ;  /* 0x00000008ff157819 */ /* 0x000fc40000011616 */
[----:B------:R-:W-:Y:S02]  /*2c10*/  LOP3.LUT R27, R22, 0x3f003f, RZ, 0xc0, !PT ;  /* 0x003f003f161b7812 */ /* 0x000fe400078ec0ff */
[--C-:B------:R-:W-:Y:S02]  /*2c20*/  SHF.R.U32.HI R24, RZ, 0x6, R22.reuse ;  /* 0x00000006ff187819 */ /* 0x100fe40000011616 */
[----:B------:R-:W-:Y:S02]  /*2c30*/  SHF.R.U32.HI R43, RZ, 0xa, R22 ;  /* 0x0000000aff2b7819 */ /* 0x000fe40000011616 */
[----:B------:R-:W-:Y:S02]  /*2c40*/  LOP3.LUT R4, R4, 0xf000f, RZ, 0xc0, !PT ;  /* 0x000f000f04047812 */ /* 0x000fe400078ec0ff */
[----:B------:R-:W-:Y:S02]  /*2c50*/  LOP3.LUT R5, R5, 0xf000f, RZ, 0xc0, !PT ;  /* 0x000f000f05057812 */ /* 0x000fe400078ec0ff */
[----:B------:R-:W-:-:S02]  /*2c60*/  SHF.R.U32.HI R22, RZ, 0x8, R23 ;  /* 0x00000008ff167819 */ /* 0x000fc40000011617 */
[----:B------:R-:W-:Y:S02]  /*2c70*/  LOP3.LUT R38, R38, 0xf000f, RZ, 0xc0, !PT ;  /* 0x000f000f26267812 */ /* 0x000fe400078ec0ff */
[----:B------:R-:W-:Y:S02]  /*2c80*/  LOP3.LUT R39, R39, 0xf000f, RZ, 0xc0, !PT ;  /* 0x000f000f27277812 */ /* 0x000fe400078ec0ff */
[----:B------:R-:W-:Y:S02]  /*2c90*/  LOP3.LUT R7, R4, 0x300030, R7, 0xf8, !PT ;  /* 0x0030003004077812 */ /* 0x000fe400078ef807 */
[----:B------:R-:W-:Y:S02]  /*2ca0*/  LOP3.LUT R6, R5, 0x300030, R6, 0xf8, !PT ;  /* 0x0030003005067812 */ /* 0x000fe400078ef806 */
[----:B------:R-:W-:Y:S02]  /*2cb0*/  LOP3.LUT R5, R38, 0x300030, R21, 0xf8, !PT ;  /* 0x0030003026057812 */ /* 0x000fe400078ef815 */
        /* <DEDUP_REMOVED lines=9> */
[----:B------:R-:W-:Y:S02]  /*2d50*/  SHF.R.U32.HI R23, RZ, 0xc, R9 ;  /* 0x0000000cff177819 */ /* 0x000fe40000011609 */
[----:B------:R-:W-:Y:S02]  /*2d60*/  SHF.R.U32.HI R10, RZ, 0xc, R10 ;  /* 0x0000000cff0a7819 */ /* 0x000fe4000001160a */
[----:B------:R-:W-:Y:S02]  /*2d70*/  LOP3.LUT R50, R11, 0x3f003f, RZ, 0xc0, !PT ;  /* 0x003f003f0b327812 */ /* 0x000fe400078ec0ff */
[----:B------:R-:W-:-:S02]  /*2d80*/  SHF.R.U32.HI R53, RZ, 0x6, R11 ;  /* 0x00000006ff357819 */ /* 0x000fc4000001160b */
[----:B------:R-:W-:Y:S02]  /*2d90*/  SHF.R.U32.HI R11, RZ, 0xc, R11 ;  /* 0x0000000cff0b7819 */ /* 0x000fe4000001160b */
[----:B------:R-:W-:Y:S02]  /*2da0*/  LOP3.LUT R31, R20, 0x3f003f, RZ, 0xc0, !PT ;  /* 0x003f003f141f7812 */ /* 0x000fe400078ec0ff */
[--C-:B------:R-:W-:Y:S02]  /*2db0*/  SHF.R.U32.HI R30, RZ, 0x6, R20.reuse ;  /* 0x00000006ff1e7819 */ /* 0x100fe40000011614 */
        /* <DEDUP_REMOVED lines=8> */
[----:B------:R-:W-:-:S02]  /*2e40*/  LOP3.LUT R8, R9, 0x300030, R20, 0xf8, !PT ;  /* 0x0030003009087812 */ /* 0x000fc400078ef814 */
        /* <DEDUP_REMOVED lines=121> */
.L_x_2665:
[----:B------:R-:W-:Y:S02]  /*35e0*/  @!P1 IMAD.MOV.U32 R16, RZ, RZ, R54 ;  /* 0x000000ffff109224 */ /* 0x000fe400078e0036 */
[----:B------:R-:W-:Y:S01]  /*35f0*/  @!P1 VIADD R82, R17, UR9 ;  /* 0x0000000911529c36 */ /* 0x000fe20008000000 */
[----:B------:R-:W-:Y:S06]  /*3600*/  @P0 BRA `(.L_x_2666) ;  /* 0x0000000000a80947 */ /* 0x000fec0003800000 */
        /* <DEDUP_REMOVED lines=42> */
.L_x_2666:
[----:B------:R-:W-:Y:S01]  /*38b0*/  UIADD3 UR9, UPT, UPT, UR9, 0x20, URZ ;  /* 0x0000002009097890 */ /* 0x000fe2000fffe0ff */
[----:B------:R-:W-:Y:S01]  /*38c0*/  IADD3 R36, P1, PT, R36, 0x80, RZ ;  /* 0x0000008024247810 */ /* 0x000fe20007f3e0ff */
[----:B------:R-:W-:Y:S01]  /*38d0*/  IMAD.U32 R5, RZ, RZ, UR14 ;  /* 0x0000000eff057e24 */ /* 0x000fe2000f8e00ff */
[----:B------:R-:W-:Y:S02]  /*38e0*/  UIADD3 UR10, UPT, UPT, UR10, 0x40, URZ ;  /* 0x000000400a0a7890 */ /* 0x000fe4000fffe0ff */
[----:B------:R-:W-:Y:S01]  /*38f0*/  UISETP.GE.AND UP0, UPT, UR9, UR4, UPT ;  /* 0x000000040900728c */ /* 0x000fe2000bf06270 */
[----:B------:R-:W-:-:S04]  /*3900*/  IMAD.WIDE R18, R5, 0x4, R18 ;  /* 0x0000000405127825 */ /* 0x000fc800078e0212 */
[----:B------:R-:W-:-:S04]  /*3910*/  IMAD.X R37, RZ, RZ, R37, P1 ;  /* 0x000000ffff257224 */ /* 0x000fc800008e0625 */
[----:B------:R-:W-:Y:S05]  /*3920*/  BRA.U !UP0, `(.L_x_2667) ;  /* 0xffffffe108907547 */ /* 0x000fea000b83ffff */
[----:B------:R-:W-:-:S04]  /*3930*/  IMAD.U32 R5, RZ, RZ, UR14 ;  /* 0x0000000eff057e24 */ /* 0x000fc8000f8e00ff */
[----:B------:R-:W-:-:S07]  /*3940*/  IMAD.WIDE R2, R5, 0x18, R2 ;  /* 0x0000001805027825 */ /* 0x000fce00078e0202 */
.L_x_2662:
[----:B------:R-:W0:Y:S02]  /*3950*/  LDCU UR4, c[0x0][0x3d0] ;  /* 0x00007a00ff0477ac */ /* 0x000e240008000800 */
[----:B0-----:R-:W-:-:S04]  /*3960*/  UISETP.LT.AND UP0, UPT, UR8, UR4, UPT ;  /* 0x000000040800728c */ /* 0x001fc8000bf01270 */
[----:B------:R-:W-:-:S04]  /*3970*/  USEL UR8, UR8, UR4, UP0 ;  /* 0x0000000408087287 */ /* 0x000fc80008000000 */
[----:B------:R-:W-:-:S09]  /*3980*/  UISETP.GT.AND UP0, UPT, UR8, UR9, UPT ;  /* 0x000000090800728c */ /* 0x000fd2000bf04270 */
[----:B------:R-:W-:Y:S05]  /*3990*/  BRA.U !UP0, `(.L_x_2668) ;  /* 0x0000001908fc7547 */ /* 0x000fea000b800000 */
[----:B------:R-:W0:Y:S01]  /*39a0*/  LDCU.64 UR4, c[0x0][0x3b8] ;  /* 0x00007700ff0477ac */ /* 0x000e220008000a00 */
[----:B------:R-:W-:Y:S01]  /*39b0*/  PRMT R4, R83, 0x9910, RZ ;  /* 0x0000991053047816 */ /* 0x000fe200000000ff */
[----:B------:R-:W1:Y:S03]  /*39c0*/  LDCU UR14, c[0x0][0x3ac] ;  /* 0x00007580ff0e77ac */ /* 0x000e660008000800 */
[----:B------:R-:W-:Y:S01]  /*39d0*/  ISETP.NE.AND P0, PT, R4, RZ, PT ;  /* 0x000000ff0400720c */ /* 0x000fe20003f05270 */
[----:B------:R-:W-:-:S03]  /*39e0*/  UIADD3 UR10, UPT, UPT, UR10, 0x80, URZ ;  /* 0x000000800a0a7890 */ /* 0x000fc6000fffe0ff */
[----:B------:R-:W-:Y:S01]  /*39f0*/  ISETP.EQ.OR P0, PT, R0, 0x1, !P0 ;  /* 0x000000010000780c */ /* 0x000fe20004702670 */
[----:B0-----:R-:W-:-:S04]  /*3a00*/  UIMAD.WIDE.U32 UR4, UR9, 0x4, UR4 ;  /* 0x00000004090478a5 */ /* 0x001fc8000f8e0004 */
[----:B------:R-:W-:-:S04]  /*3a10*/  UIADD3 UR6, UP0, UPT, UR4, 0x2, URZ ;  /* 0x0000000204067890 */ /* 0x000fc8000ff1e0ff */
[----:B-1----:R-:W-:-:S12]  /*3a20*/  UIADD3.X UR4, UPT, UPT, URZ, UR5, URZ, UP0, !UPT ;  /* 0x00000005ff047290 */ /* 0x002fd800087fe4ff */
.L_x_2671:
[----:B------:R-:W-:Y:S01]  /*3a30*/  ISETP.NE.AND P1, PT, R82, UR9, PT ;  /* 0x0000000952007c0c */ /* 0x000fe2000bf25270 */
[----:B------:R-:W-:Y:S01]  /*3a40*/  IMAD.U32 R19, RZ, RZ, UR14 ;  /* 0x0000000eff137e24 */ /* 0x000fe2000f8e00ff */
[----:B------:R-:W2:Y:S01]  /*3a50*/  LDG.E.128.CONSTANT R24, desc[UR12][R2.64] ;  /* 0x0000000c02187981 */ /* 0x000ea2000c1e9d00 */
[----:B------:R-:W-:Y:S02]  /*3a60*/  IMAD.U32 R29, RZ, RZ, UR14 ;  /* 0x0000000eff1d7e24 */ /* 0x000fe4000f8e00ff */
[----:B------:R-:W-:-:S04]  /*3a70*/  IMAD.WIDE R18, R19, 0x4, R2 ;  /* 0x0000000413127825 */ /* 0x000fc800078e0202 */
[----:B------:R-:W-:Y:S01]  /*3a80*/  IMAD.U32 R31, RZ, RZ, UR14 ;  /* 0x0000000eff1f7e24 */ /* 0x000fe2000f8e00ff */
[----:B------:R-:W3:Y:S03]  /*3a90*/  LDG.E.128.CONSTANT R8, desc[UR12][R18.64] ;  /* 0x0000000c12087981 */ /* 0x000ee6000c1e9d00 */
[----:B------:R-:W-:-:S06]  /*3aa0*/  @!P1 IMAD R38, R16, 0x8, R1 ;  /* 0x0000000810269824 */ /* 0x000fcc00078e0201 */
[----:B------:R-:W4:Y:S01]  /*3ab0*/  @!P1 LDL.64 R38, [R38+0x8] ;  /* 0x0000080026269983 */ /* 0x000f220000100a00 */
[----:B------:R-:W-:-:S05]  /*3ac0*/  IMAD.WIDE R28, R29, 0x4, R18 ;  /* 0x000000041d1c7825 */ /* 0x000fca00078e0212 */
[----:B------:R-:W3:Y:S01]  /*3ad0*/  LDG.E.128.CONSTANT R20, desc[UR12][R28.64] ;  /* 0x0000000c1c147981 */ /* 0x000ee2000c1e9d00 */
[----:B------:R-:W-:-:S04]  /*3ae0*/  IMAD.WIDE R30, R31, 0x4, R28 ;  /* 0x000000041f1e7825 */ /* 0x000fc800078e021c */
[----:B------:R-:W-:Y:S01]  /*3af0*/  IMAD.U32 R85, RZ, RZ, UR14 ;  /* 0x0000000eff557e24 */ /* 0x000fe2000f8e00ff */
[----:B------:R2:W3:Y:S03]  /*3b00*/  LDG.E.128.CONSTANT R32, desc[UR12][R30.64] ;  /* 0x0000000c1e207981 */ /* 0x0004e6000c1e9d00 */
[----:B------:R-:W-:-:S05]  /*3b10*/  IMAD.WIDE R84, R85, 0x4, R30 ;  /* 0x0000000455547825 */ /* 0x000fca00078e021e */
[----:B------:R-:W3:Y:S01]  /*3b20*/  LDG.E.128.CONSTANT R4, desc[UR12][R84.64] ;  /* 0x0000000c54047981 */ /* 0x000ee2000c1e9d00 */
[----:B------:R-:W-:Y:S02]  /*3b30*/  IMAD.U32 R36, RZ, RZ, UR6 ;  /* 0x00000006ff247e24 */ /* 0x000fe4000f8e00ff */
[----:B------:R-:W-:-:S05]  /*3b40*/  IMAD.U32 R37, RZ, RZ, UR4 ;  /* 0x00000004ff257e24 */ /* 0x000fca000f8e00ff */
[----:B------:R0:W5:Y:S01]  /*3b50*/  @!P1 LDG.E.U16.CONSTANT R87, desc[UR12][R36.64] ;  /* 0x0000000c24579981 */ /* 0x000162000c1e9500 */
[----:B------:R-:W-:Y:S01]  /*3b60*/  IMAD.MOV.U32 R0, RZ, RZ, 0x2800 ;  /* 0x00002800ff007424 */ /* 0x000fe200078e00ff */
[----:B------:R-:W-:Y:S01]  /*3b70*/  UISETP.NE.AND UP0, UPT, UR17, URZ, UPT ;  /* 0x000000ff1100728c */ /* 0x000fe2000bf05270 */
[----:B------:R-:W-:Y:S01]  /*3b80*/  @!P1 VIADD R88, R16, 0x1 ;  /* 0x0000000110589836 */ /* 0x000fe20000000000 */
[----:B--2---:R-:W-:Y:S02]  /*3b90*/  SHF.R.U32.HI R31, RZ, 0xf, R26 ;  /* 0x0000000fff1f7819 */ /* 0x004fe4000001161a */
[C---:B------:R-:W-:Y:S02]  /*3ba0*/  LOP3.LUT R45, R24.reuse, 0x1f001f, RZ, 0xc0, !PT ;  /* 0x001f001f182d7812 */ /* 0x040fe400078ec0ff */
[----:B------:R-:W-:Y:S02]  /*3bb0*/  SHF.R.U32.HI R46, RZ, 0xa, R24 ;  /* 0x0000000aff2e7819 */ /* 0x000fe40000011618 */
[----:B------:R-:W-:-:S02]  /*3bc0*/  LOP3.LUT R3, R24, 0x3e003e0, RZ, 0xc0, !PT ;  /* 0x03e003e018037812 */ /* 0x000fc400078ec0ff */
[----:B------:R-:W-:Y:S02]  /*3bd0*/  SHF.R.U32.HI R24, RZ, 0xf, R24 ;  /* 0x0000000fff187819 */ /* 0x000fe40000011618 */
[----:B----4-:R-:W-:Y:S02]  /*3be0*/  @!P1 PRMT R89, R39, 0x7610, R89 ;  /* 0x0000761027599816 */ /* 0x010fe40000000059 */
[----:B------:R-:W-:Y:S02]  /*3bf0*/  @!P1 PRMT R86, R38, 0x7610, R86 ;  /* 0x0000761026569816 */ /* 0x000fe40000000056 */
[----:B------:R-:W-:Y:S02]  /*3c00*/  @!P1 PRMT R89, R89, 0x7610, R39 ;  /* 0x0000761059599816 */ /* 0x000fe40000000027 */
[----:B------:R-:W-:Y:S02]  /*3c10*/  SHF.R.U32.HI R39, RZ, 0xf, R27 ;  /* 0x0000000fff277819 */ /* 0x000fe4000001161b */
[----:B------:R-:W-:-:S02]  /*3c20*/  @!P1 PRMT R86, R86, 0x7610, R38 ;  /* 0x0000761056569816 */ /* 0x000fc40000000026 */
[--C-:B------:R-:W-:Y:S02]  /*3c30*/  SHF.R.U32.HI R18, RZ, 0xf, R25.reuse ;  /* 0x0000000fff127819 */ /* 0x100fe40000011619 */
[C---:B------:R-:W-:Y:S02]  /*3c40*/  LOP3.LUT R48, R25.reuse, 0x1f001f, RZ, 0xc0, !PT ;  /* 0x001f001f19307812 */ /* 0x040fe400078ec0ff */
[----:B------:R-:W-:Y:S02]  /*3c50*/  SHF.R.U32.HI R47, RZ, 0xa, R25 ;  /* 0x0000000aff2f7819 */ /* 0x000fe40000011619 */
[----:B------:R-:W-:Y:S02]  /*3c60*/  LOP3.LUT R53, R25, 0x3e003e0, RZ, 0xc0, !PT ;  /* 0x03e003e019357812 */ /* 0x000fe400078ec0ff */
[----:B------:R-:W-:Y:S02]  /*3c70*/  LOP3.LUT R59, R26, 0x1f001f, RZ, 0xc0, !PT ;  /* 0x001f001f1a3b7812 */ /* 0x000fe400078ec0ff */
[----:B------:R-:W-:-:S02]  /*3c80*/  SHF.R.U32.HI R52, RZ, 0xa, R26 ;  /* 0x0000000aff347819 */ /* 0x000fc4000001161a */
[----:B------:R-:W-:Y:S02]  /*3c90*/  LOP3.LUT R54, R26, 0x3e003e0, RZ, 0xc0, !PT ;  /* 0x03e003e01a367812 */ /* 0x000fe400078ec0ff */
[----:B---3--:R-:W-:Y:S02]  /*3ca0*/  SHF.R.U32.HI R38, RZ, 0xe, R10 ;  /* 0x0000000eff267819 */ /* 0x008fe4000001160a */
[----:B------:R-:W-:Y:S02]  /*3cb0*/  SHF.R.U32.HI R40, RZ, 0xe, R11 ;  /* 0x0000000eff287819 */ /* 0x000fe4000001160b */
[----:B------:R-:W-:Y:S02]  /*3cc0*/  LOP3.LUT R31, R31, 0x10001, RZ, 0xc0, !PT ;  /* 0x000100011f1f7812 */ /* 0x000fe400078ec0ff */
[----:B------:R-:W-:Y:S02]  /*3cd0*/  LOP3.LUT R39, R39, 0x10001, RZ, 0xc0, !PT ;  /* 0x0001000127277812 */ /* 0x000fe400078ec0ff */
[----:B------:R-:W-:-:S02]  /*3ce0*/  LOP3.LUT R66, R27, 0x1f001f, RZ, 0xc0, !PT ;  /* 0x001f001f1b427812 */ /* 0x000fc400078ec0ff */
[----:B------:R-:W-:Y:S02]  /*3cf0*/  SHF.R.U32.HI R65, RZ, 0xa, R27 ;  /* 0x0000000aff417819 */ /* 0x000fe4000001161b */
[----:B------:R-:W-:Y:S02]  /*3d00*/  LOP3.LUT R55, R27, 0x3e003e0, RZ, 0xc0, !PT ;  /* 0x03e003e01b377812 */ /* 0x000fe400078ec0ff */
        /* <DEDUP_REMOVED lines=10> */
[----:B------:R-:W-:Y:S02]  /*3db0*/  SHF.R.U32.HI R29, RZ, 0xa, R10 ;  /* 0x0000000aff1d7819 */ /* 0x000fe4000001160a */
[----:B------:R-:W-:Y:S02]  /*3dc0*/  LOP3.LUT R9, R10, 0x3e003e0, RZ, 0xc0, !PT ;  /* 0x03e003e00a097812 */ /* 0x000fe400078ec0ff */
[----:B------:R-:W-:Y:S02]  /*3dd0*/  LOP3.LUT R18, R18, 0x10001, RZ, 0xc0, !PT ;  /* 0x0001000112127812 */ /* 0x000fe400078ec0ff */
[C---:B0-----:R-:W-:Y:S02]  /*3de0*/  LOP3.LUT R36, R11.reuse, 0x1f001f, RZ, 0xc0, !PT ;  /* 0x001f001f0b247812 */ /* 0x041fe400078ec0ff */
[----:B------:R-:W-:Y:S02]  /*3df0*/  SHF.R.U32.HI R37, RZ, 0xa, R11 ;  /* 0x0000000aff257819 */ /* 0x000fe4000001160b */
[----:B------:R-:W-:-:S02]  /*3e00*/  LOP3.LUT R10, R11, 0x3e003e0, RZ, 0xc0, !PT ;  /* 0x03e003e00b0a7812 */ /* 0x000fc400078ec0ff */
        /* <DEDUP_REMOVED lines=28> */
[----:B------:R-:W-:Y:S02]  /*3fd0*/  SHF.R.U32.HI R33, RZ, 0xc, R33 ;  /* 0x0000000cff217819 */ /* 0x000fe40000011621 */
[----:B------:R-:W-:-:S02]  /*3fe0*/  LOP3.LUT R50, R34, 0x1f001f, RZ, 0xc0, !PT ;  /* 0x001f001f22327812 */ /* 0x000fc400078ec0ff */
[--C-:B------:R-:W-:Y:S02]  /*3ff0*/  SHF.R.U32.HI R60, RZ, 0xa, R34.reuse ;  /* 0x0000000aff3c7819 */ /* 0x100fe40000011622 */
        /* <DEDUP_REMOVED lines=26> */
[----:B------:R-:W-:Y:S02]  /*41a0*/  LOP3.LUT R33, R7, 0x1f001f, RZ, 0xc0, !PT ;  /* 0x001f001f07217812 */ /* 0x000fe400078ec0ff */
[--C-:B------:R-:W-:Y:S02]  /*41b0*/  SHF.R.U32.HI R34, RZ, 0xa, R7.reuse ;  /* 0x0000000aff227819 */ /* 0x100fe40000011607 */
[----:B------:R-:W-:-:S02]  /*41c0*/  SHF.R.U32.HI R70, RZ, 0xb, R7 ;  /* 0x0000000bff467819 */ /* 0x000fc40000011607 */
[----:B------:R-:W-:Y:S02]  /*41d0*/  LOP3.LUT R3, R3, 0x64006400, RZ, 0xfc, !PT ;  /* 0x6400640003037812 */ /* 0x000fe400078efcff */
[----:B------:R-:W-:Y:S02]  /*41e0*/  LOP3.LUT R7, R54, 0x64006400, RZ, 0xfc, !PT ;  /* 0x6400640036077812 */ /* 0x000fe400078efcff */
[----:B------:R-:W-:Y:S02]  /*41f0*/  LOP3.LUT R20, R20, 0x100010, R21, 0xf8, !PT ;  /* 0x0010001014147812 */ /* 0x000fe400078ef815 */
[----:B------:R-:W-:Y:S02]  /*4200*/  LOP3.LUT R21, R69, 0x100010, R22, 0xf8, !PT ;  /* 0x0010001045157812 */ /* 0x000fe400078ef816 */
[----:B------:R-:W-:Y:S01]  /*4210*/  LOP3.LUT R22, R71, 0x100010, R68, 0xf8, !PT ;  /* 0x0010001047167812 */ /* 0x000fe200078ef844 */
[----:B------:R-:W-:Y:S01]  /*4220*/  HFMA2 R68, R3, R0.H0_H0, -48, -48 ;  /* 0xd200d20003447431 */ /* 0x000fe20000040000 */
[----:B------:R-:W-:-:S02]  /*4230*/  LOP3.LUT R55, R55, 0x64006400, RZ, 0xfc, !PT ;  /* 0x6400640037377812 */ /* 0x000fc400078efcff */
[----:B------:R-:W-:Y:S01]  /*4240*/  LOP3.LUT R23, R23, 0x100010, R70, 0xf8, !PT ;  /* 0x0010001017177812 */ /* 0x000fe200078ef846 */
[-C--:B------:R-:W-:Y:S01]  /*4250*/  HFMA2 R70, R7, R0.reuse.H0_H0, -48, -48 ;  /* 0xd200d20007467431 */ /* 0x080fe20000040000 */
[----:B------:R-:W-:Y:S02]  /*4260*/  LOP3.LUT R3, R2, 0x64006400, RZ, 0xfc, !PT ;  /* 0x6400640002037812 */ /* 0x000fe400078efcff */
[----:B------:R-:W-:Y:S02]  /*4270*/  LOP3.LUT R7, R8, 0x64006400, RZ, 0xfc, !PT ;  /* 0x6400640008077812 */ /* 0x000fe400078efcff */
[----:B------:R-:W-:Y:S01]  /*4280*/  LOP3.LUT R46, R46, 0x1f001f, RZ, 0xc0, !PT ;  /* 0x001f001f2e2e7812 */ /* 0x000fe200078ec0ff */
[----:B------:R-:W-:Y:S01]  /*4290*/  HFMA2 R71, R55, R0.H0_H0, -48, -48 ;  /* 0xd200d20037477431 */ /* 0x000fe20000040000 */
[----:B------:R-:W-:Y:S02]  /*42a0*/  LOP3.LUT R35, R35, 0x64006400, RZ, 0xfc, !PT ;  /* 0x6400640023237812 */ /* 0x000fe400078efcff */
        /* <DEDUP_REMOVED lines=160> */
[----:B------:R-:W0:Y:S01]  /*4cb0*/  LDS.128 R24, [UR10+-0x60] ;  /* 0xffffa00aff187984 */ /* 0x000e220008000c00 */
        /* <DEDUP_REMOVED lines=12> */
[----:B------:R-:W1:Y:S01]  /*4d80*/  LDS.128 R28, [UR10+-0x50] ;  /* 0xffffb00aff1c7984 */ /* 0x000e620008000c00 */
        /* <DEDUP_REMOVED lines=41> */
.L_x_2669:
[----:B------:R-:W-:Y:S01]  /*5020*/  @!P1 MOV R16, R88 ;  /* 0x0000005800109202 */ /* 0x000fe20000000f00 */
[----:B-----5:R-:W-:Y:S01]  /*5030*/  @!P1 VIADD R82, R87, UR9 ;  /* 0x0000000957529c36 */ /* 0x020fe20008000000 */
[----:B------:R-:W-:Y:S06]  /*5040*/  @P0 BRA `(.L_x_2670) ;  /* 0x0000000400300947 */ /* 0x000fec0003800000 */
        /* <DEDUP_REMOVED lines=76> */
.L_x_2670:
        /* <DEDUP_REMOVED lines=8> */
.L_x_2668:
        /* <DEDUP_REMOVED lines=22> */
.L_x_2675:
[----:B------:R-:W0:Y:S02]  /*56f0*/  LDS R2, [R0] ;  /* 0x0000000000027984 */ /* 0x000e240000000800 */
[----:B0-----:R-:W-:-:S05]  /*5700*/  HFMA2 R3, R2, 1, 1, R15 ;  /* 0x3c003c0002037831 */ /* 0x001fca000000000f */
[----:B------:R-:W0:Y:S02]  /*5710*/  ATOMS.CAST.SPIN P1, [R0], R2, R3 ;  /* 0x000000020000758d */ /* 0x000e240001820003 */
[----:B0-----:R-:W-:Y:S05]  /*5720*/  @!P1 BRA `(.L_x_2675) ;  /* 0xfffffffc00f09947 */ /* 0x001fea000383ffff */
[----:B------:R-:W-:Y:S05]  /*5730*/  BRA `(.L_x_2673) ;  /* 0x00000000000c7947 */ /* 0x000fea0003800000 */
.L_x_2674:
[----:B------:R-:W2:Y:S02]  /*5740*/  LD.E R0, desc[UR12][R4.64] ;  /* 0x0000000c04007980 */ /* 0x000ea4000c101900 */
[----:B--2---:R-:W-:-:S05]  /*5750*/  IMAD.IADD R3, R15, 0x1, R0 ;  /* 0x000000010f037824 */ /* 0x004fca00078e0200 */
[----:B------:R0:W-:Y:S02]  /*5760*/  ST.E desc[UR12][R4.64], R3 ;  /* 0x0000000304007985 */ /* 0x0001e4000c10190c */
.L_x_2673:
[----:B------:R-:W-:Y:S05]  /*5770*/  BSYNC.RECONVERGENT B0 ;  /* 0x0000000000007941 */ /* 0x000fea0003800200 */
.L_x_2672:
[----:B------:R1:W-:Y:S01]  /*5780*/  ATOM.E.ADD.F16x2.RN.STRONG.GPU P1, RZ, desc[UR12][R4.64+0x4], R7 ;  /* 0x8000040704ff79a2 */ /* 0x0003e2000c12e10c */
[----:B------:R-:W-:Y:S04]  /*5790*/  BSSY.RECONVERGENT B0, `(.L_x_2676) ;  /* 0x000000e000007945 */ /* 0x000fe80003800200 */
[----:B-1----:R-:W-:Y:S05]  /*57a0*/  @P1 BRA `(.L_x_2677) ;  /* 0x0000000000301947 */ /* 0x002fea0003800000 */
[----:B------:R-:W1:Y:S02]  /*57b0*/  QSPC.E.S P1, RZ, [R4+0x4] ;  /* 0x0000040004ff73aa */ /* 0x000e640000020500 */
[----:B-1----:R-:W-:Y:S05]  /*57c0*/  @!P1 BRA `(.L_x_2678) ;  /* 0x00000000001c9947 */ /* 0x002fea0003800000 */
[----:B------:R-:W-:-:S05]  /*57d0*/  IMAD.MOV.U32 R2, RZ, RZ, R4 ;  /* 0x000000ffff027224 */ /* 0x000fca00078e0004 */
[----:B------:R-:W-:-:S07]  /*57e0*/  MOV R0, R2 ;  /* 0x0000000200007202 */ /* 0x000fce0000000f00 */
.L_x_2679:
[----:B------:R-:W0:Y:S02]  /*57f0*/  LDS R2, [R0+0x4] ;  /* 0x0000040000027984 */ /* 0x000e240000000800 */
[----:B0-----:R-:W-:-:S05]  /*5800*/  HADD2 R3, R2, R7 ;  /* 0x0000000702037230 */ /* 0x001fca0000000000 */
[----:B------:R-:W0:Y:S02]  /*5810*/  ATOMS.CAST.SPIN P1, [R0+0x4], R2, R3 ;  /* 0x000004020000758d */ /* 0x000e240001820003 */
[----:B0-----:R-:W-:Y:S05]  /*5820*/  @!P1 BRA `(.L_x_2679) ;  /* 0xfffffffc00f09947 */ /* 0x001fea000383ffff */
[----:B------:R-:W-:Y:S05]  /*5830*/  BRA `(.L_x_2677) ;  /* 0x00000000000c7947 */ /* 0x000fea0003800000 */
.L_x_2678:
[----:B------:R-:W0:Y:S02]  /*5840*/  LD.E R0, desc[UR12][R4.64+0x4] ;  /* 0x0000040c04007980 */ /* 0x000e24000c101900 */
[----:B0-----:R-:W-:-:S05]  /*5850*/  IMAD.IADD R3, R7, 0x1, R0 ;  /* 0x0000000107037824 */ /* 0x001fca00078e0200 */
[----:B------:R1:W-:Y:S02]  /*5860*/  ST.E desc[UR12][R4.64+0x4], R3 ;  /* 0x0000040304007985 */ /* 0x0003e4000c10190c */
.L_x_2677:
[----:B------:R-:W-:Y:S05]  /*5870*/  BSYNC.RECONVERGENT B0 ;  /* 0x0000000000007941 */ /* 0x000fea0003800200 */
.L_x_2676:
        /* <DEDUP_REMOVED lines=12> */
.L_x_2683:
[----:B------:R-:W0:Y:S02]  /*5940*/  LDS R2, [R0] ;  /* 0x0000000000027984 */ /* 0x000e240000000800 */
[----:B0-----:R-:W-:-:S05]  /*5950*/  HFMA2 R3, R2, 1, 1, R13 ;  /* 0x3c003c0002037831 */ /* 0x001fca000000000d */
[----:B------:R-:W0:Y:S02]  /*5960*/  ATOMS.CAST.SPIN P0, [R0], R2, R3 ;  /* 0x000000020000758d */ /* 0x000e240001800003 */
[----:B0-----:R-:W-:Y:S05]  /*5970*/  @!P0 BRA `(.L_x_2683) ;  /* 0xfffffffc00f08947 */ /* 0x001fea000383ffff */
[----:B------:R-:W-:Y:S05]  /*5980*/  BRA `(.L_x_2681) ;  /* 0x00000000000c7947 */ /* 0x000fea0003800000 */
.L_x_2682:
[----:B------:R-:W2:Y:S02]  /*5990*/  LD.E R0, desc[UR12][R4.64] ;  /* 0x0000000c04007980 */ /* 0x000ea4000c101900 */
[----:B--2---:R-:W-:-:S05]  /*59a0*/  IMAD.IADD R3, R13, 0x1, R0 ;  /* 0x000000010d037824 */ /* 0x004fca00078e0200 */
[----:B------:R0:W-:Y:S02]  /*59b0*/  ST.E desc[UR12][R4.64], R3 ;  /* 0x0000000304007985 */ /* 0x0001e4000c10190c */
.L_x_2681:
[----:B------:R-:W-:Y:S05]  /*59c0*/  BSYNC.RECONVERGENT B0 ;  /* 0x0000000000007941 */ /* 0x000fea0003800200 */
.L_x_2680:
[----:B------:R1:W-:Y:S02]  /*59d0*/  ATOM.E.ADD.F16x2.RN.STRONG.GPU P0, RZ, desc[UR12][R4.64+0x4], R83 ;  /* 0x8000045304ff79a2 */ /* 0x0003e4000c10e10c */
[----:B-1----:R-:W-:Y:S05]  /*59e0*/  @P0 EXIT ;  /* 0x000000000000094d */ /* 0x002fea0003800000 */
[----:B------:R-:W1:Y:S02]  /*59f0*/  QSPC.E.S P0, RZ, [R4+0x4] ;  /* 0x0000040004ff73aa */ /* 0x000e640000000500 */
[----:B-1----:R-:W-:Y:S05]  /*5a00*/  @!P0 BRA `(.L_x_2684) ;  /* 0x00000000001c8947 */ /* 0x002fea0003800000 */
[----:B------:R-:W-:-:S05]  /*5a10*/  IMAD.MOV.U32 R2, RZ, RZ, R4 ;  /* 0x000000ffff027224 */ /* 0x000fca00078e0004 */
[----:B------:R-:W-:-:S07]  /*5a20*/  MOV R0, R2 ;  /* 0x0000000200007202 */ /* 0x000fce0000000f00 */
.L_x_2685:
[----:B------:R-:W0:Y:S02]  /*5a30*/  LDS R2, [R0+0x4] ;  /* 0x0000040000027984 */ /* 0x000e240000000800 */
[----:B0-----:R-:W-:-:S05]  /*5a40*/  HADD2 R3, R2, R83 ;  /* 0x0000005302037230 */ /* 0x001fca0000000000 */
[----:B------:R-:W0:Y:S02]  /*5a50*/  ATOMS.CAST.SPIN P0, [R0+0x4], R2, R3 ;  /* 0x000004020000758d */ /* 0x000e240001800003 */
[----:B0-----:R-:W-:Y:S05]  /*5a60*/  @!P0 BRA `(.L_x_2685) ;  /* 0xfffffffc00f08947 */ /* 0x001fea000383ffff */
[----:B------:R-:W-:Y:S05]  /*5a70*/  EXIT ;  /* 0x000000000000794d */ /* 0x000fea0003800000 */
.L_x_2684:
[----:B------:R-:W0:Y:S02]  /*5a80*/  LD.E R0, desc[UR12][R4.64+0x4] ;  /* 0x0000040c04007980 */ /* 0x000e24000c101900 */
[----:B0-----:R-:W-:-:S05]  /*5a90*/  IMAD.IADD R3, R83, 0x1, R0 ;  /* 0x0000000153037824 */ /* 0x001fca00078e0200 */
[----:B------:R-:W-:Y:S01]  /*5aa0*/  ST.E desc[UR12][R4.64+0x4], R3 ;  /* 0x0000040304007985 */ /* 0x000fe2000c10190c */
[----:B------:R-:W-:Y:S05]  /*5ab0*/  EXIT ;  /* 0x000000000000794d */ /* 0x000fea0003800000 */
.L_x_2686:
        /* <DEDUP_REMOVED lines=12> */
.L_x_3955:


//--------------------- .text._Z23gemm_half_q_half_kernelILi2ELi16ELb1ELb1ELi64EEvPK6__halfPKjS4_S2_PS0_iiiiPKtS7_iiiiiibS2_i --------------------------
	.section	.text._Z23gemm_half_q_half_kernelILi2ELi16ELb1ELb1ELi64EEvPK6__halfPKjS4_S2_PS0_iiiiPKtS7_iiiiiibS2_i,"ax",@progbits
	.align	128
        .global         _Z23gemm_half_q_half_kernelILi2ELi16ELb1ELb1ELi64EEvPK6__halfPKjS4_S2_PS0_iiiiPKtS7_iiiiiibS2_i
        .type           _Z23gemm_half_q_half_kernelILi2ELi16ELb1ELb1ELi64EEvPK6__halfPKjS4_S2_PS0_iiiiPKtS7_iiiiiibS2_i,@function
        .size           _Z23gemm_half_q_half_kernelILi2ELi16ELb1ELb1ELi64EEvPK6__halfPKjS4_S2_PS0_iiiiPKtS7_iiiiiibS2_i,(.L_x_3956 - _Z23gemm_half_q_half_kernelILi2ELi16ELb1ELb1ELi64EEvPK6__halfPKjS4_S2_PS0_iiiiPKtS7_iiiiiibS2_i)
        .other          _Z23gemm_half_q_half_kernelILi2ELi16ELb1ELb1ELi64EEvPK6__halfPKjS4_S2_PS0_iiiiPKtS7_iiiiiibS2_i,@"STO_CUDA_ENTRY STV_DEFAULT"
_Z23gemm_half_q_half_kernelILi2ELi16ELb1ELb1ELi64EEvPK6__halfPKjS4_S2_PS0_iiiiPKtS7_iiiiiibS2_i:
.text._Z23gemm_half_q_half_kernelILi2ELi16ELb1ELb1ELi64EEvPK6__halfPKjS4_S2_PS0_iiiiPKtS7_iiiiiibS2_i:
        /* <DEDUP_REMOVED lines=68> */
.L_x_2692:
        /* <DEDUP_REMOVED lines=32> */
.L_x_2691:
        /* <DEDUP_REMOVED lines=20> */
.L_x_2693:
[----:B------:R-:W-:-:S13]  /*0780*/  ISETP.EQ.AND P1, PT, R17, RZ, PT ;  /* 0x000000ff1100720c */ /* 0x000fda0003f22270 */
[----:B------:R-:W-:Y:S05]  /*0790*/  @!P0 BRA P1, `(.L_x_2688) ;  /* 0x0000000400788947 */ /* 0x000fea0000800000 */
.L_x_2690:
        /* <DEDUP_REMOVED lines=12> */
.L_x_2689:
        /* <DEDUP_REMOVED lines=16> */
.L_x_2696:
        /* <DEDUP_REMOVED lines=32> */
.L_x_2695:
        /* <DEDUP_REMOVED lines=21> */
.L_x_2697:
[----:B------:R-:W-:-:S13]  /*0cb0*/  ISETP.NE.OR P0, PT, R17, RZ, P0 ;  /* 0x000000ff1100720c */ /* 0x000fda0000705670 */
[----:B------:R-:W-:Y:S05]  /*0cc0*/  @!P0 BRA `(.L_x_2688) ;  /* 0x00000000002c8947 */ /* 0x000fea0003800000 */
.L_x_2694:
        /* <DEDUP_REMOVED lines=11> */
.L_x_2688:
[----:B0-----:R-:W-:Y:S05]  /*0d80*/  BSYNC.RECONVERGENT B0 ;  /* 0x0000000000007941 */ /* 0x001fea0003800200 */
.L_x_2687:
        /* <DEDUP_REMOVED lines=8> */
[----:B------:R-:W-:Y:S02]  /*0e10*/  IMAD.MOV R17, RZ, RZ, -R6 ;  /* 0x000000ffff117224 */ /* 0x000fe400078e0a06 */
        /* <DEDUP_REMOVED lines=11> */
.L_x_2701:
[C---:B------:R-:W-:Y:S02]  /*0ed0*/  VIADD R9, R5.reuse, UR14 ;  /* 0x0000000e05097c36 */ /* 0x040fe40008000000 */
[----:B01----:R-:W-:-:S04]  /*0ee0*/  IMAD.WIDE R6, R5, 0x2, R14 ;  /* 0x0000000205067825 */ /* 0x003fc800078e020e */
        /* <DEDUP_REMOVED lines=12> */
[----:B--2---:R-:W-:Y:S05]  /*0fb0*/  @!P1 BRA `(.L_x_2701) ;  /* 0xfffffffc00c49947 */ /* 0x004fea000383ffff */
.L_x_2700:
[----:B------:R-:W-:-:S05]  /*0fc0*/  IMAD.MOV R6, RZ, RZ, -R17 ;  /* 0x000000ffff067224 */ /* 0x000fca00078e0a11 */
[----:B------:R-:W-:-:S13]  /*0fd0*/  ISETP.GT.AND P1, PT, R6, 0x1, PT ;  /* 0x000000010600780c */ /* 0x000fda0003f24270 */
[----:B------:R-:W-:Y:S05]  /*0fe0*/  @!P1 BRA `(.L_x_2702) ;  /* 0x0000000000249947 */ /* 0x000fea0003800000 */
[----:B-1----:R-:W0:Y:S01]  /*0ff0*/  LDC.64 R8, c[0x0][0x3a0] ;  /* 0x0000e800ff087b82 */ /* 0x002e220000000a00 */
        /* <DEDUP_REMOVED lines=8> */
.L_x_2702:
[----:B------:R-:W-:-:S13]  /*1080*/  ISETP.NE.OR P0, PT, R17, RZ, P0 ;  /* 0x000000ff1100720c */ /* 0x000fda0000705670 */
[----:B------:R-:W-:Y:S05]  /*1090*/  @!P0 BRA `(.L_x_2698) ;  /* 0x00000000001c8947 */ /* 0x000fea0003800000 */
.L_x_2699:
[----:B01----:R-:W0:Y:S02]  /*10a0*/  LDC.64 R6, c[0x0][0x3a0] ;  /* 0x0000e800ff067b82 */ /* 0x003e240000000a00 */
.L_x_2703:
[----:B0-----:R-:W-:-:S04]  /*10b0*/  IMAD.WIDE R8, R5, 0x2, R6 ;  /* 0x0000000205087825 */ /* 0x001fc800078e0206 */
[----:B------:R-:W-:Y:S01]  /*10c0*/  VIADD R17, R17, 0x1 ;  /* 0x0000000111117836 */ /* 0x000fe20000000000 */
[----:B------:R2:W-:Y:S01]  /*10d0*/  STG.E.64 desc[UR20][R8.64], RZ ;  /* 0x000000ff08007986 */ /* 0x0005e2000c101b14 */
[----:B------:R-:W-:-:S03]  /*10e0*/  VIADD R5, R5, UR14 ;  /* 0x0000000e05057c36 */ /* 0x000fc60008000000 */
[----:B------:R-:W-:-:S13]  /*10f0*/  ISETP.NE.AND P0, PT, R17, RZ, PT ;  /* 0x000000ff1100720c */ /* 0x000fda0003f05270 */
[----:B--2---:R-:W-:Y:S05]  /*1100*/  @P0 BRA `(.L_x_2703) ;  /* 0xfffffffc00e80947 */ /* 0x004fea000383ffff */
.L_x_2698:
        /* <DEDUP_REMOVED lines=33> */
.L_x_2705:
        /* <DEDUP_REMOVED lines=11> */
[----:B------:R-:W-:Y:S02]  /*13d0*/  IMAD.U32 R14, RZ, RZ, UR6 ;  /* 0x00000006ff0e7e24 */ /* 0x000fe4000f8e00ff */
        /* <DEDUP_REMOVED lines=33> */
.L_x_2704:
        /* <DEDUP_REMOVED lines=14> */
.L_x_2706:
        /* <DEDUP_REMOVED lines=9> */
.L_x_2707:
        /* <DEDUP_REMOVED lines=9> */
.L_x_2708:
        /* <DEDUP_REMOVED lines=9> */
.L_x_2709:
        /* <DEDUP_REMOVED lines=9> */
.L_x_2710:
        /* <DEDUP_REMOVED lines=12> */
[----:B------:R0:W5:Y:S01]  /*19d0*/  LDL.64 R88, [R1] ;  /* 0x0000000001587983 */ /* 0x0001620000100a00 */
[----:B------:R-:W-:Y:S01]  /*19e0*/  IMAD.U32 R7, RZ, RZ, UR13 ;  /* 0x0000000dff077e24 */ /* 0x000fe2000f8e00ff */
[----:B------:R-:W1:Y:S01]  /*19f0*/  S2UR UR7, SR_CgaCtaId ;  /* 0x00000000000779c3 */ /* 0x000e620000008800 */
[----:B------:R-:W2:Y:S03]  /*1a00*/  LDCU.64 UR12, c[0x0][0x388] ;  /* 0x00007100ff0c77ac */ /* 0x000ea60008000a00 */
[----:B------:R-:W3:Y:S01]  /*1a10*/  LDG.E.U16.CONSTANT R6, desc[UR20][R6.64+0x2] ;  /* 0x0000021406067981 */ /* 0x000ee2000c1e9500 */
[----:B------:R-:W-:Y:S02]  /*1a20*/  USHF.R.S32.HI UR8, URZ, 0x1f, UR5 ;  /* 0x0000001fff087899 */ /* 0x000fe40008011405 */
[----:B------:R-:W-:Y:S01]  /*1a30*/  IADD3 R0, P0, PT, R4, UR5, RZ ;  /* 0x0000000504007c10 */ /* 0x000fe2000ff1e0ff */
[----:B------:R-:W-:Y:S01]  /*1a40*/  UISETP.LT.AND UP0, UPT, UR15, UR17, UPT ;  /* 0x000000110f00728c */ /* 0x000fe2000bf01270 */
[----:B------:R-:W-:Y:S01]  /*1a50*/  PRMT R2, R16, 0x9910, RZ ;  /* 0x0000991010027816 */ /* 0x000fe200000000ff */
[----:B------:R-:W-:Y:S01]  /*1a60*/  UIMAD.WIDE.U32 UR10, UR16, 0x100, UR10 ;  /* 0x00000100100a78a5 */ /* 0x000fe2000f8e000a */
[----:B------:R-:W-:Y:S01]  /*1a70*/  LEA.HI.X.SX32 R87, R4, UR8, 0x1, P0 ;  /* 0x0000000804577c11 */ /* 0x000fe200080f0eff */
[----:B------:R-:W-:Y:S01]  /*1a80*/  UMOV UR6, 0x400 ;  /* 0x0000040000067882 */ /* 0x000fe20000000000 */
[----:B------:R-:W-:Y:S01]  /*1a90*/  ISETP.NE.AND P0, PT, R2, RZ, PT ;  /* 0x000000ff0200720c */ /* 0x000fe20003f05270 */
[----:B------:R-:W-:Y:S01]  /*1aa0*/  USEL UR15, UR15, UR17, UP0 ;  /* 0x000000110f0f7287 */ /* 0x000fe20008000000 */
[----:B------:R-:W-:Y:S01]  /*1ab0*/  PRMT R15, RZ, 0x7610, R15 ;  /* 0x00007610ff0f7816 */ /* 0x000fe2000000000f */
[----:B------:R-:W-:Y:S01]  /*1ac0*/  UIADD3 UR10, UP0, UPT, UR10, 0x2, URZ ;  /* 0x000000020a0a7890 */ /* 0x000fe2000ff1e0ff */
[----:B------:R-:W4:Y:S01]  /*1ad0*/  LDCU UR14, c[0x0][0x3ac] ;  /* 0x00007580ff0e77ac */ /* 0x000f220008000800 */
[----:B--2---:R-:W-:-:S02]  /*1ae0*/  LEA R86, P1, R0, UR12, 0x2 ;  /* 0x0000000c00567c11 */ /* 0x004fc4000f8210ff */
[----:B------:R-:W-:Y:S02]  /*1af0*/  ISETP.EQ.OR P0, PT, R3, 0x1, !P0 ;  /* 0x000000010300780c */ /* 0x000fe40004702670 */
[----:B------:R-:W-:Y:S01]  /*1b00*/  LEA.HI.X R87, R0, UR13, R87, 0x2, P1 ;  /* 0x0000000d00577c11 */ /* 0x000fe200088f1457 */
[----:B-1----:R-:W-:Y:S02]  /*1b10*/  ULEA UR6, UR7, UR6, 0x18 ;  /* 0x0000000607067291 */ /* 0x002fe4000f8ec0ff */
[----:B------:R-:W-:Y:S02]  /*1b20*/  UIADD3.X UR11, UPT, UPT, URZ, UR11, URZ, UP0, !UPT ;  /* 0x0000000bff0b7290 */ /* 0x000fe400087fe4ff */
[----:B------:R-:W-:Y:S01]  /*1b30*/  UIADD3 UR8, UPT, UPT, UR6, 0x80, URZ ;  /* 0x0000008006087890 */ /* 0x000fe2000fffe0ff */
[----:B---3--:R-:W-:-:S13]  /*1b40*/  R2UR UR4, R6 ;  /* 0x00000000060472ca */ /* 0x008fda00000e0000 */
[----:B------:R-:W-:-:S03]  /*1b50*/  UIADD3 UR5, UPT, UPT, UR9, UR4, URZ ;  /* 0x0000000409057290 */ /* 0x000fc6000fffe0ff */
[----:B0---4-:R-:W-:-:S09]  /*1b60*/  UMOV UR4, URZ ;  /* 0x000000ff00047c82 */ /* 0x011fd20008000000 */
.L_x_2714:
[----:B------:R-:W-:-:S06]  /*1b70*/  UISETP.NE.AND UP0, UPT, UR9, UR5, UPT ;  /* 0x000000050900728c */ /* 0x000fcc000bf05270 */
[----:B------:R-:W-:-:S05]  /*1b80*/  PLOP3.LUT P1, PT, PT, PT, UP0, 0x80, 0x8 ;  /* 0x000000000008781c */ /* 0x000fca0003f2f008 */
[----:B------:R-:W-:Y:S01]  /*1b90*/  @!UP0 UMOV UR6, UR10 ;  /* 0x0000000a00068c82 */ /* 0x000fe20008000000 */
[----:B------:R-:W-:Y:S01]  /*1ba0*/  @!UP0 UMOV UR7, UR11 ;  /* 0x0000000b00078c82 */ /* 0x000fe20008000000 */
[----:B------:R-:W-:Y:S01]  /*1bb0*/  IMAD.U32 R4, RZ, RZ, UR6 ;  /* 0x00000006ff047e24 */ /* 0x000fe2000f8e00ff */
[----:B------:R-:W-:Y:S01]  /*1bc0*/  @!UP0 ULEA UR12, UR4, UR23, 0x3 ;  /* 0x00000017040c8291 */ /* 0x000fe2000f8e18ff */
[----:B------:R-:W-:Y:S02]  /*1bd0*/  IMAD.U32 R5, RZ, RZ, UR7 ;  /* 0x00000007ff057e24 */ /* 0x000fe4000f8e00ff */
[----:B------:R-:W-:-:S03]  /*1be0*/  IMAD.U32 R3, RZ, RZ, UR14 ;  /* 0x0000000eff037e24 */ /* 0x000fc6000f8e00ff */
[----:B------:R0:W2:Y:S01]  /*1bf0*/  @!P1 LDG.E.U16.CONSTANT R17, desc[UR20][R4.64] ;  /* 0x0000001404119981 */ /* 0x0000a2000c1e9500 */
[----:B------:R-:W-:-:S03]  /*1c00*/  IMAD.U32 R19, RZ, RZ, UR14 ;  /* 0x0000000eff137e24 */ /* 0x000fc6000f8e00ff */
[----:B------:R-:W3:Y:S01]  /*1c10*/  @!P1 LDL.64 R34, [UR12+0x8] ;  /* 0x0000080cff229983 */ /* 0x000ee20008100a00 */
[----:B0-----:R-:W-:Y:S02]  /*1c20*/  IMAD.MOV.U32 R4, RZ, RZ, R86 ;  /* 0x000000ffff047224 */ /* 0x001fe400078e0056 */
[----:B------:R-:W-:Y:S02]  /*1c30*/  IMAD.MOV.U32 R5, RZ, RZ, R87 ;  /* 0x000000ffff057224 */ /* 0x000fe400078e0057 */
[----:B------:R-:W-:-:S03]  /*1c40*/  IMAD.WIDE R2, R3, 0x4, R4 ;  /* 0x0000000403027825 */ /* 0x000fc600078e0204 */
[----:B------:R-:W4:Y:S04]  /*1c50*/  LDG.E.128.CONSTANT R28, desc[UR20][R4.64] ;  /* 0x00000014041c7981 */ /* 0x000f28000c1e9d00 */
[----:B------:R-:W4:Y:S01]  /*1c60*/  LDG.E.128.CONSTANT R24, desc[UR20][R2.64] ;  /* 0x0000001402187981 */ /* 0x000f22000c1e9d00 */
[----:B------:R-:W-:-:S04]  /*1c70*/  IMAD.WIDE R18, R19, 0x4, R2 ;  /* 0x0000000413127825 */ /* 0x000fc800078e0202 */
[----:B------:R-:W-:Y:S01]  /*1c80*/  IMAD.U32 R33, RZ, RZ, UR14 ;  /* 0x0000000eff217e24 */ /* 0x000fe2000f8e00ff */
[----:B-----5:R-:W4:Y:S01]  /*1c90*/  LDG.E.128.CONSTANT R20, desc[UR20][R18.64] ;  /* 0x0000001412147981 */ /* 0x020f22000c1e9d00 */
[----:B------:R-:W-:Y:S02]  /*1ca0*/  IMAD.U32 R87, RZ, RZ, UR14 ;  /* 0x0000000eff577e24 */ /* 0x000fe4000f8e00ff */
[----:B------:R-:W-:-:S05]  /*1cb0*/  IMAD.WIDE R32, R33, 0x4, R18 ;  /* 0x0000000421207825 */ /* 0x000fca00078e0212 */
[----:B------:R0:W4:Y:S01]  /*1cc0*/  LDG.E.128.CONSTANT R8, desc[UR20][R32.64] ;  /* 0x0000001420087981 */ /* 0x000122000c1e9d00 */
[----:B------:R-:W-:-:S05]  /*1cd0*/  IMAD.WIDE R86, R87, 0x4, R32 ;  /* 0x0000000457567825 */ /* 0x000fca00078e0220 */
[----:B------:R-:W4:Y:S01]  /*1ce0*/  LDG.E.128.CONSTANT R4, desc[UR20][R86.64] ;  /* 0x0000001456047981 */ /* 0x000f22000c1e9d00 */
[----:B------:R-:W-:Y:S01]  /*1cf0*/  IMAD.MOV.U32 R0, RZ, RZ, 0x2800 ;  /* 0x00002800ff007424 */ /* 0x000fe200078e00ff */
[----:B------:R-:W-:Y:S02]  /*1d00*/  UISETP.NE.AND UP1, UPT, UR22, URZ, UPT ;  /* 0x000000ff1600728c */ /* 0x000fe4000bf25270 */
[----:B------:R-:W-:Y:S01]  /*1d10*/  @!UP0 UIADD3 UR6, UPT, UPT, UR4, 0x1, URZ ;  /* 0x0000000104068890 */ /* 0x000fe2000fffe0ff */
[----:B--2---:R-:W-:Y:S02]  /*1d20*/  @!P1 R2UR UR7, R17 ;  /* 0x00000000110792ca */ /* 0x004fe400000e0000 */
[----:B---3--:R-:W-:Y:S02]  /*1d30*/  @!P1 PRMT R89, R35, 0x7610, R89 ;  /* 0x0000761023599816 */ /* 0x008fe40000000059 */
[----:B------:R-:W-:Y:S02]  /*1d40*/  @!P1 PRMT R88, R34, 0x7610, R88 ;  /* 0x0000761022589816 */ /* 0x000fe40000000058 */
[----:B------:R-:W-:-:S02]  /*1d50*/  @!P1 PRMT R89, R89, 0x7610, R35 ;  /* 0x0000761059599816 */ /* 0x000fc40000000023 */
[----:B------:R-:W-:-:S05]  /*1d60*/  @!P1 PRMT R88, R88, 0x7610, R34 ;  /* 0x0000761058589816 */ /* 0x000fca0000000022 */
[----:B------:R-:W-:Y:S01]  /*1d70*/  @!UP0 UIADD3 UR5, UPT, UPT, UR7, UR9, URZ ;  /* 0x0000000907058290 */ /* 0x000fe2000fffe0ff */
[C---:B----4-:R-:W-:Y:S02]  /*1d80*/  LOP3.LUT R42, R29.reuse, 0x1f001f, RZ, 0xc0, !PT ;  /* 0x001f001f1d2a7812 */ /* 0x050fe400078ec0ff */
[----:B------:R-:W-:Y:S02]  /*1d90*/  SHF.R.U32.HI R40, RZ, 0xa, R29 ;  /* 0x0000000aff287819 */ /* 0x000fe4000001161d */
[----:B------:R-:W-:Y:S02]  /*1da0*/  LOP3.LUT R57, R29, 0x3e003e0, RZ, 0xc0, !PT ;  /* 0x03e003e01d397812 */ /* 0x000fe400078ec0ff */
[C---:B------:R-:W-:Y:S02]  /*1db0*/  LOP3.LUT R45, R30.reuse, 0x1f001f, RZ, 0xc0, !PT ;  /* 0x001f001f1e2d7812 */ /* 0x040fe400078ec0ff */
[----:B------:R-:W-:Y:S02]  /*1dc0*/  SHF.R.U32.HI R50, RZ, 0xa, R30 ;  /* 0x0000000aff327819 */ /* 0x000fe4000001161e */
[----:B------:R-:W-:-:S02]  /*1dd0*/  LOP3.LUT R59, R30, 0x3e003e0, RZ, 0xc0, !PT ;  /* 0x03e003e01e3b7812 */ /* 0x000fc400078ec0ff */
[----:B------:R-:W-:Y:S02]  /*1de0*/  SHF.R.U32.HI R29, RZ, 0xf, R29 ;  /* 0x0000000fff1d7819 */ /* 0x000fe4000001161d */
[----:B------:R-:W-:Y:S02]  /*1df0*/  SHF.R.U32.HI R30, RZ, 0xf, R30 ;  /* 0x0000000fff1e7819 */ /* 0x000fe4000001161e */
[C---:B0-----:R-:W-:Y:S02]  /*1e00*/  LOP3.LUT R33, R28.reuse, 0x1f001f, RZ, 0xc0, !PT ;  /* 0x001f001f1c217812 */ /* 0x041fe400078ec0ff */
        /* <DEDUP_REMOVED lines=9> */
[----:B------:R-:W-:Y:S02]  /*1ea0*/  SHF.R.U32.HI R53, RZ, 0xa, R31 ;  /* 0x0000000aff357819 */ /* 0x000fe4000001161f */
[----:B------:R-:W-:Y:S02]  /*1eb0*/  LOP3.LUT R61, R31, 0x3e003e0, RZ, 0xc0, !PT ;  /* 0x03e003e01f3d7812 */ /* 0x000fe400078ec0ff */
[--C-:B------:R-:W-:Y:S02]  /*1ec0*/  SHF.R.U32.HI R17, RZ, 0xe, R24.reuse ;  /* 0x0000000eff117819 */ /* 0x100fe40000011618 */
[----:B------:R-:W-:Y:S02]  /*1ed0*/  LOP3.LUT R28, R28, 0x10001, RZ, 0xc0, !PT ;  /* 0x000100011c1c7812 */ /* 0x000fe400078ec0ff */
[----:B------:R-:W-:Y:S02]  /*1ee0*/  LOP3.LUT R34, R24, 0x1f001f, RZ, 0xc0, !PT ;  /* 0x001f001f18227812 */ /* 0x000fe400078ec0ff */
[----:B------:R-:W-:-:S02]  /*1ef0*/  SHF.R.U32.HI R31, RZ, 0xa, R24 ;  /* 0x0000000aff1f7819 */ /* 0x000fc40000011618 */
[----:B------:R-:W-:Y:S02]  /*1f00*/  LOP3.LUT R2, R24, 0x3e003e0, RZ, 0xc0, !PT ;  /* 0x03e003e018027812 */ /* 0x000fe400078ec0ff */
[----:B------:R-:W-:Y:S02]  /*1f10*/  SHF.R.U32.HI R24, RZ, 0xe, R27 ;  /* 0x0000000eff187819 */ /* 0x000fe4000001161b */
[----:B------:R-:W-:Y:S02]  /*1f20*/  LOP3.LUT R35, R35, 0x10001, RZ, 0xc0, !PT ;  /* 0x0001000123237812 */ /* 0x000fe400078ec0ff */
[----:B------:R-:W-:Y:S02]  /*1f30*/  LOP3.LUT R18, R29, 0x20002, R18, 0xf8, !PT ;  /* 0x000200021d127812 */ /* 0x000fe400078ef812 */
[----:B------:R-:W-:Y:S02]  /*1f40*/  LOP3.LUT R19, R30, 0x20002, R19, 0xf8, !PT ;  /* 0x000200021e137812 */ /* 0x000fe400078ef813 */
[----:B------:R-:W-:-:S02]  /*1f50*/  LOP3.LUT R29, R20, 0x1f001f, RZ, 0xc0, !PT ;  /* 0x001f001f141d7812 */ /* 0x000fc400078ec0ff */
[--C-:B------:R-:W-:Y:S02]  /*1f60*/  SHF.R.U32.HI R30, RZ, 0xa, R20.reuse ;  /* 0x0000000aff1e7819 */ /* 0x100fe40000011614 */
[----:B------:R-:W-:Y:S02]  /*1f70*/  LOP3.LUT R67, R20, 0x3e003e0, RZ, 0xc0, !PT ;  /* 0x03e003e014437812 */ /* 0x000fe400078ec0ff */
[----:B------:R-:W-:Y:S02]  /*1f80*/  LOP3.LUT R17, R28, 0x20002, R17, 0xf8, !PT ;  /* 0x000200021c117812 */ /* 0x000fe400078ef811 */
[----:B------:R-:W-:Y:S02]  /*1f90*/  SHF.R.U32.HI R20, RZ, 0xd, R20 ;  /* 0x0000000dff147819 */ /* 0x000fe40000011614 */
[----:B------:R-:W-:Y:S02]  /*1fa0*/  LOP3.LUT R37, R21, 0x1f001f, RZ, 0xc0, !PT ;  /* 0x001f001f15257812 */ /* 0x000fe400078ec0ff */
[----:B------:R-:W-:-:S02]  /*1fb0*/  SHF.R.U32.HI R38, RZ, 0xa, R21 ;  /* 0x0000000aff267819 */ /* 0x000fc40000011615 */
[----:B------:R-:W-:Y:S02]  /*1fc0*/  LOP3.LUT R70, R21, 0x3e003e0, RZ, 0xc0, !PT ;  /* 0x03e003e015467812 */ /* 0x000fe400078ec0ff */
[C---:B------:R-:W-:Y:S02]  /*1fd0*/  LOP3.LUT R51, R22.reuse, 0x1f001f, RZ, 0xc0, !PT ;  /* 0x001f001f16337812 */ /* 0x040fe400078ec0ff */
[--C-:B------:R-:W-:Y:S02]  /*1fe0*/  SHF.R.U32.HI R47, RZ, 0xa, R22.reuse ;  /* 0x0000000aff2f7819 */ /* 0x100fe40000011616 */
[----:B------:R-:W-:Y:S02]  /*1ff0*/  LOP3.LUT R71, R22, 0x3e003e0, RZ, 0xc0, !PT ;  /* 0x03e003e016477812 */ /* 0x000fe400078ec0ff */
[----:B------:R-:W-:Y:S02]  /*2000*/  SHF.R.U32.HI R21, RZ, 0xd, R21 ;  /* 0x0000000dff157819 */ /* 0x000fe40000011615 */
[----:B------:R-:W-:-:S02]  /*2010*/  SHF.R.U32.HI R22, RZ, 0xd, R22 ;  /* 0x0000000dff167819 */ /* 0x000fc40000011616 */
[C---:B------:R-:W-:Y:S02]  /*2020*/  LOP3.LUT R62, R23.reuse, 0x1f001f, RZ, 0xc0, !PT ;  /* 0x001f001f173e7812 */ /* 0x040fe400078ec0ff */
[--C-:B------:R-:W-:Y:S02]  /*2030*/  SHF.R.U32.HI R63, RZ, 0xa, R23.reuse ;  /* 0x0000000aff3f7819 */ /* 0x100fe40000011617 */
[----:B------:R-:W-:Y:S02]  /*2040*/  LOP3.LUT R76, R23, 0x3e003e0, RZ, 0xc0, !PT ;  /* 0x03e003e0174c7812 */ /* 0x000fe400078ec0ff */
[----:B------:R-:W-:Y:S02]  /*2050*/  LOP3.LUT R24, R35, 0x20002, R24, 0xf8, !PT ;  /* 0x0002000223187812 */ /* 0x000fe400078ef818 */
[----:B------:R-:W-:Y:S02]  /*2060*/  SHF.R.U32.HI R23, RZ, 0xd, R23 ;  /* 0x0000000dff177819 */ /* 0x000fe40000011617 */
[----:B------:R-:W-:-:S02]  /*2070*/  LOP3.LUT R17, R17, 0x40004, R20, 0xf8, !PT ;  /* 0x0004000411117812 */ /* 0x000fc400078ef814 */
[----:B------:R-:W-:Y:S02]  /*2080*/  LOP3.LUT R21, R18, 0x40004, R21, 0xf8, !PT ;  /* 0x0004000412157812 */ /* 0x000fe400078ef815 */
[----:B------:R-:W-:Y:S02]  /*2090*/  LOP3.LUT R20, R19, 0x40004, R22, 0xf8, !PT ;  /* 0x0004000413147812 */ /* 0x000fe400078ef816 */
[C---:B------:R-:W-:Y:S02]  /*20a0*/  LOP3.LUT R35, R8.reuse, 0x1f001f, RZ, 0xc0, !PT ;  /* 0x001f001f08237812 */ /* 0x040fe400078ec0ff */
[----:B------:R-:W-:Y:S02]  /*20b0*/  SHF.R.U32.HI R36, RZ, 0xa, R8 ;  /* 0x0000000aff247819 */ /* 0x000fe40000011608 */
[----:B------:R-:W-:Y:S02]  /*20c0*/  LOP3.LUT R68, R8, 0x3e003e0, RZ, 0xc0, !PT ;  /* 0x03e003e008447812 */ /* 0x000fe400078ec0ff */
[----:B------:R-:W-:-:S02]  /*20d0*/  LOP3.LUT R24, R24, 0x40004, R23, 0xf8, !PT ;  /* 0x0004000418187812 */ /* 0x000fc400078ef817 */
[----:B------:R-:W-:Y:S02]  /*20e0*/  SHF.R.U32.HI R8, RZ, 0xc, R8 ;  /* 0x0000000cff087819 */ /* 0x000fe40000011608 */
[--C-:B------:R-:W-:Y:S02]  /*20f0*/  SHF.R.U32.HI R18, RZ, 0xc, R9.reuse ;  /* 0x0000000cff127819 */ /* 0x100fe40000011609 */
[----:B------:R-:W-:Y:S02]  /*2100*/  SHF.R.U32.HI R19, RZ, 0xc, R10 ;  /* 0x0000000cff137819 */ /* 0x000fe4000001160a */
        /* <DEDUP_REMOVED lines=30> */
[----:B------:R-:W-:Y:S01]  /*22f0*/  SHF.R.U32.HI R56, RZ, 0xa, R27 ;  /* 0x0000000aff387819 */ /* 0x000fe2000001161b */
[----:B------:R-:W-:Y:S01]  /*2300*/  HFMA2 R73, R57, R0.H0_H0, -48, -48 ;  /* 0xd200d20039497431 */ /* 0x000fe20000040000 */
[----:B------:R-:W-:Y:S02]  /*2310*/  LOP3.LUT R66, R27, 0x3e003e0, RZ, 0xc0, !PT ;  /* 0x03e003e01b427812 */ /* 0x000fe400078ec0ff */
[----:B------:R-:W-:-:S02]  /*2320*/  LOP3.LUT R25, R6, 0x1f001f, RZ, 0xc0, !PT ;  /* 0x001f001f06197812 */ /* 0x000fc400078ec0ff */
[--C-:B------:R-:W-:Y:S02]  /*2330*/  SHF.R.U32.HI R26, RZ, 0xa, R6.reuse ;  /* 0x0000000aff1a7819 */ /* 0x100fe40000011606 */
[----:B------:R-:W-:Y:S02]  /*2340*/  LOP3.LUT R5, R6, 0x3e003e0, RZ, 0xc0, !PT ;  /* 0x03e003e006057812 */ /* 0x000fe400078ec0ff */
[----:B------:R-:W-:Y:S02]  /*2350*/  SHF.R.U32.HI R23, RZ, 0xb, R6 ;  /* 0x0000000bff177819 */ /* 0x000fe40000011606 */
[C---:B------:R-:W-:Y:S02]  /*2360*/  LOP3.LUT R6, R7.reuse, 0x3e003e0, RZ, 0xc0, !PT ;  /* 0x03e003e007067812 */ /* 0x040fe400078ec0ff */
[----:B------:R-:W-:Y:S02]  /*2370*/  LOP3.LUT R27, R7, 0x1f001f, RZ, 0xc0, !PT ;  /* 0x001f001f071b7812 */ /* 0x000fe400078ec0ff */
[----:B------:R-:W-:-:S02]  /*2380*/  SHF.R.U32.HI R28, RZ, 0xa, R7 ;  /* 0x0000000aff1c7819 */ /* 0x000fc40000011607 */
[----:B------:R-:W-:Y:S02]  /*2390*/  LOP3.LUT R3, R3, 0x64006400, RZ, 0xfc, !PT ;  /* 0x6400640003037812 */ /* 0x000fe400078efcff */
[----:B------:R-:W-:Y:S02]  /*23a0*/  SHF.R.U32.HI R7, RZ, 0xb, R7 ;  /* 0x0000000bff077819 */ /* 0x000fe40000011607 */
[----:B------:R-:W-:Y:S02]  /*23b0*/  LOP3.LUT R33, R33, 0x64006400, RZ, 0xfc, !PT ;  /* 0x6400640021217812 */ /* 0x000fe400078efcff */
[----:B------:R-:W-:Y:S02]  /*23c0*/  LOP3.LUT R21, R22, 0x100010, R21, 0xf8, !PT ;  /* 0x0010001016157812 */ /* 0x000fe400078ef815 */
[----:B------:R-:W-:Y:S01]  /*23d0*/  LOP3.LUT R22, R72, 0x100010, R23, 0xf8, !PT ;  /* 0x0010001048167812 */ /* 0x000fe200078ef817 */
[----:B------:R-:W-:Y:S01]  /*23e0*/  HFMA2 R72, R3, R0.H0_H0, -48, -48 ;  /* 0xd200d20003487431 */ /* 0x000fe20000040000 */
[----:B------:R-:W-:-:S02]  /*23f0*/  LOP3.LUT R59, R59, 0x64006400, RZ, 0xfc, !PT ;  /* 0x640064003b3b7812 */ /* 0x000fc400078efcff */
[----:B------:R-:W-:Y:S02]  /*2400*/  LOP3.LUT R57, R67, 0x64006400, RZ, 0xfc, !PT ;  /* 0x6400640043397812 */ /* 0x000fe400078efcff */
[----:B------:R-:W-:Y:S01]  /*2410*/  LOP3.LUT R23, R74, 0x100010, R7, 0xf8, !PT ;  /* 0x001000104a177812 */ /* 0x000fe200078ef807 */
[-C--:B------:R-:W-:Y:S01]  /*2420*/  HFMA2 R74, R59, R0.reuse.H0_H0, -48, -48 ;  /* 0xd200d2003b4a7431 */ /* 0x080fe20000040000 */
[----:B------:R-:W-:Y:S01]  /*2430*/  LOP3.LUT R67, R76, 0x64006400, RZ, 0xfc, !PT ;  /* 0x640064004c437812 */ /* 0x000fe200078efcff */
[----:B------:R-:W-:Y:S01]  /*2440*/  HADD2 R76, R33, -1040, -1040 ;  /* 0xe410e410214c7430 */ /* 0x000fe20000000000 */
        /* <DEDUP_REMOVED lines=21> */
[----:B------:R-:W-:Y:S02]  /*25a0*/  LOP3.LUT R20, R11, 0x100010, R20, 0xf8, !PT ;  /* 0x001000100b147812 */ /* 0x000fe400078ef814 */
        /* <DEDUP_REMOVED lines=119> */
[----:B------:R-:W1:Y:S04]  /*2d20*/  LDS.128 R24, [UR8+-0x70] ;  /* 0xffff9008ff187984 */ /* 0x000e680008000c00 */
[----:B------:R-:W2:Y:S01]  /*2d30*/  LDS.128 R28, [UR8+-0x60] ;  /* 0xffffa008ff1c7984 */ /* 0x000ea20008000c00 */
        /* <DEDUP_REMOVED lines=72> */
[----:B------:R-:W-:-:S07]  /*31c0*/  HFMA2 R14, R90, R89, R14 ;  /* 0x000000595a0e7231 */ /* 0x000fce000000000e */
.L_x_2712:
[----:B------:R-:W-:Y:S01]  /*31d0*/  @!UP0 UMOV UR4, UR6 ;  /* 0x0000000600048c82 */ /* 0x000fe20008000000 */
        /* <DEDUP_REMOVED lines=77> */
.L_x_2713:
        /* <DEDUP_REMOVED lines=8> */
.L_x_2711:
        /* <DEDUP_REMOVED lines=22> */
.L_x_2718:
[----:B------:R-:W0:Y:S02]  /*3890*/  LDS R2, [R0] ;  /* 0x0000000000027984 */ /* 0x000e240000000800 */
[----:B0-----:R-:W-:-:S05]  /*38a0*/  HFMA2 R3, R2, 1, 1, R15 ;  /* 0x3c003c0002037831 */ /* 0x001fca000000000f */
[----:B------:R-:W0:Y:S02]  /*38b0*/  ATOMS.CAST.SPIN P1, [R0], R2, R3 ;  /* 0x000000020000758d */ /* 0x000e240001820003 */
[----:B0-----:R-:W-:Y:S05]  /*38c0*/  @!P1 BRA `(.L_x_2718) ;  /* 0xfffffffc00f09947 */ /* 0x001fea000383ffff */
[----:B------:R-:W-:Y:S05]  /*38d0*/  BRA `(.L_x_2716) ;  /* 0x00000000000c7947 */ /* 0x000fea0003800000 */
.L_x_2717:
[----:B------:R-:W2:Y:S02]  /*38e0*/  LD.E R0, desc[UR20][R4.64] ;  /* 0x0000001404007980 */ /* 0x000ea4000c101900 */
[----:B--2---:R-:W-:-:S05]  /*38f0*/  IMAD.IADD R3, R15, 0x1, R0 ;  /* 0x000000010f037824 */ /* 0x004fca00078e0200 */
[----:B------:R0:W-:Y:S02]  /*3900*/  ST.E desc[UR20][R4.64], R3 ;  /* 0x0000000304007985 */ /* 0x0001e4000c101914 */
.L_x_2716:
[----:B------:R-:W-:Y:S05]  /*3910*/  BSYNC.RECONVERGENT B0 ;  /* 0x0000000000007941 */ /* 0x000fea0003800200 */
.L_x_2715:
[----:B------:R1:W-:Y:S01]  /*3920*/  ATOM.E.ADD.F16x2.RN.STRONG.GPU P1, RZ, desc[UR20][R4.64+0x4], R7 ;  /* 0x8000040704ff79a2 */ /* 0x0003e2000c12e114 */
[----:B------:R-:W-:Y:S04]  /*3930*/  BSSY.RECONVERGENT B0, `(.L_x_2719) ;  /* 0x000000e000007945 */ /* 0x000fe80003800200 */
[----:B-1----:R-:W-:Y:S05]  /*3940*/  @P1 BRA `(.L_x_2720) ;  /* 0x0000000000301947 */ /* 0x002fea0003800000 */
[----:B------:R-:W1:Y:S02]  /*3950*/  QSPC.E.S P1, RZ, [R4+0x4] ;  /* 0x0000040004ff73aa */ /* 0x000e640000020500 */
[----:B-1----:R-:W-:Y:S05]  /*3960*/  @!P1 BRA `(.L_x_2721) ;  /* 0x00000000001c9947 */ /* 0x002fea0003800000 */
[----:B------:R-:W-:-:S05]  /*3970*/  IMAD.MOV.U32 R2, RZ, RZ, R4 ;  /* 0x000000ffff027224 */ /* 0x000fca00078e0004 */
[----:B------:R-:W-:-:S07]  /*3980*/  MOV R0, R2 ;  /* 0x0000000200007202 */ /* 0x000fce0000000f00 */
.L_x_2722:
[----:B------:R-:W0:Y:S02]  /*3990*/  LDS R2, [R0+0x4] ;  /* 0x0000040000027984 */ /* 0x000e240000000800 */
[----:B0-----:R-:W-:-:S05]  /*39a0*/  HADD2 R3, R2, R7 ;  /* 0x0000000702037230 */ /* 0x001fca0000000000 */
[----:B------:R-:W0:Y:S02]  /*39b0*/  ATOMS.CAST.SPIN P1, [R0+0x4], R2, R3 ;  /* 0x000004020000758d */ /* 0x000e240001820003 */
[----:B0-----:R-:W-:Y:S05]  /*39c0*/  @!P1 BRA `(.L_x_2722) ;  /* 0xfffffffc00f09947 */ /* 0x001fea000383ffff */
[----:B------:R-:W-:Y:S05]  /*39d0*/  BRA `(.L_x_2720) ;  /* 0x00000000000c7947 */ /* 0x000fea0003800000 */
.L_x_2721:
[----:B------:R-:W0:Y:S02]  /*39e0*/  LD.E R0, desc[UR20][R4.64+0x4] ;  /* 0x0000041404007980 */ /* 0x000e24000c101900 */
[----:B0-----:R-:W-:-:S05]  /*39f0*/  IMAD.IADD R3, R7, 0x1, R0 ;  /* 0x0000000107037824 */ /* 0x001fca00078e0200 */
[----:B------:R1:W-:Y:S02]  /*3a00*/  ST.E desc[UR20][R4.64+0x4], R3 ;  /* 0x0000040304007985 */ /* 0x0003e4000c101914 */
.L_x_2720:
[----:B------:R-:W-:Y:S05]  /*3a10*/  BSYNC.RECONVERGENT B0 ;  /* 0x0000000000007941 */ /* 0x000fea0003800200 */
.L_x_2719:
        /* <DEDUP_REMOVED lines=12> */
.L_x_2726:
[----:B------:R-:W0:Y:S02]  /*3ae0*/  LDS R2, [R0] ;  /* 0x0000000000027984 */ /* 0x000e240000000800 */
[----:B0-----:R-:W-:-:S05]  /*3af0*/  HFMA2 R3, R2, 1, 1, R13 ;  /* 0x3c003c0002037831 */ /* 0x001fca000000000d */
[----:B------:R-:W0:Y:S02]  /*3b00*/  ATOMS.CAST.SPIN P0, [R0], R2, R3 ;  /* 0x000000020000758d */ /* 0x000e240001800003 */
[----:B0-----:R-:W-:Y:S05]  /*3b10*/  @!P0 BRA `(.L_x_2726) ;  /* 0xfffffffc00f08947 */ /* 0x001fea000383ffff */
[----:B------:R-:W-:Y:S05]  /*3b20*/  BRA `(.L_x_2724) ;  /* 0x00000000000c7947 */ /* 0x000fea0003800000 */
.L_x_2725:
[----:B------:R-:W2:Y:S02]  /*3b30*/  LD.E R0, desc[UR20][R4.64] ;  /* 0x0000001404007980 */ /* 0x000ea4000c101900 */
[----:B--2---:R-:W-:-:S05]  /*3b40*/  IMAD.IADD R3, R13, 0x1, R0 ;  /* 0x000000010d037824 */ /* 0x004fca00078e0200 */
[----:B------:R0:W-:Y:S02]  /*3b50*/  ST.E desc[UR20][R4.64], R3 ;  /* 0x0000000304007985 */ /* 0x0001e4000c101914 */
.L_x_2724:
[----:B------:R-:W-:Y:S05]  /*3b60*/  BSYNC.RECONVERGENT B0 ;  /* 0x0000000000007941 */ /* 0x000fea0003800200 */
.L_x_2723:
[----:B------:R1:W-:Y:S02]  /*3b70*/  ATOM.E.ADD.F16x2.RN.STRONG.GPU P0, RZ, desc[UR20][R4.64+0x4], R7 ;  /* 0x8000040704ff79a2 */ /* 0x0003e4000c10e114 */
[----:B-1----:R-:W-:Y:S05]  /*3b80*/  @P0 EXIT ;  /* 0x000000000000094d */ /* 0x002fea0003800000 */
[----:B------:R-:W1:Y:S02]  /*3b90*/  QSPC.E.S P0, RZ, [R4+0x4] ;  /* 0x0000040004ff73aa */ /* 0x000e640000000500 */
[----:B-1----:R-:W-:Y:S05]  /*3ba0*/  @!P0 BRA `(.L_x_2727) ;  /* 0x00000000001c8947 */ /* 0x002fea0003800000 */
[----:B------:R-:W-:-:S05]  /*3bb0*/  IMAD.MOV.U32 R2, RZ, RZ, R4 ;  /* 0x000000ffff027224 */ /* 0x000fca00078e0004 */
[----:B------:R-:W-:-:S07]  /*3bc0*/  MOV R0, R2 ;  /* 0x0000000200007202 */ /* 0x000fce0000000f00 */
.L_x_2728:
[----:B------:R-:W0:Y:S02]  /*3bd0*/  LDS R2, [R0+0x4] ;  /* 0x0000040000027984 */ /* 0x000e240000000800 */
[----:B0-----:R-:W-:-:S05]  /*3be0*/  HADD2 R3, R2, R7 ;  /* 0x0000000702037230 */ /* 0x001fca0000000000 */
[----:B------:R-:W0:Y:S02]  /*3bf0*/  ATOMS.CAST.SPIN P0, [R0+0x4], R2, R3 ;  /* 0x000004020000758d */ /* 0x000e240001800003 */
[----:B0-----:R-:W-:Y:S05]  /*3c00*/  @!P0 BRA `(.L_x_2728) ;  /* 0xfffffffc00f08947 */ /* 0x001fea000383ffff */
[----:B------:R-:W-:Y:S05]  /*3c10*/  EXIT ;  /* 0x000000000000794d */ /* 0x000fea0003800000 */
.L_x_2727:
[----:B------:R-:W0:Y:S02]  /*3c20*/  LD.E R0, desc[UR20][R4.64+0x4] ;  /* 0x0000041404007980 */ /* 0x000e24000c101900 */
[----:B0-----:R-:W-:-:S05]  /*3c30*/  IMAD.IADD R3, R7, 0x1, R0 ;  /* 0x0000000107037824 */ /* 0x001fca00078e0200 */
[----:B------:R-:W-:Y:S01]  /*3c40*/  ST.E desc[UR20][R4.64+0x4], R3 ;  /* 0x0000040304007985 */ /* 0x000fe2000c101914 */
[----:B------:R-:W-:Y:S05]  /*3c50*/  EXIT ;  /* 0x000000000000794d */ /* 0x000fea0003800000 */
.L_x_2729:
        /* <DEDUP_REMOVED lines=10> */
.L_x_3956:


//--------------------- .text._Z23gemm_half_q_half_kernelILi2ELi24ELb1ELb1ELi64EEvPK6__halfPKjS4_S2_PS0_iiiiPKtS7_iiiiiibS2_i --------------------------
	.section	.text._Z23gemm_half_q_half_kernelILi2ELi24ELb1ELb1ELi64EEvPK6__halfPKjS4_S2_PS0_iiiiPKtS7_iiiiiibS2_i,"ax",@progbits
	.align	128
        .global         _Z23gemm_half_q_half_kernelILi2ELi24ELb1ELb1ELi64EEvPK6__halfPKjS4_S2_PS0_iiiiPKtS7_iiiiiibS2_i
        .type           _Z23gemm_half_q_half_kernelILi2ELi24ELb1ELb1ELi64EEvPK6__halfPKjS4_S2_PS0_iiiiPKtS7_iiiiiibS2_i,@function
        .size           _Z23gemm_half_q_half_kernelILi2ELi24ELb1ELb1ELi64EEvPK6__halfPKjS4_S2_PS0_iiiiPKtS7_iiiiiibS2_i,(.L_x_3957 - _Z23gemm_half_q_half_kernelILi2ELi24ELb1ELb1ELi64EEvPK6__halfPKjS4_S2_PS0_iiiiPKtS7_iiiiiibS2_i)
        .other          _Z23gemm_half_q_half_kernelILi2ELi24ELb1ELb1ELi64EEvPK6__halfPKjS4_S2_PS0_iiiiPKtS7_iiiiiibS2_i,@"STO_CUDA_ENTRY STV_DEFAULT"
_Z23gemm_half_q_half_kernelILi2ELi24ELb1ELb1ELi64EEvPK6__halfPKjS4_S2_PS0_iiiiPKtS7_iiiiiibS2_i:
.text._Z23gemm_half_q_half_kernelILi2ELi24ELb1ELb1ELi64EEvPK6__halfPKjS4_S2_PS0_iiiiPKtS7_iiiiiibS2_i:
        /* <DEDUP_REMOVED lines=17> */
[----:B------:R-:W-:Y:S02]  /*0110*/  MOV R6, UR17 ;  /* 0x0000001100067c02 */ /* 0x000fe40008000f00 */
[----:B---3--:R-:W-:-:S04]  /*0120*/  @P0 LOP3.LUT R6, R25, UR17, RZ, 0xfc, !PT ;  /* 0x0000001119060c12 */ /* 0x008fc8000f8efcff */
[----:B------:R-:W-:-:S04]  /*0130*/  PRMT R6, R6, 0x9910, RZ ;  /* 0x0000991006067816 */ /* 0x000fc800000000ff */
[----:B------:R-:W-:-:S13]  /*0140*/  ISETP.NE.AND P1, PT, R6, RZ, PT ;  /* 0x000000ff0600720c */ /* 0x000fda0003f25270 */
[----:B------:R-:W-:Y:S05]  /*0150*/  @!P1 EXIT ;  /* 0x000000000000994d */ /* 0x000fea0003800000 */
[----:B------:R-:W0:Y:S01]  /*0160*/  S2UR UR11, SR_CTAID.Z ;  /* 0x00000000000b79c3 */ /* 0x000e220000002700 */
[----:B------:R-:W1:Y:S01]  /*0170*/  S2R R4, SR_TID.X ;  /* 0x0000000000047919 */ /* 0x000e620000002100 */
[----:B------:R-:W-:Y:S01]  /*0180*/  HFMA2 R5, -RZ, RZ, 0, 1.1920928955078125e-07 ;  /* 0x00000002ff057431 */ /* 0x000fe200000001ff */
[----:B------:R-:W-:Y:S05]  /*0190*/  BSSY.RECONVERGENT B0, `(.L_x_2730) ;  /* 0x00000be000007945 */ /* 0x000fea0003800200 */
[----:B------:R-:W2:Y:S01]  /*01a0*/  LDC R2, c[0x0][0x3b0] ;  /* 0x0000ec00ff027b82 */ /* 0x000ea20000000800 */
[----:B------:R-:W-:-:S07]  /*01b0*/  SEL R5, R5, 0x1, P0 ;  /* 0x0000000105057807 */ /* 0x000fce0000000000 */
[----:B------:R-:W3:Y:S01]  /*01c0*/  S2UR UR4, SR_CTAID.X ;  /* 0x00000000000479c3 */ /* 0x000ee20000002500 */
[----:B0-----:R-:W-:-:S06]  /*01d0*/  USHF.L.U32 UR9, UR11, 0x6, URZ ;  /* 0x000000060b097899 */ /* 0x001fcc00080006ff */
[----:B------:R-:W-:Y:S02]  /*01e0*/  MOV R3, UR9 ;  /* 0x0000000900037c02 */ /* 0x000fe40008000f00 */
[----:B-1----:R-:W-:Y:S02]  /*01f0*/  IADD3 R20, PT, PT, R4, UR9, RZ ;  /* 0x0000000904147c10 */ /* 0x002fe4000fffe0ff */
        /* <DEDUP_REMOVED lines=35> */
.L_x_2735:
        /* <DEDUP_REMOVED lines=16> */
[C---:B------:R-:W-:Y:S02]  /*0530*/  LEA R10, P3, R18.reuse, UR6, 0x1 ;  /* 0x00000006120a7c11 */ /* 0x040fe4000f8608ff */
        /* <DEDUP_REMOVED lines=15> */
.L_x_2734:
        /* <DEDUP_REMOVED lines=20> */
.L_x_2736:
[----:B------:R-:W-:-:S13]  /*0770*/  ISETP.EQ.AND P1, PT, R15, RZ, PT ;  /* 0x000000ff0f00720c */ /* 0x000fda0003f22270 */
[----:B------:R-:W-:Y:S05]  /*0780*/  @!P0 BRA P1, `(.L_x_2731) ;  /* 0x0000000400788947 */ /* 0x000fea0000800000 */
.L_x_2733:
        /* <DEDUP_REMOVED lines=12> */
.L_x_2732:
        /* <DEDUP_REMOVED lines=16> */
.L_x_2739:
        /* <DEDUP_REMOVED lines=32> */
.L_x_2738:
        /* <DEDUP_REMOVED lines=21> */
.L_x_2740:
[----:B------:R-:W-:-:S13]  /*0ca0*/  ISETP.NE.OR P0, PT, R15, RZ, P0 ;  /* 0x000000ff0f00720c */ /* 0x000fda0000705670 */
[----:B------:R-:W-:Y:S05]  /*0cb0*/  @!P0 BRA `(.L_x_2731) ;  /* 0x00000000002c8947 */ /* 0x000fea0003800000 */
.L_x_2737:
        /* <DEDUP_REMOVED lines=11> */
.L_x_2731:
[----:B0-----:R-:W-:Y:S05]  /*0d70*/  BSYNC.RECONVERGENT B0 ;  /* 0x0000000000007941 */ /* 0x001fea0003800200 */
.L_x_2730:
        /* <DEDUP_REMOVED lines=8> */
[----:B------:R-:W-:Y:S01]  /*0e00*/  IADD3 R16, PT, PT, RZ, -R5, RZ ;  /* 0x80000005ff107210 */ /* 0x000fe20007ffe0ff */
        /* <DEDUP_REMOVED lines=11> */
.L_x_2744:
        /* <DEDUP_REMOVED lines=15> */
.L_x_2743:
[----:B--2---:R-:W-:-:S04]  /*0fb0*/  IADD3 R6, PT, PT, RZ, -R16, RZ ;  /* 0x80000010ff067210 */ /* 0x004fc80007ffe0ff */
[----:B------:R-:W-:-:S13]  /*0fc0*/  ISETP.GT.AND P1, PT, R6, 0x1, PT ;  /* 0x000000010600780c */ /* 0x000fda0003f24270 */
[----:B------:R-:W-:Y:S05]  /*0fd0*/  @!P1 BRA `(.L_x_2745) ;  /* 0x0000000000249947 */ /* 0x000fea0003800000 */
[----:B------:R-:W1:Y:S01]  /*0fe0*/  LDC.64 R8, c[0x0][0x3a0] ;  /* 0x0000e800ff087b82 */ /* 0x000e620000000a00 */
[C---:B------:R-:W-:Y:S02]  /*0ff0*/  IADD3 R11, PT, PT, R5.reuse, UR14, RZ ;  /* 0x0000000e050b7c10 */ /* 0x040fe4000fffe0ff */
[----:B------:R-:W-:Y:S02]  /*1000*/  PLOP3.LUT P0, PT, PT, PT, PT, 0x8, 0x80 ;  /* 0x000000000080781c */ /* 0x000fe40003f0e170 */
[----:B------:R-:W-:Y:S01]  /*1010*/  IADD3 R16, PT, PT, R16, 0x2, RZ ;  /* 0x0000000210107810 */ /* 0x000fe20007ffe0ff */
[----:B-1----:R-:W-:Y:S01]  /*1020*/  IMAD.WIDE R6, R5, 0x2, R8 ;  /* 0x0000000205067825 */ /* 0x002fe200078e0208 */
[----:B------:R-:W-:-:S03]  /*1030*/  IADD3 R5, PT, PT, R11, UR14, RZ ;  /* 0x0000000e0b057c10 */ /* 0x000fc6000fffe0ff */
[----:B------:R-:W-:Y:S01]  /*1040*/  IMAD.WIDE R8, R11, 0x2, R8 ;  /* 0x000000020b087825 */ /* 0x000fe200078e0208 */
[----:B------:R0:W-:Y:S04]  /*1050*/  STG.E.64 desc[UR12][R6.64], RZ ;  /* 0x000000ff06007986 */ /* 0x0001e8000c101b0c */
[----:B------:R0:W-:Y:S02]  /*1060*/  STG.E.64 desc[UR12][R8.64], RZ ;  /* 0x000000ff08007986 */ /* 0x0001e4000c101b0c */
.L_x_2745:
[----:B------:R-:W-:-:S13]  /*1070*/  ISETP.NE.OR P0, PT, R16, RZ, P0 ;  /* 0x000000ff1000720c */ /* 0x000fda0000705670 */
[----:B------:R-:W-:Y:S05]  /*1080*/  @!P0 BRA `(.L_x_2741) ;  /* 0x00000000001c8947 */ /* 0x000fea0003800000 */
.L_x_2742:
[----:B01----:R-:W0:Y:S02]  /*1090*/  LDC.64 R6, c[0x0][0x3a0] ;  /* 0x0000e800ff067b82 */ /* 0x003e240000000a00 */
.L_x_2746:
[C---:B0-----:R-:W-:Y:S01]  /*10a0*/  IMAD.WIDE R8, R5.reuse, 0x2, R6 ;  /* 0x0000000205087825 */ /* 0x041fe200078e0206 */
[----:B------:R-:W-:Y:S02]  /*10b0*/  IADD3 R16, PT, PT, R16, 0x1, RZ ;  /* 0x0000000110107810 */ /* 0x000fe40007ffe0ff */
[----:B------:R-:W-:Y:S02]  /*10c0*/  IADD3 R5, PT, PT, R5, UR14, RZ ;  /* 0x0000000e05057c10 */ /* 0x000fe4000fffe0ff */
[----:B------:R2:W-:Y:S01]  /*10d0*/  STG.E.64 desc[UR12][R8.64], RZ ;  /* 0x000000ff08007986 */ /* 0x0005e2000c101b0c */
[----:B------:R-:W-:-:S13]  /*10e0*/  ISETP.NE.AND P0, PT, R16, RZ, PT ;  /* 0x000000ff1000720c */ /* 0x000fda0003f05270 */
[----:B--2---:R-:W-:Y:S05]  /*10f0*/  @P0 BRA `(.L_x_2746) ;  /* 0xfffffffc00e80947 */ /* 0x004fea000383ffff */
.L_x_2741:
[----:B------:R-:W2:Y:S01]  /*1100*/  LDCU.64 UR6, c[0x0][0x3b8] ;  /* 0x00007700ff0677ac */ /* 0x000ea20008000a00 */
[----:B------:R-:W-:Y:S01]  /*1110*/  BAR.SYNC.DEFER_BLOCKING 0x0 ;  /* 0x0000000000007b1d */ /* 0x000fe20000010000 */
[----:B------:R-:W-:Y:S01]  /*1120*/  ISETP.LE.AND P0, PT, R2, UR9, PT ;  /* 0x0000000902007c0c */ /* 0x000fe2000bf03270 */
[----:B------:R-:W-:-:S04]  /*1130*/  USHF.L.U32 UR4, UR11, 0x7, URZ ;  /* 0x000000070b047899 */ /* 0x000fc800080006ff */
[----:B--2---:R-:W-:-:S06]  /*1140*/  UIMAD.WIDE.U32 UR4, UR4, 0x2, UR6 ;  /* 0x00000002040478a5 */ /* 0x004fcc000f8e0006 */
[----:B-1----:R-:W-:Y:S02]  /*1150*/  MOV R14, UR4 ;  /* 0x00000004000e7c02 */ /* 0x002fe40008000f00 */
[----:B------:R-:W-:Y:S01]  /*1160*/  MOV R15, UR5 ;  /* 0x00000005000f7c02 */ /* 0x000fe20008000f00 */
[----:B------:R-:W-:Y:S06]  /*1170*/  @P0 BRA `(.L_x_2747) ;  /* 0x0000000000e40947 */ /* 0x000fec0003800000 */
[----:B0-----:R-:W-:Y:S01]  /*1180*/  MOV R6, UR4 ;  /* 0x0000000400067c02 */ /* 0x001fe20008000f00 */
[----:B------:R-:W0:Y:S01]  /*1190*/  LDC.64 R8, c[0x0][0x390] ;  /* 0x0000e400ff087b82 */ /* 0x000e220000000a00 */
[----:B------:R-:W-:-:S05]  /*11a0*/  MOV R7, UR5 ;  /* 0x0000000500077c02 */ /* 0x000fca0008000f00 */
[----:B------:R1:W5:Y:S01]  /*11b0*/  LDG.E.U16.CONSTANT R16, desc[UR12][R6.64] ;  /* 0x0000000c06107981 */ /* 0x000362000c1e9500 */
[----:B------:R-:W-:Y:S01]  /*11c0*/  SHF.R.S32.HI R12, RZ, 0x1f, R3 ;  /* 0x0000001fff0c7819 */ /* 0x000fe20000011403 */
[----:B------:R-:W2:Y:S01]  /*11d0*/  LDC.64 R10, c[0x0][0x398] ;  /* 0x0000e600ff0a7b82 */ /* 0x000ea20000000a00 */
[----:B------:R-:W-:Y:S01]  /*11e0*/  SHF.L.U32 R4, R4, 0x4, RZ ;  /* 0x0000000404047819 */ /* 0x000fe200000006ff */
[----:B------:R-:W-:Y:S01]  /*11f0*/  HFMA2 R19, -RZ, RZ, 0, 0 ;  /* 0x00000000ff137431 */ /* 0x000fe200000001ff */
[----:B------:R-:W-:Y:S01]  /*1200*/  LEA.HI R12, R12, R3, RZ, 0x3 ;  /* 0x000000030c0c7211 */ /* 0x000fe200078f18ff */
[----:B------:R-:W-:Y:S01]  /*1210*/  UMOV UR10, UR9 ;  /* 0x00000009000a7c82 */ /* 0x000fe20008000000 */
[----:B------:R-:W-:Y:S02]  /*1220*/  LOP3.LUT R17, R4, 0x10, RZ, 0xc0, !PT ;  /* 0x0000001004117812 */ /* 0x000fe400078ec0ff */
[----:B------:R-:W-:-:S07]  /*1230*/  SHF.R.S32.HI R18, RZ, 0x3, R12 ;  /* 0x00000003ff127819 */ /* 0x000fce000001140c */
.L_x_2748:
[----:B-1---5:R-:W-:-:S05]  /*1240*/  IADD3 R7, PT, PT, R16, R19, RZ ;  /* 0x0000001310077210 */ /* 0x022fca0007ffe0ff */
        /* <DEDUP_REMOVED lines=34> */
[----:B----4-:R-:W-:Y:S02]  /*1470*/  R2UR UR4, R13 ;  /* 0x000000000d0472ca */ /* 0x010fe400000e0000 */
[----:B------:R-:W-:Y:S01]  /*1480*/  LEA R4, R19, R1, 0x3 ;  /* 0x0000000113047211 */ /* 0x000fe200078e18ff */
[----:B--2---:R-:W-:Y:S01]  /*1490*/  HMUL2 R20, R7, R6.H0_H0 ;  /* 0x2000000607147232 */ /* 0x004fe20000000000 */
[----:B-1----:R-:W-:-:S05]  /*14a0*/  PRMT R5, R12, 0x5410, R5 ;  /* 0x000054100c057816 */ /* 0x002fca0000000005 */
[----:B------:R-:W-:-:S05]  /*14b0*/  HMUL2 R21, R5, R6.H0_H0 ;  /* 0x2000000605157232 */ /* 0x000fca0000000000 */
[----:B------:R3:W-:Y:S01]  /*14c0*/  STL.64 [R4], R20 ;  /* 0x0000001404007387 */ /* 0x0007e20000100a00 */
[----:B------:R-:W-:-:S04]  /*14d0*/  UIADD3 UR10, UPT, UPT, UR4, UR10, URZ ;  /* 0x0000000a040a7290 */ /* 0x000fc8000fffe0ff */
[----:B------:R-:W-:Y:S01]  /*14e0*/  UISETP.GE.AND UP0, UPT, UR10, UR8, UPT ;  /* 0x000000080a00728c */ /* 0x000fe2000bf06270 */
[----:B------:R-:W-:-:S08]  /*14f0*/  IADD3 R19, PT, PT, R19, 0x1, RZ ;  /* 0x0000000113137810 */ /* 0x000fd00007ffe0ff */
[----:B---3--:R-:W-:Y:S05]  /*1500*/  BRA.U !UP0, `(.L_x_2748) ;  /* 0xfffffffd084c7547 */ /* 0x008fea000b83ffff */
.L_x_2747:
[----:B------:R1:W5:Y:S01]  /*1510*/  LDG.E.U16.CONSTANT R14, desc[UR12][R14.64+0x2] ;  /* 0x0000020c0e0e7981 */ /* 0x000362000c1e9500 */
[----:B------:R-:W2:Y:S03]  /*1520*/  LDCU UR15, c[0x0][0x3c8] ;  /* 0x00007900ff0f77ac */ /* 0x000ea60008000800 */
[----:B------:R1:W5:Y:S01]  /*1530*/  LDL.64 R10, [R1] ;  /* 0x00000000010a7983 */ /* 0x0003620000100a00 */
[----:B------:R-:W3:Y:S01]  /*1540*/  LDCU UR18, c[0x0][0x3cc] ;  /* 0x00007980ff1277ac */ /* 0x000ee20008000800 */
[----:B------:R-:W-:Y:S01]  /*1550*/  HFMA2 R4, -RZ, RZ, 0, 0 ;  /* 0x00000000ff047431 */ /* 0x000fe200000001ff */
[----:B0-----:R-:W-:Y:S02]  /*1560*/  MOV R7, RZ ;  /* 0x000000ff00077202 */ /* 0x001fe40000000f00 */
[----:B------:R-:W-:Y:S01]  /*1570*/  CS2R R8, SRZ ;  /* 0x0000000000087805 */ /* 0x000fe2000001ff00 */
[----:B------:R-:W0:Y:S01]  /*1580*/  LDCU UR16, c[0x0][0x3d0] ;  /* 0x00007a00ff1077ac */ /* 0x000e220008000800 */
[----:B------:R-:W4:Y:S01]  /*1590*/  LDCU UR19, c[0x0][0x3d4] ;  /* 0x00007a80ff1377ac */ /* 0x000f220008000800 */
[----:B------:R-:W1:Y:S01]  /*15a0*/  LDCU UR20, c[0x0][0x3d8] ;  /* 0x00007b00ff1477ac */ /* 0x000e620008000800 */
[----:B--2---:R-:W-:-:S02]  /*15b0*/  UISETP.LT.AND UP0, UPT, UR9, UR15, UPT ;  /* 0x0000000f0900728c */ /* 0x004fc4000bf01270 */
[----:B------:R-:W-:Y:S02]  /*15c0*/  UISETP.GT.AND UP4, UPT, UR9, UR15, UPT ;  /* 0x0000000f0900728c */ /* 0x000fe4000bf84270 */
[----:B------:R-:W-:Y:S02]  /*15d0*/  USEL UR4, UR9, UR15, UP0 ;  /* 0x0000000f09047287 */ /* 0x000fe40008000000 */
[----:B---3--:R-:W-:Y:S02]  /*15e0*/  UISETP.GT.AND UP0, UPT, UR9, UR18, UPT ;  /* 0x000000120900728c */ /* 0x008fe4000bf04270 */
[----:B------:R-:W-:Y:S02]  /*15f0*/  USHF.R.S32.HI UR5, URZ, 0x1f, UR4 ;  /* 0x0000001fff057899 */ /* 0x000fe40008011404 */
[----:B0-----:R-:W-:Y:S02]  /*1600*/  UISETP.GT.AND UP1, UPT, UR9, UR16, UPT ;  /* 0x000000100900728c */ /* 0x001fe4000bf24270 */
[----:B------:R-:W-:-:S02]  /*1610*/  ULEA.HI UR5, UR5, UR4, URZ, 0x5 ;  /* 0x0000000405057291 */ /* 0x000fc4000f8f28ff */
[----:B----4-:R-:W-:Y:S02]  /*1620*/  UISETP.GT.AND UP2, UPT, UR9, UR19, UPT ;  /* 0x000000130900728c */ /* 0x010fe4000bf44270 */
[----:B-1----:R-:W-:Y:S02]  /*1630*/  UISETP.GT.AND UP3, UPT, UR9, UR20, UPT ;  /* 0x000000140900728c */ /* 0x002fe4000bf64270 */
        /* <DEDUP_REMOVED lines=11> */
.L_x_2749:
        /* <DEDUP_REMOVED lines=8> */
.L_x_2750:
        /* <DEDUP_REMOVED lines=8> */
.L_x_2751:
        /* <DEDUP_REMOVED lines=8> */
.L_x_2752:
        /* <DEDUP_REMOVED lines=8> */
.L_x_2753:
[----:B------:R-:W-:Y:S01]  /*18f0*/  ULEA UR4, UR10, UR4, 0x3 ;  /* 0x000000040a047291 */ /* 0x000fe2000f8e18ff */
[----:B------:R-:W0:Y:S01]  /*1900*/  S2UR UR5, SR_CgaCtaId ;  /* 0x00000000000579c3 */ /* 0x000e220000008800 */
[----:B------:R-:W1:Y:S01]  /*1910*/  LDCU.64 UR18, c[0x0][0x388] ;  /* 0x00007100ff1277ac */ /* 0x000e620008000a00 */
[----:B------:R-:W-:Y:S01]  /*1920*/  SHF.R.S32.HI R5, RZ, 0x1f, R3 ;  /* 0x0000001fff057819 */ /* 0x000fe20000011403 */
[----:B------:R-:W-:Y:S01]  /*1930*/  HFMA2 R24, -RZ, RZ, 0, 0 ;  /* 0x00000000ff187431 */ /* 0x000fe200000001ff */
[----:B------:R-:W-:Y:S02]  /*1940*/  VIMNMX R2, PT, PT, R2, UR16, PT ;  /* 0x0000001002027c48 */ /* 0x000fe4000bfe0100 */
[----:B------:R-:W-:Y:S01]  /*1950*/  IADD3 R4, PT, PT, R7, UR4, R4 ;  /* 0x0000000407047c10 */ /* 0x000fe2000fffe004 */
[----:B------:R-:W-:Y:S01]  /*1960*/  UMOV UR4, 0x400 ;  /* 0x0000040000047882 */ /* 0x000fe20000000000 */
[----:B-----5:R-:W-:Y:S02]  /*1970*/  PRMT R6, R10, 0x7610, R10 ;  /* 0x000076100a067816 */ /* 0x020fe4000000000a */
[----:B------:R-:W-:-:S02]  /*1980*/  IADD3 R4, PT, PT, R9, R4, R8 ;  /* 0x0000000409047210 */ /* 0x000fc40007ffe008 */
[----:B------:R-:W-:Y:S02]  /*1990*/  PRMT R23, RZ, 0x5410, RZ ;  /* 0x00005410ff177816 */ /* 0x000fe400000000ff */
[----:B------:R-:W-:Y:S01]  /*19a0*/  PRMT R22, RZ, 0x5410, RZ ;  /* 0x00005410ff167816 */ /* 0x000fe200000000ff */
[----:B------:R-:W-:Y:S01]  /*19b0*/  IMAD R4, R4, UR14, RZ ;  /* 0x0000000e04047c24 */ /* 0x000fe2000f8e02ff */
[----:B------:R-:W-:Y:S02]  /*19c0*/  PRMT R21, RZ, 0x5410, RZ ;  /* 0x00005410ff157816 */ /* 0x000fe400000000ff */
[----:B------:R-:W-:Y:S02]  /*19d0*/  PRMT R20, RZ, 0x5410, RZ ;  /* 0x00005410ff147816 */ /* 0x000fe400000000ff */
[----:B------:R-:W-:Y:S02]  /*19e0*/  IADD3 R3, P0, PT, R3, R4, RZ ;  /* 0x0000000403037210 */ /* 0x000fe40007f1e0ff */
[----:B------:R-:W-:-:S02]  /*19f0*/  IADD3 R7, PT, PT, R14, UR9, RZ ;  /* 0x000000090e077c10 */ /* 0x000fc4000fffe0ff */
[----:B------:R-:W-:Y:S01]  /*1a00*/  LEA.HI.X.SX32 R4, R4, R5, 0x1, P0 ;  /* 0x0000000504047211 */ /* 0x000fe200000f0eff */
[----:B0-----:R-:W-:Y:S01]  /*1a10*/  ULEA UR10, UR5, UR4, 0x18 ;  /* 0x00000004050a7291 */ /* 0x001fe2000f8ec0ff */
[----:B------:R-:W-:Y:S02]  /*1a20*/  ISETP.GT.AND P0, PT, R2, UR9, PT ;  /* 0x0000000902007c0c */ /* 0x000fe4000bf04270 */
[C---:B------:R-:W-:Y:S02]  /*1a30*/  SHF.L.U32 R5, R3.reuse, 0x2, RZ ;  /* 0x0000000203057819 */ /* 0x040fe400000006ff */
[----:B------:R-:W-:Y:S02]  /*1a40*/  SHF.L.U64.HI R4, R3, 0x2, R4 ;  /* 0x0000000203047819 */ /* 0x000fe40000010204 */
[----:B-1----:R-:W-:Y:S02]  /*1a50*/  IADD3 R8, P1, PT, R5, UR18, RZ ;  /* 0x0000001205087c10 */ /* 0x002fe4000ff3e0ff */
[----:B------:R-:W-:-:S02]  /*1a60*/  PRMT R5, R11, 0x7610, R11 ;  /* 0x000076100b057816 */ /* 0x000fc4000000000b */
[----:B------:R-:W-:Y:S02]  /*1a70*/  IADD3.X R3, PT, PT, R4, UR19, RZ, P1, !PT ;  /* 0x0000001304037c10 */ /* 0x000fe40008ffe4ff */
[----:B------:R-:W-:Y:S01]  /*1a80*/  MOV R2, R8 ;  /* 0x0000000800027202 */ /* 0x000fe20000000f00 */
[----:B------:R-:W-:Y:S06]  /*1a90*/  @!P0 BRA `(.L_x_2754) ;  /* 0x0000001c00208947 */ /* 0x000fec0003800000 */
[----:B------:R-:W-:Y:S01]  /*1aa0*/  UIMAD.WIDE.U32 UR4, UR11, 0x100, UR6 ;  /* 0x000001000b0478a5 */ /* 0x000fe2000f8e0006 */
[----:B------:R-:W-:Y:S01]  /*1ab0*/  PRMT R2, R25, 0x9910, RZ ;  /* 0x0000991019027816 */ /* 0x000fe200000000ff */
[----:B------:R-:W-:Y:S01]  /*1ac0*/  UISETP.LT.AND UP1, UPT, UR8, UR16, UPT ;  /* 0x000000100800728c */ /* 0x000fe2000bf21270 */
[----:B------:R-:W-:Y:S01]  /*1ad0*/  MOV R4, R8 ;  /* 0x0000000800047202 */ /* 0x000fe20000000f00 */
[----:B------:R-:W-:Y:S01]  /*1ae0*/  UIADD3 UR6, UP0, UPT, UR4, 0x2, URZ ;  /* 0x0000000204067890 */ /* 0x000fe2000ff1e0ff */
[----:B------:R-:W-:Y:S01]  /*1af0*/  ISETP.NE.AND P0, PT, R2, RZ, PT ;  /* 0x000000ff0200720c */ /* 0x000fe20003f05270 */
[----:B------:R-:W0:Y:S01]  /*1b00*/  LDCU UR14, c[0x0][0x3ac] ;  /* 0x00007580ff0e77ac */ /* 0x000e220008000800 */
[----:B------:R-:W-:Y:S02]  /*1b10*/  MOV R24, RZ ;  /* 0x000000ff00187202 */ /* 0x000fe40000000f00 */
[----:B------:R-:W-:Y:S01]  /*1b20*/  ISETP.EQ.OR P0, PT, R0, 0x1, !P0 ;  /* 0x000000010000780c */ /* 0x000fe20004702670 */
[----:B------:R-:W-:Y:S01]  /*1b30*/  UIADD3.X UR5, UPT, UPT, URZ, UR5, URZ, UP0, !UPT ;  /* 0x00000005ff057290 */ /* 0x000fe200087fe4ff */
[----:B------:R-:W-:Y:S01]  /*1b40*/  PRMT R23, RZ, 0x7610, R23 ;  /* 0x00007610ff177816 */ /* 0x000fe20000000017 */
[----:B------:R-:W-:Y:S01]  /*1b50*/  USEL UR4, UR8, UR16, UP1 ;  /* 0x0000001008047287 */ /* 0x000fe20008800000 */
[----:B------:R-:W-:-:S03]  /*1b60*/  MOV R0, UR6 ;  /* 0x0000000600007c02 */ /* 0x000fc60008000f00 */
[----:B------:R-:W-:-:S08]  /*1b70*/  MOV R29, UR5 ;  /* 0x00000005001d7c02 */ /* 0x000fd00008000f00 */
.L_x_2757:
[----:B------:R-:W-:Y:S02]  /*1b80*/  ISETP.NE.AND P1, PT, R7, UR9, PT ;  /* 0x0000000907007c0c */ /* 0x000fe4000bf25270 */
[----:B------:R-:W-:Y:S02]  /*1b90*/  MOV R26, R4 ;  /* 0x00000004001a7202 */ /* 0x000fe40000000f00 */
[----:B------:R-:W-:Y:S02]  /*1ba0*/  MOV R27, R3 ;  /* 0x00000003001b7202 */ /* 0x000fe40000000f00 */
[----:B0-----:R-:W-:Y:S02]  /*1bb0*/  MOV R31, UR14 ;  /* 0x0000000e001f7c02 */ /* 0x001fe40008000f00 */
[----:B------:R-:W-:Y:S01]  /*1bc0*/  MOV R41, UR14 ;  /* 0x0000000e00297c02 */ /* 0x000fe20008000f00 */
[----:B------:R-:W2:Y:S04]  /*1bd0*/  LDG.E.128.CONSTANT R36, desc[UR12][R26.64] ;  /* 0x0000000c1a247981 */ /* 0x000ea8000c1e9d00 */
[----:B------:R-:W-:Y:S01]  /*1be0*/  @!P1 LEA R2, R24, R1, 0x3 ;  /* 0x0000000118029211 */ /* 0x000fe200078e18ff */
[----:B------:R-:W-:-:S04]  /*1bf0*/  IMAD.WIDE R30, R31, 0x4, R26 ;  /* 0x000000041f1e7825 */ /* 0x000fc800078e021a */
[----:B------:R0:W3:Y:S01]  /*1c00*/  @!P1 LDL.64 R44, [R2+0x8] ;  /* 0x00000800022c9983 */ /* 0x0000e20000100a00 */
[----:B------:R-:W-:Y:S01]  /*1c10*/  MOV R43, UR14 ;  /* 0x0000000e002b7c02 */ /* 0x000fe20008000f00 */
[----:B------:R-:W-:Y:S02]  /*1c20*/  IMAD.WIDE R40, R41, 0x4, R30 ;  /* 0x0000000429287825 */ /* 0x000fe400078e021e */
[----:B------:R-:W4:Y:S01]  /*1c30*/  LDG.E.128.CONSTANT R32, desc[UR12][R30.64] ;  /* 0x0000000c1e207981 */ /* 0x000f22000c1e9d00 */
[----:B------:R-:W-:Y:S01]  /*1c40*/  MOV R3, UR14 ;  /* 0x0000000e00037c02 */ /* 0x000fe20008000f00 */
[----:B------:R-:W-:Y:S02]  /*1c50*/  IMAD.WIDE R42, R43, 0x4, R40 ;  /* 0x000000042b2a7825 */ /* 0x000fe400078e0228 */
[----:B------:R1:W4:Y:S04]  /*1c60*/  LDG.E.128.CONSTANT R12, desc[UR12][R40.64] ;  /* 0x0000000c280c7981 */ /* 0x000328000c1e9d00 */
[----:B------:R1:W4:Y:S01]  /*1c70*/  LDG.E.128.CONSTANT R16, desc[UR12][R42.64] ;  /* 0x0000000c2a107981 */ /* 0x000322000c1e9d00 */
[----:B0-----:R-:W-:-:S05]  /*1c80*/  IMAD.WIDE R2, R3, 0x4, R42 ;  /* 0x0000000403027825 */ /* 0x001fca00078e022a */
[----:B------:R-:W4:Y:S01]  /*1c90*/  LDG.E.128.CONSTANT R8, desc[UR12][R2.64] ;  /* 0x0000000c02087981 */ /* 0x000f22000c1e9d00 */
[----:B------:R-:W-:-:S05]  /*1ca0*/  @!P1 MOV R28, R0 ;  /* 0x00000000001c9202 */ /* 0x000fca0000000f00 */
[----:B------:R0:W5:Y:S01]  /*1cb0*/  @!P1 LDG.E.U16.CONSTANT R4, desc[UR12][R28.64] ;  /* 0x0000000c1c049981 */ /* 0x000162000c1e9500 */
[----:B------:R-:W-:Y:S01]  /*1cc0*/  HFMA2 R49, -RZ, RZ, 0, 0.03125 ;  /* 0x00002800ff317431 */ /* 0x000fe200000001ff */
[----:B------:R-:W-:Y:S01]  /*1cd0*/  UISETP.NE.AND UP0, UPT, UR17, URZ, UPT ;  /* 0x000000ff1100728c */ /* 0x000fe2000bf05270 */
[----:B--2---:R-:W-:Y:S02]  /*1ce0*/  LOP3.LUT R78, R36, 0x1f001f, RZ, 0xc0, !PT ;  /* 0x001f001f244e7812 */ /* 0x004fe400078ec0ff */
[----:B------:R-:W-:Y:S02]  /*1cf0*/  SHF.R.U32.HI R52, RZ, 0xa, R36 ;  /* 0x0000000aff347819 */ /* 0x000fe40000011624 */
[----:B---3--:R-:W-:Y:S02]  /*1d00*/  @!P1 PRMT R6, R44, 0x7610, R6 ;  /* 0x000076102c069816 */ /* 0x008fe40000000006 */
[----:B------:R-:W-:Y:S02]  /*1d10*/  @!P1 PRMT R5, R45, 0x7610, R5 ;  /* 0x000076102d059816 */ /* 0x000fe40000000005 */
[----:B------:R-:W-:-:S02]  /*1d20*/  @!P1 PRMT R6, R6, 0x7610, R44 ;  /* 0x0000761006069816 */ /* 0x000fc4000000002c */
[----:B------:R-:W-:Y:S02]  /*1d30*/  @!P1 PRMT R5, R5, 0x7610, R45 ;  /* 0x0000761005059816 */ /* 0x000fe4000000002d */
[----:B------:R-:W-:Y:S02]  /*1d40*/  SHF.R.U32.HI R44, RZ, 0xf, R38 ;  /* 0x0000000fff2c7819 */ /* 0x000fe40000011626 */
[----:B-1----:R-:W-:Y:S02]  /*1d50*/  LOP3.LUT R40, R36, 0x3e003e0, RZ, 0xc0, !PT ;  /* 0x03e003e024287812 */ /* 0x002fe400078ec0ff */
[----:B------:R-:W-:Y:S02]  /*1d60*/  SHF.R.U32.HI R42, RZ, 0xf, R36 ;  /* 0x0000000fff2a7819 */ /* 0x000fe40000011624 */
        /* <DEDUP_REMOVED lines=11> */
[C---:B----4-:R-:W-:Y:S02]  /*1e20*/  LOP3.LUT R53, R32.reuse, 0x1f001f, RZ, 0xc0, !PT ;  /* 0x001f001f20357812 */ /* 0x050fe400078ec0ff */
[----:B------:R-:W-:Y:S02]  /*1e30*/  SHF.R.U32.HI R54, RZ, 0xa, R32 ;  /* 0x0000000aff367819 */ /* 0x000fe40000011620 */
[----:B0-----:R-:W-:-:S02]  /*1e40*/  LOP3.LUT R28, R32, 0x3e003e0, RZ, 0xc0, !PT ;  /* 0x03e003e0201c7812 */ /* 0x001fc400078ec0ff */
        /* <DEDUP_REMOVED lines=12> */
[----:B------:R-:W-:Y:S02]  /*1f10*/  LOP3.LUT R44, R44, 0x10001, RZ, 0xc0, !PT ;  /* 0x000100012c2c7812 */ /* 0x000fe400078ec0ff */
[----:B------:R-:W-:Y:S02]  /*1f20*/  SHF.R.U32.HI R35, RZ, 0xe, R35 ;  /* 0x0000000eff237819 */ /* 0x000fe40000011623 */
[----:B------:R-:W-:Y:S02]  /*1f30*/  LOP3.LUT R34, R45, 0x10001, RZ, 0xc0, !PT ;  /* 0x000100012d227812 */ /* 0x000fe400078ec0ff */
[----:B------:R-:W-:Y:S02]  /*1f40*/  LOP3.LUT R42, R42, 0x10001, RZ, 0xc0, !PT ;  /* 0x000100012a2a7812 */ /* 0x000fe400078ec0ff */
[----:B------:R-:W-:Y:S02]  /*1f50*/  LOP3.LUT R45, R44, 0x20002, R33, 0xf8, !PT ;  /* 0x000200022c2d7812 */ /* 0x000fe400078ef821 */
[----:B------:R-:W-:-:S02]  /*1f60*/  LOP3.LUT R43, R43, 0x10001, RZ, 0xc0, !PT ;  /* 0x000100012b2b7812 */ /* 0x000fc400078ec0ff */
        /* <DEDUP_REMOVED lines=9> */
[----:B------:R-:W-:Y:S02]  /*2000*/  LOP3.LUT R39, R42, 0x20002, R39, 0xf8, !PT ;  /* 0x000200022a277812 */ /* 0x000fe400078ef827 */
[----:B------:R-:W-:Y:S02]  /*2010*/  LOP3.LUT R43, R43, 0x20002, R38, 0xf8, !PT ;  /* 0x000200022b2b7812 */ /* 0x000fe400078ef826 */
        /* <DEDUP_REMOVED lines=23> */
[----:B------:R-:W-:Y:S02]  /*2190*/  LOP3.LUT R13, R39, 0x40004, R12, 0xf8, !PT ;  /* 0x00040004270d7812 */ /* 0x000fe400078ef80c */
[----:B------:R-:W-:-:S02]  /*21a0*/  LOP3.LUT R61, R16, 0x1f001f, RZ, 0xc0, !PT ;  /* 0x001f001f103d7812 */ /* 0x000fc400078ec0ff */
[----:B------:R-:W-:Y:S02]  /*21b0*/  SHF.R.U32.HI R62, RZ, 0xa, R16 ;  /* 0x0000000aff3e7819 */ /* 0x000fe40000011610 */
[----:B------:R-:W-:Y:S02]  /*21c0*/  LOP3.LUT R39, R16, 0x3e003e0, RZ, 0xc0, !PT ;  /* 0x03e003e010277812 */ /* 0x000fe400078ec0ff */
[----:B------:R-:W-:Y:S02]  /*21d0*/  LOP3.LUT R45, R45, 0x80008, R18, 0xf8, !PT ;  /* 0x000800082d2d7812 */ /* 0x000fe400078ef812 */
[----:B------:R-:W-:Y:S02]  /*21e0*/  LOP3.LUT R46, R44, 0x80008, R19, 0xf8, !PT ;  /* 0x000800082c2e7812 */ /* 0x000fe400078ef813 */
[----:B------:R-:W-:Y:S02]  /*21f0*/  SHF.R.U32.HI R16, RZ, 0xc, R16 ;  /* 0x0000000cff107819 */ /* 0x000fe40000011610 */
[----:B------:R-:W-:-:S02]  /*2200*/  LOP3.LUT R14, R9, 0x1f001f, RZ, 0xc0, !PT ;  /* 0x001f001f090e7812 */ /* 0x000fc400078ec0ff */
[----:B------:R-:W-:Y:S02]  /*2210*/  SHF.R.U32.HI R15, RZ, 0xa, R9 ;  /* 0x0000000aff0f7819 */ /* 0x000fe40000011609 */
[----:B------:R-:W-:Y:S02]  /*2220*/  LOP3.LUT R86, R9, 0x3e003e0, RZ, 0xc0, !PT ;  /* 0x03e003e009567812 */ /* 0x000fe400078ec0ff */
        /* <DEDUP_REMOVED lines=8> */
[----:B------:R-:W-:Y:S02]  /*22b0*/  LOP3.LUT R17, R10, 0x1f001f, RZ, 0xc0, !PT ;  /* 0x001f001f0a117812 */ /* 0x000fe400078ec0ff */
[----:B------:R-:W-:-:S02]  /*22c0*/  SHF.R.U32.HI R16, RZ, 0xa, R10 ;  /* 0x0000000aff107819 */ /* 0x000fc4000001160a */
[----:B------:R-:W-:Y:S02]  /*22d0*/  LOP3.LUT R87, R10, 0x3e003e0, RZ, 0xc0, !PT ;  /* 0x03e003e00a577812 */ /* 0x000fe400078ec0ff */
[----:B------:R-:W-:Y:S02]  /*22e0*/  LOP3.LUT R9, R42, 0x100010, R9, 0xf8, !PT ;  /* 0x001000102a097812 */ /* 0x000fe400078ef809 */
[----:B------:R-:W-:Y:S01]  /*22f0*/  LOP3.LUT R11, R46, 0x100010, R11, 0xf8, !PT ;  /* 0x001000102e0b7812 */ /* 0x000fe200078ef80b */
[----:B------:R-:W-:Y:S01]  /*2300*/  HFMA2 R46, R36, R49.H0_H0, -48, -48 ;  /* 0xd200d200242e7431 */ /* 0x000fe20000040031 */
[C---:B------:R-:W-:Y:S02]  /*2310*/  LOP3.LUT R12, R8.reuse, 0x1f001f, RZ, 0xc0, !PT ;  /* 0x001f001f080c7812 */ /* 0x040fe400078ec0ff */
[----:B------:R-:W-:Y:S02]  /*2320*/  SHF.R.U32.HI R13, RZ, 0xa, R8 ;  /* 0x0000000aff0d7819 */ /* 0x000fe40000011608 */
[----:B------:R-:W-:-:S02]  /*2330*/  LOP3.LUT R85, R8, 0x3e003e0, RZ, 0xc0, !PT ;  /* 0x03e003e008557812 */ /* 0x000fc400078ec0ff */
[----:B------:R-:W-:Y:S02]  /*2340*/  SHF.R.U32.HI R10, RZ, 0xb, R10 ;  /* 0x0000000bff0a7819 */ /* 0x000fe4000001160a */
[----:B------:R-:W-:Y:S02]  /*2350*/  LOP3.LUT R42, R41, 0x64006400, RZ, 0xfc, !PT ;  /* 0x64006400292a7812 */ /* 0x000fe400078efcff */
[----:B------:R-:W-:Y:S02]  /*2360*/  LOP3.LUT R44, R37, 0x64006400, RZ, 0xfc, !PT ;  /* 0x64006400252c7812 */ /* 0x000fe400078efcff */
[----:B------:R-:W-:Y:S02]  /*2370*/  SHF.R.U32.HI R8, RZ, 0xb, R8 ;  /* 0x0000000bff087819 */ /* 0x000fe40000011608 */
[----:B------:R-:W-:Y:S02]  /*2380*/  LOP3.LUT R28, R28, 0x64006400, RZ, 0xfc, !PT ;  /* 0x640064001c1c7812 */ /* 0x000fe400078efcff */
[----:B------:R-:W-:-:S02]  /*2390*/  LOP3.LUT R36, R31, 0x64006400, RZ, 0xfc, !PT ;  /* 0x640064001f247812 */ /* 0x000fc400078efcff */
[----:B------:R-:W-:Y:S02]  /*23a0*/  LOP3.LUT R30, R30, 0x64006400, RZ, 0xfc, !PT ;  /* 0x640064001e1e7812 */ /* 0x000fe400078efcff */
[----:B------:R-:W-:Y:S02]  /*23b0*/  LOP3.LUT R40, R40, 0x64006400, RZ, 0xfc, !PT ;  /* 0x6400640028287812 */ /* 0x000fe400078efcff */
[----:B------:R-:W-:Y:S02]  /*23c0*/  LOP3.LUT R88, R32, 0x64006400, RZ, 0xfc, !PT ;  /* 0x6400640020587812 */ /* 0x000fe400078efcff */
[----:B------:R-:W-:Y:S01]  /*23d0*/  LOP3.LUT R90, R35, 0x64006400, RZ, 0xfc, !PT ;  /* 0x64006400235a7812 */ /* 0x000fe200078efcff */
[-C--:B------:R-:W-:Y:S01]  /*23e0*/  HFMA2 R47, R42, R49.reuse.H0_H0, -48, -48 ;  /* 0xd200d2002a2f7431 */ /* 0x080fe20000040031 */
[----:B------:R-:W-:Y:S01]  /*23f0*/  LOP3.LUT R10, R45, 0x100010, R10, 0xf8, !PT ;  /* 0x001000102d0a7812 */ /* 0x000fe200078ef80a */
        /* <DEDUP_REMOVED lines=186> */
[----:B------:R-:W-:Y:S02]  /*2fa0*/  HFMA2 R9, R78, R15, R9 ;  /* 0x0000000f4e097231 */ /* 0x000fe40000000009 */
[-C--:B------:R-:W-:Y:S02]  /*2fb0*/  HFMA2 R8, R35, R14.reuse, R8 ;  /* 0x0000000e23087231 */ /* 0x080fe40000000008 */
[----:B------:R-:W-:-:S02]  /*2fc0*/  HFMA2 R94, R33, R14, R94 ;  /* 0x0000000e215e7231 */ /* 0x000fc4000000005e */
[-C--:B------:R-:W-:Y:S02]  /*2fd0*/  HFMA2 R8, R77, R15.reuse, R8 ;  /* 0x0000000f4d087231 */ /* 0x080fe40000000008 */
        /* <DEDUP_REMOVED lines=26> */
.L_x_2755:
[----:B------:R-:W-:Y:S02]  /*3180*/  @!P1 MOV R24, R82 ;  /* 0x0000005200189202 */ /* 0x000fe40000000f00 */
[----:B-----5:R-:W-:Y:S01]  /*3190*/  @!P1 IADD3 R7, PT, PT, R4, UR9, RZ ;  /* 0x0000000904079c10 */ /* 0x020fe2000fffe0ff */
        /* <DEDUP_REMOVED lines=17> */
[----:B------:R-:W0:Y:S01]  /*32b0*/  LDS.128 R16, [UR10+0xa0] ;  /* 0x0000a00aff107984 */ /* 0x000e220008000c00 */
        /* <DEDUP_REMOVED lines=8> */
[----:B------:R-:W-:-:S04]  /*3340*/  HFMA2 R12, R67, R14, R8 ;  /* 0x0000000e430c7231 */ /* 0x000fc80000000008 */
[----:B------:R-:W-:Y:S02]  /*3350*/  HFMA2 R12, R38, R15, R12 ;  /* 0x0000000f260c7231 */ /* 0x000fe4000000000c */
[-C--:B------:R-:W-:Y:S02]  /*3360*/  HFMA2 R4, R64, R13.reuse, R4 ;  /* 0x0000000d40047231 */ /* 0x080fe40000000004 */
[----:B------:R-:W-:Y:S02]  /*3370*/  HFMA2 R9, R62, R13, R9 ;  /* 0x0000000d3e097231 */ /* 0x000fe40000000009 */
[-C--:B------:R-:W-:Y:S02]  /*3380*/  HFMA2 R4, R68, R14.reuse, R4 ;  /* 0x0000000e44047231 */ /* 0x080fe40000000004 */
[-C--:B------:R-:W-:Y:S02]  /*3390*/  HFMA2 R13, R66, R14.reuse, R9 ;  /* 0x0000000e420d7231 */ /* 0x080fe40000000009 */
[----:B------:R-:W-:-:S02]  /*33a0*/  HFMA2 R14, R65, R14, R10 ;  /* 0x0000000e410e7231 */ /* 0x000fc4000000000a */
[----:B------:R-:W1:Y:S02]  /*33b0*/  LDS.128 R8, [UR10+0xb0] ;  /* 0x0000b00aff087984 */ /* 0x000e640008000c00 */
[-C--:B------:R-:W-:Y:S02]  /*33c0*/  HFMA2 R14, R36, R15.reuse, R14 ;  /* 0x0000000f240e7231 */ /* 0x080fe4000000000e */
[-C--:B------:R-:W-:Y:S02]  /*33d0*/  HFMA2 R4, R40, R15.reuse, R4 ;  /* 0x0000000f28047231 */ /* 0x080fe40000000004 */
[----:B------:R-:W-:Y:S02]  /*33e0*/  HFMA2 R13, R37, R15, R13 ;  /* 0x0000000f250d7231 */ /* 0x000fe4000000000d */
[-C--:B0-----:R-:W-:Y:S02]  /*33f0*/  HFMA2 R12, R70, R16.reuse, R12 ;  /* 0x00000010460c7231 */ /* 0x081fe4000000000c */
        /* <DEDUP_REMOVED lines=8> */
[----:B------:R-:W-:Y:S02]  /*3480*/  HFMA2 R12, R78, R19, R12 ;  /* 0x000000134e0c7231 */ /* 0x000fe4000000000c */
[----:B------:R-:W-:Y:S02]  /*3490*/  HFMA2 R13, R75, R17, R13 ;  /* 0x000000114b0d7231 */ /* 0x000fe4000000000d */
        /* <DEDUP_REMOVED lines=29> */
.L_x_2756:
[----:B------:R-:W-:Y:S01]  /*3670*/  UIADD3 UR9, UPT, UPT, UR9, 0x20, URZ ;  /* 0x0000002009097890 */ /* 0x000fe2000fffe0ff */
[----:B------:R-:W-:Y:S01]  /*3680*/  MOV R9, UR14 ;  /* 0x0000000e00097c02 */ /* 0x000fe20008000f00 */
[----:B------:R-:W-:Y:S01]  /*3690*/  UIADD3 UR10, UPT, UPT, UR10, 0x40, URZ ;  /* 0x000000400a0a7890 */ /* 0x000fe2000fffe0ff */
[----:B------:R-:W-:Y:S01]  /*36a0*/  IADD3 R0, P1, PT, R0, 0x80, RZ ;  /* 0x0000008000007810 */ /* 0x000fe20007f3e0ff */
[----:B------:R-:W-:Y:S02]  /*36b0*/  UISETP.GE.AND UP0, UPT, UR9, UR4, UPT ;  /* 0x000000040900728c */ /* 0x000fe4000bf06270 */
[----:B------:R-:W-:Y:S01]  /*36c0*/  IMAD.WIDE R2, R9, 0x4, R2 ;  /* 0x0000000409027825 */ /* 0x000fe200078e0202 */
[----:B------:R-:W-:Y:S02]  /*36d0*/  IADD3.X R29, PT, PT, RZ, R29, RZ, P1, !PT ;  /* 0x0000001dff1d7210 */ /* 0x000fe40000ffe4ff */
[----:B------:R-:W-:-:S04]  /*36e0*/  MOV R4, R2 ;  /* 0x0000000200047202 */ /* 0x000fc80000000f00 */
[----:B------:R-:W-:Y:S05]  /*36f0*/  BRA.U !UP0, `(.L_x_2757) ;  /* 0xffffffe508207547 */ /* 0x000fea000b83ffff */
[----:B------:R-:W-:-:S05]  /*3700*/  MOV R3, UR14 ;  /* 0x0000000e00037c02 */ /* 0x000fca0008000f00 */
[----:B------:R-:W-:-:S07]  /*3710*/  IMAD.WIDE R2, R3, 0x14, R26 ;  /* 0x0000001403027825 */ /* 0x000fce00078e021a */
.L_x_2754:
[----:B------:R-:W0:Y:S01]  /*3720*/  LDCU UR4, c[0x0][0x3d4] ;  /* 0x00007a80ff0477ac */ /* 0x000e220008000800 */
[----:B------:R-:W1:Y:S01]  /*3730*/  S2R R32, SR_CTAID.Y ;  /* 0x0000000000207919 */ /* 0x000e620000002600 */
[----:B------:R-:W1:Y:S01]  /*3740*/  LDC R31, c[0x0][0x3a8] ;  /* 0x0000ea00ff1f7b82 */ /* 0x000e620000000800 */
[----:B0-----:R-:W-:-:S04]  /*3750*/  UISETP.LT.AND UP0, UPT, UR8, UR4, UPT ;  /* 0x000000040800728c */ /* 0x001fc8000bf01270 */
[----:B------:R-:W-:-:S04]  /*3760*/  USEL UR8, UR8, UR4, UP0 ;  /* 0x0000000408087287 */ /* 0x000fc80008000000 */
[----:B------:R-:W-:Y:S01]  /*3770*/  UISETP.GT.AND UP0, UPT, UR8, UR9, UPT ;  /* 0x000000090800728c */ /* 0x000fe2000bf04270 */
[----:B-1----:R-:W-:-:S08]  /*3780*/  IMAD R31, R32, -0x2, R31 ;  /* 0xfffffffe201f7824 */ /* 0x002fd000078e021f */
        /* <DEDUP_REMOVED lines=9> */
[----:B------:R-:W-:Y:S02]  /*3820*/  UIADD3.X UR4, UPT, UPT, URZ, UR5, URZ, UP0, !UPT ;  /* 0x00000005ff047290 */ /* 0x000fe400087fe4ff */
[----:B------:R-:W-:-:S04]  /*3830*/  MOV R30, UR6 ;  /* 0x00000006001e7c02 */ /* 0x000fc80008000f00 */
[----:B-1----:R-:W-:-:S07]  /*3840*/  MOV R29, UR4 ;  /* 0x00000004001d7c02 */ /* 0x002fce0008000f00 */
.L_x_2767:
[----:B------:R-:W-:Y:S01]  /*3850*/  ISETP.NE.AND P1, PT, R7, UR9, PT ;  /* 0x0000000907007c0c */ /* 0x000fe2000bf25270 */
[----:B------:R0:W2:Y:S01]  /*3860*/  LDG.E.128.CONSTANT R36, desc[UR12][R2.64] ;  /* 0x0000000c02247981 */ /* 0x0000a2000c1e9d00 */
[----:B------:R-:W-:-:S11]  /*3870*/  MOV R17, UR14 ;  /* 0x0000000e00117c02 */ /* 0x000fd60008000f00 */
[----:B------:R-:W-:-:S06]  /*3880*/  @!P1 LEA R34, R24, R1, 0x3 ;  /* 0x0000000118229211 */ /* 0x000fcc00078e18ff */
[----:B------:R-:W3:Y:S01]  /*3890*/  @!P1 LDL.64 R34, [R34+0x8] ;  /* 0x0000080022229983 */ /* 0x000ee20000100a00 */
[----:B------:R-:W-:Y:S01]  /*38a0*/  IMAD.WIDE R16, R17, 0x4, R2 ;  /* 0x0000000411107825 */ /* 0x000fe200078e0202 */
[----:B------:R-:W-:Y:S02]  /*38b0*/  MOV R13, UR14 ;  /* 0x0000000e000d7c02 */ /* 0x000fe40008000f00 */
[----:B------:R-:W-:-:S03]  /*38c0*/  MOV R27, UR14 ;  /* 0x0000000e001b7c02 */ /* 0x000fc60008000f00 */
[----:B------:R-:W-:Y:S02]  /*38d0*/  IMAD.WIDE R12, R13, 0x4, R16 ;  /* 0x000000040d0c7825 */ /* 0x000fe400078e0210 */
[----:B------:R-:W5:Y:S02]  /*38e0*/  LDG.E.128.CONSTANT R16, desc[UR12][R16.64] ;  /* 0x0000000c10107981 */ /* 0x000f64000c1e9d00 */
[----:B------:R-:W-:Y:S02]  /*38f0*/  IMAD.WIDE R26, R27, 0x4, R12 ;  /* 0x000000041b1a7825 */ /* 0x000fe400078e020c */
[----:B------:R-:W5:Y:S04]  /*3900*/  LDG.E.128.CONSTANT R12, desc[UR12][R12.64] ;  /* 0x0000000c0c0c7981 */ /* 0x000f68000c1e9d00 */
[----:B------:R-:W5:Y:S01]  /*3910*/  LDG.E.128.CONSTANT R8, desc[UR12][R26.64] ;  /* 0x0000000c1a087981 */ /* 0x000f62000c1e9d00 */
[----:B0-----:R-:W-:-:S02]  /*3920*/  @!P1 MOV R2, R30 ;  /* 0x0000001e00029202 */ /* 0x001fc40000000f00 */
[----:B------:R-:W-:-:S05]  /*3930*/  @!P1 MOV R3, R29 ;  /* 0x0000001d00039202 */ /* 0x000fca0000000f00 */
[----:B------:R0:W5:Y:S01]  /*3940*/  @!P1 LDG.E.U16.CONSTANT R33, desc[UR12][R2.64] ;  /* 0x0000000c02219981 */ /* 0x000162000c1e9500 */
[----:B------:R-:W-:Y:S01]  /*3950*/  UISETP.NE.AND UP0, UPT, UR17, URZ, UPT ;  /* 0x000000ff1100728c */ /* 0x000fe2000bf05270 */
[----:B------:R-:W-:Y:S01]  /*3960*/  HFMA2 R28, -RZ, RZ, 0, 0.0625 ;  /* 0x00002c00ff1c7431 */ /* 0x000fe200000001ff */
[C---:B--2---:R-:W-:Y:S02]  /*3970*/  LOP3.LUT R0, R36.reuse, 0xf000f, RZ, 0xc0, !PT ;  /* 0x000f000f24007812 */ /* 0x044fe400078ec0ff */
[----:B0-----:R-:W-:Y:S02]  /*3980*/  LOP3.LUT R2, R36, 0xf000f0, RZ, 0xc0, !PT ;  /* 0x00f000f024027812 */ /* 0x001fe400078ec0ff */
[----:B------:R-:W-:Y:S02]  /*3990*/  LOP3.LUT R4, R37, 0xf000f, RZ, 0xc0, !PT ;  /* 0x000f000f25047812 */ /* 0x000fe400078ec0ff */
[----:B------:R-:W-:Y:S02]  /*39a0*/  LOP3.LUT R40, R38, 0xf000f0, RZ, 0xc0, !PT ;  /* 0x00f000f026287812 */ /* 0x000fe400078ec0ff */
[----:B------:R-:W-:-:S02]  /*39b0*/  SHF.R.U32.HI R36, RZ, 0x8, R36 ;  /* 0x00000008ff247819 */ /* 0x000fc40000011624 */
[----:B------:R-:W-:Y:S02]  /*39c0*/  SHF.R.U32.HI R44, RZ, 0x8, R39 ;  /* 0x00000008ff2c7819 */ /* 0x000fe40000011627 */
[----:B---3--:R-:W-:Y:S02]  /*39d0*/  @!P1 PRMT R6, R34, 0x7610, R6 ;  /* 0x0000761022069816 */ /* 0x008fe40000000006 */
[----:B------:R-:W-:Y:S02]  /*39e0*/  @!P1 PRMT R5, R35, 0x7610, R5 ;  /* 0x0000761023059816 */ /* 0x000fe40000000005 */
[----:B------:R-:W-:Y:S02]  /*39f0*/  @!P1 PRMT R6, R6, 0x7610, R34 ;  /* 0x0000761006069816 */ /* 0x000fe40000000022 */
[----:B------:R-:W-:Y:S02]  /*3a00*/  @!P1 PRMT R5, R5, 0x7610, R35 ;  /* 0x0000761005059816 */ /* 0x000fe40000000023 */
[----:B------:R-:W-:-:S02]  /*3a10*/  LOP3.LUT R34, R37, 0xf000f0, RZ, 0xc0, !PT ;  /* 0x00f000f025227812 */ /* 0x000fc400078ec0ff */
[----:B------:R-:W-:Y:S02]  /*3a20*/  LOP3.LUT R35, R38, 0xf000f, RZ, 0xc0, !PT ;  /* 0x000f000f26237812 */ /* 0x000fe400078ec0ff */
        /* <DEDUP_REMOVED lines=135> */
.L_x_2759:
[----:B------:R-:W-:Y:S05]  /*42a0*/  @P0 BRA `(.L_x_2760) ;  /* 0x0000000400680947 */ /* 0x000fea0003800000 */
        /* <DEDUP_REMOVED lines=90> */
.L_x_2760:
[C---:B-----5:R-:W-:Y:S02]  /*4850*/  LOP3.LUT R0, R16.reuse, 0xf000f, RZ, 0xc0, !PT ;  /* 0x000f000f10007812 */ /* 0x060fe400078ec0ff */
[----:B------:R-:W-:Y:S02]  /*4860*/  LOP3.LUT R2, R16, 0xf000f0, RZ, 0xc0, !PT ;  /* 0x00f000f010027812 */ /* 0x000fe400078ec0ff */
[C---:B------:R-:W-:Y:S02]  /*4870*/  LOP3.LUT R4, R17.reuse, 0xf000f, RZ, 0xc0, !PT ;  /* 0x000f000f11047812 */ /* 0x040fe400078ec0ff */
[----:B------:R-:W-:Y:S02]  /*4880*/  LOP3.LUT R34, R17, 0xf000f0, RZ, 0xc0, !PT ;  /* 0x00f000f011227812 */ /* 0x000fe400078ec0ff */
[----:B------:R-:W-:Y:S02]  /*4890*/  SHF.R.U32.HI R16, RZ, 0x8, R16 ;  /* 0x00000008ff107819 */ /* 0x000fe40000011610 */
[----:B------:R-:W-:-:S02]  /*48a0*/  SHF.R.U32.HI R17, RZ, 0x8, R17 ;  /* 0x00000008ff117819 */ /* 0x000fc40000011611 */
[----:B------:R-:W-:Y:S02]  /*48b0*/  SHF.R.U32.HI R38, RZ, 0x8, R18 ;  /* 0x00000008ff267819 */ /* 0x000fe40000011612 */
[C---:B------:R-:W-:Y:S02]  /*48c0*/  LOP3.LUT R40, R19.reuse, 0xf000f0, RZ, 0xc0, !PT ;  /* 0x00f000f013287812 */ /* 0x040fe400078ec0ff */
        /* <DEDUP_REMOVED lines=135> */
.L_x_2761:
[----:B------:R-:W-:Y:S05]  /*5140*/  @P0 BRA `(.L_x_2762) ;  /* 0x0000000400680947 */ /* 0x000fea0003800000 */
        /* <DEDUP_REMOVED lines=90> */
.L_x_2762:
[C---:B------:R-:W-:Y:S02]  /*56f0*/  LOP3.LUT R0, R12.reuse, 0xf000f, RZ, 0xc0, !PT ;  /* 0x000f000f0c007812 */ /* 0x040fe400078ec0ff */
[----:B------:R-:W-:Y:S02]  /*5700*/  LOP3.LUT R2, R12, 0xf000f0, RZ, 0xc0, !PT ;  /* 0x00f000f00c027812 */ /* 0x000fe400078ec0ff */
[----:B------:R-:W-:Y:S02]  /*5710*/  LOP3.LUT R4, R13, 0xf000f0, RZ, 0xc0, !PT ;  /* 0x00f000f00d047812 */ /* 0x000fe400078ec0ff */
[C---:B------:R-:W-:Y:S02]  /*5720*/  LOP3.LUT R18, R14.reuse, 0xf000f, RZ, 0xc0, !PT ;  /* 0x000f000f0e127812 */ /* 0x040fe400078ec0ff */
[----:B------:R-:W-:Y:S02]  /*5730*/  LOP3.LUT R34, R14, 0xf000f0, RZ, 0xc0, !PT ;  /* 0x00f000f00e227812 */ /* 0x000fe400078ec0ff */
[----:B------:R-:W-:-:S02]  /*5740*/  SHF.R.U32.HI R12, RZ, 0x8, R12 ;  /* 0x00000008ff0c7819 */ /* 0x000fc4000001160c */
[----:B------:R-:W-:Y:S02]  /*5750*/  SHF.R.U32.HI R17, RZ, 0x8, R13 ;  /* 0x00000008ff117819 */ /* 0x000fe4000001160d */
[----:B------:R-:W-:Y:S02]  /*5760*/  SHF.R.U32.HI R14, RZ, 0x8, R14 ;  /* 0x00000008ff0e7819 */ /* 0x000fe4000001160e */
[----:B------:R-:W-:Y:S02]  /*5770*/  SHF.R.U32.HI R38, RZ, 0x8, R15 ;  /* 0x00000008ff267819 */ /* 0x000fe4000001160f */
[----:B------:R-:W-:Y:S02]  /*5780*/  LOP3.LUT R3, R13, 0xf000f, RZ, 0xc0, !PT ;  /* 0x000f000f0d037812 */ /* 0x000fe400078ec0ff */
[C---:B------:R-:W-:Y:S02]  /*5790*/  LOP3.LUT R36, R15.reuse, 0xf000f, RZ, 0xc0, !PT ;  /* 0x000f000f0f247812 */ /* 0x040fe400078ec0ff */
        /* <DEDUP_REMOVED lines=40> */
[----:B------:R-:W-:Y:S02]  /*5a20*/  HADD2 R41, R12, -1032, -1032 ;  /* 0xe408e4080c297430 */ /* 0x000fe40000000000 */
        /* <DEDUP_REMOVED lines=92> */
.L_x_2763:
        /* <DEDUP_REMOVED lines=26> */
[----:B------:R-:W-:Y:S02]  /*6190*/  HADD2.F32 R17, -RZ, R34.H1_H1 ;  /* 0x30000022ff117230 */ /* 0x000fe40000004100 */
[----:B------:R-:W-:Y:S01]  /*61a0*/  FFMA.FTZ R4, R16, R48, R3 ;  /* 0x0000003010047223 */ /* 0x000fe20000010003 */
[----:B------:R-:W-:Y:S02]  /*61b0*/  HADD2.F32 R16, -RZ, R36.H0_H0 ;  /* 0x20000024ff107230 */ /* 0x000fe40000004100 */
[----:B------:R-:W-:Y:S01]  /*61c0*/  FFMA.FTZ R45, R50, R46, R45 ;  /* 0x0000002e322d7223 */ /* 0x000fe2000001002d */
[----:B------:R-:W-:Y:S02]  /*61d0*/  HADD2.F32 R3, -RZ, R18.H1_H1 ;  /* 0x30000012ff037230 */ /* 0x000fe40000004100 */
[-C--:B------:R-:W-:Y:S01]  /*61e0*/  FFMA.FTZ R2, R2, R48.reuse, R49 ;  /* 0x0000003002027223 */ /* 0x080fe20000010031 */
[----:B------:R-:W-:Y:S02]  /*61f0*/  HADD2.F32 R15, -RZ, R15.H1_H1 ;  /* 0x3000000fff0f7230 */ /* 0x000fe40000004100 */
[----:B------:R-:W-:Y:S01]  /*6200*/  FFMA.FTZ R48, R16, R48, R45 ;  /* 0x0000003010307223 */ /* 0x000fe2000001002d */
[-C--:B------:R-:W-:Y:S01]  /*6210*/  FFMA.FTZ R18, R17, R47.reuse, R4 ;  /* 0x0000002f11127223 */ /* 0x080fe20000010004 */
[----:B------:R-:W-:Y:S01]  /*6220*/  FFMA.FTZ R16, R3, R47, R2 ;  /* 0x0000002f03107223 */ /* 0x000fe20000010002 */
[----:B-1----:R-:W-:-:S02]  /*6230*/  HADD2.F32 R2, -RZ, R13.H0_H0 ;  /* 0x2000000dff027230 */ /* 0x002fc40000004100 */
[-C--:B------:R-:W-:Y:S01]  /*6240*/  FFMA.FTZ R0, R15, R47.reuse, R0 ;  /* 0x0000002f0f007223 */ /* 0x080fe20000010000 */
[----:B------:R-:W-:Y:S02]  /*6250*/  HADD2.F32 R4, -RZ, R13.H1_H1 ;  /* 0x3000000dff047230 */ /* 0x000fe40000004100 */
[----:B------:R-:W-:Y:S02]  /*6260*/  HADD2.F32 R19, -RZ, R36.H1_H1 ;  /* 0x30000024ff137230 */ /* 0x000fe40000004100 */
[--C-:B------:R-:W-:Y:S02]  /*6270*/  HADD2.F32 R3, -RZ, R12.reuse.H0_H0 ;  /* 0x2000000cff037230 */ /* 0x100fe40000004100 */
[----:B------:R-:W-:Y:S02]  /*6280*/  HADD2.F32 R13, -RZ, R37.H0_H0 ;  /* 0x20000025ff0d7230 */ /* 0x000fe40000004100 */
[----:B------:R-:W-:Y:S01]  /*6290*/  FFMA.FTZ R48, R19, R47, R48 ;  /* 0x0000002f13307223 */ /* 0x000fe20000010030 */
[----:B------:R-:W-:-:S02]  /*62a0*/  HADD2.F32 R12, -RZ, R12.H1_H1 ;  /* 0x3000000cff0c7230 */ /* 0x000fc40000004100 */
[----:B------:R-:W-:Y:S02]  /*62b0*/  HADD2.F32 R15, -RZ, R39.H0_H0 ;  /* 0x20000027ff0f7230 */ /* 0x000fe40000004100 */
[-C--:B------:R-:W-:Y:S01]  /*62c0*/  FFMA.FTZ R13, R13, R3.reuse, R0 ;  /* 0x000000030d0d7223 */ /* 0x080fe20000010000 */
        /* <DEDUP_REMOVED lines=45> */
.L_x_2764:
[C---:B------:R-:W-:Y:S02]  /*65a0*/  LOP3.LUT R12, R10.reuse, 0xf000f0, RZ, 0xc0, !PT ;  /* 0x00f000f00a0c7812 */ /* 0x040fe400078ec0ff */
[C---:B------:R-:W-:Y:S02]  /*65b0*/  LOP3.LUT R2, R9.reuse, 0xf000f, RZ, 0xc0, !PT ;  /* 0x000f000f09027812 */ /* 0x040fe400078ec0ff */
[----:B------:R-:W-:Y:S02]  /*65c0*/  LOP3.LUT R4, R9, 0xf000f0, RZ, 0xc0, !PT ;  /* 0x00f000f009047812 */ /* 0x000fe400078ec0ff */
        /* <DEDUP_REMOVED lines=44> */
[----:B------:R-:W-:Y:S01]  /*6890*/  @!P1 IADD3 R46, PT, PT, R24, 0x1, RZ ;  /* 0x00000001182e9810 */ /* 0x000fe20007ffe0ff */
[----:B------:R-:W-:-:S02]  /*68a0*/  HADD2 R35, R8, -1032, -1032 ;  /* 0xe408e40808237430 */ /* 0x000fc40000000000 */
[----:B------:R-:W-:Y:S02]  /*68b0*/  HADD2 R36, R9, -1032, -1032 ;  /* 0xe408e40809247430 */ /* 0x000fe40000000000 */
[----:B------:R-:W-:Y:S02]  /*68c0*/  HADD2 R37, R37, -1032, -1032 ;  /* 0xe408e40825257430 */ /* 0x000fe40000000000 */
[----:B------:R-:W-:Y:S01]  /*68d0*/  HADD2 R38, R38, -1032, -1032 ;  /* 0xe408e40826267430 */ /* 0x000fe20000000000 */
[----:B------:R-:W-:Y:S06]  /*68e0*/  BRA.U !UP0, `(.L_x_2765) ;  /* 0x0000000508687547 */ /* 0x000fec000b800000 */
[----:B------:R-:W0:Y:S01]  /*68f0*/  LDS.64 R40, [UR10+-0x50] ;  /* 0xffffb00aff287984 */ /* 0x000e220008000a00 */
[--C-:B------:R-:W-:Y:S02]  /*6900*/  HADD2.F32 R44, -RZ, R14.reuse.H0_H0 ;  /* 0x2000000eff2c7230 */ /* 0x100fe40000004100 */
[--C-:B------:R-:W-:Y:S01]  /*6910*/  HADD2.F32 R0, -RZ, R19.reuse.H0_H0 ;  /* 0x20000013ff007230 */ /* 0x100fe20000004100 */
        /* <DEDUP_REMOVED lines=87> */
.L_x_2765:
[----:B------:R-:W-:Y:S02]  /*6e90*/  @!P1 MOV R24, R46 ;  /* 0x0000002e00189202 */ /* 0x000fe40000000f00 */
[----:B------:R-:W-:Y:S01]  /*6ea0*/  @!P1 IADD3 R7, PT, PT, R33, UR9, RZ ;  /* 0x0000000921079c10 */ /* 0x000fe2000fffe0ff */
[----:B------:R-:W-:Y:S06]  /*6eb0*/  @P0 BRA `(.L_x_2766) ;  /* 0x0000000400680947 */ /* 0x000fec0003800000 */
        /* <DEDUP_REMOVED lines=17> */
[----:B------:R-:W-:Y:S02]  /*6fd0*/  HADD2.F32 R19, -RZ, R11.H0_H0 ;  /* 0x2000000bff137230 */ /* 0x000fe40000004100 */
[-C--:B------:R-:W-:Y:S01]  /*6fe0*/  FFMA.FTZ R2, R2, R33.reuse, RZ ;  /* 0x0000002102027223 */ /* 0x080fe200000100ff */
[----:B------:R-:W-:Y:S01]  /*6ff0*/  FFMA.FTZ R14, R3, R33, RZ ;  /* 0x00000021030e7223 */ /* 0x000fe200000100ff */
[----:B------:R-:W-:Y:S02]  /*7000*/  HADD2.F32 R33, -RZ, R18.H1_H1 ;  /* 0x30000012ff217230 */ /* 0x000fe40000004100 */
[----:B------:R-:W-:Y:S01]  /*7010*/  FFMA.FTZ R2, R43, R39, R2 ;  /* 0x000000272b027223 */ /* 0x000fe20000010002 */
[----:B------:R-:W-:Y:S02]  /*7020*/  HADD2.F32 R3, -RZ, R10.H0_H0 ;  /* 0x2000000aff037230 */ /* 0x000fe40000004100 */
        /* <DEDUP_REMOVED lines=35> */
[--C-:B------:R-:W-:Y:S02]  /*7260*/  HADD2.F32 R4, -RZ, R16.reuse.H0_H0 ;  /* 0x20000010ff047230 */ /* 0x100fe40000004100 */
[----:B------:R-:W-:Y:S02]  /*7270*/  HADD2.F32 R9, -RZ, R9.H1_H1 ;  /* 0x30000009ff097230 */ /* 0x000fe40000004100 */
[-C--:B------:R-:W-:Y:S01]  /*7280*/  FFMA.FTZ R0, R0, R2.reuse, R3 ;  /* 0x0000000200007223 */ /* 0x080fe20000010003 */
[----:B------:R-:W-:Y:S02]  /*7290*/  HADD2.F32 R8, -RZ, R17.H0_H0 ;  /* 0x20000011ff087230 */ /* 0x000fe40000004100 */
        /* <DEDUP_REMOVED lines=28> */
.L_x_2766:
[----:B------:R-:W-:Y:S01]  /*7460*/  UIADD3 UR9, UPT, UPT, UR9, 0x20, URZ ;  /* 0x0000002009097890 */ /* 0x000fe2000fffe0ff */
[----:B------:R-:W-:Y:S01]  /*7470*/  MOV R3, UR14 ;  /* 0x0000000e00037c02 */ /* 0x000fe20008000f00 */
[----:B------:R-:W-:Y:S01]  /*7480*/  UIADD3 UR10, UPT, UPT, UR10, 0x40, URZ ;  /* 0x000000400a0a7890 */ /* 0x000fe2000fffe0ff */
[----:B------:R-:W-:Y:S01]  /*7490*/  IADD3 R30, P1, PT, R30, 0x80, RZ ;  /* 0x000000801e1e7810 */ /* 0x000fe20007f3e0ff */
[----:B------:R-:W-:Y:S02]  /*74a0*/  UISETP.GE.AND UP0, UPT, UR9, UR8, UPT ;  /* 0x000000080900728c */ /* 0x000fe4000bf06270 */
[----:B------:R-:W-:Y:S01]  /*74b0*/  IMAD.WIDE R2, R3, 0x4, R26 ;  /* 0x0000000403027825 */ /* 0x000fe200078e021a */
[----:B------:R-:W-:-:S06]  /*74c0*/  IADD3.X R29, PT, PT, RZ, R29, RZ, P1, !PT ;  /* 0x0000001dff1d7210 */ /* 0x000fcc0000ffe4ff */
[----:B------:R-:W-:Y:S05]  /*74d0*/  BRA.U !UP0, `(.L_x_2767) ;  /* 0xffffffc108dc7547 */ /* 0x000fea000b83ffff */
.L_x_2758:
[----:B------:R-:W0:Y:S01]  /*74e0*/  S2R R0, SR_CTAID.X ;  /* 0x0000000000007919 */ /* 0x000e220000002500 */
[----:B------:R-:W1:Y:S01]  /*74f0*/  LDC.64 R4, c[0x0][0x3a0] ;  /* 0x0000e800ff047b82 */ /* 0x000e620000000a00 */
[----:B------:R-:W-:Y:S02]  /*7500*/  IMAD R3, R32, UR14, RZ ;  /* 0x0000000e20037c24 */ /* 0x000fe4000f8e02ff */
[----:B------:R-:W-:Y:S01]  /*7510*/  HMUL2 R23, R23, UR17.H0_H0 ;  /* 0x2000001117177c32 */ /* 0x000fe20008000000 */
[----:B------:R-:W0:Y:S02]  /*7520*/  S2R R7, SR_TID.X ;  /* 0x0000000000077919 */ /* 0x000e240000002100 */
[----:B0-----:R-:W-:-:S04]  /*7530*/  LEA R0, R0, R7, 0x6 ;  /* 0x0000000700007211 */ /* 0x001fc800078e30ff */
[----:B------:R-:W-:-:S04]  /*7540*/  LEA R0, R0, R3, 0x1 ;  /* 0x0000000300007211 */ /* 0x000fc800078e08ff */
[----:B------:R-:W-:-:S05]  /*7550*/  SHF.L.U32 R3, R0, 0x1, RZ ;  /* 0x0000000100037819 */ /* 0x000fca00000006ff */
[----:B-1----:R-:W-:-:S05]  /*7560*/  IMAD.WIDE R4, R3, 0x2, R4 ;  /* 0x0000000203047825 */ /* 0x002fca00078e0204 */
[----:B------:R0:W-:Y:S01]  /*7570*/  ATOM.E.ADD.F16x2.RN.STRONG.GPU P1, RZ, desc[UR12][R4.64], R23 ;  /* 0x8000001704ff79a2 */ /* 0x0001e2000c12e10c */
[----:B------:R-:W-:Y:S01]  /*7580*/  BSSY.RECONVERGENT B0, `(.L_x_2768) ;  /* 0x0000010000007945 */ /* 0x000fe20003800200 */
[----:B------:R-:W-:Y:S01]  /*7590*/  ISETP.NE.AND P0, PT, R31, 0x1, PT ;  /* 0x000000011f00780c */ /* 0x000fe20003f05270 */
[----:B------:R-:W-:Y:S02]  /*75a0*/  HMUL2 R7, R22, UR17.H0_H0 ;  /* 0x2000001116077c32 */ /* 0x000fe40008000000 */
[----:B0-----:R-:W-:Y:S10]  /*75b0*/  @P1 BRA `(.L_x_2769) ;  /* 0x0000000000301947 */ /* 0x001ff40003800000 */
[----:B------:R-:W0:Y:S02]  /*75c0*/  QSPC.E.S P1, RZ, [R4] ;  /* 0x0000000004ff73aa */ /* 0x000e240000020500 */
[----:B0-----:R-:W-:Y:S05]  /*75d0*/  @!P1 BRA `(.L_x_2770) ;  /* 0x00000000001c9947 */ /* 0x001fea0003800000 */
[----:B------:R-:W-:-:S04]  /*75e0*/  MOV R2, R4 ;  /* 0x0000000400027202 */ /* 0x000fc80000000f00 */
[----:B------:R-:W-:-:S07]  /*75f0*/  MOV R0, R2 ;  /* 0x0000000200007202 */ /* 0x000fce0000000f00 */
.L_x_2771:
[----:B------:R-:W0:Y:S02]  /*7600*/  LDS R2, [R0] ;  /* 0x0000000000027984 */ /* 0x000e240000000800 */
[----:B0-----:R-:W-:-:S05]  /*7610*/  HFMA2 R3, R2, 1, 1, R23 ;  /* 0x3c003c0002037831 */ /* 0x001fca0000000017 */
[----:B------:R-:W0:Y:S02]  /*7620*/  ATOMS.CAST.SPIN P1, [R0], R2, R3 ;  /* 0x000000020000758d */ /* 0x000e240001820003 */
[----:B0-----:R-:W-:Y:S05]  /*7630*/  @!P1 BRA `(.L_x_2771) ;  /* 0xfffffffc00f09947 */ /* 0x001fea000383ffff */
[----:B------:R-:W-:Y:S05]  /*7640*/  BRA `(.L_x_2769) ;  /* 0x00000000000c7947 */ /* 0x000fea0003800000 */
.L_x_2770:
[----:B------:R-:W2:Y:S02]  /*7650*/  LD.E R0, desc[UR12][R4.64] ;  /* 0x0000000c04007980 */ /* 0x000ea4000c101900 */
[----:B--2---:R-:W-:-:S05]  /*7660*/  IADD3 R3, PT, PT, R23, R0, RZ ;  /* 0x0000000017037210 */ /* 0x004fca0007ffe0ff */
[----:B------:R0:W-:Y:S02]  /*7670*/  ST.E desc[UR12][R4.64], R3 ;  /* 0x0000000304007985 */ /* 0x0001e4000c10190c */
.L_x_2769:
[----:B------:R-:W-:Y:S05]  /*7680*/  BSYNC.RECONVERGENT B0 ;  /* 0x0000000000007941 */ /* 0x000fea0003800200 */
.L_x_2768:
[----:B------:R1:W-:Y:S01]  /*7690*/  ATOM.E.ADD.F16x2.RN.STRONG.GPU P1, RZ, desc[UR12][R4.64+0x4], R7 ;  /* 0x8000040704ff79a2 */ /* 0x0003e2000c12e10c */
[----:B------:R-:W-:Y:S04]  /*76a0*/  BSSY.RECONVERGENT B0, `(.L_x_2772) ;  /* 0x000000e000007945 */ /* 0x000fe80003800200 */
[----:B-1----:R-:W-:Y:S05]  /*76b0*/  @P1 BRA `(.L_x_2773) ;  /* 0x0000000000301947 */ /* 0x002fea0003800000 */
[----:B------:R-:W1:Y:S02]  /*76c0*/  QSPC.E.S P1, RZ, [R4+0x4] ;  /* 0x0000040004ff73aa */ /* 0x000e640000020500 */
[----:B-1----:R-:W-:Y:S05]  /*76d0*/  @!P1 BRA `(.L_x_2774) ;  /* 0x00000000001c9947 */ /* 0x002fea0003800000 */
[----:B------:R-:W-:-:S04]  /*76e0*/  MOV R2, R4 ;  /* 0x0000000400027202 */ /* 0x000fc80000000f00 */
[----:B------:R-:W-:-:S07]  /*76f0*/  MOV R0, R2 ;  /* 0x0000000200007202 */ /* 0x000fce0000000f00 */
.L_x_2775:
[----:B------:R-:W0:Y:S02]  /*7700*/  LDS R2, [R0+0x4] ;  /* 0x0000040000027984 */ /* 0x000e240000000800 */
[----:B0-----:R-:W-:-:S05]  /*7710*/  HADD2 R3, R2, R7 ;  /* 0x0000000702037230 */ /* 0x001fca0000000000 */
[----:B------:R-:W0:Y:S02]  /*7720*/  ATOMS.CAST.SPIN P1, [R0+0x4], R2, R3 ;  /* 0x000004020000758d */ /* 0x000e240001820003 */
[----:B0-----:R-:W-:Y:S05]  /*7730*/  @!P1 BRA `(.L_x_2775) ;  /* 0xfffffffc00f09947 */ /* 0x001fea000383ffff */
[----:B------:R-:W-:Y:S05]  /*7740*/  BRA `(.L_x_2773) ;  /* 0x00000000000c7947 */ /* 0x000fea0003800000 */
.L_x_2774:
[----:B------:R-:W0:Y:S02]  /*7750*/  LD.E R0, desc[UR12][R4.64+0x4] ;  /* 0x0000040c04007980 */ /* 0x000e24000c101900 */
[----:B0-----:R-:W-:-:S05]  /*7760*/  IADD3 R3, PT, PT, R7, R0, RZ ;  /* 0x0000000007037210 */ /* 0x001fca0007ffe0ff */
[----:B------:R1:W-:Y:S02]  /*7770*/  ST.E desc[UR12][R4.64+0x4], R3 ;  /* 0x0000040304007985 */ /* 0x0003e4000c10190c */
.L_x_2773:
[----:B------:R-:W-:Y:S05]  /*7780*/  BSYNC.RECONVERGENT B0 ;  /* 0x0000000000007941 */ /* 0x000fea0003800200 */
.L_x_2772:
        /* <DEDUP_REMOVED lines=12> */
.L_x_2779:
[----:B------:R-:W0:Y:S02]  /*7850*/  LDS R2, [R0] ;  /* 0x0000000000027984 */ /* 0x000e240000000800 */
[----:B0-----:R-:W-:-:S05]  /*7860*/  HFMA2 R3, R2, 1, 1, R21 ;  /* 0x3c003c0002037831 */ /* 0x001fca0000000015 */
[----:B------:R-:W0:Y:S02]  /*7870*/  ATOMS.CAST.SPIN P0, [R0], R2, R3 ;  /* 0x000000020000758d */ /* 0x000e240001800003 */
[----:B0-----:R-:W-:Y:S05]  /*7880*/  @!P0 BRA `(.L_x_2779) ;  /* 0xfffffffc00f08947 */ /* 0x001fea000383ffff */
[----:B------:R-:W-:Y:S05]  /*7890*/  BRA `(.L_x_2777) ;  /* 0x00000000000c7947 */ /* 0x000fea0003800000 */
.L_x_2778:
[----:B------:R-:W2:Y:S02]  /*78a0*/  LD.E R0, desc[UR12][R4.64] ;  /* 0x0000000c04007980 */ /* 0x000ea4000c101900 */
[----:B--2---:R-:W-:-:S05]  /*78b0*/  IADD3 R3, PT, PT, R21, R0, RZ ;  /* 0x0000000015037210 */ /* 0x004fca0007ffe0ff */
[----:B------:R0:W-:Y:S02]  /*78c0*/  ST.E desc[UR12][R4.64], R3 ;  /* 0x0000000304007985 */ /* 0x0001e4000c10190c */
.L_x_2777:
[----:B------:R-:W-:Y:S05]  /*78d0*/  BSYNC.RECONVERGENT B0 ;  /* 0x0000000000007941 */ /* 0x000fea0003800200 */
.L_x_2776:
[----:B------:R1:W-:Y:S02]  /*78e0*/  ATOM.E.ADD.F16x2.RN.STRONG.GPU P0, RZ, desc[UR12][R4.64+0x4], R25 ;  /* 0x8000041904ff79a2 */ /* 0x0003e4000c10e10c */
[----:B-1----:R-:W-:Y:S05]  /*78f0*/  @P0 EXIT ;  /* 0x000000000000094d */ /* 0x002fea0003800000 */
[----:B------:R-:W1:Y:S02]  /*7900*/  QSPC.E.S P0, RZ, [R4+0x4] ;  /* 0x0000040004ff73aa */ /* 0x000e640000000500 */
[----:B-1----:R-:W-:Y:S05]  /*7910*/  @!P0 BRA `(.L_x_2780) ;  /* 0x00000000001c8947 */ /* 0x002fea0003800000 */
[----:B------:R-:W-:-:S04]  /*7920*/  MOV R2, R4 ;  /* 0x0000000400027202 */ /* 0x000fc80000000f00 */
[----:B------:R-:W-:-:S07]  /*7930*/  MOV R0, R2 ;  /* 0x0000000200007202 */ /* 0x000fce0000000f00 */
.L_x_2781:
[----:B------:R-:W0:Y:S02]  /*7940*/  LDS R2, [R0+0x4] ;  /* 0x0000040000027984 */ /* 0x000e240000000800 */
[----:B0-----:R-:W-:-:S05]  /*7950*/  HADD2 R3, R2, R25 ;  /* 0x0000001902037230 */ /* 0x001fca0000000000 */
[----:B------:R-:W0:Y:S02]  /*7960*/  ATOMS.CAST.SPIN P0, [R0+0x4], R2, R3 ;  /* 0x000004020000758d */ /* 0x000e240001800003 */
[----:B0-----:R-:W-:Y:S05]  /*7970*/  @!P0 BRA `(.L_x_2781) ;  /* 0xfffffffc00f08947 */ /* 0x001fea000383ffff */
[----:B------:R-:W-:Y:S05]  /*7980*/  EXIT ;  /* 0x000000000000794d */ /* 0x000fea0003800000 */
.L_x_2780:
[----:B------:R-:W0:Y:S02]  /*7990*/  LD.E R0, desc[UR12][R4.64+0x4] ;  /* 0x0000040c04007980 */ /* 0x000e24000c101900 */
[----:B0-----:R-:W-:-:S05]  /*79a0*/  IADD3 R3, PT, PT, R25, R0, RZ ;  /* 0x0000000019037210 */ /* 0x001fca0007ffe0ff */
[----:B------:R-:W-:Y:S01]  /*79b0*/  ST.E desc[UR12][R4.64+0x4], R3 ;  /* 0x0000040304007985 */ /* 0x000fe2000c10190c */
[----:B------:R-:W-:Y:S05]  /*79c0*/  EXIT ;  /* 0x000000000000794d */ /* 0x000fea0003800000 */
.L_x_2782:
        /* <DEDUP_REMOVED lines=11> */
.L_x_3957:


//--------------------- .text._Z23gemm_half_q_half_kernelILi2ELi8ELb1ELb1ELi64EEvPK6__halfPKjS4_S2_PS0_iiiiPKtS7_iiiiiibS2_i --------------------------
	.section	.text._Z23gemm_half_q_half_kernelILi2ELi8ELb1ELb1ELi64EEvPK6__halfPKjS4_S2_PS0_iiiiPKtS7_iiiiiibS2_i,"ax",@progbits
	.align	128
        .global         _Z23gemm_half_q_half_kernelILi2ELi8ELb1ELb1ELi64EEvPK6__halfPKjS4_S2_PS0_iiiiPKtS7_iiiiiibS2_i
        .type           _Z23gemm_half_q_half_kernelILi2ELi8ELb1ELb1ELi64EEvPK6__halfPKjS4_S2_PS0_iiiiPKtS7_iiiiiibS2_i,@function
        .size           _Z23gemm_half_q_half_kernelILi2ELi8ELb1ELb1ELi64EEvPK6__halfPKjS4_S2_PS0_iiiiPKtS7_iiiiiibS2_i,(.L_x_3958 - _Z23gemm_half_q_half_kernelILi2ELi8ELb1ELb1ELi64EEvPK6__halfPKjS4_S2_PS0_iiiiPKtS7_iiiiiibS2_i)
        .other          _Z23gemm_half_q_half_kernelILi2ELi8ELb1ELb1ELi64EEvPK6__halfPKjS4_S2_PS0_iiiiPKtS7_iiiiiibS2_i,@"STO_CUDA_ENTRY STV_DEFAULT"
_Z23gemm_half_q_half_kernelILi2ELi8ELb1ELb1ELi64EEvPK6__halfPKjS4_S2_PS0_iiiiPKtS7_iiiiiibS2_i:
.text._Z23gemm_half_q_half_kernelILi2ELi8ELb1ELb1ELi64EEvPK6__halfPKjS4_S2_PS0_iiiiPKtS7_iiiiiibS2_i:
[----:B------:R-:W0:Y:S01]  /*0000*/  LDC R1, c[0x0][0x37c] ;  /* 0x0000df00ff017b82 */ /* 0x000e220000000800 */
[----:B------:R-:W1:Y:S07]  /*0010*/  S2R R7, SR_CTAID.Y ;  /* 0x0000000000077919 */ /* 0x000e6e0000002600 */
[----:B------:R-:W1:Y:S01]  /*0020*/  LDC R0, c[0x0][0x3a8] ;  /* 0x0000ea00ff007b82 */ /* 0x000e620000000800 */
[----:B0-----:R-:W-:-:S04]  /*0030*/  IADD3 R1, PT, PT, R1, -0x10, RZ ;  /* 0xfffffff001017810 */ /* 0x001fc80007ffe0ff */
        /* <DEDUP_REMOVED lines=10> */
[----:B-1----:R-:W-:Y:S01]  /*00e0*/  IMAD.WIDE R10, R5, 0x2, R10 ;  /* 0x00000002050a7825 */ /* 0x002fe200078e020a */
[----:B------:R-:W-:-:S10]  /*00f0*/  PRMT R5, RZ, 0x7610, R5 ;  /* 0x00007610ff057816 */ /* 0x000fd40000000005 */
        /* <DEDUP_REMOVED lines=19> */
[----:B---3--:R-:W-:-:S12]  /*0230*/  USHF.L.U32 UR4, UR4, 0x8, URZ ;  /* 0x0000000804047899 */ /* 0x008fd800080006ff */
        /* <DEDUP_REMOVED lines=31> */
.L_x_2788:
        /* <DEDUP_REMOVED lines=32> */
.L_x_2787:
        /* <DEDUP_REMOVED lines=20> */
.L_x_2789:
[----:B------:R-:W-:-:S13]  /*0770*/  ISETP.EQ.AND P1, PT, R9, RZ, PT ;  /* 0x000000ff0900720c */ /* 0x000fda0003f22270 */
[----:B------:R-:W-:Y:S05]  /*0780*/  @!P0 BRA P1, `(.L_x_2784) ;  /* 0x0000000400788947 */ /* 0x000fea0000800000 */
.L_x_2786:
        /* <DEDUP_REMOVED lines=12> */
.L_x_2785:
        /* <DEDUP_REMOVED lines=16> */
.L_x_2792:
        /* <DEDUP_REMOVED lines=32> */
.L_x_2791:
        /* <DEDUP_REMOVED lines=21> */
.L_x_2793:
[----:B------:R-:W-:-:S13]  /*0ca0*/  ISETP.NE.OR P0, PT, R9, RZ, P0 ;  /* 0x000000ff0900720c */ /* 0x000fda0000705670 */
[----:B------:R-:W-:Y:S05]  /*0cb0*/  @!P0 BRA `(.L_x_2784) ;  /* 0x00000000002c8947 */ /* 0x000fea0003800000 */
.L_x_2790:
        /* <DEDUP_REMOVED lines=11> */
.L_x_2784:
[----:B0-----:R-:W-:Y:S05]  /*0d70*/  BSYNC.RECONVERGENT B0 ;  /* 0x0000000000007941 */ /* 0x001fea0003800200 */
.L_x_2783:
[----:B------:R-:W0:Y:S01]  /*0d80*/  LDCU UR14, c[0x0][0x3ac] ;  /* 0x00007580ff0e77ac */ /* 0x000e220008000800 */
[----:B-1----:R-:W-:-:S04]  /*0d90*/  LEA R4, R2, UR4, 0x2 ;  /* 0x0000000402047c11 */ /* 0x002fc8000f8e10ff */
        /* <DEDUP_REMOVED lines=19> */
.L_x_2797:
[C---:B-1----:R-:W-:Y:S01]  /*0ed0*/  IADD3 R9, PT, PT, R17.reuse, UR14, RZ ;  /* 0x0000000e11097c10 */ /* 0x042fe2000fffe0ff */
[--C-:B0-----:R-:W-:Y:S01]  /*0ee0*/  IMAD.WIDE R6, R17, 0x2, R14.reuse ;  /* 0x0000000211067825 */ /* 0x101fe200078e020e */
[----:B------:R-:W-:Y:S02]  /*0ef0*/  IADD3 R16, PT, PT, R16, 0x4, RZ ;  /* 0x0000000410107810 */ /* 0x000fe40007ffe0ff */
[C---:B------:R-:W-:Y:S01]  /*0f00*/  IADD3 R11, PT, PT, R9.reuse, UR14, RZ ;  /* 0x0000000e090b7c10 */ /* 0x040fe2000fffe0ff */
[--C-:B-----5:R-:W-:Y:S01]  /*0f10*/  IMAD.WIDE R8, R9, 0x2, R14.reuse ;  /* 0x0000000209087825 */ /* 0x120fe200078e020e */
        /* <DEDUP_REMOVED lines=10> */
.L_x_2796:
[----:B-1----:R-:W-:-:S04]  /*0fc0*/  IADD3 R6, PT, PT, RZ, -R16, RZ ;  /* 0x80000010ff067210 */ /* 0x002fc80007ffe0ff */
[----:B------:R-:W-:-:S13]  /*0fd0*/  ISETP.GT.AND P1, PT, R6, 0x1, PT ;  /* 0x000000010600780c */ /* 0x000fda0003f24270 */
[----:B------:R-:W-:Y:S05]  /*0fe0*/  @!P1 BRA `(.L_x_2798) ;  /* 0x0000000000249947 */ /* 0x000fea0003800000 */
[----:B-----5:R-:W0:Y:S01]  /*0ff0*/  LDC.64 R8, c[0x0][0x3a0] ;  /* 0x0000e800ff087b82 */ /* 0x020e220000000a00 */
        /* <DEDUP_REMOVED lines=8> */
.L_x_2798:
[----:B------:R-:W-:-:S13]  /*1080*/  ISETP.NE.OR P0, PT, R16, RZ, P0 ;  /* 0x000000ff1000720c */ /* 0x000fda0000705670 */
[----:B------:R-:W-:Y:S05]  /*1090*/  @!P0 BRA `(.L_x_2794) ;  /* 0x00000000001c8947 */ /* 0x000fea0003800000 */
.L_x_2795:
[----:B0-----:R-:W0:Y:S02]  /*10a0*/  LDC.64 R6, c[0x0][0x3a0] ;  /* 0x0000e800ff067b82 */ /* 0x001e240000000a00 */
.L_x_2799:
[C---:B0----5:R-:W-:Y:S01]  /*10b0*/  IMAD.WIDE R8, R17.reuse, 0x2, R6 ;  /* 0x0000000211087825 */ /* 0x061fe200078e0206 */
[----:B------:R-:W-:Y:S02]  /*10c0*/  IADD3 R16, PT, PT, R16, 0x1, RZ ;  /* 0x0000000110107810 */ /* 0x000fe40007ffe0ff */
[----:B------:R-:W-:Y:S02]  /*10d0*/  IADD3 R17, PT, PT, R17, UR14, RZ ;  /* 0x0000000e11117c10 */ /* 0x000fe4000fffe0ff */
[----:B------:R1:W-:Y:S01]  /*10e0*/  STG.E.64 desc[UR20][R8.64], RZ ;  /* 0x000000ff08007986 */ /* 0x0003e2000c101b14 */
[----:B------:R-:W-:-:S13]  /*10f0*/  ISETP.NE.AND P0, PT, R16, RZ, PT ;  /* 0x000000ff1000720c */ /* 0x000fda0003f05270 */
[----:B-1----:R-:W-:Y:S05]  /*1100*/  @P0 BRA `(.L_x_2799) ;  /* 0xfffffffc00e80947 */ /* 0x002fea000383ffff */
.L_x_2794:
[----:B------:R-:W1:Y:S01]  /*1110*/  LDCU UR18, c[0x0][0x3c8] ;  /* 0x00007900ff1277ac */ /* 0x000e620008000800 */
[----:B------:R-:W-:Y:S01]  /*1120*/  ISETP.LE.AND P0, PT, R0, UR9, PT ;  /* 0x0000000900007c0c */ /* 0x000fe2000bf03270 */
[----:B------:R-:W2:Y:S01]  /*1130*/  LDCU UR24, c[0x0][0x3cc] ;  /* 0x00007980ff1877ac */ /* 0x000ea20008000800 */
[----:B------:R-:W3:Y:S01]  /*1140*/  LDCU UR25, c[0x0][0x3d0] ;  /* 0x00007a00ff1977ac */ /* 0x000ee20008000800 */
[----:B------:R-:W4:Y:S01]  /*1150*/  LDCU UR17, c[0x0][0x3d4] ;  /* 0x00007a80ff1177ac */ /* 0x000f220008000800 */
[----:B------:R-:W0:Y:S01]  /*1160*/  LDCU UR26, c[0x0][0x3d8] ;  /* 0x00007b00ff1a77ac */ /* 0x000e220008000800 */
[----:B-1----:R-:W-:Y:S01]  /*1170*/  UISETP.LT.AND UP0, UPT, UR9, UR18, UPT ;  /* 0x000000120900728c */ /* 0x002fe2000bf01270 */
[----:B------:R-:W1:Y:S03]  /*1180*/  LDCU.64 UR10, c[0x0][0x3b8] ;  /* 0x00007700ff0a77ac */ /* 0x000e660008000a00 */
[----:B------:R-:W-:-:S02]  /*1190*/  USEL UR4, UR9, UR18, UP0 ;  /* 0x0000001209047287 */ /* 0x000fc40008000000 */
[----:B------:R-:W-:Y:S02]  /*11a0*/  USHF.L.U32 UR12, UR16, 0x7, URZ ;  /* 0x00000007100c7899 */ /* 0x000fe400080006ff */
[----:B------:R-:W-:Y:S02]  /*11b0*/  USHF.R.S32.HI UR5, URZ, 0x1f, UR4 ;  /* 0x0000001fff057899 */ /* 0x000fe40008011404 */
[----:B--2---:R-:W-:Y:S02]  /*11c0*/  UISETP.GT.AND UP0, UPT, UR9, UR24, UPT ;  /* 0x000000180900728c */ /* 0x004fe4000bf04270 */
[----:B------:R-:W-:Y:S02]  /*11d0*/  ULEA.HI UR5, UR5, UR4, URZ, 0x5 ;  /* 0x0000000405057291 */ /* 0x000fe4000f8f28ff */
[----:B---3--:R-:W-:Y:S02]  /*11e0*/  UISETP.GT.AND UP1, UPT, UR9, UR25, UPT ;  /* 0x000000190900728c */ /* 0x008fe4000bf24270 */
[----:B------:R-:W-:-:S02]  /*11f0*/  USHF.R.S32.HI UR19, URZ, 0x5, UR5 ;  /* 0x00000005ff137899 */ /* 0x000fc40008011405 */
[----:B----4-:R-:W-:Y:S02]  /*1200*/  UISETP.GT.AND UP2, UPT, UR9, UR17, UPT ;  /* 0x000000110900728c */ /* 0x010fe4000bf44270 */
[----:B0-----:R-:W-:Y:S01]  /*1210*/  UISETP.GT.AND UP3, UPT, UR9, UR26, UPT ;  /* 0x0000001a0900728c */ /* 0x001fe2000bf64270 */
[----:B------:R-:W-:Y:S01]  /*1220*/  UMOV UR5, URZ ;  /* 0x000000ff00057c82 */ /* 0x000fe20008000000 */
[----:B-1----:R-:W-:Y:S01]  /*1230*/  UIMAD.WIDE.U32 UR12, UR12, 0x2, UR10 ;  /* 0x000000020c0c78a5 */ /* 0x002fe2000f8e000a */
[----:B------:R-:W-:Y:S06]  /*1240*/  BAR.SYNC.DEFER_BLOCKING 0x0 ;  /* 0x0000000000007b1d */ /* 0x000fec0000010000 */
[----:B------:R-:W-:Y:S05]  /*1250*/  @P0 BRA `(.L_x_2800) ;  /* 0x0000000000e40947 */ /* 0x000fea0003800000 */
[----:B------:R-:W-:Y:S01]  /*1260*/  MOV R12, UR12 ;  /* 0x0000000c000c7c02 */ /* 0x000fe20008000f00 */
[----:B------:R-:W0:Y:S01]  /*1270*/  LDC.64 R6, c[0x0][0x390] ;  /* 0x0000e400ff067b82 */ /* 0x000e220000000a00 */
[----:B------:R-:W-:-:S05]  /*1280*/  MOV R13, UR13 ;  /* 0x0000000d000d7c02 */ /* 0x000fca0008000f00 */
[----:B------:R1:W5:Y:S01]  /*1290*/  LDG.E.U16.CONSTANT R10, desc[UR20][R12.64] ;  /* 0x000000140c0a7981 */ /* 0x000362000c1e9500 */
[----:B------:R-:W-:Y:S01]  /*12a0*/  SHF.R.S32.HI R11, RZ, 0x1f, R4 ;  /* 0x0000001fff0b7819 */ /* 0x000fe20000011404 */
[----:B-----5:R-:W2:Y:S01]  /*12b0*/  LDC.64 R8, c[0x0][0x398] ;  /* 0x0000e600ff087b82 */ /* 0x020ea20000000a00 */
[----:B------:R-:W-:Y:S01]  /*12c0*/  SHF.L.U32 R2, R2, 0x4, RZ ;  /* 0x0000000402027819 */ /* 0x000fe200000006ff */
[----:B------:R-:W-:Y:S01]  /*12d0*/  UMOV UR4, URZ ;  /* 0x000000ff00047c82 */ /* 0x000fe20008000000 */
[----:B------:R-:W-:Y:S01]  /*12e0*/  LEA.HI R11, R11, R4, RZ, 0x3 ;  /* 0x000000040b0b7211 */ /* 0x000fe200078f18ff */
[----:B------:R-:W-:Y:S01]  /*12f0*/  UMOV UR8, UR9 ;  /* 0x0000000900087c82 */ /* 0x000fe20008000000 */
[----:B------:R-:W-:Y:S02]  /*1300*/  LOP3.LUT R2, R2, 0x10, RZ, 0xc0, !PT ;  /* 0x0000001002027812 */ /* 0x000fe400078ec0ff */
[----:B------:R-:W-:-:S07]  /*1310*/  SHF.R.S32.HI R11, RZ, 0x3, R11 ;  /* 0x00000003ff0b7819 */ /* 0x000fce000001140b */
.L_x_2801:
[----:B------:R-:W-:-:S05]  /*1320*/  IADD3 R17, PT, PT, R10, UR4, RZ ;  /* 0x000000040a117c10 */ /* 0x000fca000fffe0ff */
        /* <DEDUP_REMOVED lines=8> */
[----:B------:R-:W-:Y:S02]  /*13b0*/  UIMAD.WIDE.U32 UR6, UR6, 0x2, UR10 ;  /* 0x00000002060678a5 */ /* 0x000fe4000f8e000a */
[----:B------:R0:W2:Y:S04]  /*13c0*/  LDG.E.U16.CONSTANT R12, desc[UR20][R16.64] ;  /* 0x00000014100c7981 */ /* 0x0000a8000c1e9500 */
        /* <DEDUP_REMOVED lines=34> */
.L_x_2800:
        /* <DEDUP_REMOVED lines=14> */
.L_x_2802:
        /* <DEDUP_REMOVED lines=9> */
.L_x_2803:
        /* <DEDUP_REMOVED lines=9> */
.L_x_2804:
        /* <DEDUP_REMOVED lines=9> */
.L_x_2805:
        /* <DEDUP_REMOVED lines=9> */
.L_x_2806:
        /* <DEDUP_REMOVED lines=11> */
[----:B-----5:R-:W-:Y:S01]  /*19c0*/  MOV R8, UR12 ;  /* 0x0000000c00087c02 */ /* 0x020fe20008000f00 */
[----:B------:R-:W2:Y:S01]  /*19d0*/  LDL.64 R10, [R1] ;  /* 0x00000000010a7983 */ /* 0x000ea20000100a00 */
[----:B------:R-:W-:Y:S01]  /*19e0*/  MOV R9, UR13 ;  /* 0x0000000d00097c02 */ /* 0x000fe20008000f00 */
        /* <DEDUP_REMOVED lines=12> */
[----:B------:R-:W-:Y:S01]  /*1ab0*/  PRMT R6, R6, 0x5410, RZ ;  /* 0x0000541006067816 */ /* 0x000fe200000000ff */
[----:B------:R-:W-:Y:S01]  /*1ac0*/  UIADD3 UR10, UP0, UPT, UR10, 0x2, URZ ;  /* 0x000000020a0a7890 */ /* 0x000fe2000ff1e0ff */
[----:B------:R-:W4:Y:S01]  /*1ad0*/  LDCU UR14, c[0x0][0x3ac] ;  /* 0x00007580ff0e77ac */ /* 0x000f220008000800 */
[----:B-1----:R-:W-:-:S02]  /*1ae0*/  LEA R14, P1, R0, UR12, 0x2 ;  /* 0x0000000c000e7c11 */ /* 0x002fc4000f8210ff */
[----:B------:R-:W-:Y:S02]  /*1af0*/  ISETP.EQ.OR P0, PT, R3, 0x1, !P0 ;  /* 0x000000010300780c */ /* 0x000fe40004702670 */
[----:B------:R-:W-:Y:S01]  /*1b00*/  LEA.HI.X R15, R0, UR13, R15, 0x2, P1 ;  /* 0x0000000d000f7c11 */ /* 0x000fe200088f140f */
[----:B0-----:R-:W-:Y:S02]  /*1b10*/  ULEA UR6, UR7, UR6, 0x18 ;  /* 0x0000000607067291 */ /* 0x001fe4000f8ec0ff */
[----:B------:R-:W-:Y:S02]  /*1b20*/  UIADD3.X UR11, UPT, UPT, URZ, UR11, URZ, UP0, !UPT ;  /* 0x0000000bff0b7290 */ /* 0x000fe400087fe4ff */
[----:B------:R-:W-:Y:S01]  /*1b30*/  UIADD3 UR8, UPT, UPT, UR6, 0x80, URZ ;  /* 0x0000008006087890 */ /* 0x000fe2000fffe0ff */
[----:B---3--:R-:W-:Y:S02]  /*1b40*/  R2UR UR4, R8 ;  /* 0x00000000080472ca */ /* 0x008fe400000e0000 */
[----:B--2---:R-:W-:-:S02]  /*1b50*/  PRMT R4, R10, 0x7610, R4 ;  /* 0x000076100a047816 */ /* 0x004fc40000000004 */
[----:B------:R-:W-:Y:S02]  /*1b60*/  PRMT R3, R11, 0x7610, R10 ;  /* 0x000076100b037816 */ /* 0x000fe4000000000a */
[----:B------:R-:W-:-:S07]  /*1b70*/  PRMT R2, R2, 0x7610, R11 ;  /* 0x0000761002027816 */ /* 0x000fce000000000b */
[----:B------:R-:W-:-:S03]  /*1b80*/  UIADD3 UR5, UPT, UPT, UR9, UR4, URZ ;  /* 0x0000000409057290 */ /* 0x000fc6000fffe0ff */
[----:B----4-:R-:W-:-:S09]  /*1b90*/  UMOV UR4, URZ ;  /* 0x000000ff00047c82 */ /* 0x010fd20008000000 */
.L_x_2816:
        /* <DEDUP_REMOVED lines=12> */
[----:B------:R-:W-:Y:S01]  /*1c60*/  HFMA2 R14, -RZ, RZ, 0, 0.0625 ;  /* 0x00002c00ff0e7431 */ /* 0x000fe200000001ff */
[----:B------:R-:W-:Y:S01]  /*1c70*/  MOV R15, UR14 ;  /* 0x0000000e000f7c02 */ /* 0x000fe20008000f00 */
[----:B------:R-:W-:-:S03]  /*1c80*/  UISETP.NE.AND UP1, UPT, UR22, URZ, UPT ;  /* 0x000000ff1600728c */ /* 0x000fc6000bf25270 */
[----:B------:R-:W-:Y:S01]  /*1c90*/  PRMT R2, R14, 0x7610, R2 ;  /* 0x000076100e027816 */ /* 0x000fe20000000002 */
[----:B------:R-:W-:Y:S01]  /*1ca0*/  IMAD.WIDE R14, R15, 0x4, R18 ;  /* 0x000000040f0e7825 */ /* 0x000fe200078e0212 */
[----:B--2---:R-:W-:Y:S02]  /*1cb0*/  @!P1 PRMT R3, R3, 0x7610, R16 ;  /* 0x0000761003039816 */ /* 0x004fe40000000010 */
[----:B------:R-:W-:Y:S02]  /*1cc0*/  @!P1 PRMT R4, R16, 0x7610, R4 ;  /* 0x0000761010049816 */ /* 0x000fe40000000004 */
[----:B------:R-:W-:Y:S02]  /*1cd0*/  @!P1 PRMT R3, R17, 0x7610, R3 ;  /* 0x0000761011039816 */ /* 0x000fe40000000003 */
[----:B------:R-:W-:Y:S02]  /*1ce0*/  @!P1 PRMT R2, R2, 0x7610, R17 ;  /* 0x0000761002029816 */ /* 0x000fe40000000011 */
[----:B---3--:R-:W-:-:S02]  /*1cf0*/  @!P1 R2UR UR7, R0 ;  /* 0x00000000000792ca */ /* 0x008fc400000e0000 */
[C---:B----4-:R-:W-:Y:S02]  /*1d00*/  LOP3.LUT R16, R8.reuse, 0xf000f, RZ, 0xc0, !PT ;  /* 0x000f000f08107812 */ /* 0x050fe400078ec0ff */
        /* <DEDUP_REMOVED lines=39> */
[----:B------:R-:W-:Y:S02]  /*1f80*/  HADD2 R9, R9, -1032, -1032 ;  /* 0xe408e40809097430 */ /* 0x000fe40000000000 */
[----:B------:R-:W-:Y:S02]  /*1f90*/  HADD2 R21, R16, -1032, -1032 ;  /* 0xe408e40810157430 */ /* 0x000fe40000000000 */
[----:B------:R-:W-:-:S02]  /*1fa0*/  HFMA2 R22, R35, R2.H0_H0, -72, -72 ;  /* 0xd480d48023167431 */ /* 0x000fc40000040002 */
[----:B------:R-:W-:Y:S02]  /*1fb0*/  HADD2 R23, R23, -1032, -1032 ;  /* 0xe408e40817177430 */ /* 0x000fe40000000000 */
        /* <DEDUP_REMOVED lines=8> */
[----:B------:R-:W-:Y:S06]  /*2040*/  BRA.U !UP1, `(.L_x_2808) ;  /* 0x0000000509687547 */ /* 0x000fec000b800000 */
[----:B------:R-:W0:Y:S01]  /*2050*/  LDS.64 R16, [UR8+-0x80] ;  /* 0xffff8008ff107984 */ /* 0x000e220008000a00 */
[----:B------:R-:W-:Y:S02]  /*2060*/  HADD2.F32 R33, -RZ, R9.H0_H0 ;  /* 0x20000009ff217230 */ /* 0x000fe40000004100 */
[----:B------:R-:W-:Y:S01]  /*2070*/  HADD2.F32 R36, -RZ, R25.H1_H1 ;  /* 0x30000019ff247230 */ /* 0x000fe20000004100 */
[----:B------:R-:W1:Y:S01]  /*2080*/  LDS.64 R18, [UR8+-0x78] ;  /* 0xffff8808ff127984 */ /* 0x000e620008000a00 */
[----:B------:R-:W-:Y:S02]  /*2090*/  HADD2.F32 R37, -RZ, R26.H1_H1 ;  /* 0x3000001aff257230 */ /* 0x000fe40000004100 */
[--C-:B0-----:R-:W-:Y:S02]  /*20a0*/  HADD2.F32 R0, -RZ, R16.reuse.H0_H0 ;  /* 0x20000010ff007230 */ /* 0x101fe40000004100 */
[----:B------:R-:W-:Y:S02]  /*20b0*/  HADD2.F32 R32, -RZ, R16.H1_H1 ;  /* 0x30000010ff207230 */ /* 0x000fe40000004100 */
[----:B------:R-:W-:-:S02]  /*20c0*/  HADD2.F32 R16, -RZ, R17.H0_H0 ;  /* 0x20000011ff107230 */ /* 0x000fc40000004100 */
[----:B------:R-:W-:Y:S01]  /*20d0*/  FFMA.FTZ R34, R33, R0, RZ ;  /* 0x0000000021227223 */ /* 0x000fe200000100ff */
[----:B------:R-:W-:-:S05]  /*20e0*/  HADD2.F32 R33, -RZ, R9.H1_H1 ;  /* 0x30000009ff217230 */ /* 0x000fca0000004100 */
        /* <DEDUP_REMOVED lines=16> */
[----:B------:R-:W-:Y:S01]  /*21f0*/  FFMA.FTZ R35, R37, R36, R35 ;  /* 0x0000002425237223 */ /* 0x000fe20000010023 */
[----:B------:R-:W-:-:S03]  /*2200*/  HADD2.F32 R37, -RZ, R11.H1_H1 ;  /* 0x3000000bff257230 */ /* 0x000fc60000004100 */
        /* <DEDUP_REMOVED lines=32> */
[C---:B------:R-:W-:Y:S02]  /*2410*/  FFMA.FTZ R0, R16.reuse, R0, R35 ;  /* 0x0000000010007223 */ /* 0x040fe40000010023 */
[----:B------:R-:W-:Y:S01]  /*2420*/  FFMA.FTZ R16, R16, R32, R19 ;  /* 0x0000002010107223 */ /* 0x000fe20000010013 */
[----:B------:R-:W-:-:S05]  /*2430*/  HADD2.F32 R19, -RZ, R22.H1_H1 ;  /* 0x30000016ff137230 */ /* 0x000fca0000004100 */
[----:B------:R-:W-:Y:S01]  /*2440*/  FFMA.FTZ R0, R33, R19, R0 ;  /* 0x0000001321007223 */ /* 0x000fe20000010000 */
[----:B------:R-:W-:-:S05]  /*2450*/  HADD2.F32 R19, -RZ, R24.H1_H1 ;  /* 0x30000018ff137230 */ /* 0x000fca0000004100 */
[----:B------:R-:W-:Y:S01]  /*2460*/  FFMA.FTZ R16, R33, R19, R16 ;  /* 0x0000001321107223 */ /* 0x000fe20000010010 */
[----:B------:R-:W-:Y:S02]  /*2470*/  HADD2.F32 R19, -RZ, R29.H0_H0 ;  /* 0x2000001dff137230 */ /* 0x000fe40000004100 */
[----:B------:R-:W-:-:S03]  /*2480*/  HADD2.F32 R33, -RZ, R31.H0_H0 ;  /* 0x2000001fff217230 */ /* 0x000fc60000004100 */
[C---:B------:R-:W-:Y:S01]  /*2490*/  FFMA.FTZ R19, R17.reuse, R19, R0 ;  /* 0x0000001311137223 */ /* 0x040fe20000010000 */
[----:B------:R-:W-:Y:S02]  /*24a0*/  HADD2.F32 R0, -RZ, R29.H1_H1 ;  /* 0x3000001dff007230 */ /* 0x000fe40000004100 */
[----:B------:R-:W-:Y:S01]  /*24b0*/  FFMA.FTZ R16, R17, R33, R16 ;  /* 0x0000002111107223 */ /* 0x000fe20000010010 */
[----:B------:R-:W-:Y:S02]  /*24c0*/  HADD2.F32 R17, -RZ, R31.H1_H1 ;  /* 0x3000001fff117230 */ /* 0x000fe40000004100 */
[----:B------:R-:W-:Y:S02]  /*24d0*/  HADD2.F32 R33, -RZ, R8.H1_H1 ;  /* 0x30000008ff217230 */ /* 0x000fe40000004100 */
[C---:B------:R-:W-:Y:S01]  /*24e0*/  FFMA.FTZ R19, R34.reuse, R0, R19 ;  /* 0x0000000022137223 */ /* 0x040fe20000010013 */
[----:B------:R-:W-:Y:S02]  /*24f0*/  HADD2.F32 R0, -RZ, R30.H0_H0 ;  /* 0x2000001eff007230 */ /* 0x000fe40000004100 */
[----:B------:R-:W-:Y:S01]  /*2500*/  FFMA.FTZ R17, R34, R17, R16 ;  /* 0x0000001122117223 */ /* 0x000fe20000010010 */
[----:B------:R-:W-:-:S02]  /*2510*/  HADD2.F32 R16, -RZ, R8.H0_H0 ;  /* 0x20000008ff107230 */ /* 0x000fc40000004100 */
[C---:B------:R-:W-:Y:S01]  /*2520*/  FFMA.FTZ R19, R18.reuse, R0, R19 ;  /* 0x0000000012137223 */ /* 0x040fe20000010013 */
[----:B------:R-:W-:Y:S02]  /*2530*/  HADD2.F32 R0, -RZ, R3.H0_H0 ;  /* 0x20000003ff007230 */ /* 0x000fe40000004100 */
[----:B------:R-:W-:Y:S01]  /*2540*/  FFMA.FTZ R16, R18, R16, R17 ;  /* 0x0000001012107223 */ /* 0x000fe20000010011 */
[----:B------:R-:W-:-:S03]  /*2550*/  HADD2.F32 R17, -RZ, R30.H1_H1 ;  /* 0x3000001eff117230 */ /* 0x000fc60000004100 */
[C---:B------:R-:W-:Y:S02]  /*2560*/  FFMA.FTZ R16, R36.reuse, R33, R16 ;  /* 0x0000002124107223 */ /* 0x040fe40000010010 */
[----:B------:R-:W-:Y:S01]  /*2570*/  FFMA.FTZ R17, R36, R17, R19 ;  /* 0x0000001124117223 */ /* 0x000fe20000010013 */
[----:B------:R-:W-:-:S03]  /*2580*/  HADD2.F32 R19, -RZ, R2.H1_H1 ;  /* 0x30000002ff137230 */ /* 0x000fc60000004100 */
[----:B------:R-:W-:Y:S02]  /*2590*/  FMUL.FTZ R0, R17, R0 ;  /* 0x0000000011007220 */ /* 0x000fe40000410000 */
[----:B------:R-:W-:-:S03]  /*25a0*/  FMUL.FTZ R16, R16, R19 ;  /* 0x0000001310107220 */ /* 0x000fc60000410000 */
[----:B------:R-:W-:Y:S02]  /*25b0*/  F2FP.F16.F32.PACK_AB R0, RZ, R0 ;  /* 0x00000000ff00723e */ /* 0x000fe400000000ff */
[----:B------:R-:W-:-:S04]  /*25c0*/  F2FP.F16.F32.PACK_AB R16, RZ, R16 ;  /* 0x00000010ff10723e */ /* 0x000fc800000000ff */
[----:B------:R-:W-:-:S05]  /*25d0*/  PRMT R0, R0, 0x5410, R16 ;  /* 0x0000541000007816 */ /* 0x000fca0000000010 */
[----:B------:R-:W-:-:S07]  /*25e0*/  HFMA2 R7, R0, 1, 1, R7 ;  /* 0x3c003c0000077831 */ /* 0x000fce0000000007 */
.L_x_2808:
[----:B------:R-:W-:Y:S05]  /*25f0*/  @P0 BRA `(.L_x_2809) ;  /* 0x0000000400680947 */ /* 0x000fea0003800000 */
[----:B------:R-:W0:Y:S01]  /*2600*/  LDS.64 R16, [UR8] ;  /* 0x00000008ff107984 */ /* 0x000e220008000a00 */
[----:B------:R-:W-:Y:S02]  /*2610*/  HADD2.F32 R34, -RZ, R9.H0_H0 ;  /* 0x20000009ff227230 */ /* 0x000fe40000004100 */
[----:B------:R-:W-:Y:S01]  /*2620*/  HADD2.F32 R33, -RZ, R11.H0_H0 ;  /* 0x2000000bff217230 */ /* 0x000fe20000004100 */
[----:B------:R-:W1:Y:S01]  /*2630*/  LDS.64 R18, [UR8+0x8] ;  /* 0x00000808ff127984 */ /* 0x000e620008000a00 */
[----:B------:R-:W-:Y:S02]  /*2640*/  HADD2.F32 R0, -RZ, R21.H0_H0 ;  /* 0x20000015ff007230 */ /* 0x000fe40000004100 */
[----:B------:R-:W-:Y:S02]  /*2650*/  HADD2.F32 R32, -RZ, R23.H0_H0 ;  /* 0x20000017ff207230 */ /* 0x000fe40000004100 */
[----:B------:R-:W-:Y:S02]  /*2660*/  HADD2.F32 R21, -RZ, R21.H1_H1 ;  /* 0x30000015ff157230 */ /* 0x000fe40000004100 */
[----:B------:R-:W-:-:S02]  /*2670*/  HADD2.F32 R23, -RZ, R23.H1_H1 ;  /* 0x30000017ff177230 */ /* 0x000fc40000004100 */
[----:B0-----:R-:W-:-:S05]  /*2680*/  HADD2.F32 R35, -RZ, R16.H0_H0 ;  /* 0x20000010ff237230 */ /* 0x001fca0000004100 */
[-C--:B------:R-:W-:Y:S01]  /*2690*/  FFMA.FTZ R34, R34, R35.reuse, RZ ;  /* 0x0000002322227223 */ /* 0x080fe200000100ff */
[-C--:B------:R-:W-:Y:S01]  /*26a0*/  FFMA.FTZ R33, R33, R35.reuse, RZ ;  /* 0x0000002321217223 */ /* 0x080fe200000100ff */
[-C--:B------:R-:W-:Y:S01]  /*26b0*/  FFMA.FTZ R0, R0, R35.reuse, RZ ;  /* 0x0000002300007223 */ /* 0x080fe200000100ff */
[----:B------:R-:W-:Y:S01]  /*26c0*/  FFMA.FTZ R32, R32, R35, RZ ;  /* 0x0000002320207223 */ /* 0x000fe200000100ff */
[----:B------:R-:W-:Y:S02]  /*26d0*/  HADD2.F32 R35, -RZ, R9.H1_H1 ;  /* 0x30000009ff237230 */ /* 0x000fe40000004100 */
[----:B------:R-:W-:Y:S02]  /*26e0*/  HADD2.F32 R9, -RZ, R16.H1_H1 ;  /* 0x30000010ff097230 */ /* 0x000fe40000004100 */
[----:B------:R-:W-:Y:S02]  /*26f0*/  HADD2.F32 R16, -RZ, R11.H1_H1 ;  /* 0x3000000bff107230 */ /* 0x000fe40000004100 */
[----:B------:R-:W-:-:S02]  /*2700*/  HADD2.F32 R11, -RZ, R22.H0_H0 ;  /* 0x20000016ff0b7230 */ /* 0x000fc40000004100 */
[-C--:B------:R-:W-:Y:S01]  /*2710*/  FFMA.FTZ R34, R35, R9.reuse, R34 ;  /* 0x0000000923227223 */ /* 0x080fe20000010022 */
[-C--:B------:R-:W-:Y:S01]  /*2720*/  FFMA.FTZ R0, R21, R9.reuse, R0 ;  /* 0x0000000915007223 */ /* 0x080fe20000010000 */
[-C--:B------:R-:W-:Y:S01]  /*2730*/  FFMA.FTZ R33, R16, R9.reuse, R33 ;  /* 0x0000000910217223 */ /* 0x080fe20000010021 */
[----:B------:R-:W-:Y:S01]  /*2740*/  FFMA.FTZ R32, R23, R9, R32 ;  /* 0x0000000917207223 */ /* 0x000fe20000010020 */
[----:B------:R-:W-:Y:S02]  /*2750*/  HADD2.F32 R21, -RZ, R10.H0_H0 ;  /* 0x2000000aff157230 */ /* 0x000fe40000004100 */
[--C-:B------:R-:W-:Y:S02]  /*2760*/  HADD2.F32 R9, -RZ, R17.reuse.H0_H0 ;  /* 0x20000011ff097230 */ /* 0x100fe40000004100 */
[----:B------:R-:W-:Y:S02]  /*2770*/  HADD2.F32 R16, -RZ, R20.H0_H0 ;  /* 0x20000014ff107230 */ /* 0x000fe40000004100 */
[----:B------:R-:W-:-:S02]  /*2780*/  HADD2.F32 R17, -RZ, R17.H1_H1 ;  /* 0x30000011ff117230 */ /* 0x000fc40000004100 */
[-C--:B------:R-:W-:Y:S01]  /*2790*/  FFMA.FTZ R34, R21, R9.reuse, R34 ;  /* 0x0000000915227223 */ /* 0x080fe20000010022 */
[-C--:B------:R-:W-:Y:S01]  /*27a0*/  FFMA.FTZ R0, R11, R9.reuse, R0 ;  /* 0x000000090b007223 */ /* 0x080fe20000010000 */
[----:B------:R-:W-:Y:S01]  /*27b0*/  FFMA.FTZ R16, R16, R9, R33 ;  /* 0x0000000910107223 */ /* 0x000fe20000010021 */
[----:B------:R-:W-:Y:S02]  /*27c0*/  HADD2.F32 R11, -RZ, R10.H1_H1 ;  /* 0x3000000aff0b7230 */ /* 0x000fe40000004100 */
[----:B------:R-:W-:Y:S02]  /*27d0*/  HADD2.F32 R21, -RZ, R20.H1_H1 ;  /* 0x30000014ff157230 */ /* 0x000fe40000004100 */
[----:B------:R-:W-:Y:S02]  /*27e0*/  HADD2.F32 R33, -RZ, R24.H0_H0 ;  /* 0x20000018ff217230 */ /* 0x000fe40000004100 */
[----:B------:R-:W-:Y:S01]  /*27f0*/  FFMA.FTZ R34, R11, R17, R34 ;  /* 0x000000110b227223 */ /* 0x000fe20000010022 */
[----:B------:R-:W-:-:S02]  /*2800*/  HADD2.F32 R23, -RZ, R22.H1_H1 ;  /* 0x30000016ff177230 */ /* 0x000fc40000004100 */
[----:B------:R-:W-:Y:S01]  /*2810*/  FFMA.FTZ R16, R21, R17, R16 ;  /* 0x0000001115107223 */ /* 0x000fe20000010010 */
[----:B------:R-:W-:Y:S02]  /*2820*/  HADD2.F32 R35, -RZ, R24.H1_H1 ;  /* 0x30000018ff237230 */ /* 0x000fe40000004100 */
[----:B------:R-:W-:Y:S01]  /*2830*/  FFMA.FTZ R32, R33, R9, R32 ;  /* 0x0000000921207223 */ /* 0x000fe20000010020 */
        /* <DEDUP_REMOVED lines=40> */
[----:B------:R-:W-:Y:S02]  /*2ac0*/  HADD2.F32 R17, -RZ, R3.H0_H0 ;  /* 0x20000003ff117230 */ /* 0x000fe40000004100 */
        /* <DEDUP_REMOVED lines=13> */
.L_x_2809:
[----:B------:R-:W2:Y:S01]  /*2ba0*/  LDG.E.128.CONSTANT R8, desc[UR20][R14.64] ;  /* 0x000000140e087981 */ /* 0x000ea2000c1e9d00 */
[----:B------:R-:W-:-:S05]  /*2bb0*/  MOV R17, UR14 ;  /* 0x0000000e00117c02 */ /* 0x000fca0008000f00 */
[----:B------:R-:W-:Y:S01]  /*2bc0*/  IMAD.WIDE R16, R17, 0x4, R14 ;  /* 0x0000000411107825 */ /* 0x000fe200078e020e */
[C---:B--2---:R-:W-:Y:S02]  /*2bd0*/  LOP3.LUT R19, R8.reuse, 0xf000f0, RZ, 0xc0, !PT ;  /* 0x00f000f008137812 */ /* 0x044fe400078ec0ff */
[----:B------:R-:W-:Y:S02]  /*2be0*/  LOP3.LUT R18, R8, 0xf000f, RZ, 0xc0, !PT ;  /* 0x000f000f08127812 */ /* 0x000fe400078ec0ff */
[----:B------:R-:W-:Y:S02]  /*2bf0*/  SHF.R.U32.HI R15, RZ, 0x8, R10 ;  /* 0x00000008ff0f7819 */ /* 0x000fe4000001160a */
[----:B------:R-:W-:Y:S02]  /*2c00*/  SHF.R.U32.HI R8, RZ, 0x8, R8 ;  /* 0x00000008ff087819 */ /* 0x000fe40000011608 */
[----:B------:R-:W-:Y:S02]  /*2c10*/  SHF.R.U32.HI R22, RZ, 0x8, R9 ;  /* 0x00000008ff167819 */ /* 0x000fe40000011609 */
[----:B------:R-:W-:-:S02]  /*2c20*/  SHF.R.U32.HI R0, RZ, 0x8, R11 ;  /* 0x00000008ff007819 */ /* 0x000fc4000001160b */
[C---:B------:R-:W-:Y:S02]  /*2c30*/  LOP3.LUT R24, R11.reuse, 0xf000f, RZ, 0xc0, !PT ;  /* 0x000f000f0b187812 */ /* 0x040fe400078ec0ff */
        /* <DEDUP_REMOVED lines=20> */
[----:B------:R-:W-:Y:S01]  /*2d80*/  HADD2 R21, R14, -1032, -1032 ;  /* 0xe408e4080e157430 */ /* 0x000fe20000000000 */
        /* <DEDUP_REMOVED lines=115> */
.L_x_2810:
[----:B------:R-:W-:Y:S05]  /*34c0*/  @P0 BRA `(.L_x_2811) ;  /* 0x0000000400680947 */ /* 0x000fea0003800000 */
        /* <DEDUP_REMOVED lines=90> */
.L_x_2811:
        /* <DEDUP_REMOVED lines=146> */
.L_x_2812:
        /* <DEDUP_REMOVED lines=91> */
.L_x_2813:
[----:B------:R-:W2:Y:S01]  /*4940*/  LDG.E.128.CONSTANT R8, desc[UR20][R14.64] ;  /* 0x000000140e087981 */ /* 0x000ea2000c1e9d00 */
[----:B------:R-:W-:Y:S02]  /*4950*/  @!UP0 UIADD3 UR6, UPT, UPT, UR4, 0x1, URZ ;  /* 0x0000000104068890 */ /* 0x000fe4000fffe0ff */
[----:B------:R-:W-:Y:S01]  /*4960*/  @!UP0 UIADD3 UR5, UPT, UPT, UR7, UR9, URZ ;  /* 0x0000000907058290 */ /* 0x000fe2000fffe0ff */
[C---:B--2---:R-:W-:Y:S02]  /*4970*/  LOP3.LUT R19, R8.reuse, 0xf000f, RZ, 0xc0, !PT ;  /* 0x000f000f08137812 */ /* 0x044fe400078ec0ff */
[----:B------:R-:W-:Y:S02]  /*4980*/  LOP3.LUT R20, R8, 0xf000f0, RZ, 0xc0, !PT ;  /* 0x00f000f008147812 */ /* 0x000fe400078ec0ff */
[----:B------:R-:W-:Y:S02]  /*4990*/  SHF.R.U32.HI R25, RZ, 0x8, R8 ;  /* 0x00000008ff197819 */ /* 0x000fe40000011608 */
[----:B------:R-:W-:-:S02]  /*49a0*/  LOP3.LUT R17, R10, 0xf000f, RZ, 0xc0, !PT ;  /* 0x000f000f0a117812 */ /* 0x000fc400078ec0ff */
[----:B------:R-:W-:Y:S02]  /*49b0*/  LOP3.LUT R21, R10, 0xf000f0, RZ, 0xc0, !PT ;  /* 0x00f000f00a157812 */ /* 0x000fe400078ec0ff */
[----:B------:R-:W-:Y:S02]  /*49c0*/  SHF.R.U32.HI R18, RZ, 0x8, R10 ;  /* 0x00000008ff127819 */ /* 0x000fe4000001160a */
[----:B------:R-:W-:Y:S02]  /*49d0*/  LOP3.LUT R8, R9, 0xf000f0, RZ, 0xc0, !PT ;  /* 0x00f000f009087812 */ /* 0x000fe400078ec0ff */
        /* <DEDUP_REMOVED lines=53> */
[----:B-1----:R-:W-:-:S02]  /*4d30*/  HADD2.F32 R37, -RZ, R19.H1_H1 ;  /* 0x30000013ff257230 */ /* 0x002fc40000004100 */
[----:B------:R-:W-:Y:S01]  /*4d40*/  FFMA.FTZ R16, R33, R0, RZ ;  /* 0x0000000021107223 */ /* 0x000fe200000100ff */
[----:B------:R-:W-:-:S03]  /*4d50*/  HADD2.F32 R33, -RZ, R17.H1_H1 ;  /* 0x30000011ff217230 */ /* 0x000fc60000004100 */
[----:B------:R-:W-:Y:S01]  /*4d60*/  FFMA.FTZ R35, R35, R32, R16 ;  /* 0x0000002023237223 */ /* 0x000fe20000010010 */
[----:B------:R-:W-:Y:S02]  /*4d70*/  HADD2.F32 R16, -RZ, R17.H0_H0 ;  /* 0x20000011ff107230 */ /* 0x000fe40000004100 */
[----:B------:R-:W-:-:S03]  /*4d80*/  HADD2.F32 R17, -RZ, R18.H0_H0 ;  /* 0x20000012ff117230 */ /* 0x000fc60000004100 */
[----:B------:R-:W-:Y:S01]  /*4d90*/  FFMA.FTZ R35, R34, R16, R35 ;  /* 0x0000001022237223 */ /* 0x000fe20000010023 */
[----:B------:R-:W-:-:S05]  /*4da0*/  HADD2.F32 R34, -RZ, R8.H1_H1 ;  /* 0x30000008ff227230 */ /* 0x000fca0000004100 */
[----:B------:R-:W-:Y:S01]  /*4db0*/  FFMA.FTZ R34, R34, R33, R35 ;  /* 0x0000002122227223 */ /* 0x000fe20000010023 */
[----:B------:R-:W-:-:S05]  /*4dc0*/  HADD2.F32 R35, -RZ, R29.H0_H0 ;  /* 0x2000001dff237230 */ /* 0x000fca0000004100 */
[----:B------:R-:W-:Y:S01]  /*4dd0*/  FFMA.FTZ R36, R35, R17, R34 ;  /* 0x0000001123247223 */ /* 0x000fe20000010022 */
[----:B------:R-:W-:Y:S02]  /*4de0*/  HADD2.F32 R34, -RZ, R18.H1_H1 ;  /* 0x30000012ff227230 */ /* 0x000fe40000004100 */
[----:B------:R-:W-:Y:S02]  /*4df0*/  HADD2.F32 R35, -RZ, R29.H1_H1 ;  /* 0x3000001dff237230 */ /* 0x000fe40000004100 */
[----:B------:R-:W-:Y:S02]  /*4e00*/  HADD2.F32 R18, -RZ, R19.H0_H0 ;  /* 0x20000013ff127230 */ /* 0x000fe40000004100 */
[--C-:B------:R-:W-:Y:S02]  /*4e10*/  HADD2.F32 R19, -RZ, R20.reuse.H1_H1 ;  /* 0x30000014ff137230 */ /* 0x100fe40000004100 */
[----:B------:R-:W-:Y:S01]  /*4e20*/  FFMA.FTZ R35, R35, R34, R36 ;  /* 0x0000002223237223 */ /* 0x000fe20000010024 */
[----:B------:R-:W-:-:S05]  /*4e30*/  HADD2.F32 R36, -RZ, R20.H0_H0 ;  /* 0x20000014ff247230 */ /* 0x000fca0000004100 */
[----:B------:R-:W-:Y:S01]  /*4e40*/  FFMA.FTZ R36, R36, R18, R35 ;  /* 0x0000001224247223 */ /* 0x000fe20000010023 */
[----:B------:R-:W-:-:S03]  /*4e50*/  HADD2.F32 R35, -RZ, R26.H0_H0 ;  /* 0x2000001aff237230 */ /* 0x000fc60000004100 */
[----:B------:R-:W-:Y:S01]  /*4e60*/  FFMA.FTZ R19, R19, R37, R36 ;  /* 0x0000002513137223 */ /* 0x000fe20000010024 */
[----:B------:R-:W-:Y:S02]  /*4e70*/  HADD2.F32 R36, -RZ, R4.H0_H0 ;  /* 0x20000004ff247230 */ /* 0x000fe40000004100 */
[----:B------:R-:W-:-:S03]  /*4e80*/  FFMA.FTZ R35, R0, R35, RZ ;  /* 0x0000002300237223 */ /* 0x000fc600000100ff */
[----:B------:R-:W-:Y:S01]  /*4e90*/  FMUL.FTZ R19, R36, R19 ;  /* 0x0000001324137220 */ /* 0x000fe20000410000 */
[----:B------:R-:W-:-:S04]  /*4ea0*/  HADD2.F32 R36, -RZ, R26.H1_H1 ;  /* 0x3000001aff247230 */ /* 0x000fc80000004100 */
        /* <DEDUP_REMOVED lines=31> */
[----:B------:R-:W-:Y:S02]  /*50a0*/  HADD2.F32 R16, -RZ, R10.H1_H1 ;  /* 0x3000000aff107230 */ /* 0x000fe40000004100 */
[----:B------:R-:W-:-:S03]  /*50b0*/  HADD2.F32 R32, -RZ, R11.H1_H1 ;  /* 0x3000000bff207230 */ /* 0x000fc60000004100 */
[C---:B------:R-:W-:Y:S01]  /*50c0*/  FFMA.FTZ R0, R33.reuse, R16, R0 ;  /* 0x0000001021007223 */ /* 0x040fe20000010000 */
[----:B------:R-:W-:Y:S02]  /*50d0*/  HADD2.F32 R16, -RZ, R31.H0_H0 ;  /* 0x2000001fff107230 */ /* 0x000fe40000004100 */
[----:B------:R-:W-:Y:S01]  /*50e0*/  FFMA.FTZ R32, R33, R32, R19 ;  /* 0x0000002021207223 */ /* 0x000fe20000010013 */
[--C-:B------:R-:W-:Y:S02]  /*50f0*/  HADD2.F32 R33, -RZ, R23.reuse.H0_H0 ;  /* 0x20000017ff217230 */ /* 0x100fe40000004100 */
[C---:B------:R-:W-:Y:S01]  /*5100*/  FFMA.FTZ R19, R17.reuse, R16, R0 ;  /* 0x0000001011137223 */ /* 0x040fe20000010000 */
[----:B------:R-:W-:Y:S02]  /*5110*/  HADD2.F32 R0, -RZ, R22.H0_H0 ;  /* 0x20000016ff007230 */ /* 0x000fe40000004100 */
[----:B------:R-:W-:Y:S01]  /*5120*/  FFMA.FTZ R32, R17, R33, R32 ;  /* 0x0000002111207223 */ /* 0x000fe20000010020 */
[----:B------:R-:W-:-:S02]  /*5130*/  HADD2.F32 R33, -RZ, R23.H1_H1 ;  /* 0x30000017ff217230 */ /* 0x000fc40000004100 */
[----:B------:R-:W-:Y:S02]  /*5140*/  HADD2.F32 R17, -RZ, R31.H1_H1 ;  /* 0x3000001fff117230 */ /* 0x000fe40000004100 */
[----:B------:R-:W-:Y:S02]  /*5150*/  HADD2.F32 R16, -RZ, R22.H1_H1 ;  /* 0x30000016ff107230 */ /* 0x000fe40000004100 */
[C---:B------:R-:W-:Y:S01]  /*5160*/  FFMA.FTZ R33, R34.reuse, R33, R32 ;  /* 0x0000002122217223 */ /* 0x040fe20000010020 */
[----:B------:R-:W-:Y:S02]  /*5170*/  HADD2.F32 R32, -RZ, R24.H0_H0 ;  /* 0x20000018ff207230 */ /* 0x000fe40000004100 */
[----:B------:R-:W-:Y:S01]  /*5180*/  FFMA.FTZ R17, R34, R17, R19 ;  /* 0x0000001122117223 */ /* 0x000fe20000010013 */
[----:B------:R-:W-:-:S03]  /*5190*/  HADD2.F32 R19, -RZ, R2.H1_H1 ;  /* 0x30000002ff137230 */ /* 0x000fc60000004100 */
[C---:B------:R-:W-:Y:S01]  /*51a0*/  FFMA.FTZ R0, R18.reuse, R0, R17 ;  /* 0x0000000012007223 */ /* 0x040fe20000010011 */
[----:B------:R-:W-:Y:S01]  /*51b0*/  FFMA.FTZ R33, R18, R32, R33 ;  /* 0x0000002012217223 */ /* 0x000fe20000010021 */
[----:B------:R-:W-:Y:S02]  /*51c0*/  HADD2.F32 R18, -RZ, R24.H1_H1 ;  /* 0x30000018ff127230 */ /* 0x000fe40000004100 */
        /* <DEDUP_REMOVED lines=9> */
.L_x_2814:
[----:B------:R-:W-:Y:S01]  /*5260*/  @!UP0 UMOV UR4, UR6 ;  /* 0x0000000600048c82 */ /* 0x000fe20008000000 */
        /* <DEDUP_REMOVED lines=9> */
[----:B------:R-:W-:Y:S02]  /*5300*/  HADD2.F32 R37, -RZ, R28.H1_H1 ;  /* 0x3000001cff257230 */ /* 0x000fe40000004100 */
[----:B------:R-:W-:Y:S02]  /*5310*/  HADD2.F32 R28, -RZ, R10.H0_H0 ;  /* 0x2000000aff1c7230 */ /* 0x000fe40000004100 */
        /* <DEDUP_REMOVED lines=46> */
[----:B------:R-:W-:Y:S02]  /*5600*/  HADD2.F32 R8, -RZ, R20.H0_H0 ;  /* 0x20000014ff087230 */ /* 0x000fe40000004100 */
        /* <DEDUP_REMOVED lines=17> */
[--C-:B------:R-:W-:Y:S02]  /*5720*/  HADD2.F32 R11, -RZ, R3.reuse.H1_H1 ;  /* 0x30000003ff0b7230 */ /* 0x100fe40000004100 */
[----:B------:R-:W-:Y:S01]  /*5730*/  FFMA.FTZ R0, R21, R19, R0 ;  /* 0x0000001315007223 */ /* 0x000fe20000010000 */
[----:B------:R-:W-:Y:S02]  /*5740*/  HADD2.F32 R17, -RZ, R3.H0_H0 ;  /* 0x20000003ff117230 */ /* 0x000fe40000004100 */
        /* <DEDUP_REMOVED lines=13> */
.L_x_2815:
        /* <DEDUP_REMOVED lines=8> */
.L_x_2807:
        /* <DEDUP_REMOVED lines=9> */
[----:B------:R-:W-:Y:S02]  /*5930*/  IMAD R9, R9, UR14, R0 ;  /* 0x0000000e09097c24 */ /* 0x000fe4000f8e0200 */
[----:B------:R-:W0:Y:S02]  /*5940*/  LDC R0, c[0x0][0x3a8] ;  /* 0x0000ea00ff007b82 */ /* 0x000e240000000800 */
[----:B--2---:R-:W-:-:S05]  /*5950*/  IMAD.WIDE R2, R9, 0x2, R2 ;  /* 0x0000000209027825 */ /* 0x004fca00078e0202 */
[----:B------:R1:W-:Y:S01]  /*5960*/  ATOM.E.ADD.F16x2.RN.STRONG.GPU P1, RZ, desc[UR20][R2.64], R11 ;  /* 0x8000000b02ff79a2 */ /* 0x0003e2000c12e114 */
[----:B------:R-:W-:Y:S01]  /*5970*/  BSSY.RECONVERGENT B0, `(.L_x_2817) ;  /* 0x0000011000007945 */ /* 0x000fe20003800200 */
[----:B------:R-:W-:Y:S01]  /*5980*/  HMUL2 R15, R7, UR22.H0_H0 ;  /* 0x20000016070f7c32 */ /* 0x000fe20008000000 */
[----:B0-----:R-:W-:-:S04]  /*5990*/  IADD3 R0, PT, PT, R0, -UR4, RZ ;  /* 0x8000000400007c10 */ /* 0x001fc8000fffe0ff */
[----:B------:R-:W-:Y:S01]  /*59a0*/  ISETP.NE.AND P0, PT, R0, 0x1, PT ;  /* 0x000000010000780c */ /* 0x000fe20003f05270 */
[----:B-1----:R-:W-:-:S12]  /*59b0*/  @P1 BRA `(.L_x_2818) ;  /* 0x0000000000301947 */ /* 0x002fd80003800000 */
[----:B------:R-:W0:Y:S02]  /*59c0*/  QSPC.E.S P1, RZ, [R2] ;  /* 0x0000000002ff73aa */ /* 0x000e240000020500 */
[----:B0-----:R-:W-:Y:S05]  /*59d0*/  @!P1 BRA `(.L_x_2819) ;  /* 0x00000000001c9947 */ /* 0x001fea0003800000 */
[----:B-----5:R-:W-:-:S04]  /*59e0*/  MOV R8, R2 ;  /* 0x0000000200087202 */ /* 0x020fc80000000f00 */
[----:B------:R-:W-:-:S07]  /*59f0*/  MOV R0, R8 ;  /* 0x0000000800007202 */ /* 0x000fce0000000f00 */
.L_x_2820:
[----:B------:R-:W0:Y:S02]  /*5a00*/  LDS R8, [R0] ;  /* 0x0000000000087984 */ /* 0x000e240000000800 */
[----:B0-----:R-:W-:-:S05]  /*5a10*/  HFMA2 R9, R8, 1, 1, R11 ;  /* 0x3c003c0008097831 */ /* 0x001fca000000000b */
[----:B------:R-:W0:Y:S02]  /*5a20*/  ATOMS.CAST.SPIN P1, [R0], R8, R9 ;  /* 0x000000080000758d */ /* 0x000e240001820009 */
[----:B0-----:R-:W-:Y:S05]  /*5a30*/  @!P1 BRA `(.L_x_2820) ;  /* 0xfffffffc00f09947 */ /* 0x001fea000383ffff */
[----:B------:R-:W-:Y:S05]  /*5a40*/  BRA `(.L_x_2818) ;  /* 0x00000000000c7947 */ /* 0x000fea0003800000 */
.L_x_2819:
[----:B------:R-:W2:Y:S02]  /*5a50*/  LD.E R0, desc[UR20][R2.64] ;  /* 0x0000001402007980 */ /* 0x000ea4000c101900 */
[----:B--2---:R-:W-:-:S05]  /*5a60*/  IADD3 R7, PT, PT, R11, R0, RZ ;  /* 0x000000000b077210 */ /* 0x004fca0007ffe0ff */
[----:B------:R0:W-:Y:S02]  /*5a70*/  ST.E desc[UR20][R2.64], R7 ;  /* 0x0000000702007985 */ /* 0x0001e4000c101914 */
.L_x_2818:
[----:B------:R-:W-:Y:S05]  /*5a80*/  BSYNC.RECONVERGENT B0 ;  /* 0x0000000000007941 */ /* 0x000fea0003800200 */
.L_x_2817:
[----:B------:R1:W-:Y:S01]  /*5a90*/  ATOM.E.ADD.F16x2.RN.STRONG.GPU P1, RZ, desc[UR20][R2.64+0x4], R15 ;  /* 0x8000040f02ff79a2 */ /* 0x0003e2000c12e114 */
[----:B------:R-:W-:Y:S04]  /*5aa0*/  BSSY.RECONVERGENT B0, `(.L_x_2821) ;  /* 0x000000e000007945 */ /* 0x000fe80003800200 */
[----:B-1----:R-:W-:Y:S05]  /*5ab0*/  @P1 BRA `(.L_x_2822) ;  /* 0x0000000000301947 */ /* 0x002fea0003800000 */
[----:B------:R-:W1:Y:S02]  /*5ac0*/  QSPC.E.S P1, RZ, [R2+0x4] ;  /* 0x0000040002ff73aa */ /* 0x000e640000020500 */
[----:B-1----:R-:W-:Y:S05]  /*5ad0*/  @!P1 BRA `(.L_x_2823) ;  /* 0x00000000001c9947 */ /* 0x002fea0003800000 */
[----:B-----5:R-:W-:-:S04]  /*5ae0*/  MOV R8, R2 ;  /* 0x0000000200087202 */ /* 0x020fc80000000f00 */
[----:B------:R-:W-:-:S07]  /*5af0*/  MOV R0, R8 ;  /* 0x0000000800007202 */ /* 0x000fce0000000f00 */
.L_x_2824:
[----:B------:R-:W1:Y:S02]  /*5b00*/  LDS R8, [R0+0x4] ;  /* 0x0000040000087984 */ /* 0x000e640000000800 */
[----:B-1----:R-:W-:-:S05]  /*5b10*/  HADD2 R9, R8, R15 ;  /* 0x0000000f08097230 */ /* 0x002fca0000000000 */
[----:B------:R-:W1:Y:S02]  /*5b20*/  ATOMS.CAST.SPIN P1, [R0+0x4], R8, R9 ;  /* 0x000004080000758d */ /* 0x000e640001820009 */
[----:B-1----:R-:W-:Y:S05]  /*5b30*/  @!P1 BRA `(.L_x_2824) ;  /* 0xfffffffc00f09947 */ /* 0x002fea000383ffff */
[----:B------:R-:W-:Y:S05]  /*5b40*/  BRA `(.L_x_2822) ;  /* 0x00000000000c7947 */ /* 0x000fea0003800000 */
.L_x_2823:
[----:B------:R-:W0:Y:S02]  /*5b50*/  LD.E R0, desc[UR20][R2.64+0x4] ;  /* 0x0000041402007980 */ /* 0x000e24000c101900 */
[----:B0-----:R-:W-:-:S05]  /*5b60*/  IADD3 R7, PT, PT, R15, R0, RZ ;  /* 0x000000000f077210 */ /* 0x001fca0007ffe0ff */
[----:B------:R1:W-:Y:S02]  /*5b70*/  ST.E desc[UR20][R2.64+0x4], R7 ;  /* 0x0000040702007985 */ /* 0x0003e4000c101914 */
.L_x_2822:
[----:B------:R-:W-:Y:S05]  /*5b80*/  BSYNC.RECONVERGENT B0 ;  /* 0x0000000000007941 */ /* 0x000fea0003800200 */
.L_x_2821:
[----:B------:R-:W-:Y:S05]  /*5b90*/  @!P0 EXIT ;  /* 0x000000000000894d */ /* 0x000fea0003800000 */
[----:B------:R-:W-:Y:S01]  /*5ba0*/  MOV R9, UR14 ;  /* 0x0000000e00097c02 */ /* 0x000fe20008000f00 */
[----:B------:R-:W-:-:S04]  /*5bb0*/  HMUL2 R13, R13, R5.H0_H0 ;  /* 0x200000050d0d7232 */ /* 0x000fc80000000000 */
[----:B-----5:R-:W-:-:S05]  /*5bc0*/  IMAD.WIDE R8, R9, 0x2, R2 ;  /* 0x0000000209087825 */ /* 0x020fca00078e0202 */
[----:B------:R2:W-:Y:S01]  /*5bd0*/  ATOM.E.ADD.F16x2.RN.STRONG.GPU P0, RZ, desc[UR20][R8.64], R13 ;  /* 0x8000000d08ff79a2 */ /* 0x0005e2000c10e114 */
[----:B------:R-:W-:Y:S01]  /*5be0*/  BSSY.RECONVERGENT B0, `(.L_x_2825) ;  /* 0x000000f000007945 */ /* 0x000fe20003800200 */
[----:B------:R-:W-:-:S03]  /*5bf0*/  HMUL2 R5, R6, R5.H0_H0 ;  /* 0x2000000506057232 */ /* 0x000fc60000000000 */
[----:B--2---:R-:W-:Y:S05]  /*5c00*/  @P0 BRA `(.L_x_2826) ;  /* 0x0000000000300947 */ /* 0x004fea0003800000 */
[----:B------:R-:W2:Y:S02]  /*5c10*/  QSPC.E.S P0, RZ, [R8] ;  /* 0x0000000008ff73aa */ /* 0x000ea40000000500 */
[----:B--2---:R-:W-:Y:S05]  /*5c20*/  @!P0 BRA `(.L_x_2827) ;  /* 0x00000000001c8947 */ /* 0x004fea0003800000 */
[----:B01----:R-:W-:-:S04]  /*5c30*/  MOV R2, R8 ;  /* 0x0000000800027202 */ /* 0x003fc80000000f00 */
[----:B------:R-:W-:-:S07]  /*5c40*/  MOV R0, R2 ;  /* 0x0000000200007202 */ /* 0x000fce0000000f00 */
.L_x_2828:
[----:B------:R-:W0:Y:S02]  /*5c50*/  LDS R2, [R0] ;  /* 0x0000000000027984 */ /* 0x000e240000000800 */
[----:B0-----:R-:W-:-:S05]  /*5c60*/  HFMA2 R3, R2, 1, 1, R13 ;  /* 0x3c003c0002037831 */ /* 0x001fca000000000d */
[----:B------:R-:W0:Y:S02]  /*5c70*/  ATOMS.CAST.SPIN P0, [R0], R2, R3 ;  /* 0x000000020000758d */ /* 0x000e240001800003 */
[----:B0-----:R-:W-:Y:S05]  /*5c80*/  @!P0 BRA `(.L_x_2828) ;  /* 0xfffffffc00f08947 */ /* 0x001fea000383ffff */
[----:B------:R-:W-:Y:S05]  /*5c90*/  BRA `(.L_x_2826) ;  /* 0x00000000000c7947 */ /* 0x000fea0003800000 */
.L_x_2827:
[----:B------:R-:W0:Y:S02]  /*5ca0*/  LD.E R0, desc[UR20][R8.64] ;  /* 0x0000001408007980 */ /* 0x000e24000c101900 */
[----:B01----:R-:W-:-:S05]  /*5cb0*/  IADD3 R3, PT, PT, R13, R0, RZ ;  /* 0x000000000d037210 */ /* 0x003fca0007ffe0ff */
[----:B------:R2:W-:Y:S02]  /*5cc0*/  ST.E desc[UR20][R8.64], R3 ;  /* 0x0000000308007985 */ /* 0x0005e4000c101914 */
.L_x_2826:
[----:B------:R-:W-:Y:S05]  /*5cd0*/  BSYNC.RECONVERGENT B0 ;  /* 0x0000000000007941 */ /* 0x000fea0003800200 */
.L_x_2825:
[----:B------:R3:W-:Y:S02]  /*5ce0*/  ATOM.E.ADD.F16x2.RN.STRONG.GPU P0, RZ, desc[UR20][R8.64+0x4], R5 ;  /* 0x8000040508ff79a2 */ /* 0x0007e4000c10e114 */
[----:B---3--:R-:W-:Y:S05]  /*5cf0*/  @P0 EXIT ;  /* 0x000000000000094d */ /* 0x008fea0003800000 */
[----:B------:R-:W3:Y:S02]  /*5d00*/  QSPC.E.S P0, RZ, [R8+0x4] ;  /* 0x0000040008ff73aa */ /* 0x000ee40000000500 */
[----:B---3--:R-:W-:Y:S05]  /*5d10*/  @!P0 BRA `(.L_x_2829) ;  /* 0x00000000001c8947 */ /* 0x008fea0003800000 */
[----:B01----:R-:W-:-:S04]  /*5d20*/  MOV R2, R8 ;  /* 0x0000000800027202 */ /* 0x003fc80000000f00 */
[----:B------:R-:W-:-:S07]  /*5d30*/  MOV R0, R2 ;  /* 0x0000000200007202 */ /* 0x000fce0000000f00 */
.L_x_2830:
[----:B------:R-:W2:Y:S02]  /*5d40*/  LDS R2, [R0+0x4] ;  /* 0x0000040000027984 */ /* 0x000ea40000000800 */
[----:B--2---:R-:W-:-:S05]  /*5d50*/  HADD2 R3, R2, R5 ;  /* 0x0000000502037230 */ /* 0x004fca0000000000 */
[----:B------:R-:W0:Y:S02]  /*5d60*/  ATOMS.CAST.SPIN P0, [R0+0x4], R2, R3 ;  /* 0x000004020000758d */ /* 0x000e240001800003 */
[----:B0-----:R-:W-:Y:S05]  /*5d70*/  @!P0 BRA `(.L_x_2830) ;  /* 0xfffffffc00f08947 */ /* 0x001fea000383ffff */
[----:B------:R-:W-:Y:S05]  /*5d80*/  EXIT ;  /* 0x000000000000794d */ /* 0x000fea0003800000 */
.L_x_2829:
[----:B------:R-:W0:Y:S02]  /*5d90*/  LD.E R0, desc[UR20][R8.64+0x4] ;  /* 0x0000041408007980 */ /* 0x000e24000c101900 */
[----:B012---:R-:W-:-:S05]  /*5da0*/  IADD3 R3, PT, PT, R5, R0, RZ ;  /* 0x0000000005037210 */ /* 0x007fca0007ffe0ff */
[----:B------:R-:W-:Y:S01]  /*5db0*/  ST.E desc[UR20][R8.64+0x4], R3 ;  /* 0x0000040308007985 */ /* 0x000fe2000c101914 */
[----:B------:R-:W-:Y:S05]  /*5dc0*/  EXIT ;  /* 0x000000000000794d */ /* 0x000fea0003800000 */
.L_x_2831:
        /* <DEDUP_REMOVED lines=11> */
.L_x_3958:


//--------------------- .text._Z23gemm_half_q_half_kernelILi2ELi12ELb1ELb1ELi64EEvPK6__halfPKjS4_S2_PS0_iiiiPKtS7_iiiiiibS2_i --------------------------
	.section	.text._Z23gemm_half_q_half_kernelILi2ELi12ELb1ELb1ELi64EEvPK6__halfPKjS4_S2_PS0_iiiiPKtS7_iiiiiibS2_i,"ax",@progbits
	.align	128
        .global         _Z23gemm_half_q_half_kernelILi2ELi12ELb1ELb1ELi64EEvPK6__halfPKjS4_S2_PS0_iiiiPKtS7_iiiiiibS2_i
        .type           _Z23gemm_half_q_half_kernelILi2ELi12ELb1ELb1ELi64EEvPK6__halfPKjS4_S2_PS0_iiiiPKtS7_iiiiiibS2_i,@function
        .size           _Z23gemm_half_q_half_kernelILi2ELi12ELb1ELb1ELi64EEvPK6__halfPKjS4_S2_PS0_iiiiPKtS7_iiiiiibS2_i,(.L_x_3959 - _Z23gemm_half_q_half_kernelILi2ELi12ELb1ELb1ELi64EEvPK6__halfPKjS4_S2_PS0_iiiiPKtS7_iiiiiibS2_i)
        .other          _Z23gemm_half_q_half_kernelILi2ELi12ELb1ELb1ELi64EEvPK6__halfPKjS4_S2_PS0_iiiiPKtS7_iiiiiibS2_i,@"STO_CUDA_ENTRY STV_DEFAULT"
_Z23gemm_half_q_half_kernelILi2ELi12ELb1ELb1ELi64EEvPK6__halfPKjS4_S2_PS0_iiiiPKtS7_iiiiiibS2_i:
.text._Z23gemm_half_q_half_kernelILi2ELi12ELb1ELb1ELi64EEvPK6__halfPKjS4_S2_PS0_iiiiPKtS7_iiiiiibS2_i:
        /* <DEDUP_REMOVED lines=33> */
[----:B------:R-:W-:Y:S01]  /*0210*/  ISETP.GE.AND P1, PT, R20, R33, PT ;  /* 0x000000211400720c */ /* 0x000fe20003f26270 */
[----:B---3--:R-:W-:-:S06]  /*0220*/  USHF.L.U32 UR4, UR4, 0x8, URZ ;  /* 0x0000000804047899 */ /* 0x008fcc00080006ff */
[----:B------:R-:W-:-:S06]  /*0230*/  LEA R2, R3, UR4, 0x2 ;  /* 0x0000000403027c11 */ /* 0x000fcc000f8e10ff */
        /* <DEDUP_REMOVED lines=30> */
.L_x_2837:
        /* <DEDUP_REMOVED lines=32> */
.L_x_2836:
        /* <DEDUP_REMOVED lines=20> */
.L_x_2838:
[----:B------:R-:W-:-:S13]  /*0760*/  ISETP.EQ.AND P1, PT, R15, RZ, PT ;  /* 0x000000ff0f00720c */ /* 0x000fda0003f22270 */
[----:B------:R-:W-:Y:S05]  /*0770*/  @!P0 BRA P1, `(.L_x_2833) ;  /* 0x0000000400788947 */ /* 0x000fea0000800000 */
.L_x_2835:
        /* <DEDUP_REMOVED lines=12> */
.L_x_2834:
        /* <DEDUP_REMOVED lines=16> */
.L_x_2841:
        /* <DEDUP_REMOVED lines=32> */
.L_x_2840:
        /* <DEDUP_REMOVED lines=21> */
.L_x_2842:
[----:B------:R-:W-:-:S13]  /*0c90*/  ISETP.NE.OR P0, PT, R15, RZ, P0 ;  /* 0x000000ff0f00720c */ /* 0x000fda0000705670 */
[----:B------:R-:W-:Y:S05]  /*0ca0*/  @!P0 BRA `(.L_x_2833) ;  /* 0x00000000002c8947 */ /* 0x000fea0003800000 */
.L_x_2839:
        /* <DEDUP_REMOVED lines=11> */
.L_x_2833:
[----:B0-----:R-:W-:Y:S05]  /*0d60*/  BSYNC.RECONVERGENT B0 ;  /* 0x0000000000007941 */ /* 0x001fea0003800200 */
.L_x_2832:
        /* <DEDUP_REMOVED lines=8> */
[----:B-1----:R-:W-:Y:S01]  /*0df0*/  IADD3 R14, PT, PT, RZ, -R4, RZ ;  /* 0x80000004ff0e7210 */ /* 0x002fe20007ffe0ff */
        /* <DEDUP_REMOVED lines=11> */
.L_x_2846:
[C---:B-1----:R-:W-:Y:S01]  /*0eb0*/  IADD3 R7, PT, PT, R15.reuse, UR11, RZ ;  /* 0x0000000b0f077c10 */ /* 0x042fe2000fffe0ff */
        /* <DEDUP_REMOVED lines=14> */
.L_x_2845:
[----:B-1----:R-:W-:-:S04]  /*0fa0*/  IADD3 R4, PT, PT, RZ, -R14, RZ ;  /* 0x8000000eff047210 */ /* 0x002fc80007ffe0ff */
[----:B------:R-:W-:-:S13]  /*0fb0*/  ISETP.GT.AND P1, PT, R4, 0x1, PT ;  /* 0x000000010400780c */ /* 0x000fda0003f24270 */
[----:B------:R-:W-:Y:S05]  /*0fc0*/  @!P1 BRA `(.L_x_2847) ;  /* 0x0000000000249947 */ /* 0x000fea0003800000 */
[----:B------:R-:W0:Y:S01]  /*0fd0*/  LDC.64 R6, c[0x0][0x3a0] ;  /* 0x0000e800ff067b82 */ /* 0x000e220000000a00 */
        /* <DEDUP_REMOVED lines=8> */
.L_x_2847:
[----:B------:R-:W-:-:S13]  /*1060*/  ISETP.NE.OR P0, PT, R14, RZ, P0 ;  /* 0x000000ff0e00720c */ /* 0x000fda0000705670 */
[----:B------:R-:W-:Y:S05]  /*1070*/  @!P0 BRA `(.L_x_2843) ;  /* 0x00000000001c8947 */ /* 0x000fea0003800000 */
.L_x_2844:
[----:B0-----:R-:W0:Y:S02]  /*1080*/  LDC.64 R4, c[0x0][0x3a0] ;  /* 0x0000e800ff047b82 */ /* 0x001e240000000a00 */
.L_x_2848:
[C---:B0-----:R-:W-:Y:S01]  /*1090*/  IMAD.WIDE R6, R15.reuse, 0x2, R4 ;  /* 0x000000020f067825 */ /* 0x041fe200078e0204 */
[----:B------:R-:W-:Y:S02]  /*10a0*/  IADD3 R14, PT, PT, R14, 0x1, RZ ;  /* 0x000000010e0e7810 */ /* 0x000fe40007ffe0ff */
[----:B------:R-:W-:Y:S02]  /*10b0*/  IADD3 R15, PT, PT, R15, UR11, RZ ;  /* 0x0000000b0f0f7c10 */ /* 0x000fe4000fffe0ff */
[----:B------:R2:W-:Y:S01]  /*10c0*/  STG.E.64 desc[UR12][R6.64], RZ ;  /* 0x000000ff06007986 */ /* 0x0005e2000c101b0c */
[----:B------:R-:W-:-:S13]  /*10d0*/  ISETP.NE.AND P0, PT, R14, RZ, PT ;  /* 0x000000ff0e00720c */ /* 0x000fda0003f05270 */
[----:B--2---:R-:W-:Y:S05]  /*10e0*/  @P0 BRA `(.L_x_2848) ;  /* 0xfffffffc00e80947 */ /* 0x004fea000383ffff */
.L_x_2843:
[----:B------:R-:W2:Y:S01]  /*10f0*/  LDCU.64 UR6, c[0x0][0x3b8] ;  /* 0x00007700ff0677ac */ /* 0x000ea20008000a00 */
[----:B------:R-:W-:Y:S01]  /*1100*/  BAR.SYNC.DEFER_BLOCKING 0x0 ;  /* 0x0000000000007b1d */ /* 0x000fe20000010000 */
[----:B------:R-:W-:Y:S01]  /*1110*/  ISETP.LE.AND P0, PT, R0, UR8, PT ;  /* 0x0000000800007c0c */ /* 0x000fe2000bf03270 */
[----:B------:R-:W-:-:S04]  /*1120*/  USHF.L.U32 UR4, UR10, 0x7, URZ ;  /* 0x000000070a047899 */ /* 0x000fc800080006ff */
[----:B--2---:R-:W-:-:S06]  /*1130*/  UIMAD.WIDE.U32 UR4, UR4, 0x2, UR6 ;  /* 0x00000002040478a5 */ /* 0x004fcc000f8e0006 */
[----:B0-----:R-:W-:Y:S02]  /*1140*/  MOV R4, UR4 ;  /* 0x0000000400047c02 */ /* 0x001fe40008000f00 */
[----:B------:R-:W-:Y:S01]  /*1150*/  MOV R5, UR5 ;  /* 0x0000000500057c02 */ /* 0x000fe20008000f00 */
[----:B------:R-:W-:Y:S06]  /*1160*/  @P0 BRA `(.L_x_2849) ;  /* 0x0000000000e40947 */ /* 0x000fec0003800000 */
[----:B------:R-:W-:Y:S01]  /*1170*/  MOV R10, UR4 ;  /* 0x00000004000a7c02 */ /* 0x000fe20008000f00 */
[----:B-1----:R-:W0:Y:S01]  /*1180*/  LDC.64 R6, c[0x0][0x390] ;  /* 0x0000e400ff067b82 */ /* 0x002e220000000a00 */
        /* <DEDUP_REMOVED lines=10> */
.L_x_2850:
[----:B-----5:R-:W-:-:S05]  /*1230*/  IADD3 R13, PT, PT, R16, R18, RZ ;  /* 0x00000012100d7210 */ /* 0x020fca0007ffe0ff */
        /* <DEDUP_REMOVED lines=13> */
[----:B---3--:R-:W-:-:S04]  /*1310*/  SHF.R.U32.HI R19, RZ, R3, R10 ;  /* 0x00000003ff137219 */ /* 0x008fc8000001160a */
        /* <DEDUP_REMOVED lines=19> */
[----:B----4-:R-:W-:-:S02]  /*1450*/  R2UR UR4, R14 ;  /* 0x000000000e0472ca */ /* 0x010fc400000e0000 */
[----:B0-----:R-:W-:-:S05]  /*1460*/  PRMT R23, R23, 0x5410, R20 ;  /* 0x0000541017177816 */ /* 0x001fca0000000014 */
[----:B--2---:R-:W-:Y:S01]  /*1470*/  HMUL2 R14, R23, R12.H0_H0 ;  /* 0x2000000c170e7232 */ /* 0x004fe20000000000 */
[----:B-1----:R-:W-:Y:S02]  /*1480*/  PRMT R11, R11, 0x5410, R10 ;  /* 0x000054100b0b7816 */ /* 0x002fe4000000000a */
[----:B------:R-:W-:-:S03]  /*1490*/  LEA R10, R18, R1, 0x3 ;  /* 0x00000001120a7211 */ /* 0x000fc600078e18ff */
[----:B------:R-:W-:Y:S01]  /*14a0*/  HMUL2 R15, R11, R12.H0_H0 ;  /* 0x2000000c0b0f7232 */ /* 0x000fe20000000000 */
[----:B------:R-:W-:-:S04]  /*14b0*/  UIADD3 UR9, UPT, UPT, UR4, UR9, URZ ;  /* 0x0000000904097290 */ /* 0x000fc8000fffe0ff */
[----:B------:R3:W-:Y:S02]  /*14c0*/  STL.64 [R10], R14 ;  /* 0x0000000e0a007387 */ /* 0x0007e40000100a00 */
[----:B------:R-:W-:Y:S02]  /*14d0*/  ISETP.LE.AND P0, PT, R33, UR9, PT ;  /* 0x0000000921007c0c */ /* 0x000fe4000bf03270 */
[----:B------:R-:W-:-:S11]  /*14e0*/  IADD3 R18, PT, PT, R18, 0x1, RZ ;  /* 0x0000000112127810 */ /* 0x000fd60007ffe0ff */
[----:B---3--:R-:W-:Y:S05]  /*14f0*/  @!P0 BRA `(.L_x_2850) ;  /* 0xfffffffc004c8947 */ /* 0x008fea000383ffff */
.L_x_2849:
[----:B------:R0:W5:Y:S01]  /*1500*/  LDG.E.U16.CONSTANT R83, desc[UR12][R4.64+0x2] ;  /* 0x0000020c04537981 */ /* 0x000162000c1e9500 */
[----:B------:R-:W2:Y:S03]  /*1510*/  LDCU UR14, c[0x0][0x3c8] ;  /* 0x00007900ff0e77ac */ /* 0x000ea60008000800 */
[----:B-1----:R0:W5:Y:S01]  /*1520*/  LDL.64 R6, [R1] ;  /* 0x0000000001067983 */ /* 0x0021620000100a00 */
[----:B------:R-:W1:Y:S01]  /*1530*/  LDCU UR16, c[0x0][0x3cc] ;  /* 0x00007980ff1077ac */ /* 0x000e620008000800 */
[----:B------:R-:W-:Y:S01]  /*1540*/  HFMA2 R3, -RZ, RZ, 0, 0 ;  /* 0x00000000ff037431 */ /* 0x000fe200000001ff */
[----:B------:R-:W-:Y:S02]  /*1550*/  CS2R R8, SRZ ;  /* 0x0000000000087805 */ /* 0x000fe4000001ff00 */
[----:B------:R-:W-:Y:S01]  /*1560*/  MOV R10, RZ ;  /* 0x000000ff000a7202 */ /* 0x000fe20000000f00 */
[----:B------:R-:W3:Y:S01]  /*1570*/  LDCU UR17, c[0x0][0x3d0] ;  /* 0x00007a00ff1177ac */ /* 0x000ee20008000800 */
[----:B------:R-:W4:Y:S01]  /*1580*/  LDCU UR18, c[0x0][0x3d4] ;  /* 0x00007a80ff1277ac */ /* 0x000f220008000800 */
[----:B------:R-:W0:Y:S01]  /*1590*/  LDCU UR19, c[0x0][0x3d8] ;  /* 0x00007b00ff1377ac */ /* 0x000e220008000800 */
[----:B--2---:R-:W-:-:S02]  /*15a0*/  UISETP.LT.AND UP0, UPT, UR8, UR14, UPT ;  /* 0x0000000e0800728c */ /* 0x004fc4000bf01270 */
[----:B------:R-:W-:Y:S02]  /*15b0*/  UISETP.GT.AND UP4, UPT, UR8, UR14, UPT ;  /* 0x0000000e0800728c */ /* 0x000fe4000bf84270 */
[----:B------:R-:W-:Y:S02]  /*15c0*/  USEL UR4, UR8, UR14, UP0 ;  /* 0x0000000e08047287 */ /* 0x000fe40008000000 */
[----:B-1----:R-:W-:Y:S02]  /*15d0*/  UISETP.GT.AND UP0, UPT, UR8, UR16, UPT ;  /* 0x000000100800728c */ /* 0x002fe4000bf04270 */
[----:B------:R-:W-:Y:S02]  /*15e0*/  USHF.R.S32.HI UR5, URZ, 0x1f, UR4 ;  /* 0x0000001fff057899 */ /* 0x000fe40008011404 */
[----:B---3--:R-:W-:Y:S02]  /*15f0*/  UISETP.GT.AND UP1, UPT, UR8, UR17, UPT ;  /* 0x000000110800728c */ /* 0x008fe4000bf24270 */
[----:B------:R-:W-:-:S02]  /*1600*/  ULEA.HI UR5, UR5, UR4, URZ, 0x5 ;  /* 0x0000000405057291 */ /* 0x000fc4000f8f28ff */
[----:B----4-:R-:W-:Y:S02]  /*1610*/  UISETP.GT.AND UP2, UPT, UR8, UR18, UPT ;  /* 0x000000120800728c */ /* 0x010fe4000bf44270 */
[----:B0-----:R-:W-:Y:S02]  /*1620*/  UISETP.GT.AND UP3, UPT, UR8, UR19, UPT ;  /* 0x000000130800728c */ /* 0x001fe4000bf64270 */
        /* <DEDUP_REMOVED lines=11> */
.L_x_2851:
        /* <DEDUP_REMOVED lines=8> */
.L_x_2852:
        /* <DEDUP_REMOVED lines=8> */
.L_x_2853:
        /* <DEDUP_REMOVED lines=8> */
.L_x_2854:
        /* <DEDUP_REMOVED lines=8> */
.L_x_2855:
        /* <DEDUP_REMOVED lines=10> */
[----:B------:R-:W-:Y:S02]  /*1980*/  PRMT R88, R7, 0x7610, R7 ;  /* 0x0000761007587816 */ /* 0x000fe40000000007 */
        /* <DEDUP_REMOVED lines=9> */
[C---:B------:R-:W-:Y:S02]  /*1a20*/  SHF.L.U32 R4, R2.reuse, 0x2, RZ ;  /* 0x0000000202047819 */ /* 0x040fe400000006ff */
[----:B------:R-:W-:Y:S02]  /*1a30*/  SHF.L.U64.HI R3, R2, 0x2, R3 ;  /* 0x0000000202037819 */ /* 0x000fe40000010203 */
[----:B-1----:R-:W-:Y:S02]  /*1a40*/  IADD3 R20, P1, PT, R4, UR16, RZ ;  /* 0x0000001004147c10 */ /* 0x002fe4000ff3e0ff */
[----:B------:R-:W-:-:S02]  /*1a50*/  IADD3 R83, PT, PT, R83, UR8, RZ ;  /* 0x0000000853537c10 */ /* 0x000fc4000fffe0ff */
[----:B------:R-:W-:Y:S02]  /*1a60*/  IADD3.X R21, PT, PT, R3, UR17, RZ, P1, !PT ;  /* 0x0000001103157c10 */ /* 0x000fe40008ffe4ff */
[----:B------:R-:W-:Y:S02]  /*1a70*/  MOV R2, R20 ;  /* 0x0000001400027202 */ /* 0x000fe40000000f00 */
[----:B------:R-:W-:Y:S01]  /*1a80*/  MOV R3, R21 ;  /* 0x0000001500037202 */ /* 0x000fe20000000f00 */
[----:B------:R-:W-:Y:S06]  /*1a90*/  @!P0 BRA `(.L_x_2856) ;  /* 0x0000003c00608947 */ /* 0x000fec0003800000 */
[----:B------:R-:W-:Y:S01]  /*1aa0*/  UIMAD.WIDE.U32 UR4, UR10, 0x100, UR6 ;  /* 0x000001000a0478a5 */ /* 0x000fe2000f8e0006 */
[----:B------:R-:W-:Y:S01]  /*1ab0*/  PRMT R0, R84, 0x9910, RZ ;  /* 0x0000991054007816 */ /* 0x000fe200000000ff */
[----:B------:R-:W0:Y:S01]  /*1ac0*/  LDCU UR11, c[0x0][0x3ac] ;  /* 0x00007580ff0b77ac */ /* 0x000e220008000800 */
[----:B------:R-:W-:Y:S02]  /*1ad0*/  VIMNMX R47, PT, PT, R33, UR18, PT ;  /* 0x00000012212f7c48 */ /* 0x000fe4000bfe0100 */
[----:B------:R-:W-:Y:S01]  /*1ae0*/  ISETP.NE.AND P0, PT, R0, RZ, PT ;  /* 0x000000ff0000720c */ /* 0x000fe20003f05270 */
[----:B------:R-:W-:Y:S01]  /*1af0*/  UIADD3 UR6, UP0, UPT, UR4, 0x2, URZ ;  /* 0x0000000204067890 */ /* 0x000fe2000ff1e0ff */
[----:B------:R-:W-:Y:S02]  /*1b00*/  MOV R82, RZ ;  /* 0x000000ff00527202 */ /* 0x000fe40000000f00 */
[----:B------:R-:W-:Y:S01]  /*1b10*/  ISETP.EQ.OR P0, PT, R22, 0x1, !P0 ;  /* 0x000000011600780c */ /* 0x000fe20004702670 */
[----:B------:R-:W-:Y:S01]  /*1b20*/  UIADD3.X UR4, UPT, UPT, URZ, UR5, URZ, UP0, !UPT ;  /* 0x00000005ff047290 */ /* 0x000fe200087fe4ff */
[----:B------:R-:W-:-:S02]  /*1b30*/  PRMT R37, RZ, 0x7610, R37 ;  /* 0x00007610ff257816 */ /* 0x000fc40000000025 */
[----:B------:R-:W-:-:S03]  /*1b40*/  MOV R28, UR6 ;  /* 0x00000006001c7c02 */ /* 0x000fc60008000f00 */
[----:B------:R-:W-:-:S07]  /*1b50*/  MOV R23, UR4 ;  /* 0x0000000400177c02 */ /* 0x000fce0008000f00 */
.L_x_2865:
[----:B------:R-:W-:Y:S02]  /*1b60*/  ISETP.NE.AND P1, PT, R83, UR8, PT ;  /* 0x0000000853007c0c */ /* 0x000fe4000bf25270 */
[----:B------:R-:W-:Y:S02]  /*1b70*/  MOV R6, R20 ;  /* 0x0000001400067202 */ /* 0x000fe40000000f00 */
[----:B------:R-:W-:Y:S02]  /*1b80*/  MOV R7, R21 ;  /* 0x0000001500077202 */ /* 0x000fe40000000f00 */
[----:B0-----:R-:W-:-:S03]  /*1b90*/  MOV R17, UR11 ;  /* 0x0000000b00117c02 */ /* 0x001fc60008000f00 */
[----:B------:R-:W2:Y:S04]  /*1ba0*/  LDG.E.128.CONSTANT R24, desc[UR12][R6.64] ;  /* 0x0000000c06187981 */ /* 0x000ea8000c1e9d00 */
[----:B------:R-:W-:-:S05]  /*1bb0*/  @!P1 LEA R0, R82, R1, 0x3 ;  /* 0x0000000152009211 */ /* 0x000fca00078e18ff */
[----:B------:R0:W3:Y:S01]  /*1bc0*/  @!P1 LDL.64 R2, [R0+0x8] ;  /* 0x0000080000029983 */ /* 0x0000e20000100a00 */
[----:B------:R-:W-:Y:S01]  /*1bd0*/  IMAD.WIDE R16, R17, 0x4, R6 ;  /* 0x0000000411107825 */ /* 0x000fe200078e0206 */
[----:B------:R-:W-:Y:S02]  /*1be0*/  MOV R13, UR11 ;  /* 0x0000000b000d7c02 */ /* 0x000fe40008000f00 */
[----:B------:R-:W-:-:S03]  /*1bf0*/  MOV R21, UR11 ;  /* 0x0000000b00157c02 */ /* 0x000fc60008000f00 */
[----:B------:R-:W-:Y:S01]  /*1c00*/  IMAD.WIDE R12, R13, 0x4, R16 ;  /* 0x000000040d0c7825 */ /* 0x000fe200078e0210 */
[----:B------:R-:W-:Y:S01]  /*1c10*/  @!P1 MOV R29, R23 ;  /* 0x00000017001d9202 */ /* 0x000fe20000000f00 */
[----:B------:R-:W5:Y:S02]  /*1c20*/  LDG.E.128.CONSTANT R16, desc[UR12][R16.64] ;  /* 0x0000000c10107981 */ /* 0x000f64000c1e9d00 */
[----:B------:R-:W-:-:S03]  /*1c30*/  IMAD.WIDE R20, R21, 0x4, R12 ;  /* 0x0000000415147825 */ /* 0x000fc600078e020c */
[----:B------:R1:W5:Y:S04]  /*1c40*/  @!P1 LDG.E.U16.CONSTANT R29, desc[UR12][R28.64] ;  /* 0x0000000c1c1d9981 */ /* 0x000368000c1e9500 */
[----:B------:R-:W5:Y:S04]  /*1c50*/  LDG.E.128.CONSTANT R12, desc[UR12][R12.64] ;  /* 0x0000000c0c0c7981 */ /* 0x000f68000c1e9d00 */
[----:B------:R1:W5:Y:S01]  /*1c60*/  LDG.E.128.CONSTANT R8, desc[UR12][R20.64] ;  /* 0x0000000c14087981 */ /* 0x000362000c1e9d00 */
[----:B------:R-:W-:Y:S01]  /*1c70*/  HFMA2 R5, -RZ, RZ, 0, 0.0625 ;  /* 0x00002c00ff057431 */ /* 0x000fe200000001ff */
[----:B------:R-:W-:Y:S01]  /*1c80*/  UISETP.NE.AND UP0, UPT, UR15, URZ, UPT ;  /* 0x000000ff0f00728c */ /* 0x000fe2000bf05270 */
[----:B--2---:R-:W-:-:S02]  /*1c90*/  LOP3.LUT R4, R25, 0xf000f, RZ, 0xc0, !PT ;  /* 0x000f000f19047812 */ /* 0x004fc400078ec0ff */
[----:B------:R-:W-:Y:S02]  /*1ca0*/  LOP3.LUT R30, R25, 0xf000f0, RZ, 0xc0, !PT ;  /* 0x00f000f0191e7812 */ /* 0x000fe400078ec0ff */
[----:B0-----:R-:W-:Y:S02]  /*1cb0*/  LOP3.LUT R0, R24, 0xf000f, RZ, 0xc0, !PT ;  /* 0x000f000f18007812 */ /* 0x001fe400078ec0ff */
[----:B---3--:R-:W-:Y:S02]  /*1cc0*/  @!P1 PRMT R85, R2, 0x7610, R85 ;  /* 0x0000761002559816 */ /* 0x008fe40000000055 */
[----:B------:R-:W-:Y:S02]  /*1cd0*/  @!P1 PRMT R88, R3, 0x7610, R88 ;  /* 0x0000761003589816 */ /* 0x000fe40000000058 */
[----:B------:R-:W-:Y:S02]  /*1ce0*/  @!P1 PRMT R85, R85, 0x7610, R2 ;  /* 0x0000761055559816 */ /* 0x000fe40000000002 */
[----:B------:R-:W-:-:S02]  /*1cf0*/  LOP3.LUT R2, R24, 0xf000f0, RZ, 0xc0, !PT ;  /* 0x00f000f018027812 */ /* 0x000fc400078ec0ff */
[----:B------:R-:W-:Y:S02]  /*1d00*/  SHF.R.U32.HI R25, RZ, 0x8, R25 ;  /* 0x00000008ff197819 */ /* 0x000fe40000011619 */
[----:B------:R-:W-:Y:S02]  /*1d10*/  SHF.R.U32.HI R41, RZ, 0x8, R26 ;  /* 0x00000008ff297819 */ /* 0x000fe4000001161a */
[----:B------:R-:W-:Y:S02]  /*1d20*/  SHF.R.U32.HI R24, RZ, 0x8, R24 ;  /* 0x00000008ff187819 */ /* 0x000fe40000011618 */
[----:B------:R-:W-:Y:S02]  /*1d30*/  SHF.R.U32.HI R45, RZ, 0x8, R27 ;  /* 0x00000008ff2d7819 */ /* 0x000fe4000001161b */
[C---:B------:R-:W-:Y:S02]  /*1d40*/  LOP3.LUT R31, R26.reuse, 0xf000f, RZ, 0xc0, !PT ;  /* 0x000f000f1a1f7812 */ /* 0x040fe400078ec0ff */
[----:B------:R-:W-:-:S02]  /*1d50*/  LOP3.LUT R32, R26, 0xf000f0, RZ, 0xc0, !PT ;  /* 0x00f000f01a207812 */ /* 0x000fc400078ec0ff */
[C---:B------:R-:W-:Y:S02]  /*1d60*/  LOP3.LUT R42, R27.reuse, 0xf000f, RZ, 0xc0, !PT ;  /* 0x000f000f1b2a7812 */ /* 0x040fe400078ec0ff */
[----:B------:R-:W-:Y:S02]  /*1d70*/  LOP3.LUT R43, R27, 0xf000f0, RZ, 0xc0, !PT ;  /* 0x00f000f01b2b7812 */ /* 0x000fe400078ec0ff */
[----:B------:R-:W-:Y:S02]  /*1d80*/  @!P1 PRMT R88, R88, 0x7610, R3 ;  /* 0x0000761058589816 */ /* 0x000fe40000000003 */
[----:B------:R-:W-:Y:S02]  /*1d90*/  LOP3.LUT R38, R30, 0x64006400, RZ, 0xfc, !PT ;  /* 0x640064001e267812 */ /* 0x000fe400078efcff */
[----:B------:R-:W-:Y:S02]  /*1da0*/  LOP3.LUT R26, R25, 0xf000f, RZ, 0xc0, !PT ;  /* 0x000f000f191a7812 */ /* 0x000fe400078ec0ff */
[----:B------:R-:W-:-:S02]  /*1db0*/  LOP3.LUT R27, R41, 0xf000f, RZ, 0xc0, !PT ;  /* 0x000f000f291b7812 */ /* 0x000fc400078ec0ff */
[C---:B------:R-:W-:Y:S02]  /*1dc0*/  LOP3.LUT R3, R24.reuse, 0xf000f, RZ, 0xc0, !PT ;  /* 0x000f000f18037812 */ /* 0x040fe400078ec0ff */
        /* <DEDUP_REMOVED lines=21> */
[-C--:B------:R-:W-:Y:S02]  /*1f20*/  HFMA2 R42, R44, R5.reuse.H0_H0, -72, -72 ;  /* 0xd480d4802c2a7431 */ /* 0x080fe40000040005 */
        /* <DEDUP_REMOVED lines=12> */
[----:B------:R-:W-:Y:S02]  /*1ff0*/  HADD2 R50, R25, -1032, -1032 ;  /* 0xe408e40819327430 */ /* 0x000fe40000000000 */
[----:B------:R-:W-:Y:S01]  /*2000*/  HFMA2 R51, R52, R5.H0_H0, -72, -72 ;  /* 0xd480d48034337431 */ /* 0x000fe20000040005 */
[----:B-1----:R-:W-:Y:S06]  /*2010*/  BRA.U !UP0, `(.L_x_2857) ;  /* 0x0000000508687547 */ /* 0x002fec000b800000 */
        /* <DEDUP_REMOVED lines=90> */
.L_x_2857:
[----:B------:R-:W-:Y:S05]  /*25c0*/  @P0 BRA `(.L_x_2858) ;  /* 0x0000000400680947 */ /* 0x000fea0003800000 */
[----:B------:R-:W0:Y:S01]  /*25d0*/  LDS.64 R2, [UR9+0x80] ;  /* 0x00008009ff027984 */ /* 0x000e220008000a00 */
[--C-:B------:R-:W-:Y:S02]  /*25e0*/  HADD2.F32 R0, -RZ, R32.reuse.H0_H0 ;  /* 0x20000020ff007230 */ /* 0x100fe40000004100 */
[----:B------:R-:W-:Y:S01]  /*25f0*/  HADD2.F32 R4, -RZ, R41.H0_H0 ;  /* 0x20000029ff047230 */ /* 0x000fe20000004100 */
[----:B------:R-:W1:Y:S01]  /*2600*/  LDS.64 R24, [UR9+0x88] ;  /* 0x00008809ff187984 */ /* 0x000e620008000a00 */
[----:B------:R-:W-:Y:S02]  /*2610*/  HADD2.F32 R54, -RZ, R31.H1_H1 ;  /* 0x3000001fff367230 */ /* 0x000fe40000004100 */
[----:B------:R-:W-:Y:S02]  /*2620*/  HADD2.F32 R32, -RZ, R32.H1_H1 ;  /* 0x30000020ff207230 */ /* 0x000fe40000004100 */
[--C-:B0-----:R-:W-:Y:S02]  /*2630*/  HADD2.F32 R27, -RZ, R2.reuse.H0_H0 ;  /* 0x20000002ff1b7230 */ /* 0x101fe40000004100 */
[----:B------:R-:W-:-:S02]  /*2640*/  HADD2.F32 R26, -RZ, R2.H1_H1 ;  /* 0x30000002ff1a7230 */ /* 0x000fc40000004100 */
[--C-:B------:R-:W-:Y:S02]  /*2650*/  HADD2.F32 R52, -RZ, R3.reuse.H0_H0 ;  /* 0x20000003ff347230 */ /* 0x100fe40000004100 */
[----:B------:R-:W-:Y:S02]  /*2660*/  HADD2.F32 R53, -RZ, R3.H1_H1 ;  /* 0x30000003ff357230 */ /* 0x000fe40000004100 */
[----:B------:R-:W-:Y:S02]  /*2670*/  HADD2.F32 R2, -RZ, R31.H0_H0 ;  /* 0x2000001fff027230 */ /* 0x000fe40000004100 */
[-C--:B------:R-:W-:Y:S01]  /*2680*/  FFMA.FTZ R31, R0, R27.reuse, RZ ;  /* 0x0000001b001f7223 */ /* 0x080fe200000100ff */
[--C-:B------:R-:W-:Y:S02]  /*2690*/  HADD2.F32 R3, -RZ, R39.reuse.H0_H0 ;  /* 0x20000027ff037230 */ /* 0x100fe40000004100 */
[----:B------:R-:W-:Y:S02]  /*26a0*/  HADD2.F32 R0, -RZ, R30.H0_H0 ;  /* 0x2000001eff007230 */ /* 0x000fe40000004100 */
[-C--:B------:R-:W-:Y:S01]  /*26b0*/  FFMA.FTZ R55, R2, R27.reuse, RZ ;  /* 0x0000001b02377223 */ /* 0x080fe200000100ff */
[----:B------:R-:W-:Y:S01]  /*26c0*/  FFMA.FTZ R31, R32, R26, R31 ;  /* 0x0000001a201f7223 */ /* 0x000fe2000001001f */
[-C--:B------:R-:W-:Y:S01]  /*26d0*/  FFMA.FTZ R3, R3, R27.reuse, RZ ;  /* 0x0000001b03037223 */ /* 0x080fe200000100ff */
[----:B------:R-:W-:Y:S01]  /*26e0*/  FFMA.FTZ R27, R4, R27, RZ ;  /* 0x0000001b041b7223 */ /* 0x000fe200000100ff */
[----:B------:R-:W-:-:S02]  /*26f0*/  HADD2.F32 R4, -RZ, R39.H1_H1 ;  /* 0x30000027ff047230 */ /* 0x000fc40000004100 */
[----:B------:R-:W-:Y:S01]  /*2700*/  FFMA.FTZ R55, R54, R26, R55 ;  /* 0x0000001a36377223 */ /* 0x000fe20000010037 */
[----:B------:R-:W-:Y:S02]  /*2710*/  HADD2.F32 R54, -RZ, R41.H1_H1 ;  /* 0x30000029ff367230 */ /* 0x000fe40000004100 */
[----:B------:R-:W-:Y:S01]  /*2720*/  FFMA.FTZ R0, R0, R52, R31 ;  /* 0x0000003400007223 */ /* 0x000fe2000001001f */
        /* <DEDUP_REMOVED lines=12> */
[----:B-1----:R-:W-:-:S02]  /*27f0*/  HADD2.F32 R2, -RZ, R25.H0_H0 ;  /* 0x20000019ff027230 */ /* 0x002fc40000004100 */
[-C--:B------:R-:W-:Y:S01]  /*2800*/  FFMA.FTZ R30, R39, R53.reuse, R4 ;  /* 0x00000035271e7223 */ /* 0x080fe20000010004 */
[----:B------:R-:W-:Y:S02]  /*2810*/  HADD2.F32 R4, -RZ, R25.H1_H1 ;  /* 0x30000019ff047230 */ /* 0x000fe40000004100 */
[----:B------:R-:W-:Y:S01]  /*2820*/  FFMA.FTZ R0, R3, R53, R0 ;  /* 0x0000003503007223 */ /* 0x000fe20000010000 */
[----:B------:R-:W-:Y:S02]  /*2830*/  HADD2.F32 R3, -RZ, R24.H0_H0 ;  /* 0x20000018ff037230 */ /* 0x000fe40000004100 */
[----:B------:R-:W-:Y:S02]  /*2840*/  HADD2.F32 R25, -RZ, R43.H0_H0 ;  /* 0x2000002bff197230 */ /* 0x000fe40000004100 */
[----:B------:R-:W-:Y:S02]  /*2850*/  HADD2.F32 R41, -RZ, R42.H1_H1 ;  /* 0x3000002aff297230 */ /* 0x000fe40000004100 */
[----:B------:R-:W-:-:S02]  /*2860*/  HADD2.F32 R27, -RZ, R45.H0_H0 ;  /* 0x2000002dff1b7230 */ /* 0x000fc40000004100 */
[----:B------:R-:W-:Y:S01]  /*2870*/  FFMA.FTZ R25, R25, R3, R0 ;  /* 0x0000000319197223 */ /* 0x000fe20000010000 */
[----:B------:R-:W-:Y:S02]  /*2880*/  HADD2.F32 R24, -RZ, R24.H1_H1 ;  /* 0x30000018ff187230 */ /* 0x000fe40000004100 */
[----:B------:R-:W-:Y:S01]  /*2890*/  FFMA.FTZ R52, R41, R53, R52 ;  /* 0x0000003529347223 */ /* 0x000fe20000010034 */
[----:B------:R-:W-:Y:S02]  /*28a0*/  HADD2.F32 R32, -RZ, R43.H1_H1 ;  /* 0x3000002bff207230 */ /* 0x000fe40000004100 */
[----:B------:R-:W-:Y:S01]  /*28b0*/  FFMA.FTZ R27, R27, R3, R26 ;  /* 0x000000031b1b7223 */ /* 0x000fe2000001001a */
[----:B------:R-:W-:Y:S02]  /*28c0*/  HADD2.F32 R31, -RZ, R48.H0_H0 ;  /* 0x20000030ff1f7230 */ /* 0x000fe40000004100 */
[----:B------:R-:W-:Y:S02]  /*28d0*/  HADD2.F32 R39, -RZ, R50.H0_H0 ;  /* 0x20000032ff277230 */ /* 0x000fe40000004100 */
[----:B------:R-:W-:Y:S01]  /*28e0*/  FFMA.FTZ R25, R32, R24, R25 ;  /* 0x0000001820197223 */ /* 0x000fe20000010019 */
        /* <DEDUP_REMOVED lines=40> */
.L_x_2858:
[C---:B-----5:R-:W-:Y:S02]  /*2b70*/  LOP3.LUT R0, R16.reuse, 0xf000f, RZ, 0xc0, !PT ;  /* 0x000f000f10007812 */ /* 0x060fe400078ec0ff */
[----:B------:R-:W-:Y:S02]  /*2b80*/  LOP3.LUT R2, R16, 0xf000f0, RZ, 0xc0, !PT ;  /* 0x00f000f010027812 */ /* 0x000fe400078ec0ff */
[C---:B------:R-:W-:Y:S02]  /*2b90*/  LOP3.LUT R4, R17.reuse, 0xf000f, RZ, 0xc0, !PT ;  /* 0x000f000f11047812 */ /* 0x040fe400078ec0ff */
[----:B------:R-:W-:Y:S02]  /*2ba0*/  LOP3.LUT R24, R17, 0xf000f0, RZ, 0xc0, !PT ;  /* 0x00f000f011187812 */ /* 0x000fe400078ec0ff */
        /* <DEDUP_REMOVED lines=29> */
[----:B------:R-:W-:Y:S02]  /*2d80*/  LOP3.LUT R3, R3, 0x64006400, RZ, 0xfc, !PT ;  /* 0x6400640003037812 */ /* 0x000fe400078efcff */
        /* <DEDUP_REMOVED lines=109> */
.L_x_2859:
        /* <DEDUP_REMOVED lines=24> */
[-C--:B------:R-:W-:Y:S01]  /*35e0*/  FFMA.FTZ R25, R26, R18.reuse, R25 ;  /* 0x000000121a197223 */ /* 0x080fe20000010019 */
        /* <DEDUP_REMOVED lines=11> */
[----:B------:R-:W-:-:S02]  /*36a0*/  HADD2.F32 R25, -RZ, R38.H1_H1 ;  /* 0x30000026ff197230 */ /* 0x000fc40000004100 */
[-C--:B------:R-:W-:Y:S01]  /*36b0*/  FFMA.FTZ R0, R3, R49.reuse, R0 ;  /* 0x0000003103007223 */ /* 0x080fe20000010000 */
[--C-:B-1----:R-:W-:Y:S02]  /*36c0*/  HADD2.F32 R2, -RZ, R17.reuse.H0_H0 ;  /* 0x20000011ff027230 */ /* 0x102fe40000004100 */
[----:B------:R-:W-:Y:S02]  /*36d0*/  HADD2.F32 R4, -RZ, R17.H1_H1 ;  /* 0x30000011ff047230 */ /* 0x000fe40000004100 */
[----:B------:R-:W-:Y:S01]  /*36e0*/  FFMA.FTZ R48, R25, R49, R48 ;  /* 0x0000003119307223 */ /* 0x000fe20000010030 */
[--C-:B------:R-:W-:Y:S02]  /*36f0*/  HADD2.F32 R3, -RZ, R16.reuse.H0_H0 ;  /* 0x20000010ff037230 */ /* 0x100fe40000004100 */
[----:B------:R-:W-:Y:S02]  /*3700*/  HADD2.F32 R17, -RZ, R39.H0_H0 ;  /* 0x20000027ff117230 */ /* 0x000fe40000004100 */
        /* <DEDUP_REMOVED lines=48> */
.L_x_2860:
[C---:B------:R-:W-:Y:S02]  /*3a10*/  LOP3.LUT R4, R13.reuse, 0xf000f, RZ, 0xc0, !PT ;  /* 0x000f000f0d047812 */ /* 0x040fe400078ec0ff */
[----:B------:R-:W-:Y:S02]  /*3a20*/  LOP3.LUT R16, R13, 0xf000f0, RZ, 0xc0, !PT ;  /* 0x00f000f00d107812 */ /* 0x000fe400078ec0ff */
        /* <DEDUP_REMOVED lines=142> */
.L_x_2861:
        /* <DEDUP_REMOVED lines=40> */
[----:B------:R-:W-:Y:S02]  /*4590*/  HADD2.F32 R3, -RZ, R12.H0_H0 ;  /* 0x2000000cff037230 */ /* 0x000fe40000004100 */
        /* <DEDUP_REMOVED lines=50> */
.L_x_2862:
[C---:B------:R-:W-:Y:S02]  /*48c0*/  LOP3.LUT R18, R10.reuse, 0xf000f, RZ, 0xc0, !PT ;  /* 0x000f000f0a127812 */ /* 0x040fe400078ec0ff */
[----:B------:R-:W-:Y:S02]  /*48d0*/  LOP3.LUT R12, R10, 0xf000f0, RZ, 0xc0, !PT ;  /* 0x00f000f00a0c7812 */ /* 0x000fe400078ec0ff */
[----:B------:R-:W-:Y:S02]  /*48e0*/  SHF.R.U32.HI R19, RZ, 0x8, R10 ;  /* 0x00000008ff137819 */ /* 0x000fe4000001160a */
[C---:B------:R-:W-:Y:S02]  /*48f0*/  LOP3.LUT R3, R9.reuse, 0xf000f, RZ, 0xc0, !PT ;  /* 0x000f000f09037812 */ /* 0x040fe400078ec0ff */
        /* <DEDUP_REMOVED lines=44> */
[----:B------:R-:W-:Y:S02]  /*4bc0*/  HADD2 R25, R8, -1032, -1032 ;  /* 0xe408e40808197430 */ /* 0x000fe40000000000 */
[----:B------:R-:W-:-:S02]  /*4bd0*/  HADD2 R26, R9, -1032, -1032 ;  /* 0xe408e408091a7430 */ /* 0x000fc40000000000 */
[----:B------:R-:W-:Y:S02]  /*4be0*/  HADD2 R27, R27, -1032, -1032 ;  /* 0xe408e4081b1b7430 */ /* 0x000fe40000000000 */
[----:B------:R-:W-:Y:S01]  /*4bf0*/  HADD2 R30, R0, -1032, -1032 ;  /* 0xe408e408001e7430 */ /* 0x000fe20000000000 */
[----:B------:R-:W-:Y:S06]  /*4c00*/  BRA.U !UP0, `(.L_x_2863) ;  /* 0x0000000508687547 */ /* 0x000fec000b800000 */
        /* <DEDUP_REMOVED lines=8> */
[----:B------:R-:W-:Y:S02]  /*4c90*/  HADD2.F32 R44, -RZ, R13.H1_H1 ;  /* 0x3000000dff2c7230 */ /* 0x000fe40000004100 */
        /* <DEDUP_REMOVED lines=22> */
[----:B------:R-:W-:Y:S02]  /*4e00*/  HADD2.F32 R40, -RZ, R13.H0_H0 ;  /* 0x2000000dff287230 */ /* 0x000fe40000004100 */
[----:B------:R-:W-:Y:S01]  /*4e10*/  FFMA.FTZ R0, R0, R39, R3 ;  /* 0x0000002700007223 */ /* 0x000fe20000010003 */
[----:B------:R-:W-:Y:S02]  /*4e20*/  HADD2.F32 R38, -RZ, R12.H1_H1 ;  /* 0x3000000cff267230 */ /* 0x000fe40000004100 */
[----:B------:R-:W-:Y:S01]  /*4e30*/  FFMA.FTZ R41, R39, R2, R4 ;  /* 0x0000000227297223 */ /* 0x000fe20000010004 */
[----:B-1----:R-:W-:-:S02]  /*4e40*/  HADD2.F32 R4, -RZ, R8.H0_H0 ;  /* 0x20000008ff047230 */ /* 0x002fc40000004100 */
[----:B------:R-:W-:Y:S01]  /*4e50*/  FFMA.FTZ R45, R32, R40, R43 ;  /* 0x00000028202d7223 */ /* 0x000fe2000001002b */
[--C-:B------:R-:W-:Y:S02]  /*4e60*/  HADD2.F32 R3, -RZ, R25.reuse.H0_H0 ;  /* 0x20000019ff037230 */ /* 0x100fe40000004100 */
[C---:B------:R-:W-:Y:S01]  /*4e70*/  FFMA.FTZ R43, R39.reuse, R38, R31 ;  /* 0x00000026272b7223 */ /* 0x040fe2000001001f */
[----:B------:R-:W-:Y:S02]  /*4e80*/  HADD2.F32 R31, -RZ, R8.H1_H1 ;  /* 0x30000008ff1f7230 */ /* 0x000fe40000004100 */
[----:B------:R-:W-:Y:S01]  /*4e90*/  FFMA.FTZ R45, R39, R44, R45 ;  /* 0x0000002c272d7223 */ /* 0x000fe2000001002d */
        /* <DEDUP_REMOVED lines=49> */
.L_x_2863:
        /* <DEDUP_REMOVED lines=37> */
[----:B------:R-:W-:Y:S02]  /*5400*/  HADD2.F32 R2, -RZ, R13.H1_H1 ;  /* 0x3000000dff027230 */ /* 0x000fe40000004100 */
[-C--:B------:R-:W-:Y:S01]  /*5410*/  FFMA.FTZ R3, R10, R32.reuse, R3 ;  /* 0x000000200a037223 */ /* 0x080fe20000010003 */
[--C-:B-1----:R-:W-:Y:S02]  /*5420*/  HADD2.F32 R0, -RZ, R8.reuse.H0_H0 ;  /* 0x20000008ff007230 */ /* 0x102fe40000004100 */
[-C--:B------:R-:W-:Y:S01]  /*5430*/  FFMA.FTZ R29, R12, R32.reuse, R29 ;  /* 0x000000200c1d7223 */ /* 0x080fe2000001001d */
[----:B------:R-:W-:Y:S02]  /*5440*/  HADD2.F32 R4, -RZ, R25.H0_H0 ;  /* 0x20000019ff047230 */ /* 0x000fe40000004100 */
[----:B------:R-:W-:Y:S01]  /*5450*/  FFMA.FTZ R39, R2, R32, R39 ;  /* 0x0000002002277223 */ /* 0x000fe20000010027 */
[----:B------:R-:W-:-:S02]  /*5460*/  HADD2.F32 R8, -RZ, R8.H1_H1 ;  /* 0x30000008ff087230 */ /* 0x000fc40000004100 */
[----:B------:R-:W-:Y:S02]  /*5470*/  HADD2.F32 R12, -RZ, R26.H0_H0 ;  /* 0x2000001aff0c7230 */ /* 0x000fe40000004100 */
[-C--:B------:R-:W-:Y:S01]  /*5480*/  FFMA.FTZ R3, R4, R0.reuse, R3 ;  /* 0x0000000004037223 */ /* 0x080fe20000010003 */
[----:B------:R-:W-:Y:S02]  /*5490*/  HADD2.F32 R14, -RZ, R27.H0_H0 ;  /* 0x2000001bff0e7230 */ /* 0x000fe40000004100 */
        /* <DEDUP_REMOVED lines=46> */
.L_x_2864:
[----:B------:R-:W-:Y:S01]  /*5780*/  UIADD3 UR8, UPT, UPT, UR8, 0x20, URZ ;  /* 0x0000002008087890 */ /* 0x000fe2000fffe0ff */
[----:B------:R-:W-:Y:S01]  /*5790*/  MOV R3, UR11 ;  /* 0x0000000b00037c02 */ /* 0x000fe20008000f00 */
[----:B------:R-:W-:Y:S01]  /*57a0*/  UIADD3 UR9, UPT, UPT, UR9, 0x40, URZ ;  /* 0x0000004009097890 */ /* 0x000fe2000fffe0ff */
[----:B------:R-:W-:-:S03]  /*57b0*/  IADD3 R28, P2, PT, R28, 0x80, RZ ;  /* 0x000000801c1c7810 */ /* 0x000fc60007f5e0ff */
[----:B------:R-:W-:Y:S01]  /*57c0*/  ISETP.LE.AND P1, PT, R47, UR8, PT ;  /* 0x000000082f007c0c */ /* 0x000fe2000bf23270 */
[----:B------:R-:W-:Y:S01]  /*57d0*/  IMAD.WIDE R20, R3, 0x4, R20 ;  /* 0x0000000403147825 */ /* 0x000fe200078e0214 */
[----:B------:R-:W-:-:S11]  /*57e0*/  IADD3.X R23, PT, PT, RZ, R23, RZ, P2, !PT ;  /* 0x00000017ff177210 */ /* 0x000fd600017fe4ff */
[----:B------:R-:W-:Y:S05]  /*57f0*/  @!P1 BRA `(.L_x_2865) ;  /* 0xffffffc000d89947 */ /* 0x000fea000383ffff */
[----:B------:R-:W-:-:S05]  /*5800*/  MOV R3, UR11 ;  /* 0x0000000b00037c02 */ /* 0x000fca0008000f00 */
[----:B------:R-:W-:-:S07]  /*5810*/  IMAD.WIDE R2, R3, 0x10, R6 ;  /* 0x0000001003027825 */ /* 0x000fce00078e0206 */
.L_x_2856:
[----:B------:R-:W0:Y:S02]  /*5820*/  LDCU UR4, c[0x0][0x3d8] ;  /* 0x00007b00ff0477ac */ /* 0x000e240008000800 */
[----:B0-----:R-:W-:-:S04]  /*5830*/  VIMNMX R33, PT, PT, R33, UR4, PT ;  /* 0x0000000421217c48 */ /* 0x001fc8000bfe0100 */
[----:B------:R-:W-:-:S13]  /*5840*/  ISETP.GT.AND P0, PT, R33, UR8, PT ;  /* 0x0000000821007c0c */ /* 0x000fda000bf04270 */
[----:B------:R-:W-:Y:S05]  /*5850*/  @!P0 BRA `(.L_x_2866) ;  /* 0x00000018008c8947 */ /* 0x000fea0003800000 */
        /* <DEDUP_REMOVED lines=9> */
.L_x_2869:
[----:B------:R-:W-:Y:S01]  /*58f0*/  ISETP.NE.AND P1, PT, R83, UR8, PT ;  /* 0x0000000853007c0c */ /* 0x000fe2000bf25270 */
[----:B------:R0:W2:Y:S01]  /*5900*/  LDG.E.128.CONSTANT R12, desc[UR12][R2.64] ;  /* 0x0000000c020c7981 */ /* 0x0000a2000c1e9d00 */
[----:B------:R-:W-:-:S11]  /*5910*/  MOV R17, UR11 ;  /* 0x0000000b00117c02 */ /* 0x000fd60008000f00 */
[----:B------:R-:W-:Y:S01]  /*5920*/  @!P1 LEA R18, R82, R1, 0x3 ;  /* 0x0000000152129211 */ /* 0x000fe200078e18ff */
[----:B------:R-:W-:Y:S01]  /*5930*/  IMAD.WIDE R16, R17, 0x4, R2 ;  /* 0x0000000411107825 */ /* 0x000fe200078e0202 */
[----:B------:R-:W-:-:S04]  /*5940*/  MOV R91, UR11 ;  /* 0x0000000b005b7c02 */ /* 0x000fc80008000f00 */
[----:B------:R-:W3:Y:S01]  /*5950*/  @!P1 LDL.64 R18, [R18+0x8] ;  /* 0x0000080012129983 */ /* 0x000ee20000100a00 */
[----:B------:R-:W-:-:S03]  /*5960*/  IMAD.WIDE R90, R91, 0x4, R16 ;  /* 0x000000045b5a7825 */ /* 0x000fc600078e0210 */
[----:B------:R-:W4:Y:S04]  /*5970*/  LDG.E.128.CONSTANT R4, desc[UR12][R16.64] ;  /* 0x0000000c10047981 */ /* 0x000f28000c1e9d00 */
[----:B------:R-:W4:Y:S01]  /*5980*/  LDG.E.128.CONSTANT R8, desc[UR12][R90.64] ;  /* 0x0000000c5a087981 */ /* 0x000f22000c1e9d00 */
[----:B0-----:R-:W-:Y:S01]  /*5990*/  HFMA2 R2, -RZ, RZ, 0, 0.015625 ;  /* 0x00002400ff027431 */ /* 0x001fe200000001ff */
[----:B------:R-:W-:-:S04]  /*59a0*/  MOV R0, 0x3000 ;  /* 0x0000300000007802 */ /* 0x000fc80000000f00 */
[----:B------:R-:W-:Y:S01]  /*59b0*/  PRMT R0, R2, 0x5410, R0 ;  /* 0x0000541002007816 */ /* 0x000fe20000000000 */
[----:B------:R-:W-:Y:S01]  /*59c0*/  UISETP.NE.AND UP0, UPT, UR15, URZ, UPT ;  /* 0x000000ff0f00728c */ /* 0x000fe2000bf05270 */
[----:B------:R-:W-:Y:S02]  /*59d0*/  MOV R86, UR6 ;  /* 0x0000000600567c02 */ /* 0x000fe40008000f00 */
[----:B------:R-:W-:-:S05]  /*59e0*/  MOV R87, UR4 ;  /* 0x0000000400577c02 */ /* 0x000fca0008000f00 */
[----:B------:R0:W5:Y:S02]  /*59f0*/  @!P1 LDG.E.U16.CONSTANT R86, desc[UR12][R86.64] ;  /* 0x0000000c56569981 */ /* 0x000164000c1e9500 */
[----:B0-----:R-:W-:Y:S02]  /*5a00*/  @!P1 IADD3 R87, PT, PT, R82, 0x1, RZ ;  /* 0x0000000152579810 */ /* 0x001fe40007ffe0ff */
[--C-:B--2---:R-:W-:Y:S02]  /*5a10*/  SHF.R.U32.HI R16, RZ, 0xf, R12.reuse ;  /* 0x0000000fff107819 */ /* 0x104fe4000001160c */
[C---:B------:R-:W-:Y:S02]  /*5a20*/  LOP3.LUT R46, R12.reuse, 0x70007, RZ, 0xc0, !PT ;  /* 0x000700070c2e7812 */ /* 0x040fe400078ec0ff */
[----:B------:R-:W-:Y:S02]  /*5a30*/  LOP3.LUT R3, R12, 0x380038, RZ, 0xc0, !PT ;  /* 0x003800380c037812 */ /* 0x000fe400078ec0ff */
[----:B------:R-:W-:-:S02]  /*5a40*/  SHF.R.U32.HI R47, RZ, 0x6, R12 ;  /* 0x00000006ff2f7819 */ /* 0x000fc4000001160c */
[C---:B------:R-:W-:Y:S02]  /*5a50*/  LOP3.LUT R49, R13.reuse, 0x70007, RZ, 0xc0, !PT ;  /* 0x000700070d317812 */ /* 0x040fe400078ec0ff */
[----:B------:R-:W-:Y:S02]  /*5a60*/  LOP3.LUT R17, R13, 0x380038, RZ, 0xc0, !PT ;  /* 0x003800380d117812 */ /* 0x000fe400078ec0ff */
[----:B------:R-:W-:Y:S02]  /*5a70*/  SHF.R.U32.HI R48, RZ, 0x6, R13 ;  /* 0x00000006ff307819 */ /* 0x000fe4000001160d */
[----:B---3--:R-:W-:Y:S02]  /*5a80*/  @!P1 PRMT R85, R18, 0x7610, R85 ;  /* 0x0000761012559816 */ /* 0x008fe40000000055 */
[----:B------:R-:W-:Y:S02]  /*5a90*/  SHF.R.U32.HI R24, RZ, 0xf, R15 ;  /* 0x0000000fff187819 */ /* 0x000fe4000001160f */
[----:B------:R-:W-:-:S02]  /*5aa0*/  @!P1 PRMT R85, R85, 0x7610, R18 ;  /* 0x0000761055559816 */ /* 0x000fc40000000012 */
[----:B------:R-:W-:Y:S02]  /*5ab0*/  SHF.R.U32.HI R18, RZ, 0xf, R13 ;  /* 0x0000000fff127819 */ /* 0x000fe4000001160d */
[C---:B------:R-:W-:Y:S02]  /*5ac0*/  LOP3.LUT R63, R15.reuse, 0x70007, RZ, 0xc0, !PT ;  /* 0x000700070f3f7812 */ /* 0x040fe400078ec0ff */
[----:B------:R-:W-:Y:S02]  /*5ad0*/  LOP3.LUT R32, R15, 0x380038, RZ, 0xc0, !PT ;  /* 0x003800380f207812 */ /* 0x000fe400078ec0ff */
[----:B------:R-:W-:Y:S02]  /*5ae0*/  SHF.R.U32.HI R52, RZ, 0x6, R15 ;  /* 0x00000006ff347819 */ /* 0x000fe4000001160f */
[C---:B----4-:R-:W-:Y:S02]  /*5af0*/  LOP3.LUT R20, R4.reuse, 0x70007, RZ, 0xc0, !PT ;  /* 0x0007000704147812 */ /* 0x050fe400078ec0ff */
[----:B------:R-:W-:-:S02]  /*5b00*/  LOP3.LUT R12, R4, 0x380038, RZ, 0xc0, !PT ;  /* 0x00380038040c7812 */ /* 0x000fc400078ec0ff */
[--C-:B------:R-:W-:Y:S02]  /*5b10*/  SHF.R.U32.HI R21, RZ, 0x6, R4.reuse ;  /* 0x00000006ff157819 */ /* 0x100fe40000011604 */
        /* <DEDUP_REMOVED lines=8> */
[----:B------:R-:W-:Y:S02]  /*5ba0*/  LOP3.LUT R16, R16, 0x10001, RZ, 0xc0, !PT ;  /* 0x0001000110107812 */ /* 0x000fe400078ec0ff */
[----:B------:R-:W-:Y:S02]  /*5bb0*/  SHF.R.U32.HI R7, RZ, 0xe, R7 ;  /* 0x0000000eff077819 */ /* 0x000fe40000011607 */
[----:B------:R-:W-:-:S02]  /*5bc0*/  LOP3.LUT R24, R24, 0x10001, RZ, 0xc0, !PT ;  /* 0x0001000118187812 */ /* 0x000fc400078ec0ff */
[----:B------:R-:W-:Y:S02]  /*5bd0*/  LOP3.LUT R16, R16, 0x20002, R13, 0xf8, !PT ;  /* 0x0002000210107812 */ /* 0x000fe400078ef80d */
[----:B------:R-:W-:Y:S02]  /*5be0*/  @!P1 PRMT R88, R19, 0x7610, R88 ;  /* 0x0000761013589816 */ /* 0x000fe40000000058 */
[----:B------:R-:W-:Y:S02]  /*5bf0*/  LOP3.LUT R13, R24, 0x20002, R7, 0xf8, !PT ;  /* 0x00020002180d7812 */ /* 0x000fe400078ef807 */
        /* <DEDUP_REMOVED lines=10> */
[--C-:B------:R-:W-:Y:S02]  /*5ca0*/  SHF.R.U32.HI R30, RZ, 0x6, R10.reuse ;  /* 0x00000006ff1e7819 */ /* 0x100fe4000001160a */
[----:B------:R-:W-:Y:S02]  /*5cb0*/  SHF.R.U32.HI R27, RZ, 0xd, R10 ;  /* 0x0000000dff1b7819 */ /* 0x000fe4000001160a */
[----:B------:R-:W-:Y:S02]  /*5cc0*/  @!P1 PRMT R88, R88, 0x7610, R19 ;  /* 0x0000761058589816 */ /* 0x000fe40000000013 */
        /* <DEDUP_REMOVED lines=8> */
[----:B------:R-:W-:Y:S02]  /*5d50*/  LOP3.LUT R2, R5, 0x380038, RZ, 0xc0, !PT ;  /* 0x0038003805027812 */ /* 0x000fe400078ec0ff */
[--C-:B------:R-:W-:Y:S02]  /*5d60*/  SHF.R.U32.HI R23, RZ, 0x6, R5.reuse ;  /* 0x00000006ff177819 */ /* 0x100fe40000011605 */
[----:B------:R-:W-:Y:S02]  /*5d70*/  LOP3.LUT R11, R3, 0x64006400, RZ, 0xfc, !PT ;  /* 0x64006400030b7812 */ /* 0x000fe400078efcff */
[----:B------:R-:W-:Y:S02]  /*5d80*/  SHF.R.U32.HI R14, RZ, 0xf, R14 ;  /* 0x0000000fff0e7819 */ /* 0x000fe4000001160e */
[----:B------:R-:W-:Y:S02]  /*5d90*/  SHF.R.U32.HI R5, RZ, 0xe, R5 ;  /* 0x0000000eff057819 */ /* 0x000fe40000011605 */
[----:B------:R-:W-:-:S02]  /*5da0*/  LOP3.LUT R18, R18, 0x10001, RZ, 0xc0, !PT ;  /* 0x0001000112127812 */ /* 0x000fc400078ec0ff */
[----:B------:R-:W-:Y:S02]  /*5db0*/  LOP3.LUT R17, R17, 0x64006400, RZ, 0xfc, !PT ;  /* 0x6400640011117812 */ /* 0x000fe400078efcff */
[----:B------:R-:W-:Y:S02]  /*5dc0*/  LOP3.LUT R3, R47, 0x380038, RZ, 0xc0, !PT ;  /* 0x003800382f037812 */ /* 0x000fe400078ec0ff */
[----:B------:R-:W-:Y:S01]  /*5dd0*/  LOP3.LUT R28, R13, 0x40004, R28, 0xf8, !PT ;  /* 0x000400040d1c7812 */ /* 0x000fe200078ef81c */
[----:B------:R-:W-:Y:S01]  /*5de0*/  HFMA2 R69, R17, R0.H1_H1, -132, -132 ;  /* 0xd820d82011457431 */ /* 0x000fe20000060000 */
        /* <DEDUP_REMOVED lines=11> */
[----:B------:R-:W-:Y:S01]  /*5ea0*/  HFMA2 R72, R13, R0.H1_H1, -132, -132 ;  /* 0xd820d8200d487431 */ /* 0x000fe20000060000 */
[----:B------:R-:W-:-:S02]  /*5eb0*/  LOP3.LUT R14, R14, 0x20002, R15, 0xf8, !PT ;  /* 0x000200020e0e7812 */ /* 0x000fc400078ef80f */
[----:B------:R-:W-:Y:S01]  /*5ec0*/  LOP3.LUT R26, R5, 0x40004, R26, 0xf8, !PT ;  /* 0x00040004051a7812 */ /* 0x000fe200078ef81a */
[----:B------:R-:W-:Y:S01]  /*5ed0*/  HFMA2 R70, R19, R0.H1_H1, -132, -132 ;  /* 0xd820d82013467431 */ /* 0x000fe20000060000 */
        /* <DEDUP_REMOVED lines=27> */
[----:B------:R-:W-:Y:S01]  /*6090*/  LOP3.LUT R27, R14, 0x40004, R27, 0xf8, !PT ;  /* 0x000400040e1b7812 */ /* 0x000fe200078ef81b */
[-C--:B------:R-:W-:Y:S01]  /*60a0*/  HFMA2 R56, R5, R0.reuse.H0_H0, -20, -20 ;  /* 0xcd00cd0005387431 */ /* 0x080fe20000040000 */
[----:B------:R-:W-:Y:S01]  /*60b0*/  LOP3.LUT R18, R52, 0x380038, RZ, 0xc0, !PT ;  /* 0x0038003834127812 */ /* 0x000fe200078ec0ff */
[-C--:B------:R-:W-:Y:S01]  /*60c0*/  HFMA2 R17, R77, R0.reuse.H1_H1, -132, -132 ;  /* 0xd820d8204d117431 */ /* 0x080fe20000060000 */
[----:B------:R-:W-:Y:S01]  /*60d0*/  LOP3.LUT R15, R8, 0x64006400, RZ, 0xfc, !PT ;  /* 0x64006400080f7812 */ /* 0x000fe200078efcff */
[-C--:B------:R-:W-:Y:S01]  /*60e0*/  HFMA2 R54, R3, R0.reuse.H0_H0, -20, -20 ;  /* 0xcd00cd0003367431 */ /* 0x080fe20000040000 */
        /* <DEDUP_REMOVED lines=25> */
[----:B------:R-:W-:Y:S01]  /*6280*/  LOP3.LUT R71, R32, 0x64006400, RZ, 0xfc, !PT ;  /* 0x6400640020477812 */ /* 0x000fe200078efcff */
[-C--:B------:R-:W-:Y:S01]  /*6290*/  HFMA2 R32, R13, R0.reuse.H1_H1, -132, -132 ;  /* 0xd820d8200d207431 */ /* 0x080fe20000060000 */
[----:B------:R-:W-:Y:S02]  /*62a0*/  LOP3.LUT R67, R4, 0x64006400, RZ, 0xfc, !PT ;  /* 0x6400640004437812 */ /* 0x000fe400078efcff */
[----:B------:R-:W-:Y:S02]  /*62b0*/  LOP3.LUT R49, R49, 0x64006400, RZ, 0xfc, !PT ;  /* 0x6400640031317812 */ /* 0x000fe400078efcff */
[----:B------:R-:W-:Y:S02]  /*62c0*/  LOP3.LUT R50, R50, 0x64006400, RZ, 0xfc, !PT ;  /* 0x6400640032327812 */ /* 0x000fe400078efcff */
[----:B------:R-:W-:Y:S02]  /*62d0*/  LOP3.LUT R51, R51, 0x64006400, RZ, 0xfc, !PT ;  /* 0x6400640033337812 */ /* 0x000fe400078efcff */
[----:B------:R-:W-:Y:S01]  /*62e0*/  LOP3.LUT R52, R52, 0x64006400, RZ, 0xfc, !PT ;  /* 0x6400640034347812 */ /* 0x000fe200078efcff */
[-C--:B------:R-:W-:Y:S01]  /*62f0*/  HFMA2 R13, R79, R0.reuse.H1_H1, -132, -132 ;  /* 0xd820d8204f0d7431 */ /* 0x080fe20000060000 */
[----:B------:R-:W-:Y:S01]  /*6300*/  LOP3.LUT R55, R48, 0x1c001c0, RZ, 0xc0, !PT ;  /* 0x01c001c030377812 */ /* 0x000fe200078ec0ff */
[-C--:B------:R-:W-:Y:S01]  /*6310*/  HFMA2 R6, R5, R0.reuse.H0_H0, -20, -20 ;  /* 0xcd00cd0005067431 */ /* 0x080fe20000040000 */
[----:B------:R-:W-:Y:S01]  /*6320*/  LOP3.LUT R79, R8, 0x64006400, RZ, 0xfc, !PT ;  /* 0x64006400084f7812 */ /* 0x000fe200078efcff */
[----:B------:R-:W-:-:S02]  /*6330*/  HFMA2 R12, R9, R0.H1_H1, -132, -132 ;  /* 0xd820d820090c7431 */ /* 0x000fc40000060000 */
[-C--:B------:R-:W-:Y:S01]  /*6340*/  HFMA2 R5, R77, R0.reuse.H0_H0, -20, -20 ;  /* 0xcd00cd004d057431 */ /* 0x080fe20000040000 */
[----:B------:R-:W-:Y:S01]  /*6350*/  LOP3.LUT R47, R47, 0x70007, RZ, 0xc0, !PT ;  /* 0x000700072f2f7812 */ /* 0x000fe200078ec0ff */
[-C--:B------:R-:W-:Y:S01]  /*6360*/  HFMA2 R9, R81, R0.reuse.H1_H1, -132, -132 ;  /* 0xd820d82051097431 */ /* 0x080fe20000060000 */
[----:B------:R-:W-:Y:S01]  /*6370*/  LOP3.LUT R48, R48, 0x70007, RZ, 0xc0, !PT ;  /* 0x0007000730307812 */ /* 0x000fe200078ec0ff */
[-C--:B------:R-:W-:Y:S02]  /*6380*/  HFMA2 R8, R3, R0.reuse.H0_H0, -20, -20 ;  /* 0xcd00cd0003087431 */ /* 0x080fe40000040000 */
[-C--:B------:R-:W-:Y:S01]  /*6390*/  HFMA2 R4, R65, R0.reuse.H0_H0, -20, -20 ;  /* 0xcd00cd0041047431 */ /* 0x080fe20000040000 */
[----:B------:R-:W-:Y:S01]  /*63a0*/  LOP3.LUT R65, R38, 0x64006400, RZ, 0xfc, !PT ;  /* 0x6400640026417812 */ /* 0x000fe200078efcff */
        /* <DEDUP_REMOVED lines=151> */
.L_x_2867:
[----:B------:R-:W-:Y:S02]  /*6d20*/  @!P1 MOV R82, R87 ;  /* 0x0000005700529202 */ /* 0x000fe40000000f00 */
[----:B-----5:R-:W-:Y:S01]  /*6d30*/  @!P1 IADD3 R83, PT, PT, R86, UR8, RZ ;  /* 0x0000000856539c10 */ /* 0x020fe2000fffe0ff */
        /* <DEDUP_REMOVED lines=77> */
.L_x_2868:
[----:B------:R-:W-:Y:S01]  /*7210*/  UIADD3 UR8, UPT, UPT, UR8, 0x20, URZ ;  /* 0x0000002008087890 */ /* 0x000fe2000fffe0ff */
[----:B------:R-:W-:Y:S01]  /*7220*/  MOV R3, UR11 ;  /* 0x0000000b00037c02 */ /* 0x000fe20008000f00 */
[----:B------:R-:W-:Y:S02]  /*7230*/  UIADD3 UR6, UP0, UPT, UR6, 0x80, URZ ;  /* 0x0000008006067890 */ /* 0x000fe4000ff1e0ff */
[----:B------:R-:W-:Y:S02]  /*7240*/  UIADD3 UR9, UPT, UPT, UR9, 0x40, URZ ;  /* 0x0000004009097890 */ /* 0x000fe4000fffe0ff */
[----:B------:R-:W-:Y:S01]  /*7250*/  ISETP.LE.AND P1, PT, R33, UR8, PT ;  /* 0x0000000821007c0c */ /* 0x000fe2000bf23270 */
[----:B------:R-:W-:Y:S01]  /*7260*/  UIADD3.X UR4, UPT, UPT, URZ, UR4, URZ, UP0, !UPT ;  /* 0x00000004ff047290 */ /* 0x000fe200087fe4ff */
[----:B------:R-:W-:-:S11]  /*7270*/  IMAD.WIDE R2, R3, 0x4, R90 ;  /* 0x0000000403027825 */ /* 0x000fd600078e025a */
[----:B------:R-:W-:Y:S05]  /*7280*/  @!P1 BRA `(.L_x_2869) ;  /* 0xffffffe400989947 */ /* 0x000fea000383ffff */
.L_x_2866:
        /* <DEDUP_REMOVED lines=20> */
[----:B------:R-:W-:-:S04]  /*73d0*/  MOV R2, R4 ;  /* 0x0000000400027202 */ /* 0x000fc80000000f00 */
[----:B------:R-:W-:-:S07]  /*73e0*/  MOV R0, R2 ;  /* 0x0000000200007202 */ /* 0x000fce0000000f00 */
.L_x_2873:
[----:B------:R-:W0:Y:S02]  /*73f0*/  LDS R2, [R0] ;  /* 0x0000000000027984 */ /* 0x000e240000000800 */
[----:B0-----:R-:W-:-:S05]  /*7400*/  HADD2 R3, R2, R37 ;  /* 0x0000002502037230 */ /* 0x001fca0000000000 */
[----:B------:R-:W0:Y:S02]  /*7410*/  ATOMS.CAST.SPIN P1, [R0], R2, R3 ;  /* 0x000000020000758d */ /* 0x000e240001820003 */
[----:B0-----:R-:W-:Y:S05]  /*7420*/  @!P1 BRA `(.L_x_2873) ;  /* 0xfffffffc00f09947 */ /* 0x001fea000383ffff */
[----:B------:R-:W-:Y:S05]  /*7430*/  BRA `(.L_x_2871) ;  /* 0x00000000000c7947 */ /* 0x000fea0003800000 */
.L_x_2872:
[----:B------:R-:W2:Y:S02]  /*7440*/  LD.E R0, desc[UR12][R4.64] ;  /* 0x0000000c04007980 */ /* 0x000ea4000c101900 */
[----:B--2---:R-:W-:-:S05]  /*7450*/  IADD3 R3, PT, PT, R37, R0, RZ ;  /* 0x0000000025037210 */ /* 0x004fca0007ffe0ff */
[----:B------:R0:W-:Y:S02]  /*7460*/  ST.E desc[UR12][R4.64], R3 ;  /* 0x0000000304007985 */ /* 0x0001e4000c10190c */
.L_x_2871:
[----:B------:R-:W-:Y:S05]  /*7470*/  BSYNC.RECONVERGENT B0 ;  /* 0x0000000000007941 */ /* 0x000fea0003800200 */
.L_x_2870:
[----:B------:R1:W-:Y:S01]  /*7480*/  ATOM.E.ADD.F16x2.RN.STRONG.GPU P1, RZ, desc[UR12][R4.64+0x4], R7 ;  /* 0x8000040704ff79a2 */ /* 0x0003e2000c12e10c */
[----:B------:R-:W-:Y:S04]  /*7490*/  BSSY.RECONVERGENT B0, `(.L_x_2874) ;  /* 0x000000e000007945 */ /* 0x000fe80003800200 */
[----:B-1----:R-:W-:Y:S05]  /*74a0*/  @P1 BRA `(.L_x_2875) ;  /* 0x0000000000301947 */ /* 0x002fea0003800000 */
[----:B------:R-:W1:Y:S02]  /*74b0*/  QSPC.E.S P1, RZ, [R4+0x4] ;  /* 0x0000040004ff73aa */ /* 0x000e640000020500 */
[----:B-1----:R-:W-:Y:S05]  /*74c0*/  @!P1 BRA `(.L_x_2876) ;  /* 0x00000000001c9947 */ /* 0x002fea0003800000 */
[----:B------:R-:W-:-:S04]  /*74d0*/  MOV R2, R4 ;  /* 0x0000000400027202 */ /* 0x000fc80000000f00 */
[----:B------:R-:W-:-:S07]  /*74e0*/  MOV R0, R2 ;  /* 0x0000000200007202 */ /* 0x000fce0000000f00 */
.L_x_2877:
[----:B------:R-:W0:Y:S02]  /*74f0*/  LDS R2, [R0+0x4] ;  /* 0x0000040000027984 */ /* 0x000e240000000800 */
[----:B0-----:R-:W-:-:S05]  /*7500*/  HFMA2 R3, R2, 1, 1, R7 ;  /* 0x3c003c0002037831 */ /* 0x001fca0000000007 */
[----:B------:R-:W0:Y:S02]  /*7510*/  ATOMS.CAST.SPIN P1, [R0+0x4], R2, R3 ;  /* 0x000004020000758d */ /* 0x000e240001820003 */
[----:B0-----:R-:W-:Y:S05]  /*7520*/  @!P1 BRA `(.L_x_2877) ;  /* 0xfffffffc00f09947 */ /* 0x001fea000383ffff */
[----:B------:R-:W-:Y:S05]  /*7530*/  BRA `(.L_x_2875) ;  /* 0x00000000000c7947 */ /* 0x000fea0003800000 */
.L_x_2876:
[----:B------:R-:W0:Y:S02]  /*7540*/  LD.E R0, desc[UR12][R4.64+0x4] ;  /* 0x0000040c04007980 */ /* 0x000e24000c101900 */
[----:B0-----:R-:W-:-:S05]  /*7550*/  IADD3 R3, PT, PT, R7, R0, RZ ;  /* 0x0000000007037210 */ /* 0x001fca0007ffe0ff */
[----:B------:R1:W-:Y:S02]  /*7560*/  ST.E desc[UR12][R4.64+0x4], R3 ;  /* 0x0000040304007985 */ /* 0x0003e4000c10190c */
.L_x_2875:
[----:B------:R-:W-:Y:S05]  /*7570*/  BSYNC.RECONVERGENT B0 ;  /* 0x0000000000007941 */ /* 0x000fea0003800200 */
.L_x_2874:
        /* <DEDUP_REMOVED lines=12> */
.L_x_2881:
[----:B------:R-:W0:Y:S02]  /*7640*/  LDS R2, [R0] ;  /* 0x0000000000027984 */ /* 0x000e240000000800 */
[----:B0-----:R-:W-:-:S05]  /*7650*/  HADD2 R3, R2, R35 ;  /* 0x0000002302037230 */ /* 0x001fca0000000000 */
[----:B------:R-:W0:Y:S02]  /*7660*/  ATOMS.CAST.SPIN P0, [R0], R2, R3 ;  /* 0x000000020000758d */ /* 0x000e240001800003 */
[----:B0-----:R-:W-:Y:S05]  /*7670*/  @!P0 BRA `(.L_x_2881) ;  /* 0xfffffffc00f08947 */ /* 0x001fea000383ffff */
[----:B------:R-:W-:Y:S05]  /*7680*/  BRA `(.L_x_2879) ;  /* 0x00000000000c7947 */ /* 0x000fea0003800000 */
.L_x_2880:
[----:B------:R-:W2:Y:S02]  /*7690*/  LD.E R0, desc[UR12][R4.64] ;  /* 0x0000000c04007980 */ /* 0x000ea4000c101900 */
[----:B--2---:R-:W-:-:S05]  /*76a0*/  IADD3 R3, PT, PT, R35, R0, RZ ;  /* 0x0000000023037210 */ /* 0x004fca0007ffe0ff */
[----:B------:R0:W-:Y:S02]  /*76b0*/  ST.E desc[UR12][R4.64], R3 ;  /* 0x0000000304007985 */ /* 0x0001e4000c10190c */
.L_x_2879:
[----:B------:R-:W-:Y:S05]  /*76c0*/  BSYNC.RECONVERGENT B0 ;  /* 0x0000000000007941 */ /* 0x000fea0003800200 */
.L_x_2878:
[----:B------:R1:W-:Y:S02]  /*76d0*/  ATOM.E.ADD.F16x2.RN.STRONG.GPU P0, RZ, desc[UR12][R4.64+0x4], R7 ;  /* 0x8000040704ff79a2 */ /* 0x0003e4000c10e10c */
[----:B-1----:R-:W-:Y:S05]  /*76e0*/  @P0 EXIT ;  /* 0x000000000000094d */ /* 0x002fea0003800000 */
[----:B------:R-:W1:Y:S02]  /*76f0*/  QSPC.E.S P0, RZ, [R4+0x4] ;  /* 0x0000040004ff73aa */ /* 0x000e640000000500 */
[----:B-1----:R-:W-:Y:S05]  /*7700*/  @!P0 BRA `(.L_x_2882) ;  /* 0x00000000001c8947 */ /* 0x002fea0003800000 */
[----:B------:R-:W-:-:S04]  /*7710*/  MOV R2, R4 ;  /* 0x0000000400027202 */ /* 0x000fc80000000f00 */
[----:B------:R-:W-:-:S07]  /*7720*/  MOV R0, R2 ;  /* 0x0000000200007202 */ /* 0x000fce0000000f00 */
.L_x_2883:
[----:B------:R-:W0:Y:S02]  /*7730*/  LDS R2, [R0+0x4] ;  /* 0x0000040000027984 */ /* 0x000e240000000800 */
[----:B0-----:R-:W-:-:S05]  /*7740*/  HFMA2 R3, R2, 1, 1, R7 ;  /* 0x3c003c0002037831 */ /* 0x001fca0000000007 */
[----:B------:R-:W0:Y:S02]  /*7750*/  ATOMS.CAST.SPIN P0, [R0+0x4], R2, R3 ;  /* 0x000004020000758d */ /* 0x000e240001800003 */
[----:B0-----:R-:W-:Y:S05]  /*7760*/  @!P0 BRA `(.L_x_2883) ;  /* 0xfffffffc00f08947 */ /* 0x001fea000383ffff */
[----:B------:R-:W-:Y:S05]  /*7770*/  EXIT ;  /* 0x000000000000794d */ /* 0x000fea0003800000 */
.L_x_2882:
[----:B------:R-:W0:Y:S02]  /*7780*/  LD.E R0, desc[UR12][R4.64+0x4] ;  /* 0x0000040c04007980 */ /* 0x000e24000c101900 */
[----:B0-----:R-:W-:-:S05]  /*7790*/  IADD3 R3, PT, PT, R7, R0, RZ ;  /* 0x0000000007037210 */ /* 0x001fca0007ffe0ff */
[----:B------:R-:W-:Y:S01]  /*77a0*/  ST.E desc[UR12][R4.64+0x4], R3 ;  /* 0x0000040304007985 */ /* 0x000fe2000c10190c */
[----:B------:R-:W-:Y:S05]  /*77b0*/  EXIT ;  /* 0x000000000000794d */ /* 0x000fea0003800000 */
.L_x_2884:
        /* <DEDUP_REMOVED lines=12> */
.L_x_3959:


//--------------------- .text._Z23gemm_half_q_half_kernelILi2ELi14ELb1ELb1ELi64EEvPK6__halfPKjS4_S2_PS0_iiiiPKtS7_iiiiiibS2_i --------------------------
	.section	.text._Z23gemm_half_q_half_kernelILi2ELi14ELb1ELb1ELi64EEvPK6__halfPKjS4_S2_PS0_iiiiPKtS7_iiiiiibS2_i,"ax",@progbits
	.align	128
        .global         _Z23gemm_half_q_half_kernelILi2ELi14ELb1ELb1ELi64EEvPK6__halfPKjS4_S2_PS0_iiiiPKtS7_iiiiiibS2_i
        .type           _Z23gemm_half_q_half_kernelILi2ELi14ELb1ELb1ELi64EEvPK6__halfPKjS4_S2_PS0_iiiiPKtS7_iiiiiibS2_i,@function
        .size           _Z23gemm_half_q_half_kernelILi2ELi14ELb1ELb1ELi64EEvPK6__halfPKjS4_S2_PS0_iiiiPKtS7_iiiiiibS2_i,(.L_x_3960 - _Z23gemm_half_q_half_kernelILi2ELi14ELb1ELb1ELi64EEvPK6__halfPKjS4_S2_PS0_iiiiPKtS7_iiiiiibS2_i)
        .other          _Z23gemm_half_q_half_kernelILi2ELi14ELb1ELb1ELi64EEvPK6__halfPKjS4_S2_PS0_iiiiPKtS7_iiiiiibS2_i,@"STO_CUDA_ENTRY STV_DEFAULT"
_Z23gemm_half_q_half_kernelILi2ELi14ELb1ELb1ELi64EEvPK6__halfPKjS4_S2_PS0_iiiiPKtS7_iiiiiibS2_i:
.text._Z23gemm_half_q_half_kernelILi2ELi14ELb1ELb1ELi64EEvPK6__halfPKjS4_S2_PS0_iiiiPKtS7_iiiiiibS2_i:
        /* <DEDUP_REMOVED lines=67> */
.L_x_2890:
        /* <DEDUP_REMOVED lines=32> */
.L_x_2889:
        /* <DEDUP_REMOVED lines=20> */
.L_x_2891:
[----:B------:R-:W-:-:S13]  /*0770*/  ISETP.EQ.AND P1, PT, R14, RZ, PT ;  /* 0x000000ff0e00720c */ /* 0x000fda0003f22270 */
[----:B------:R-:W-:Y:S05]  /*0780*/  @!P0 BRA P1, `(.L_x_2886) ;  /* 0x0000000400788947 */ /* 0x000fea0000800000 */
.L_x_2888:
        /* <DEDUP_REMOVED lines=12> */
.L_x_2887:
        /* <DEDUP_REMOVED lines=16> */
.L_x_2894:
        /* <DEDUP_REMOVED lines=32> */
.L_x_2893:
        /* <DEDUP_REMOVED lines=21> */
.L_x_2895:
[----:B------:R-:W-:-:S13]  /*0ca0*/  ISETP.NE.OR P0, PT, R14, RZ, P0 ;  /* 0x000000ff0e00720c */ /* 0x000fda0000705670 */
[----:B------:R-:W-:Y:S05]  /*0cb0*/  @!P0 BRA `(.L_x_2886) ;  /* 0x00000000002c8947 */ /* 0x000fea0003800000 */
.L_x_2892:
        /* <DEDUP_REMOVED lines=11> */
.L_x_2886:
[----:B0-----:R-:W-:Y:S05]  /*0d70*/  BSYNC.RECONVERGENT B0 ;  /* 0x0000000000007941 */ /* 0x001fea0003800200 */
.L_x_2885:
        /* <DEDUP_REMOVED lines=9> */
[----:B-1----:R-:W-:-:S03]  /*0e10*/  IMAD R4, R17, UR14, RZ ;  /* 0x0000000e11047c24 */ /* 0x002fc6000f8e02ff */
        /* <DEDUP_REMOVED lines=10> */
.L_x_2899:
        /* <DEDUP_REMOVED lines=15> */
.L_x_2898:
        /* <DEDUP_REMOVED lines=12> */
.L_x_2900:
[----:B------:R-:W-:-:S13]  /*1070*/  ISETP.NE.OR P0, PT, R14, RZ, P0 ;  /* 0x000000ff0e00720c */ /* 0x000fda0000705670 */
[----:B------:R-:W-:Y:S05]  /*1080*/  @!P0 BRA `(.L_x_2896) ;  /* 0x00000000001c8947 */ /* 0x000fea0003800000 */
.L_x_2897:
[----:B0-----:R-:W0:Y:S02]  /*1090*/  LDC.64 R4, c[0x0][0x3a0] ;  /* 0x0000e800ff047b82 */ /* 0x001e240000000a00 */
.L_x_2901:
[C---:B0-----:R-:W-:Y:S01]  /*10a0*/  IMAD.WIDE R6, R15.reuse, 0x2, R4 ;  /* 0x000000020f067825 */ /* 0x041fe200078e0204 */
[----:B------:R-:W-:Y:S02]  /*10b0*/  IADD3 R14, PT, PT, R14, 0x1, RZ ;  /* 0x000000010e0e7810 */ /* 0x000fe40007ffe0ff */
[----:B------:R-:W-:Y:S02]  /*10c0*/  IADD3 R15, PT, PT, R15, UR14, RZ ;  /* 0x0000000e0f0f7c10 */ /* 0x000fe4000fffe0ff */
[----:B------:R2:W-:Y:S01]  /*10d0*/  STG.E.64 desc[UR12][R6.64], RZ ;  /* 0x000000ff06007986 */ /* 0x0005e2000c101b0c */
[----:B------:R-:W-:-:S13]  /*10e0*/  ISETP.NE.AND P0, PT, R14, RZ, PT ;  /* 0x000000ff0e00720c */ /* 0x000fda0003f05270 */
[----:B--2---:R-:W-:Y:S05]  /*10f0*/  @P0 BRA `(.L_x_2901) ;  /* 0xfffffffc00e80947 */ /* 0x004fea000383ffff */
.L_x_2896:
[----:B------:R-:W2:Y:S01]  /*1100*/  LDCU.64 UR8, c[0x0][0x3b8] ;  /* 0x00007700ff0877ac */ /* 0x000ea20008000a00 */
[----:B------:R-:W-:Y:S01]  /*1110*/  BAR.SYNC.DEFER_BLOCKING 0x0 ;  /* 0x0000000000007b1d */ /* 0x000fe20000010000 */
[----:B------:R-:W-:Y:S01]  /*1120*/  ISETP.LE.AND P0, PT, R0, UR5, PT ;  /* 0x0000000500007c0c */ /* 0x000fe2000bf03270 */
[----:B------:R-:W-:-:S04]  /*1130*/  USHF.L.U32 UR6, UR11, 0x7, URZ ;  /* 0x000000070b067899 */ /* 0x000fc800080006ff */
[----:B--2---:R-:W-:-:S06]  /*1140*/  UIMAD.WIDE.U32 UR6, UR6, 0x2, UR8 ;  /* 0x00000002060678a5 */ /* 0x004fcc000f8e0008 */
[----:B------:R-:W-:Y:S02]  /*1150*/  MOV R14, UR6 ;  /* 0x00000006000e7c02 */ /* 0x000fe40008000f00 */
[----:B------:R-:W-:Y:S01]  /*1160*/  MOV R15, UR7 ;  /* 0x00000007000f7c02 */ /* 0x000fe20008000f00 */
[----:B------:R-:W-:Y:S06]  /*1170*/  @P0 BRA `(.L_x_2902) ;  /* 0x0000000000e40947 */ /* 0x000fec0003800000 */
[----:B01----:R-:W-:Y:S01]  /*1180*/  MOV R4, UR6 ;  /* 0x0000000600047c02 */ /* 0x003fe20008000f00 */
        /* <DEDUP_REMOVED lines=11> */
.L_x_2903:
        /* <DEDUP_REMOVED lines=16> */
[----:B------:R-:W-:Y:S02]  /*1340*/  SHF.R.U32.HI R4, RZ, 0x8, R19 ;  /* 0x00000008ff047819 */ /* 0x000fe40000011613 */
[----:B------:R-:W-:Y:S02]  /*1350*/  LOP3.LUT R22, R22, 0xf, RZ, 0xc0, !PT ;  /* 0x0000000f16167812 */ /* 0x000fe400078ec0ff */
[----:B------:R-:W-:-:S03]  /*1360*/  LOP3.LUT R4, R4, 0xf, RZ, 0xc0, !PT ;  /* 0x0000000f04047812 */ /* 0x000fc600078ec0ff */
[C---:B------:R-:W-:Y:S01]  /*1370*/  IMAD R5, R22.reuse, R22, R22 ;  /* 0x0000001616057224 */ /* 0x040fe200078e0216 */
        /* <DEDUP_REMOVED lines=17> */
[----:B-1----:R-:W-:Y:S02]  /*1490*/  PRMT R5, R5, 0x5410, R4 ;  /* 0x0000541005057816 */ /* 0x002fe40000000004 */
[----:B------:R-:W-:-:S03]  /*14a0*/  LEA R4, R18, R1, 0x3 ;  /* 0x0000000112047211 */ /* 0x000fc600078e18ff */
[----:B------:R-:W-:-:S05]  /*14b0*/  HMUL2 R13, R5, R6.H0_H0 ;  /* 0x20000006050d7232 */ /* 0x000fca0000000000 */
[----:B------:R3:W-:Y:S01]  /*14c0*/  STL.64 [R4], R12 ;  /* 0x0000000c04007387 */ /* 0x0007e20000100a00 */
[----:B------:R-:W-:-:S04]  /*14d0*/  UIADD3 UR4, UPT, UPT, UR6, UR4, URZ ;  /* 0x0000000406047290 */ /* 0x000fc8000fffe0ff */
[----:B------:R-:W-:Y:S01]  /*14e0*/  UISETP.GE.AND UP0, UPT, UR4, UR10, UPT ;  /* 0x0000000a0400728c */ /* 0x000fe2000bf06270 */
[----:B------:R-:W-:-:S08]  /*14f0*/  IADD3 R18, PT, PT, R18, 0x1, RZ ;  /* 0x0000000112127810 */ /* 0x000fd00007ffe0ff */
[----:B---3--:R-:W-:Y:S05]  /*1500*/  BRA.U !UP0, `(.L_x_2903) ;  /* 0xfffffffd084c7547 */ /* 0x008fea000b83ffff */
.L_x_2902:
[----:B------:R2:W5:Y:S01]  /*1510*/  LDG.E.U16.CONSTANT R14, desc[UR12][R14.64+0x2] ;  /* 0x0000020c0e0e7981 */ /* 0x000562000c1e9500 */
[----:B------:R-:W3:Y:S03]  /*1520*/  LDCU UR15, c[0x0][0x3c8] ;  /* 0x00007900ff0f77ac */ /* 0x000ee60008000800 */
[----:B------:R2:W5:Y:S01]  /*1530*/  LDL.64 R10, [R1] ;  /* 0x00000000010a7983 */ /* 0x0005620000100a00 */
[----:B------:R-:W4:Y:S01]  /*1540*/  LDCU UR18, c[0x0][0x3cc] ;  /* 0x00007980ff1277ac */ /* 0x000f220008000800 */
[----:B------:R-:W-:Y:S01]  /*1550*/  HFMA2 R3, -RZ, RZ, 0, 0 ;  /* 0x00000000ff037431 */ /* 0x000fe200000001ff */
[----:B0-----:R-:W-:Y:S02]  /*1560*/  CS2R R6, SRZ ;  /* 0x0000000000067805 */ /* 0x001fe4000001ff00 */
[----:B------:R-:W-:Y:S01]  /*1570*/  MOV R8, RZ ;  /* 0x000000ff00087202 */ /* 0x000fe20000000f00 */
[----:B------:R-:W0:Y:S01]  /*1580*/  LDCU UR19, c[0x0][0x3d0] ;  /* 0x00007a00ff1377ac */ /* 0x000e220008000800 */
[----:B------:R-:W1:Y:S01]  /*1590*/  LDCU UR16, c[0x0][0x3d4] ;  /* 0x00007a80ff1077ac */ /* 0x000e620008000800 */
[----:B------:R-:W2:Y:S01]  /*15a0*/  LDCU UR20, c[0x0][0x3d8] ;  /* 0x00007b00ff1477ac */ /* 0x000ea20008000800 */
[----:B---3--:R-:W-:-:S02]  /*15b0*/  UISETP.LT.AND UP0, UPT, UR5, UR15, UPT ;  /* 0x0000000f0500728c */ /* 0x008fc4000bf01270 */
[----:B------:R-:W-:Y:S02]  /*15c0*/  UISETP.GT.AND UP4, UPT, UR5, UR15, UPT ;  /* 0x0000000f0500728c */ /* 0x000fe4000bf84270 */
[----:B------:R-:W-:Y:S02]  /*15d0*/  USEL UR4, UR5, UR15, UP0 ;  /* 0x0000000f05047287 */ /* 0x000fe40008000000 */
[----:B----4-:R-:W-:Y:S02]  /*15e0*/  UISETP.GT.AND UP0, UPT, UR5, UR18, UPT ;  /* 0x000000120500728c */ /* 0x010fe4000bf04270 */
[----:B------:R-:W-:Y:S02]  /*15f0*/  USHF.R.S32.HI UR6, URZ, 0x1f, UR4 ;  /* 0x0000001fff067899 */ /* 0x000fe40008011404 */
[----:B0-----:R-:W-:Y:S02]  /*1600*/  UISETP.GT.AND UP1, UPT, UR5, UR19, UPT ;  /* 0x000000130500728c */ /* 0x001fe4000bf24270 */
[----:B------:R-:W-:-:S02]  /*1610*/  ULEA.HI UR6, UR6, UR4, URZ, 0x5 ;  /* 0x0000000406067291 */ /* 0x000fc4000f8f28ff */
[----:B-1----:R-:W-:Y:S02]  /*1620*/  UISETP.GT.AND UP2, UPT, UR5, UR16, UPT ;  /* 0x000000100500728c */ /* 0x002fe4000bf44270 */
[----:B--2---:R-:W-:Y:S02]  /*1630*/  UISETP.GT.AND UP3, UPT, UR5, UR20, UPT ;  /* 0x000000140500728c */ /* 0x004fe4000bf64270 */
        /* <DEDUP_REMOVED lines=11> */
.L_x_2904:
        /* <DEDUP_REMOVED lines=8> */
.L_x_2905:
        /* <DEDUP_REMOVED lines=8> */
.L_x_2906:
        /* <DEDUP_REMOVED lines=8> */
.L_x_2907:
        /* <DEDUP_REMOVED lines=8> */
.L_x_2908:
[----:B------:R-:W-:Y:S01]  /*18f0*/  ULEA UR4, UR7, UR4, 0x3 ;  /* 0x0000000407047291 */ /* 0x000fe2000f8e18ff */
[----:B------:R-:W0:Y:S01]  /*1900*/  S2UR UR6, SR_CgaCtaId ;  /* 0x00000000000679c3 */ /* 0x000e220000008800 */
[----:B------:R-:W1:Y:S01]  /*1910*/  LDCU.64 UR18, c[0x0][0x388] ;  /* 0x00007100ff1277ac */ /* 0x000e620008000a00 */
[----:B------:R-:W-:Y:S01]  /*1920*/  SHF.R.S32.HI R4, RZ, 0x1f, R2 ;  /* 0x0000001fff047819 */ /* 0x000fe20000011402 */
[----:B-----5:R-:W-:Y:S01]  /*1930*/  HFMA2 R20, -RZ, RZ, 0, 0 ;  /* 0x00000000ff147431 */ /* 0x020fe200000001ff */
[----:B------:R-:W-:Y:S02]  /*1940*/  VIMNMX R0, PT, PT, R0, UR16, PT ;  /* 0x0000001000007c48 */ /* 0x000fe4000bfe0100 */
[----:B------:R-:W-:Y:S01]  /*1950*/  IADD3 R3, PT, PT, R6, UR4, R3 ;  /* 0x0000000406037c10 */ /* 0x000fe2000fffe003 */
[----:B------:R-:W-:Y:S01]  /*1960*/  UMOV UR4, 0x400 ;  /* 0x0000040000047882 */ /* 0x000fe20000000000 */
[----:B------:R-:W-:Y:S02]  /*1970*/  PRMT R6, R10, 0x7610, R10 ;  /* 0x000076100a067816 */ /* 0x000fe4000000000a */
        /* <DEDUP_REMOVED lines=15> */
[----:B------:R-:W-:-:S03]  /*1a70*/  IADD3.X R23, PT, PT, R3, UR19, RZ, P1, !PT ;  /* 0x0000001303177c10 */ /* 0x000fc60008ffe4ff */
[----:B------:R-:W-:Y:S06]  /*1a80*/  @!P0 BRA `(.L_x_2909) ;  /* 0x0000003c00608947 */ /* 0x000fec0003800000 */
[----:B------:R-:W-:Y:S01]  /*1a90*/  UIMAD.WIDE.U32 UR6, UR11, 0x100, UR8 ;  /* 0x000001000b0678a5 */ /* 0x000fe2000f8e0008 */
[----:B------:R-:W-:Y:S01]  /*1aa0*/  PRMT R0, R21, 0x9910, RZ ;  /* 0x0000991015007816 */ /* 0x000fe200000000ff */
[----:B------:R-:W-:Y:S01]  /*1ab0*/  UISETP.LT.AND UP1, UPT, UR10, UR16, UPT ;  /* 0x000000100a00728c */ /* 0x000fe2000bf21270 */
[----:B------:R-:W-:Y:S01]  /*1ac0*/  MOV R20, RZ ;  /* 0x000000ff00147202 */ /* 0x000fe20000000f00 */
[----:B------:R-:W-:Y:S01]  /*1ad0*/  UIADD3 UR8, UP0, UPT, UR6, 0x2, URZ ;  /* 0x0000000206087890 */ /* 0x000fe2000ff1e0ff */
[----:B------:R-:W-:Y:S01]  /*1ae0*/  ISETP.NE.AND P0, PT, R0, RZ, PT ;  /* 0x000000ff0000720c */ /* 0x000fe20003f05270 */
[----:B------:R-:W0:Y:S01]  /*1af0*/  LDCU UR14, c[0x0][0x3ac] ;  /* 0x00007580ff0e77ac */ /* 0x000e220008000800 */
[----:B------:R-:W-:Y:S02]  /*1b00*/  PRMT R19, RZ, 0x7610, R19 ;  /* 0x00007610ff137816 */ /* 0x000fe40000000013 */
[----:B------:R-:W-:Y:S01]  /*1b10*/  ISETP.EQ.OR P0, PT, R31, 0x1, !P0 ;  /* 0x000000011f00780c */ /* 0x000fe20004702670 */
[----:B------:R-:W-:Y:S01]  /*1b20*/  UIADD3.X UR7, UPT, UPT, URZ, UR7, URZ, UP0, !UPT ;  /* 0x00000007ff077290 */ /* 0x000fe200087fe4ff */
[----:B------:R-:W-:Y:S01]  /*1b30*/  MOV R32, UR8 ;  /* 0x0000000800207c02 */ /* 0x000fe20008000f00 */
[----:B------:R-:W-:-:S04]  /*1b40*/  USEL UR6, UR10, UR16, UP1 ;  /* 0x000000100a067287 */ /* 0x000fc80008800000 */
[----:B------:R-:W-:-:S08]  /*1b50*/  MOV R33, UR7 ;  /* 0x0000000700217c02 */ /* 0x000fd00008000f00 */
.L_x_2918:
[----:B------:R-:W-:Y:S02]  /*1b60*/  ISETP.NE.AND P1, PT, R7, UR5, PT ;  /* 0x0000000507007c0c */ /* 0x000fe4000bf25270 */
[----:B------:R-:W-:Y:S02]  /*1b70*/  MOV R28, R22 ;  /* 0x00000016001c7202 */ /* 0x000fe40000000f00 */
[----:B------:R-:W-:Y:S02]  /*1b80*/  MOV R29, R23 ;  /* 0x00000017001d7202 */ /* 0x000fe40000000f00 */
[----:B0-----:R-:W-:-:S03]  /*1b90*/  MOV R25, UR14 ;  /* 0x0000000e00197c02 */ /* 0x001fc60008000f00 */
[----:B------:R-:W2:Y:S04]  /*1ba0*/  LDG.E.128.CONSTANT R36, desc[UR12][R28.64] ;  /* 0x0000000c1c247981 */ /* 0x000ea8000c1e9d00 */
[----:B------:R-:W-:Y:S01]  /*1bb0*/  @!P1 LEA R0, R20, R1, 0x3 ;  /* 0x0000000114009211 */ /* 0x000fe200078e18ff */
[----:B------:R-:W5:Y:S04]  /*1bc0*/  @!P1 LDG.E.U16.CONSTANT R34, desc[UR12][R32.64] ;  /* 0x0000000c20229981 */ /* 0x000f68000c1e9500 */
[----:B------:R2:W3:Y:S01]  /*1bd0*/  @!P1 LDL.64 R2, [R0+0x8] ;  /* 0x0000080000029983 */ /* 0x0004e20000100a00 */
[----:B------:R-:W-:Y:S01]  /*1be0*/  IMAD.WIDE R24, R25, 0x4, R28 ;  /* 0x0000000419187825 */ /* 0x000fe200078e021c */
[----:B------:R-:W-:-:S02]  /*1bf0*/  MOV R13, UR14 ;  /* 0x0000000e000d7c02 */ /* 0x000fc40008000f00 */
[----:B------:R-:W-:-:S03]  /*1c00*/  MOV R23, UR14 ;  /* 0x0000000e00177c02 */ /* 0x000fc60008000f00 */
[----:B------:R-:W-:Y:S02]  /*1c10*/  IMAD.WIDE R12, R13, 0x4, R24 ;  /* 0x000000040d0c7825 */ /* 0x000fe400078e0218 */
[----:B------:R-:W5:Y:S02]  /*1c20*/  LDG.E.128.CONSTANT R24, desc[UR12][R24.64] ;  /* 0x0000000c18187981 */ /* 0x000f64000c1e9d00 */
[----:B------:R-:W-:Y:S02]  /*1c30*/  IMAD.WIDE R22, R23, 0x4, R12 ;  /* 0x0000000417167825 */ /* 0x000fe400078e020c */
[----:B------:R-:W5:Y:S04]  /*1c40*/  LDG.E.128.CONSTANT R12, desc[UR12][R12.64] ;  /* 0x0000000c0c0c7981 */ /* 0x000f68000c1e9d00 */
[----:B------:R0:W5:Y:S01]  /*1c50*/  LDG.E.128.CONSTANT R8, desc[UR12][R22.64] ;  /* 0x0000000c16087981 */ /* 0x000162000c1e9d00 */
[----:B------:R-:W-:Y:S01]  /*1c60*/  HFMA2 R30, -RZ, RZ, 0, 0.0625 ;  /* 0x00002c00ff1e7431 */ /* 0x000fe200000001ff */
[----:B------:R-:W-:Y:S01]  /*1c70*/  UISETP.NE.AND UP0, UPT, UR17, URZ, UPT ;  /* 0x000000ff1100728c */ /* 0x000fe2000bf05270 */
[----:B--2---:R-:W-:-:S02]  /*1c80*/  LOP3.LUT R0, R36, 0xf000f, RZ, 0xc0, !PT ;  /* 0x000f000f24007812 */ /* 0x004fc400078ec0ff */
[----:B------:R-:W-:Y:S02]  /*1c90*/  LOP3.LUT R4, R37, 0xf000f0, RZ, 0xc0, !PT ;  /* 0x00f000f025047812 */ /* 0x000fe400078ec0ff */
[----:B------:R-:W-:Y:S02]  /*1ca0*/  SHF.R.U32.HI R44, RZ, 0x8, R38 ;  /* 0x00000008ff2c7819 */ /* 0x000fe40000011626 */
[----:B---3--:R-:W-:Y:S02]  /*1cb0*/  @!P1 PRMT R6, R2, 0x7610, R6 ;  /* 0x0000761002069816 */ /* 0x008fe40000000006 */
[----:B------:R-:W-:Y:S02]  /*1cc0*/  @!P1 PRMT R5, R3, 0x7610, R5 ;  /* 0x0000761003059816 */ /* 0x000fe40000000005 */
[----:B------:R-:W-:Y:S02]  /*1cd0*/  @!P1 PRMT R6, R6, 0x7610, R2 ;  /* 0x0000761006069816 */ /* 0x000fe40000000002 */
[----:B------:R-:W-:-:S02]  /*1ce0*/  LOP3.LUT R2, R36, 0xf000f0, RZ, 0xc0, !PT ;  /* 0x00f000f024027812 */ /* 0x000fc400078ec0ff */
[----:B------:R-:W-:Y:S02]  /*1cf0*/  SHF.R.U32.HI R36, RZ, 0x8, R36 ;  /* 0x00000008ff247819 */ /* 0x000fe40000011624 */
[----:B------:R-:W-:Y:S02]  /*1d00*/  SHF.R.U32.HI R40, RZ, 0x8, R37 ;  /* 0x00000008ff287819 */ /* 0x000fe40000011625 */
[----:B------:R-:W-:Y:S02]  /*1d10*/  LOP3.LUT R42, R38, 0xf000f0, RZ, 0xc0, !PT ;  /* 0x00f000f0262a7812 */ /* 0x000fe400078ec0ff */
[----:B------:R-:W-:Y:S02]  /*1d20*/  @!P1 PRMT R5, R5, 0x7610, R3 ;  /* 0x0000761005059816 */ /* 0x000fe40000000003 */
        /* <DEDUP_REMOVED lines=31> */
[----:B------:R-:W-:Y:S02]  /*1f20*/  HADD2 R43, R45, -1032, -1032 ;  /* 0xe408e4082d2b7430 */ /* 0x000fe40000000000 */
[----:B------:R-:W-:-:S02]  /*1f30*/  HFMA2 R44, R47, R30.H0_H0, -72, -72 ;  /* 0xd480d4802f2c7431 */ /* 0x000fc4000004001e */
[-C--:B------:R-:W-:Y:S02]  /*1f40*/  HFMA2 R48, R49, R30.reuse.H0_H0, -72, -72 ;  /* 0xd480d48031307431 */ /* 0x080fe4000004001e */
[----:B------:R-:W-:Y:S02]  /*1f50*/  HADD2 R51, R52, -1032, -1032 ;  /* 0xe408e40834337430 */ /* 0x000fe40000000000 */
[----:B------:R-:W-:Y:S02]  /*1f60*/  HADD2 R39, R0, -1032, -1032 ;  /* 0xe408e40800277430 */ /* 0x000fe40000000000 */
[-C--:B------:R-:W-:Y:S02]  /*1f70*/  HFMA2 R35, R35, R30.reuse.H0_H0, -72, -72 ;  /* 0xd480d48023237431 */ /* 0x080fe4000004001e */
[----:B------:R-:W-:Y:S02]  /*1f80*/  HADD2 R38, R38, -1032, -1032 ;  /* 0xe408e40826267430 */ /* 0x000fe40000000000 */
[----:B------:R-:W-:-:S02]  /*1f90*/  HFMA2 R40, R37, R30.H0_H0, -72, -72 ;  /* 0xd480d48025287431 */ /* 0x000fc4000004001e */
[----:B------:R-:W-:Y:S02]  /*1fa0*/  HADD2 R41, R41, -1032, -1032 ;  /* 0xe408e40829297430 */ /* 0x000fe40000000000 */
[----:B------:R-:W-:Y:S02]  /*1fb0*/  HADD2 R45, R2, -1032, -1032 ;  /* 0xe408e408022d7430 */ /* 0x000fe40000000000 */
[-C--:B------:R-:W-:Y:S02]  /*1fc0*/  HFMA2 R46, R3, R30.reuse.H0_H0, -72, -72 ;  /* 0xd480d480032e7431 */ /* 0x080fe4000004001e */
[----:B------:R-:W-:Y:S02]  /*1fd0*/  HADD2 R47, R4, -1032, -1032 ;  /* 0xe408e408042f7430 */ /* 0x000fe40000000000 */
[----:B------:R-:W-:Y:S02]  /*1fe0*/  HADD2 R49, R36, -1032, -1032 ;  /* 0xe408e40824317430 */ /* 0x000fe40000000000 */
[----:B------:R-:W-:Y:S01]  /*1ff0*/  HFMA2 R52, R53, R30.H0_H0, -72, -72 ;  /* 0xd480d48035347431 */ /* 0x000fe2000004001e */
[----:B0-----:R-:W-:Y:S06]  /*2000*/  BRA.U !UP0, `(.L_x_2910) ;  /* 0x0000000508687547 */ /* 0x001fec000b800000 */
[----:B------:R-:W0:Y:S01]  /*2010*/  LDS.64 R54, [UR4] ;  /* 0x00000004ff367984 */ /* 0x000e220008000a00 */
        /* <DEDUP_REMOVED lines=89> */
.L_x_2910:
        /* <DEDUP_REMOVED lines=91> */
.L_x_2911:
[C---:B-----5:R-:W-:Y:S02]  /*2b60*/  LOP3.LUT R35, R25.reuse, 0xf000f0, RZ, 0xc0, !PT ;  /* 0x00f000f019237812 */ /* 0x060fe400078ec0ff */
[C---:B------:R-:W-:Y:S02]  /*2b70*/  LOP3.LUT R0, R24.reuse, 0xf000f, RZ, 0xc0, !PT ;  /* 0x000f000f18007812 */ /* 0x040fe400078ec0ff */
[----:B------:R-:W-:Y:S02]  /*2b80*/  LOP3.LUT R2, R24, 0xf000f0, RZ, 0xc0, !PT ;  /* 0x00f000f018027812 */ /* 0x000fe400078ec0ff */
[----:B------:R-:W-:Y:S02]  /*2b90*/  SHF.R.U32.HI R40, RZ, 0x8, R26 ;  /* 0x00000008ff287819 */ /* 0x000fe4000001161a */
[----:B------:R-:W-:Y:S02]  /*2ba0*/  SHF.R.U32.HI R24, RZ, 0x8, R24 ;  /* 0x00000008ff187819 */ /* 0x000fe40000011618 */
[----:B------:R-:W-:-:S02]  /*2bb0*/  LOP3.LUT R4, R25, 0xf000f, RZ, 0xc0, !PT ;  /* 0x000f000f19047812 */ /* 0x000fc400078ec0ff */
[----:B------:R-:W-:Y:S02]  /*2bc0*/  LOP3.LUT R36, R26, 0xf000f, RZ, 0xc0, !PT ;  /* 0x000f000f1a247812 */ /* 0x000fe400078ec0ff */
[----:B------:R-:W-:Y:S02]  /*2bd0*/  SHF.R.U32.HI R25, RZ, 0x8, R25 ;  /* 0x00000008ff197819 */ /* 0x000fe40000011619 */
        /* <DEDUP_REMOVED lines=44> */
[----:B------:R-:W-:Y:S06]  /*2ea0*/  BRA.U !UP0, `(.L_x_2912) ;  /* 0x0000000508687547 */ /* 0x000fec000b800000 */
        /* <DEDUP_REMOVED lines=90> */
.L_x_2912:
[----:B------:R-:W-:Y:S05]  /*3450*/  @P0 BRA `(.L_x_2913) ;  /* 0x0000000400680947 */ /* 0x000fea0003800000 */
        /* <DEDUP_REMOVED lines=37> */
[----:B------:R-:W-:Y:S01]  /*36b0*/  FFMA.FTZ R52, R50, R52, R49 ;  /* 0x0000003432347223 */ /* 0x000fe20000010031 */
        /* <DEDUP_REMOVED lines=52> */
.L_x_2913:
[C---:B------:R-:W-:Y:S02]  /*3a00*/  LOP3.LUT R0, R12.reuse, 0xf000f, RZ, 0xc0, !PT ;  /* 0x000f000f0c007812 */ /* 0x040fe400078ec0ff */
[----:B------:R-:W-:Y:S02]  /*3a10*/  LOP3.LUT R2, R12, 0xf000f0, RZ, 0xc0, !PT ;  /* 0x00f000f00c027812 */ /* 0x000fe400078ec0ff */
[----:B------:R-:W-:Y:S02]  /*3a20*/  LOP3.LUT R4, R13, 0xf000f0, RZ, 0xc0, !PT ;  /* 0x00f000f00d047812 */ /* 0x000fe400078ec0ff */
[----:B------:R-:W-:Y:S02]  /*3a30*/  SHF.R.U32.HI R12, RZ, 0x8, R12 ;  /* 0x00000008ff0c7819 */ /* 0x000fe4000001160c */
        /* <DEDUP_REMOVED lines=140> */
.L_x_2914:
        /* <DEDUP_REMOVED lines=30> */
[----:B------:R-:W-:Y:S02]  /*44e0*/  HADD2.F32 R24, -RZ, R37.H0_H0 ;  /* 0x20000025ff187230 */ /* 0x000fe40000004100 */
[----:B------:R-:W-:Y:S01]  /*44f0*/  FFMA.FTZ R2, R2, R48, R51 ;  /* 0x0000003002027223 */ /* 0x000fe20000010033 */
[----:B------:R-:W-:-:S02]  /*4500*/  HADD2.F32 R3, -RZ, R26.H1_H1 ;  /* 0x3000001aff037230 */ /* 0x000fc40000004100 */
[-C--:B------:R-:W-:Y:S01]  /*4510*/  FFMA.FTZ R0, R15, R49.reuse, R0 ;  /* 0x000000310f007223 */ /* 0x080fe20000010000 */
[-C--:B------:R-:W-:Y:S01]  /*4520*/  FFMA.FTZ R26, R35, R49.reuse, R4 ;  /* 0x00000031231a7223 */ /* 0x080fe20000010004 */
[----:B------:R-:W-:Y:S01]  /*4530*/  FFMA.FTZ R48, R24, R48, R47 ;  /* 0x0000003018307223 */ /* 0x000fe2000001002f */
[--C-:B-1----:R-:W-:Y:S02]  /*4540*/  HADD2.F32 R4, -RZ, R13.reuse.H1_H1 ;  /* 0x3000000dff047230 */ /* 0x102fe40000004100 */
[----:B------:R-:W-:Y:S01]  /*4550*/  FFMA.FTZ R24, R3, R49, R2 ;  /* 0x0000003103187223 */ /* 0x000fe20000010002 */
[----:B------:R-:W-:Y:S02]  /*4560*/  HADD2.F32 R3, -RZ, R12.H0_H0 ;  /* 0x2000000cff037230 */ /* 0x000fe40000004100 */
[----:B------:R-:W-:Y:S02]  /*4570*/  HADD2.F32 R2, -RZ, R13.H0_H0 ;  /* 0x2000000dff027230 */ /* 0x000fe40000004100 */
[----:B------:R-:W-:-:S02]  /*4580*/  HADD2.F32 R15, -RZ, R40.H0_H0 ;  /* 0x20000028ff0f7230 */ /* 0x000fc40000004100 */
        /* <DEDUP_REMOVED lines=50> */
.L_x_2915:
[C---:B------:R-:W-:Y:S02]  /*48b0*/  LOP3.LUT R2, R9.reuse, 0xf000f, RZ, 0xc0, !PT ;  /* 0x000f000f09027812 */ /* 0x040fe400078ec0ff */
[----:B------:R-:W-:Y:S02]  /*48c0*/  LOP3.LUT R4, R9, 0xf000f0, RZ, 0xc0, !PT ;  /* 0x00f000f009047812 */ /* 0x000fe400078ec0ff */
        /* <DEDUP_REMOVED lines=8> */
[----:B------:R-:W-:Y:S02]  /*4950*/  SHF.R.U32.HI R38, RZ, 0x8, R11 ;  /* 0x00000008ff267819 */ /* 0x000fe4000001160b */
        /* <DEDUP_REMOVED lines=132> */
.L_x_2916:
[----:B------:R-:W-:Y:S02]  /*51a0*/  @!P1 MOV R20, R49 ;  /* 0x0000003100149202 */ /* 0x000fe40000000f00 */
[----:B------:R-:W-:Y:S01]  /*51b0*/  @!P1 IADD3 R7, PT, PT, R34, UR5, RZ ;  /* 0x0000000522079c10 */ /* 0x000fe2000fffe0ff */
        /* <DEDUP_REMOVED lines=11> */
[----:B------:R-:W-:Y:S02]  /*5270*/  HADD2.F32 R42, -RZ, R3.H1_H1 ;  /* 0x30000003ff2a7230 */ /* 0x000fe40000004100 */
[----:B------:R-:W-:Y:S01]  /*5280*/  FFMA.FTZ R43, R2, R41, RZ ;  /* 0x00000029022b7223 */ /* 0x000fe200000100ff */
[----:B------:R-:W-:Y:S02]  /*5290*/  HADD2.F32 R3, -RZ, R26.H0_H0 ;  /* 0x2000001aff037230 */ /* 0x000fe40000004100 */
[----:B------:R-:W-:Y:S01]  /*52a0*/  FFMA.FTZ R27, R44, R34, R27 ;  /* 0x000000222c1b7223 */ /* 0x000fe2000001001b */
[----:B------:R-:W-:Y:S02]  /*52b0*/  HADD2.F32 R14, -RZ, R14.H1_H1 ;  /* 0x3000000eff0e7230 */ /* 0x000fe40000004100 */
[----:B------:R-:W-:-:S02]  /*52c0*/  HADD2.F32 R26, -RZ, R26.H1_H1 ;  /* 0x3000001aff1a7230 */ /* 0x000fc40000004100 */
[-C--:B------:R-:W-:Y:S01]  /*52d0*/  FFMA.FTZ R3, R3, R41.reuse, RZ ;  /* 0x0000002903037223 */ /* 0x080fe200000100ff */
[----:B------:R-:W-:Y:S02]  /*52e0*/  HADD2.F32 R2, -RZ, R11.H0_H0 ;  /* 0x2000000bff027230 */ /* 0x000fe40000004100 */
[-C--:B------:R-:W-:Y:S01]  /*52f0*/  FFMA.FTZ R43, R14, R34.reuse, R43 ;  /* 0x000000220e2b7223 */ /* 0x080fe2000001002b */
[----:B------:R-:W-:Y:S02]  /*5300*/  HADD2.F32 R14, -RZ, R35.H1_H1 ;  /* 0x30000023ff0e7230 */ /* 0x000fe40000004100 */
[----:B------:R-:W-:Y:S01]  /*5310*/  FFMA.FTZ R41, R4, R41, RZ ;  /* 0x0000002904297223 */ /* 0x000fe200000100ff */
[----:B------:R-:W-:Y:S02]  /*5320*/  HADD2.F32 R0, -RZ, R10.H0_H0 ;  /* 0x2000000aff007230 */ /* 0x000fe40000004100 */
[----:B------:R-:W-:Y:S01]  /*5330*/  FFMA.FTZ R3, R26, R34, R3 ;  /* 0x000000221a037223 */ /* 0x000fe20000010003 */
[----:B------:R-:W-:-:S02]  /*5340*/  HADD2.F32 R4, -RZ, R12.H0_H0 ;  /* 0x2000000cff047230 */ /* 0x000fc40000004100 */
[----:B------:R-:W-:Y:S01]  /*5350*/  FFMA.FTZ R43, R2, R40, R43 ;  /* 0x00000028022b7223 */ /* 0x000fe2000001002b */
[----:B------:R-:W-:Y:S02]  /*5360*/  HADD2.F32 R2, -RZ, R13.H0_H0 ;  /* 0x2000000dff027230 */ /* 0x000fe40000004100 */
[----:B------:R-:W-:Y:S01]  /*5370*/  FFMA.FTZ R41, R14, R34, R41 ;  /* 0x000000220e297223 */ /* 0x000fe20000010029 */
        /* <DEDUP_REMOVED lines=63> */
.L_x_2917:
        /* <DEDUP_REMOVED lines=8> */
[----:B------:R-:W-:-:S05]  /*57f0*/  MOV R23, UR14 ;  /* 0x0000000e00177c02 */ /* 0x000fca0008000f00 */
[----:B------:R-:W-:-:S07]  /*5800*/  IMAD.WIDE R22, R23, 0x10, R28 ;  /* 0x0000001017167825 */ /* 0x000fce00078e021c */
.L_x_2909:
        /* <DEDUP_REMOVED lines=8> */
[----:B------:R-:W-:-:S04]  /*5890*/  ISETP.NE.AND P0, PT, R0, RZ, PT ;  /* 0x000000ff0000720c */ /* 0x000fc80003f05270 */
[----:B------:R-:W-:Y:S01]  /*58a0*/  ISETP.EQ.OR P0, PT, R31, 0x1, !P0 ;  /* 0x000000011f00780c */ /* 0x000fe20004702670 */
[----:B0-----:R-:W-:-:S04]  /*58b0*/  UIMAD.WIDE.U32 UR6, UR5, 0x4, UR6 ;  /* 0x00000004050678a5 */ /* 0x001fc8000f8e0006 */
[----:B------:R-:W-:-:S04]  /*58c0*/  UIADD3 UR9, UP0, UPT, UR6, 0x2, URZ ;  /* 0x0000000206097890 */ /* 0x000fc8000ff1e0ff */
[----:B------:R-:W-:Y:S02]  /*58d0*/  UIADD3.X UR6, UPT, UPT, URZ, UR7, URZ, UP0, !UPT ;  /* 0x00000007ff067290 */ /* 0x000fe400087fe4ff */
[----:B------:R-:W-:-:S04]  /*58e0*/  MOV R0, UR9 ;  /* 0x0000000900007c02 */ /* 0x000fc80008000f00 */
[----:B-1----:R-:W-:-:S07]  /*58f0*/  MOV R31, UR6 ;  /* 0x00000006001f7c02 */ /* 0x002fce0008000f00 */
.L_x_2922:
[----:B------:R-:W-:Y:S01]  /*5900*/  ISETP.NE.AND P1, PT, R7, UR5, PT ;  /* 0x0000000507007c0c */ /* 0x000fe2000bf25270 */
[----:B------:R-:W2:Y:S01]  /*5910*/  LDG.E.128.CONSTANT R24, desc[UR12][R22.64] ;  /* 0x0000000c16187981 */ /* 0x000ea2000c1e9d00 */
[----:B------:R-:W-:Y:S02]  /*5920*/  MOV R33, UR14 ;  /* 0x0000000e00217c02 */ /* 0x000fe40008000f00 */
[----:B------:R-:W-:-:S03]  /*5930*/  MOV R3, UR14 ;  /* 0x0000000e00037c02 */ /* 0x000fc60008000f00 */
[----:B------:R-:W-:-:S05]  /*5940*/  IMAD.WIDE R32, R33, 0x4, R22 ;  /* 0x0000000421207825 */ /* 0x000fca00078e0216 */
[----:B------:R2:W3:Y:S01]  /*5950*/  LDG.E.128.CONSTANT R12, desc[UR12][R32.64] ;  /* 0x0000000c200c7981 */ /* 0x0004e2000c1e9d00 */
[----:B------:R-:W-:Y:S01]  /*5960*/  @!P1 LEA R34, R20, R1, 0x3 ;  /* 0x0000000114229211 */ /* 0x000fe200078e18ff */
[----:B------:R-:W-:-:S05]  /*5970*/  IMAD.WIDE R2, R3, 0x4, R32 ;  /* 0x0000000403027825 */ /* 0x000fca00078e0220 */
[----:B------:R-:W4:Y:S04]  /*5980*/  @!P1 LDL.64 R34, [R34+0x8] ;  /* 0x0000080022229983 */ /* 0x000f280000100a00 */
[----:B------:R-:W4:Y:S01]  /*5990*/  LDG.E.128.CONSTANT R8, desc[UR12][R2.64] ;  /* 0x0000000c02087981 */ /* 0x000f22000c1e9d00 */
[----:B------:R-:W-:Y:S01]  /*59a0*/  @!P1 MOV R30, R0 ;  /* 0x00000000001e9202 */ /* 0x000fe20000000f00 */
[----:B------:R-:W-:Y:S01]  /*59b0*/  HFMA2 R49, -RZ, RZ, 0, 0.125 ;  /* 0x00003000ff317431 */ /* 0x000fe200000001ff */
[----:B------:R-:W-:-:S03]  /*59c0*/  @!P1 IADD3 R29, PT, PT, R20, 0x1, RZ ;  /* 0x00000001141d9810 */ /* 0x000fc60007ffe0ff */
[----:B------:R0:W5:Y:S01]  /*59d0*/  @!P1 LDG.E.U16.CONSTANT R28, desc[UR12][R30.64] ;  /* 0x0000000c1e1c9981 */ /* 0x000162000c1e9500 */
[----:B------:R-:W-:Y:S02]  /*59e0*/  @!P1 MOV R20, R29 ;  /* 0x0000001d00149202 */ /* 0x000fe40000000f00 */
[----:B------:R-:W-:Y:S01]  /*59f0*/  MOV R4, 0x2400 ;  /* 0x0000240000047802 */ /* 0x000fe20000000f00 */
[----:B------:R-:W-:Y:S01]  /*5a00*/  UISETP.NE.AND UP0, UPT, UR17, URZ, UPT ;  /* 0x000000ff1100728c */ /* 0x000fe2000bf05270 */
[--C-:B--2---:R-:W-:Y:S02]  /*5a10*/  SHF.R.U32.HI R32, RZ, 0xf, R24.reuse ;  /* 0x0000000fff207819 */ /* 0x104fe40000011618 */
[----:B------:R-:W-:Y:S02]  /*5a20*/  SHF.R.U32.HI R67, RZ, 0x6, R24 ;  /* 0x00000006ff437819 */ /* 0x000fe40000011618 */
[----:B------:R-:W-:Y:S02]  /*5a30*/  LOP3.LUT R32, R32, 0x10001, RZ, 0xc0, !PT ;  /* 0x0001000120207812 */ /* 0x000fe400078ec0ff */
[----:B------:R-:W-:-:S02]  /*5a40*/  SHF.R.U32.HI R40, RZ, 0xf, R26 ;  /* 0x0000000fff287819 */ /* 0x000fc4000001161a */
[----:B---3--:R-:W-:Y:S02]  /*5a50*/  SHF.R.U32.HI R33, RZ, 0xe, R12 ;  /* 0x0000000eff217819 */ /* 0x008fe4000001160c */
[----:B------:R-:W-:Y:S02]  /*5a60*/  LOP3.LUT R71, R24, 0x70007, RZ, 0xc0, !PT ;  /* 0x0007000718477812 */ /* 0x000fe400078ec0ff */
[----:B------:R-:W-:Y:S02]  /*5a70*/  LOP3.LUT R33, R32, 0x20002, R33, 0xf8, !PT ;  /* 0x0002000220217812 */ /* 0x000fe400078ef821 */
[----:B----4-:R-:W-:Y:S02]  /*5a80*/  @!P1 PRMT R6, R34, 0x7610, R6 ;  /* 0x0000761022069816 */ /* 0x010fe40000000006 */
[----:B------:R-:W-:Y:S02]  /*5a90*/  @!P1 PRMT R5, R35, 0x7610, R5 ;  /* 0x0000761023059816 */ /* 0x000fe40000000005 */
[----:B------:R-:W-:-:S02]  /*5aa0*/  @!P1 PRMT R6, R6, 0x7610, R34 ;  /* 0x0000761006069816 */ /* 0x000fc40000000022 */
[----:B------:R-:W-:Y:S02]  /*5ab0*/  @!P1 PRMT R5, R5, 0x7610, R35 ;  /* 0x0000761005059816 */ /* 0x000fe40000000023 */
[----:B0-----:R-:W-:Y:S02]  /*5ac0*/  LOP3.LUT R30, R24, 0x380038, RZ, 0xc0, !PT ;  /* 0x00380038181e7812 */ /* 0x001fe400078ec0ff */
[C---:B------:R-:W-:Y:S02]  /*5ad0*/  LOP3.LUT R72, R26.reuse, 0x70007, RZ, 0xc0, !PT ;  /* 0x000700071a487812 */ /* 0x040fe400078ec0ff */
[----:B------:R-:W-:Y:S02]  /*5ae0*/  LOP3.LUT R37, R26, 0x380038, RZ, 0xc0, !PT ;  /* 0x003800381a257812 */ /* 0x000fe400078ec0ff */
[----:B------:R-:W-:Y:S02]  /*5af0*/  SHF.R.U32.HI R68, RZ, 0x6, R26 ;  /* 0x00000006ff447819 */ /* 0x000fe4000001161a */
[----:B------:R-:W-:-:S02]  /*5b00*/  LOP3.LUT R32, R67, 0x380038, RZ, 0xc0, !PT ;  /* 0x0038003843207812 */ /* 0x000fc400078ec0ff */
[C---:B------:R-:W-:Y:S02]  /*5b10*/  LOP3.LUT R70, R25.reuse, 0x70007, RZ, 0xc0, !PT ;  /* 0x0007000719467812 */ /* 0x040fe400078ec0ff */
[----:B------:R-:W-:Y:S02]  /*5b20*/  LOP3.LUT R36, R25, 0x380038, RZ, 0xc0, !PT ;  /* 0x0038003819247812 */ /* 0x000fe400078ec0ff */
[--C-:B------:R-:W-:Y:S02]  /*5b30*/  SHF.R.U32.HI R66, RZ, 0x6, R25.reuse ;  /* 0x00000006ff427819 */ /* 0x100fe40000011619 */
[----:B------:R-:W-:Y:S02]  /*5b40*/  SHF.R.U32.HI R35, RZ, 0xf, R25 ;  /* 0x0000000fff237819 */ /* 0x000fe40000011619 */
[----:B------:R-:W-:Y:S02]  /*5b50*/  SHF.R.U32.HI R43, RZ, 0xf, R27 ;  /* 0x0000000fff2b7819 */ /* 0x000fe4000001161b */
[----:B------:R-:W-:-:S02]  /*5b60*/  LOP3.LUT R26, R12, 0x70007, RZ, 0xc0, !PT ;  /* 0x000700070c1a7812 */ /* 0x000fc400078ec0ff */
[----:B------:R-:W-:Y:S02]  /*5b70*/  LOP3.LUT R34, R12, 0x380038, RZ, 0xc0, !PT ;  /* 0x003800380c227812 */ /* 0x000fe400078ec0ff */
[----:B------:R-:W-:Y:S02]  /*5b80*/  SHF.R.U32.HI R24, RZ, 0x6, R12 ;  /* 0x00000006ff187819 */ /* 0x000fe4000001160c */
        /* <DEDUP_REMOVED lines=20> */
[----:B------:R-:W-:Y:S02]  /*5cd0*/  LOP3.LUT R76, R33, 0x40004, R76, 0xf8, !PT ;  /* 0x00040004214c7812 */ /* 0x000fe400078ef84c */
[----:B------:R-:W-:-:S02]  /*5ce0*/  LOP3.LUT R33, R67, 0x1c001c0, RZ, 0xc0, !PT ;  /* 0x01c001c043217812 */ /* 0x000fc400078ec0ff */
[----:B------:R-:W-:Y:S01]  /*5cf0*/  LOP3.LUT R43, R40, 0x20002, R41, 0xf8, !PT ;  /* 0x00020002282b7812 */ /* 0x000fe200078ef829 */
[----:B------:R-:W-:Y:S01]  /*5d00*/  HFMA2 R61, R32, R49.H0_H0, -132, -132 ;  /* 0xd820d820203d7431 */ /* 0x000fe20000040031 */
[----:B------:R-:W-:Y:S02]  /*5d10*/  LOP3.LUT R40, R37, 0x64006400, RZ, 0xfc, !PT ;  /* 0x6400640025287812 */ /* 0x000fe400078efcff */
[----:B------:R-:W-:Y:S02]  /*5d20*/  LOP3.LUT R38, R35, 0x20002, R38, 0xf8, !PT ;  /* 0x0002000223267812 */ /* 0x000fe400078ef826 */
[----:B------:R-:W-:Y:S02]  /*5d30*/  LOP3.LUT R44, R15, 0x20002, R44, 0xf8, !PT ;  /* 0x000200020f2c7812 */ /* 0x000fe400078ef82c */
[C---:B------:R-:W-:Y:S02]  /*5d40*/  LOP3.LUT R80, R11.reuse, 0x70007, RZ, 0xc0, !PT ;  /* 0x000700070b507812 */ /* 0x040fe400078ec0ff */
[----:B------:R-:W-:-:S02]  /*5d50*/  LOP3.LUT R51, R11, 0x380038, RZ, 0xc0, !PT ;  /* 0x003800380b337812 */ /* 0x000fc400078ec0ff */
[----:B------:R-:W-:Y:S02]  /*5d60*/  SHF.R.U32.HI R79, RZ, 0x6, R11 ;  /* 0x00000006ff4f7819 */ /* 0x000fe4000001160b */
        /* <DEDUP_REMOVED lines=8> */
[----:B------:R-:W-:Y:S02]  /*5df0*/  LOP3.LUT R42, R68, 0x380038, RZ, 0xc0, !PT ;  /* 0x00380038442a7812 */ /* 0x000fe400078ec0ff */
[----:B------:R-:W-:Y:S02]  /*5e00*/  LOP3.LUT R46, R69, 0x1c001c0, RZ, 0xc0, !PT ;  /* 0x01c001c0452e7812 */ /* 0x000fe400078ec0ff */
[----:B------:R-:W-:-:S02]  /*5e10*/  LOP3.LUT R59, R33, 0x64006400, RZ, 0xfc, !PT ;  /* 0x64006400213b7812 */ /* 0x000fc400078efcff */
[----:B------:R-:W-:Y:S02]  /*5e20*/  LOP3.LUT R32, R12, 0x380038, RZ, 0xc0, !PT ;  /* 0x003800380c207812 */ /* 0x000fe400078ec0ff */
[C---:B------:R-:W-:Y:S02]  /*5e30*/  LOP3.LUT R74, R9.reuse, 0x70007, RZ, 0xc0, !PT ;  /* 0x00070007094a7812 */ /* 0x040fe400078ec0ff */
[----:B------:R-:W-:Y:S02]  /*5e40*/  LOP3.LUT R41, R9, 0x380038, RZ, 0xc0, !PT ;  /* 0x0038003809297812 */ /* 0x000fe400078ec0ff */
[--C-:B------:R-:W-:Y:S02]  /*5e50*/  SHF.R.U32.HI R8, RZ, 0x6, R9.reuse ;  /* 0x00000006ff087819 */ /* 0x100fe40000011609 */
[----:B------:R-:W-:Y:S02]  /*5e60*/  SHF.R.U32.HI R10, RZ, 0xd, R10 ;  /* 0x0000000dff0a7819 */ /* 0x000fe4000001160a */
[----:B------:R-:W-:Y:S01]  /*5e70*/  LOP3.LUT R33, R13, 0x380038, RZ, 0xc0, !PT ;  /* 0x003800380d217812 */ /* 0x000fe200078ec0ff */
[----:B------:R-:W-:Y:S01]  /*5e80*/  HFMA2 R63, R40, R49.H0_H0, -132, -132 ;  /* 0xd820d820283f7431 */ /* 0x000fe20000040031 */
[----:B------:R-:W-:-:S02]  /*5e90*/  SHF.R.U32.HI R9, RZ, 0xd, R9 ;  /* 0x0000000dff097819 */ /* 0x000fc40000011609 */
[----:B------:R-:W-:Y:S02]  /*5ea0*/  LOP3.LUT R36, R36, 0x64006400, RZ, 0xfc, !PT ;  /* 0x6400640024247812 */ /* 0x000fe400078efcff */
[----:B------:R-:W-:Y:S02]  /*5eb0*/  LOP3.LUT R11, R44, 0x40004, R11, 0xf8, !PT ;  /* 0x000400042c0b7812 */ /* 0x000fe400078ef80b */
        /* <DEDUP_REMOVED lines=81> */
[-C--:B------:R-:W-:Y:S01]  /*63d0*/  HFMA2 R48, R43, R4.reuse.H0_H0, -20, -20 ;  /* 0xcd00cd002b307431 */ /* 0x080fe20000040004 */
        /* <DEDUP_REMOVED lines=47> */
[----:B------:R-:W-:Y:S02]  /*66d0*/  HFMA2 R47, R47, R4.H0_H0, -20, -20 ;  /* 0xcd00cd002f2f7431 */ /* 0x000fe40000040004 */
[----:B------:R-:W-:Y:S02]  /*66e0*/  HADD2 R69, R67, -1028, -1028 ;  /* 0xe404e40443457430 */ /* 0x000fe40000000000 */
        /* <DEDUP_REMOVED lines=99> */
.L_x_2920:
[----:B-----5:R-:W-:Y:S02]  /*6d20*/  @!P1 IADD3 R7, PT, PT, R28, UR5, RZ ;  /* 0x000000051c079c10 */ /* 0x020fe4000fffe0ff */
[----:B------:R-:W-:Y:S02]  /*6d30*/  MOV R28, R22 ;  /* 0x00000016001c7202 */ /* 0x000fe40000000f00 */
[----:B------:R-:W-:Y:S01]  /*6d40*/  MOV R29, R23 ;  /* 0x00000017001d7202 */ /* 0x000fe20000000f00 */
        /* <DEDUP_REMOVED lines=21> */
[----:B------:R-:W-:Y:S01]  /*6ea0*/  HFMA2 R23, R52, R10, R23 ;  /* 0x0000000a34177231 */ /* 0x000fe20000000017 */
[----:B------:R-:W0:Y:S01]  /*6eb0*/  LDS.128 R12, [UR4+0xa0] ;  /* 0x0000a004ff0c7984 */ /* 0x000e220008000c00 */
[----:B------:R-:W-:Y:S02]  /*6ec0*/  HFMA2 R24, R55, R27, R24 ;  /* 0x0000001b37187231 */ /* 0x000fe40000000018 */
        /* <DEDUP_REMOVED lines=8> */
[----:B------:R-:W-:Y:S02]  /*6f50*/  HFMA2 R10, R50, R10, R25 ;  /* 0x0000000a320a7231 */ /* 0x000fe40000000019 */
[----:B------:R-:W1:Y:S01]  /*6f60*/  LDS.128 R24, [UR4+0xb0] ;  /* 0x0000b004ff187984 */ /* 0x000e620008000c00 */
[-C--:B------:R-:W-:Y:S02]  /*6f70*/  HFMA2 R22, R82, R11.reuse, R22 ;  /* 0x0000000b52167231 */ /* 0x080fe40000000016 */
        /* <DEDUP_REMOVED lines=42> */
.L_x_2921:
        /* <DEDUP_REMOVED lines=10> */
.L_x_2919:
[----:B------:R-:W0:Y:S02]  /*72c0*/  LDCU UR6, c[0x0][0x3dc] ;  /* 0x00007b80ff0677ac */ /* 0x000e240008000800 */
[----:B0-----:R-:W-:-:S04]  /*72d0*/  UISETP.LT.AND UP0, UPT, UR10, UR6, UPT ;  /* 0x000000060a00728c */ /* 0x001fc8000bf01270 */
[----:B------:R-:W-:-:S04]  /*72e0*/  USEL UR10, UR10, UR6, UP0 ;  /* 0x000000060a0a7287 */ /* 0x000fc80008000000 */
[----:B------:R-:W-:-:S09]  /*72f0*/  UISETP.GT.AND UP0, UPT, UR10, UR5, UPT ;  /* 0x000000050a00728c */ /* 0x000fd2000bf04270 */
[----:B------:R-:W-:Y:S05]  /*7300*/  BRA.U !UP0, `(.L_x_2923) ;  /* 0x0000000d08887547 */ /* 0x000fea000b800000 */
[----:B------:R-:W0:Y:S01]  /*7310*/  S2R R0, SR_CTAID.Y ;  /* 0x0000000000007919 */ /* 0x000e220000002600 */
[----:B------:R-:W1:Y:S01]  /*7320*/  LDCU.64 UR6, c[0x0][0x3b8] ;  /* 0x00007700ff0677ac */ /* 0x000e620008000a00 */
[----:B------:R-:W0:Y:S01]  /*7330*/  LDC R3, c[0x0][0x3a8] ;  /* 0x0000ea00ff037b82 */ /* 0x000e220000000800 */
[----:B------:R-:W-:Y:S01]  /*7340*/  PRMT R2, R21, 0x9910, RZ ;  /* 0x0000991015027816 */ /* 0x000fe200000000ff */
[----:B------:R-:W2:Y:S03]  /*7350*/  LDCU UR14, c[0x0][0x3ac] ;  /* 0x00007580ff0e77ac */ /* 0x000ea60008000800 */
[----:B------:R-:W-:Y:S01]  /*7360*/  ISETP.NE.AND P0, PT, R2, RZ, PT ;  /* 0x000000ff0200720c */ /* 0x000fe20003f05270 */
[----:B------:R-:W-:Y:S02]  /*7370*/  UIADD3 UR4, UPT, UPT, UR4, 0x80, URZ ;  /* 0x0000008004047890 */ /* 0x000fe4000fffe0ff */
[----:B-1----:R-:W-:-:S04]  /*7380*/  UIMAD.WIDE.U32 UR6, UR5, 0x4, UR6 ;  /* 0x00000004050678a5 */ /* 0x002fc8000f8e0006 */
[----:B------:R-:W-:-:S04]  /*7390*/  UIADD3 UR8, UP0, UPT, UR6, 0x2, URZ ;  /* 0x0000000206087890 */ /* 0x000fc8000ff1e0ff */
[----:B------:R-:W-:Y:S01]  /*73a0*/  UIADD3.X UR6, UPT, UPT, URZ, UR7, URZ, UP0, !UPT ;  /* 0x00000007ff067290 */ /* 0x000fe200087fe4ff */
[----:B0-----:R-:W-:-:S05]  /*73b0*/  IMAD R0, R0, -0x2, R3 ;  /* 0xfffffffe00007824 */ /* 0x001fca00078e0203 */
[----:B------:R-:W-:Y:S02]  /*73c0*/  MOV R3, UR6 ;  /* 0x0000000600037c02 */ /* 0x000fe40008000f00 */
[----:B------:R-:W-:Y:S02]  /*73d0*/  ISETP.EQ.OR P0, PT, R0, 0x1, !P0 ;  /* 0x000000010000780c */ /* 0x000fe40004702670 */
[----:B--2---:R-:W-:-:S11]  /*73e0*/  MOV R0, UR8 ;  /* 0x0000000800007c02 */ /* 0x004fd60008000f00 */
.L_x_2926:
[----:B------:R-:W-:Y:S01]  /*73f0*/  ISETP.NE.AND P1, PT, R7, UR5, PT ;  /* 0x0000000507007c0c */ /* 0x000fe2000bf25270 */
[----:B------:R-:W2:-:S12]  /*7400*/  LDG.E.128.CONSTANT R8, desc[UR12][R22.64] ;  /* 0x0000000c16087981 */ /* 0x000e98000c1e9d00 */
[----:B------:R-:W-:-:S06]  /*7410*/  @!P1 LEA R12, R20, R1, 0x3 ;  /* 0x00000001140c9211 */ /* 0x000fcc00078e18ff */
[----:B------:R-:W3:Y:S01]  /*7420*/  @!P1 LDL.64 R12, [R12+0x8] ;  /* 0x000008000c0c9983 */ /* 0x000ee20000100a00 */
[----:B------:R-:W-:-:S06]  /*7430*/  @!P1 MOV R2, R0 ;  /* 0x0000000000029202 */ /* 0x000fcc0000000f00 */
[----:B------:R0:W5:Y:S01]  /*7440*/  @!P1 LDG.E.U16.CONSTANT R2, desc[UR12][R2.64] ;  /* 0x0000000c02029981 */ /* 0x000162000c1e9500 */
[----:B------:R-:W-:Y:S01]  /*7450*/  HFMA2 R33, -RZ, RZ, 0, 0.25 ;  /* 0x00003400ff217431 */ /* 0x000fe200000001ff */
[----:B------:R-:W-:Y:S01]  /*7460*/  MOV R39, 0x2c00 ;  /* 0x00002c0000277802 */ /* 0x000fe20000000f00 */
[----:B------:R-:W-:Y:S01]  /*7470*/  HFMA2 R4, -RZ, RZ, 0, 0.015625 ;  /* 0x00002400ff047431 */ /* 0x000fe200000001ff */
[----:B------:R-:W-:Y:S01]  /*7480*/  UISETP.NE.AND UP0, UPT, UR17, URZ, UPT ;  /* 0x000000ff1100728c */ /* 0x000fe2000bf05270 */
[----:B------:R-:W-:Y:S02]  /*7490*/  @!P1 IADD3 R58, PT, PT, R20, 0x1, RZ ;  /* 0x00000001143a9810 */ /* 0x000fe40007ffe0ff */
[C---:B--2---:R-:W-:Y:S02]  /*74a0*/  LOP3.LUT R47, R9.reuse, 0x30003, RZ, 0xc0, !PT ;  /* 0x00030003092f7812 */ /* 0x044fe400078ec0ff */
[C---:B------:R-:W-:Y:S02]  /*74b0*/  LOP3.LUT R24, R9.reuse, 0xc000c, RZ, 0xc0, !PT ;  /* 0x000c000c09187812 */ /* 0x040fe400078ec0ff */
[----:B------:R-:W-:-:S02]  /*74c0*/  LOP3.LUT R32, R9, 0x300030, RZ, 0xc0, !PT ;  /* 0x0030003009207812 */ /* 0x000fc400078ec0ff */
[----:B------:R-:W-:Y:S02]  /*74d0*/  LOP3.LUT R40, R9, 0xc000c0, RZ, 0xc0, !PT ;  /* 0x00c000c009287812 */ /* 0x000fe400078ec0ff */
[----:B------:R-:W-:Y:S02]  /*74e0*/  SHF.R.U32.HI R48, RZ, 0x8, R9 ;  /* 0x00000008ff307819 */ /* 0x000fe40000011609 */
[C---:B------:R-:W-:Y:S02]  /*74f0*/  LOP3.LUT R49, R10.reuse, 0x30003, RZ, 0xc0, !PT ;  /* 0x000300030a317812 */ /* 0x040fe400078ec0ff */
[C---:B------:R-:W-:Y:S02]  /*7500*/  LOP3.LUT R9, R10.reuse, 0xc000c, RZ, 0xc0, !PT ;  /* 0x000c000c0a097812 */ /* 0x040fe400078ec0ff */
[----:B------:R-:W-:Y:S02]  /*7510*/  LOP3.LUT R34, R10, 0x300030, RZ, 0xc0, !PT ;  /* 0x003000300a227812 */ /* 0x000fe400078ec0ff */
[----:B---3--:R-:W-:-:S02]  /*7520*/  @!P1 PRMT R6, R12, 0x7610, R6 ;  /* 0x000076100c069816 */ /* 0x008fc40000000006 */
[----:B------:R-:W-:Y:S02]  /*7530*/  @!P1 PRMT R5, R13, 0x7610, R5 ;  /* 0x000076100d059816 */ /* 0x000fe40000000005 */
[----:B------:R-:W-:Y:S02]  /*7540*/  @!P1 PRMT R6, R6, 0x7610, R12 ;  /* 0x0000761006069816 */ /* 0x000fe4000000000c */
[----:B------:R-:W-:Y:S02]  /*7550*/  @!P1 PRMT R5, R5, 0x7610, R13 ;  /* 0x0000761005059816 */ /* 0x000fe4000000000d */
[----:B------:R-:W-:Y:S02]  /*7560*/  LOP3.LUT R42, R10, 0xc000c0, RZ, 0xc0, !PT ;  /* 0x00c000c00a2a7812 */ /* 0x000fe400078ec0ff */
[----:B------:R-:W-:Y:S02]  /*7570*/  SHF.R.U32.HI R50, RZ, 0x8, R10 ;  /* 0x00000008ff327819 */ /* 0x000fe4000001160a */
[----:B------:R-:W-:-:S02]  /*7580*/  LOP3.LUT R12, R8, 0x30003, RZ, 0xc0, !PT ;  /* 0x00030003080c7812 */ /* 0x000fc400078ec0ff */
[C---:B------:R-:W-:Y:S02]  /*7590*/  LOP3.LUT R13, R8.reuse, 0xc000c, RZ, 0xc0, !PT ;  /* 0x000c000c080d7812 */ /* 0x040fe400078ec0ff */
        /* <DEDUP_REMOVED lines=88> */
[----:B0-----:R-:W-:Y:S06]  /*7b20*/  BRA.U !UP0, `(.L_x_2924) ;  /* 0x0000000108a87547 */ /* 0x001fec000b800000 */
        /* <DEDUP_REMOVED lines=42> */
.L_x_2924:
[----:B------:R-:W-:Y:S02]  /*7dd0*/  @!P1 MOV R20, R58 ;  /* 0x0000003a00149202 */ /* 0x000fe40000000f00 */
[----:B-----5:R-:W-:Y:S01]  /*7de0*/  @!P1 IADD3 R7, PT, PT, R2, UR5, RZ ;  /* 0x0000000502079c10 */ /* 0x020fe2000fffe0ff */
[----:B------:R-:W-:Y:S06]  /*7df0*/  @P0 BRA `(.L_x_2925) ;  /* 0x0000000000ac0947 */ /* 0x000fec0003800000 */
[----:B------:R-:W0:Y:S01]  /*7e00*/  LDS.128 R8, [UR4] ;  /* 0x00000004ff087984 */ /* 0x000e220008000c00 */
        /* <DEDUP_REMOVED lines=42> */
.L_x_2925:
        /* <DEDUP_REMOVED lines=8> */
.L_x_2923:
        /* <DEDUP_REMOVED lines=22> */
.L_x_2930:
[----:B------:R-:W0:Y:S02]  /*8290*/  LDS R2, [R0] ;  /* 0x0000000000027984 */ /* 0x000e240000000800 */
[----:B0-----:R-:W-:-:S05]  /*82a0*/  HADD2 R3, R2, R19 ;  /* 0x0000001302037230 */ /* 0x001fca0000000000 */
[----:B------:R-:W0:Y:S02]  /*82b0*/  ATOMS.CAST.SPIN P1, [R0], R2, R3 ;  /* 0x000000020000758d */ /* 0x000e240001820003 */
[----:B0-----:R-:W-:Y:S05]  /*82c0*/  @!P1 BRA `(.L_x_2930) ;  /* 0xfffffffc00f09947 */ /* 0x001fea000383ffff */
[----:B------:R-:W-:Y:S05]  /*82d0*/  BRA `(.L_x_2928) ;  /* 0x00000000000c7947 */ /* 0x000fea0003800000 */
.L_x_2929:
[----:B------:R-:W2:Y:S02]  /*82e0*/  LD.E R0, desc[UR12][R4.64] ;  /* 0x0000000c04007980 */ /* 0x000ea4000c101900 */
[----:B--2---:R-:W-:-:S05]  /*82f0*/  IADD3 R3, PT, PT, R19, R0, RZ ;  /* 0x0000000013037210 */ /* 0x004fca0007ffe0ff */
[----:B------:R0:W-:Y:S02]  /*8300*/  ST.E desc[UR12][R4.64], R3 ;  /* 0x0000000304007985 */ /* 0x0001e4000c10190c */
.L_x_2928:
[----:B------:R-:W-:Y:S05]  /*8310*/  BSYNC.RECONVERGENT B0 ;  /* 0x0000000000007941 */ /* 0x000fea0003800200 */
.L_x_2927:
[----:B------:R1:W-:Y:S01]  /*8320*/  ATOM.E.ADD.F16x2.RN.STRONG.GPU P1, RZ, desc[UR12][R4.64+0x4], R7 ;  /* 0x8000040704ff79a2 */ /* 0x0003e2000c12e10c */
[----:B------:R-:W-:Y:S04]  /*8330*/  BSSY.RECONVERGENT B0, `(.L_x_2931) ;  /* 0x000000e000007945 */ /* 0x000fe80003800200 */
[----:B-1----:R-:W-:Y:S05]  /*8340*/  @P1 BRA `(.L_x_2932) ;  /* 0x0000000000301947 */ /* 0x002fea0003800000 */
[----:B------:R-:W1:Y:S02]  /*8350*/  QSPC.E.S P1, RZ, [R4+0x4] ;  /* 0x0000040004ff73aa */ /* 0x000e640000020500 */
[----:B-1----:R-:W-:Y:S05]  /*8360*/  @!P1 BRA `(.L_x_2933) ;  /* 0x00000000001c9947 */ /* 0x002fea0003800000 */
[----:B------:R-:W-:-:S04]  /*8370*/  MOV R2, R4 ;  /* 0x0000000400027202 */ /* 0x000fc80000000f00 */
[----:B------:R-:W-:-:S07]  /*8380*/  MOV R0, R2 ;  /* 0x0000000200007202 */ /* 0x000fce0000000f00 */
.L_x_2934:
[----:B------:R-:W0:Y:S02]  /*8390*/  LDS R2, [R0+0x4] ;  /* 0x0000040000027984 */ /* 0x000e240000000800 */
[----:B0-----:R-:W-:-:S05]  /*83a0*/  HFMA2 R3, R2, 1, 1, R7 ;  /* 0x3c003c0002037831 */ /* 0x001fca0000000007 */
[----:B------:R-:W0:Y:S02]  /*83b0*/  ATOMS.CAST.SPIN P1, [R0+0x4], R2, R3 ;  /* 0x000004020000758d */ /* 0x000e240001820003 */
[----:B0-----:R-:W-:Y:S05]  /*83c0*/  @!P1 BRA `(.L_x_2934) ;  /* 0xfffffffc00f09947 */ /* 0x001fea000383ffff */
[----:B------:R-:W-:Y:S05]  /*83d0*/  BRA `(.L_x_2932) ;  /* 0x00000000000c7947 */ /* 0x000fea0003800000 */
.L_x_2933:
[----:B------:R-:W0:Y:S02]  /*83e0*/  LD.E R0, desc[UR12][R4.64+0x4] ;  /* 0x0000040c04007980 */ /* 0x000e24000c101900 */
[----:B0-----:R-:W-:-:S05]  /*83f0*/  IADD3 R3, PT, PT, R7, R0, RZ ;  /* 0x0000000007037210 */ /* 0x001fca0007ffe0ff */
[----:B------:R1:W-:Y:S02]  /*8400*/  ST.E desc[UR12][R4.64+0x4], R3 ;  /* 0x0000040304007985 */ /* 0x0003e4000c10190c */
.L_x_2932:
[----:B------:R-:W-:Y:S05]  /*8410*/  BSYNC.RECONVERGENT B0 ;  /* 0x0000000000007941 */ /* 0x000fea0003800200 */
.L_x_2931:
        /* <DEDUP_REMOVED lines=12> */
.L_x_2938:
[----:B------:R-:W0:Y:S02]  /*84e0*/  LDS R2, [R0] ;  /* 0x0000000000027984 */ /* 0x000e240000000800 */
[----:B0-----:R-:W-:-:S05]  /*84f0*/  HADD2 R3, R2, R17 ;  /* 0x0000001102037230 */ /* 0x001fca0000000000 */
[----:B------:R-:W0:Y:S02]  /*8500*/  ATOMS.CAST.SPIN P0, [R0], R2, R3 ;  /* 0x000000020000758d */ /* 0x000e240001800003 */
[----:B0-----:R-:W-:Y:S05]  /*8510*/  @!P0 BRA `(.L_x_2938) ;  /* 0xfffffffc00f08947 */ /* 0x001fea000383ffff */
[----:B------:R-:W-:Y:S05]  /*8520*/  BRA `(.L_x_2936) ;  /* 0x00000000000c7947 */ /* 0x000fea0003800000 */
.L_x_2937:
[----:B------:R-:W2:Y:S02]  /*8530*/  LD.E R0, desc[UR12][R4.64] ;  /* 0x0000000c04007980 */ /* 0x000ea4000c101900 */
[----:B--2---:R-:W-:-:S05]  /*8540*/  IADD3 R3, PT, PT, R17, R0, RZ ;  /* 0x0000000011037210 */ /* 0x004fca0007ffe0ff */
[----:B------:R0:W-:Y:S02]  /*8550*/  ST.E desc[UR12][R4.64], R3 ;  /* 0x0000000304007985 */ /* 0x0001e4000c10190c */
.L_x_2936:
[----:B------:R-:W-:Y:S05]  /*8560*/  BSYNC.RECONVERGENT B0 ;  /* 0x0000000000007941 */ /* 0x000fea0003800200 */
.L_x_2935:
[----:B------:R1:W-:Y:S02]  /*8570*/  ATOM.E.ADD.F16x2.RN.STRONG.GPU P0, RZ, desc[UR12][R4.64+0x4], R21 ;  /* 0x8000041504ff79a2 */ /* 0x0003e4000c10e10c */
[----:B-1----:R-:W-:Y:S05]  /*8580*/  @P0 EXIT ;  /* 0x000000000000094d */ /* 0x002fea0003800000 */
[----:B------:R-:W1:Y:S02]  /*8590*/  QSPC.E.S P0, RZ, [R4+0x4] ;  /* 0x0000040004ff73aa */ /* 0x000e640000000500 */
[----:B-1----:R-:W-:Y:S05]  /*85a0*/  @!P0 BRA `(.L_x_2939) ;  /* 0x00000000001c8947 */ /* 0x002fea0003800000 */
[----:B------:R-:W-:-:S04]  /*85b0*/  MOV R2, R4 ;  /* 0x0000000400027202 */ /* 0x000fc80000000f00 */
[----:B------:R-:W-:-:S07]  /*85c0*/  MOV R0, R2 ;  /* 0x0000000200007202 */ /* 0x000fce0000000f00 */
.L_x_2940:
[----:B------:R-:W0:Y:S02]  /*85d0*/  LDS R2, [R0+0x4] ;  /* 0x0000040000027984 */ /* 0x000e240000000800 */
[----:B0-----:R-:W-:-:S05]  /*85e0*/  HFMA2 R3, R2, 1, 1, R21 ;  /* 0x3c003c0002037831 */ /* 0x001fca0000000015 */
[----:B------:R-:W0:Y:S02]  /*85f0*/  ATOMS.CAST.SPIN P0, [R0+0x4], R2, R3 ;  /* 0x000004020000758d */ /* 0x000e240001800003 */
[----:B0-----:R-:W-:Y:S05]  /*8600*/  @!P0 BRA `(.L_x_2940) ;  /* 0xfffffffc00f08947 */ /* 0x001fea000383ffff */
[----:B------:R-:W-:Y:S05]  /*8610*/  EXIT ;  /* 0x000000000000794d */ /* 0x000fea0003800000 */
.L_x_2939:
[----:B------:R-:W0:Y:S02]  /*8620*/  LD.E R0, desc[UR12][R4.64+0x4] ;  /* 0x0000040c04007980 */ /* 0x000e24000c101900 */
[----:B0-----:R-:W-:-:S05]  /*8630*/  IADD3 R3, PT, PT, R21, R0, RZ ;  /* 0x0000000015037210 */ /* 0x001fca0007ffe0ff */
[----:B------:R-:W-:Y:S01]  /*8640*/  ST.E desc[UR12][R4.64+0x4], R3 ;  /* 0x0000040304007985 */ /* 0x000fe2000c10190c */
[----:B------:R-:W-:Y:S05]  /*8650*/  EXIT ;  /* 0x000000000000794d */ /* 0x000fea0003800000 */
.L_x_2941:
        /* <DEDUP_REMOVED lines=10> */
.L_x_3960:


//--------------------- .text._Z23gemm_half_q_half_kernelILi2ELi4ELb1ELb1ELi64EEvPK6__halfPKjS4_S2_PS0_iiiiPKtS7_iiiiiibS2_i --------------------------
	.section	.text._Z23gemm_half_q_half_kernelILi2ELi4ELb1ELb1ELi64EEvPK6__halfPKjS4_S2_PS0_iiiiPKtS7_iiiiiibS2_i,"ax",@progbits
	.align	128
        .global         _Z23gemm_half_q_half_kernelILi2ELi4ELb1ELb1ELi64EEvPK6__halfPKjS4_S2_PS0_iiiiPKtS7_iiiiiibS2_i
        .type           _Z23gemm_half_q_half_kernelILi2ELi4ELb1ELb1ELi64EEvPK6__halfPKjS4_S2_PS0_iiiiPKtS7_iiiiiibS2_i,@function
        .size           _Z23gemm_half_q_half_kernelILi2ELi4ELb1ELb1ELi64EEvPK6__halfPKjS4_S2_PS0_iiiiPKtS7_iiiiiibS2_i,(.L_x_3961 - _Z23gemm_half_q_half_kernelILi2ELi4ELb1ELb1ELi64EEvPK6__halfPKjS4_S2_PS0_iiiiPKtS7_iiiiiibS2_i)
        .other          _Z23gemm_half_q_half_kernelILi2ELi4ELb1ELb1ELi64EEvPK6__halfPKjS4_S2_PS0_iiiiPKtS7_iiiiiibS2_i,@"STO_CUDA_ENTRY STV_DEFAULT"
_Z23gemm_half_q_half_kernelILi2ELi4ELb1ELb1ELi64EEvPK6__halfPKjS4_S2_PS0_iiiiPKtS7_iiiiiibS2_i:
.text._Z23gemm_half_q_half_kernelILi2ELi4ELb1ELb1ELi64EEvPK6__halfPKjS4_S2_PS0_iiiiPKtS7_iiiiiibS2_i:
        /* <DEDUP_REMOVED lines=68> */
.L_x_2947:
        /* <DEDUP_REMOVED lines=32> */
.L_x_2946:
        /* <DEDUP_REMOVED lines=20> */
.L_x_2948:
[----:B------:R-:W-:-:S13]  /*0780*/  ISETP.EQ.AND P1, PT, R16, RZ, PT ;  /* 0x000000ff1000720c */ /* 0x000fda0003f22270 */
[----:B------:R-:W-:Y:S05]  /*0790*/  @!P0 BRA P1, `(.L_x_2943) ;  /* 0x0000000400788947 */ /* 0x000fea0000800000 */
.L_x_2945:
        /* <DEDUP_REMOVED lines=12> */
.L_x_2944:
        /* <DEDUP_REMOVED lines=16> */
.L_x_2951:
[----:B------:R-:W-:Y:S01]  /*0960*/  IMAD.IADD R11, R17, 0x1, R0 ;  /* 0x00000001110b7824 */ /* 0x000fe200078e0200 */
[----:B-----5:R-:W-:-:S03]  /*0970*/  IADD3 R9, P1, PT, R22, R17, RZ ;  /* 0x0000001116097210 */ /* 0x020fc60007f3e0ff */
[----:B------:R-:W-:Y:S01]  /*0980*/  IMAD.IADD R13, R11, 0x1, R0 ;  /* 0x000000010b0d7824 */ /* 0x000fe200078e0200 */
[----:B------:R-:W-:Y:S02]  /*0990*/  LEA.HI.X.SX32 R10, R17, RZ, 0x1, P1 ;  /* 0x000000ff110a7211 */ /* 0x000fe400008f0eff */
[----:B-1----:R-:W-:Y:S02]  /*09a0*/  LEA R8, P1, R9, UR6, 0x1 ;  /* 0x0000000609087c11 */ /* 0x002fe4000f8208ff */
        /* <DEDUP_REMOVED lines=27> */
.L_x_2950:
        /* <DEDUP_REMOVED lines=21> */
.L_x_2952:
[----:B------:R-:W-:-:S13]  /*0cb0*/  ISETP.NE.OR P0, PT, R16, RZ, P0 ;  /* 0x000000ff1000720c */ /* 0x000fda0000705670 */
[----:B------:R-:W-:Y:S05]  /*0cc0*/  @!P0 BRA `(.L_x_2943) ;  /* 0x00000000002c8947 */ /* 0x000fea0003800000 */
.L_x_2949:
        /* <DEDUP_REMOVED lines=11> */
.L_x_2943:
[----:B0-----:R-:W-:Y:S05]  /*0d80*/  BSYNC.RECONVERGENT B0 ;  /* 0x0000000000007941 */ /* 0x001fea0003800200 */
.L_x_2942:
        /* <DEDUP_REMOVED lines=20> */
.L_x_2956:
[C---:B------:R-:W-:Y:S02]  /*0ed0*/  VIADD R9, R5.reuse, UR14 ;  /* 0x0000000e05097c36 */ /* 0x040fe40008000000 */
[----:B01----:R-:W-:-:S04]  /*0ee0*/  IMAD.WIDE R6, R5, 0x2, R14 ;  /* 0x0000000205067825 */ /* 0x003fc800078e020e */
        /* <DEDUP_REMOVED lines=8> */
[----:B------:R2:W-:Y:S03]  /*0f70*/  STG.E.64 desc[UR20][R10.64], RZ ;  /* 0x000000ff0a007986 */ /* 0x0005e6000c101b14 */
[----:B------:R-:W-:Y:S01]  /*0f80*/  VIADD R16, R16, 0x4 ;  /* 0x0000000410107836 */ /* 0x000fe20000000000 */
[----:B------:R2:W-:Y:S04]  /*0f90*/  STG.E.64 desc[UR20][R12.64], RZ ;  /* 0x000000ff0c007986 */ /* 0x0005e8000c101b14 */
[----:B------:R-:W-:-:S13]  /*0fa0*/  ISETP.GE.AND P1, PT, R16, -0x3, PT ;  /* 0xfffffffd1000780c */ /* 0x000fda0003f26270 */
[----:B--2---:R-:W-:Y:S05]  /*0fb0*/  @!P1 BRA `(.L_x_2956) ;  /* 0xfffffffc00c49947 */ /* 0x004fea000383ffff */
.L_x_2955:
[----:B------:R-:W-:-:S05]  /*0fc0*/  IMAD.MOV R6, RZ, RZ, -R16 ;  /* 0x000000ffff067224 */ /* 0x000fca00078e0a10 */
[----:B------:R-:W-:-:S13]  /*0fd0*/  ISETP.GT.AND P1, PT, R6, 0x1, PT ;  /* 0x000000010600780c */ /* 0x000fda0003f24270 */
[----:B------:R-:W-:Y:S05]  /*0fe0*/  @!P1 BRA `(.L_x_2957) ;  /* 0x0000000000249947 */ /* 0x000fea0003800000 */
[----:B-1----:R-:W0:Y:S01]  /*0ff0*/  LDC.64 R8, c[0x0][0x3a0] ;  /* 0x0000e800ff087b82 */ /* 0x002e220000000a00 */
        /* <DEDUP_REMOVED lines=8> */
.L_x_2957:
[----:B------:R-:W-:-:S13]  /*1080*/  ISETP.NE.OR P0, PT, R16, RZ, P0 ;  /* 0x000000ff1000720c */ /* 0x000fda0000705670 */
[----:B------:R-:W-:Y:S05]  /*1090*/  @!P0 BRA `(.L_x_2953) ;  /* 0x00000000001c8947 */ /* 0x000fea0003800000 */
.L_x_2954:
[----:B01----:R-:W0:Y:S02]  /*10a0*/  LDC.64 R6, c[0x0][0x3a0] ;  /* 0x0000e800ff067b82 */ /* 0x003e240000000a00 */
.L_x_2958:
[----:B0-----:R-:W-:-:S04]  /*10b0*/  IMAD.WIDE R8, R5, 0x2, R6 ;  /* 0x0000000205087825 */ /* 0x001fc800078e0206 */
[----:B------:R-:W-:Y:S01]  /*10c0*/  VIADD R16, R16, 0x1 ;  /* 0x0000000110107836 */ /* 0x000fe20000000000 */
[----:B------:R2:W-:Y:S01]  /*10d0*/  STG.E.64 desc[UR20][R8.64], RZ ;  /* 0x000000ff08007986 */ /* 0x0005e2000c101b14 */
[----:B------:R-:W-:-:S03]  /*10e0*/  VIADD R5, R5, UR14 ;  /* 0x0000000e05057c36 */ /* 0x000fc60008000000 */
[----:B------:R-:W-:-:S13]  /*10f0*/  ISETP.NE.AND P0, PT, R16, RZ, PT ;  /* 0x000000ff1000720c */ /* 0x000fda0003f05270 */
[----:B--2---:R-:W-:Y:S05]  /*1100*/  @P0 BRA `(.L_x_2958) ;  /* 0xfffffffc00e80947 */ /* 0x004fea000383ffff */
.L_x_2953:
        /* <DEDUP_REMOVED lines=33> */
.L_x_2960:
        /* <DEDUP_REMOVED lines=45> */
.L_x_2959:
        /* <DEDUP_REMOVED lines=14> */
.L_x_2961:
        /* <DEDUP_REMOVED lines=9> */
.L_x_2962:
        /* <DEDUP_REMOVED lines=9> */
.L_x_2963:
        /* <DEDUP_REMOVED lines=9> */
.L_x_2964:
        /* <DEDUP_REMOVED lines=9> */
.L_x_2965:
        /* <DEDUP_REMOVED lines=38> */
.L_x_2969:
[----:B------:R-:W-:Y:S01]  /*1b70*/  UISETP.NE.AND UP0, UPT, UR9, UR5, UPT ;  /* 0x000000050900728c */ /* 0x000fe2000bf05270 */
[----:B------:R-:W-:Y:S01]  /*1b80*/  IMAD.U32 R3, RZ, RZ, UR14 ;  /* 0x0000000eff037e24 */ /* 0x000fe2000f8e00ff */
[----:B------:R-:W2:Y:S04]  /*1b90*/  LDG.E.128.CONSTANT R16, desc[UR20][R10.64] ;  /* 0x000000140a107981 */ /* 0x000ea8000c1e9d00 */
[----:B------:R-:W-:Y:S01]  /*1ba0*/  PLOP3.LUT P1, PT, PT, PT, UP0, 0x80, 0x8 ;  /* 0x000000000008781c */ /* 0x000fe20003f2f008 */
[----:B------:R-:W-:-:S04]  /*1bb0*/  IMAD.WIDE R2, R3, 0x4, R10 ;  /* 0x0000000403027825 */ /* 0x000fc800078e020a */
[----:B------:R-:W-:Y:S01]  /*1bc0*/  @!UP0 ULEA UR12, UR4, UR23, 0x3 ;  /* 0x00000017040c8291 */ /* 0x000fe2000f8e18ff */
[----:B------:R-:W-:Y:S01]  /*1bd0*/  IMAD.U32 R87, RZ, RZ, UR14 ;  /* 0x0000000eff577e24 */ /* 0x000fe2000f8e00ff */
[----:B------:R-:W-:Y:S01]  /*1be0*/  @!UP0 UMOV UR6, UR10 ;  /* 0x0000000a00068c82 */ /* 0x000fe20008000000 */
[----:B------:R-:W-:Y:S01]  /*1bf0*/  @!UP0 UMOV UR7, UR11 ;  /* 0x0000000b00078c82 */ /* 0x000fe20008000000 */
[----:B------:R-:W3:Y:S01]  /*1c00*/  LDG.E.128.CONSTANT R12, desc[UR20][R2.64] ;  /* 0x00000014020c7981 */ /* 0x000ee2000c1e9d00 */
[----:B------:R-:W-:-:S04]  /*1c10*/  IMAD.WIDE R86, R87, 0x4, R2 ;  /* 0x0000000457567825 */ /* 0x000fc800078e0202 */
[----:B------:R-:W4:Y:S01]  /*1c20*/  @!P1 LDL.64 R20, [UR12+0x8] ;  /* 0x0000080cff149983 */ /* 0x000f220008100a00 */
[----:B------:R-:W-:Y:S02]  /*1c30*/  IMAD.U32 R8, RZ, RZ, UR6 ;  /* 0x00000006ff087e24 */ /* 0x000fe4000f8e00ff */
[----:B------:R-:W-:Y:S01]  /*1c40*/  IMAD.U32 R9, RZ, RZ, UR7 ;  /* 0x00000007ff097e24 */ /* 0x000fe2000f8e00ff */
[----:B------:R-:W4:Y:S04]  /*1c50*/  LDG.E.128.CONSTANT R4, desc[UR20][R86.64] ;  /* 0x0000001456047981 */ /* 0x000f28000c1e9d00 */
[----:B------:R0:W4:Y:S02]  /*1c60*/  @!P1 LDG.E.U16.CONSTANT R8, desc[UR20][R8.64] ;  /* 0x0000001408089981 */ /* 0x000124000c1e9500 */
[----:B0-----:R-:W-:-:S02]  /*1c70*/  HFMA2 R9, -RZ, RZ, 0, 0.125 ;  /* 0x00003000ff097431 */ /* 0x001fc400000001ff */
[----:B------:R-:W-:Y:S01]  /*1c80*/  IMAD.MOV.U32 R0, RZ, RZ, 0x2400 ;  /* 0x00002400ff007424 */ /* 0x000fe200078e00ff */
[----:B------:R-:W-:Y:S02]  /*1c90*/  UISETP.NE.AND UP1, UPT, UR22, URZ, UPT ;  /* 0x000000ff1600728c */ /* 0x000fe4000bf25270 */
[----:B------:R-:W-:Y:S01]  /*1ca0*/  @!UP0 UIADD3 UR6, UPT, UPT, UR4, 0x1, URZ ;  /* 0x0000000104068890 */ /* 0x000fe2000fffe0ff */
        /* <DEDUP_REMOVED lines=8> */
[----:B---3--:R-:W-:Y:S02]  /*1d30*/  LOP3.LUT R46, R12, 0x70007, RZ, 0xc0, !PT ;  /* 0x000700070c2e7812 */ /* 0x008fe400078ec0ff */
[----:B----45:R-:W-:-:S02]  /*1d40*/  @!P1 PRMT R88, R20, 0x7610, R88 ;  /* 0x0000761014589816 */ /* 0x030fc40000000058 */
[----:B------:R-:W-:Y:S02]  /*1d50*/  @!P1 PRMT R89, R21, 0x7610, R89 ;  /* 0x0000761015599816 */ /* 0x000fe40000000059 */
[----:B------:R-:W-:Y:S02]  /*1d60*/  LOP3.LUT R2, R12, 0x380038, RZ, 0xc0, !PT ;  /* 0x003800380c027812 */ /* 0x000fe400078ec0ff */
[--C-:B------:R-:W-:Y:S02]  /*1d70*/  SHF.R.U32.HI R32, RZ, 0x6, R12.reuse ;  /* 0x00000006ff207819 */ /* 0x100fe4000001160c */
[----:B------:R-:W-:Y:S02]  /*1d80*/  SHF.R.U32.HI R11, RZ, 0xe, R12 ;  /* 0x0000000eff0b7819 */ /* 0x000fe4000001160c */
[----:B------:R-:W-:Y:S02]  /*1d90*/  LOP3.LUT R16, R16, 0x10001, RZ, 0xc0, !PT ;  /* 0x0001000110107812 */ /* 0x000fe400078ec0ff */
[----:B------:R-:W-:-:S02]  /*1da0*/  LOP3.LUT R43, R13, 0x70007, RZ, 0xc0, !PT ;  /* 0x000700070d2b7812 */ /* 0x000fc400078ec0ff */
[----:B------:R-:W-:Y:S02]  /*1db0*/  LOP3.LUT R3, R13, 0x380038, RZ, 0xc0, !PT ;  /* 0x003800380d037812 */ /* 0x000fe400078ec0ff */
[--C-:B------:R-:W-:Y:S02]  /*1dc0*/  SHF.R.U32.HI R33, RZ, 0x6, R13.reuse ;  /* 0x00000006ff217819 */ /* 0x100fe4000001160d */
[----:B------:R-:W-:Y:S02]  /*1dd0*/  SHF.R.U32.HI R12, RZ, 0xe, R13 ;  /* 0x0000000eff0c7819 */ /* 0x000fe4000001160d */
[----:B------:R-:W-:Y:S02]  /*1de0*/  SHF.R.U32.HI R13, RZ, 0xe, R14 ;  /* 0x0000000eff0d7819 */ /* 0x000fe4000001160e */
[----:B------:R-:W-:Y:S02]  /*1df0*/  LOP3.LUT R18, R18, 0x10001, RZ, 0xc0, !PT ;  /* 0x0001000112127812 */ /* 0x000fe400078ec0ff */
[----:B------:R-:W-:-:S02]  /*1e00*/  @!P1 PRMT R88, R88, 0x7610, R20 ;  /* 0x0000761058589816 */ /* 0x000fc40000000014 */
[----:B------:R-:W-:Y:S02]  /*1e10*/  @!P1 PRMT R89, R89, 0x7610, R21 ;  /* 0x0000761059599816 */ /* 0x000fe40000000015 */
[C---:B------:R-:W-:Y:S02]  /*1e20*/  LOP3.LUT R53, R19.reuse, 0x70007, RZ, 0xc0, !PT ;  /* 0x0007000713357812 */ /* 0x040fe400078ec0ff */
[----:B------:R-:W-:Y:S02]  /*1e30*/  LOP3.LUT R56, R19, 0x380038, RZ, 0xc0, !PT ;  /* 0x0038003813387812 */ /* 0x000fe400078ec0ff */
[----:B------:R-:W-:Y:S02]  /*1e40*/  SHF.R.U32.HI R52, RZ, 0x6, R19 ;  /* 0x00000006ff347819 */ /* 0x000fe40000011613 */
[----:B------:R-:W-:Y:S02]  /*1e50*/  LOP3.LUT R16, R16, 0x20002, R11, 0xf8, !PT ;  /* 0x0002000210107812 */ /* 0x000fe400078ef80b */
[----:B------:R-:W-:-:S02]  /*1e60*/  SHF.R.U32.HI R19, RZ, 0xf, R19 ;  /* 0x0000000fff137819 */ /* 0x000fc40000011613 */
[C---:B------:R-:W-:Y:S02]  /*1e70*/  LOP3.LUT R25, R4.reuse, 0x70007, RZ, 0xc0, !PT ;  /* 0x0007000704197812 */ /* 0x040fe400078ec0ff */
[----:B------:R-:W-:Y:S02]  /*1e80*/  LOP3.LUT R11, R4, 0x380038, RZ, 0xc0, !PT ;  /* 0x00380038040b7812 */ /* 0x000fe400078ec0ff */
[--C-:B------:R-:W-:Y:S02]  /*1e90*/  SHF.R.U32.HI R20, RZ, 0x6, R4.reuse ;  /* 0x00000006ff147819 */ /* 0x100fe40000011604 */
[----:B------:R-:W-:Y:S02]  /*1ea0*/  SHF.R.U32.HI R21, RZ, 0xd, R4 ;  /* 0x0000000dff157819 */ /* 0x000fe40000011604 */
[----:B------:R-:W-:Y:S02]  /*1eb0*/  LOP3.LUT R54, R17, 0x380038, RZ, 0xc0, !PT ;  /* 0x0038003811367812 */ /* 0x000fe400078ec0ff */
[----:B------:R-:W-:-:S02]  /*1ec0*/  LOP3.LUT R18, R18, 0x20002, R13, 0xf8, !PT ;  /* 0x0002000212127812 */ /* 0x000fc400078ef80d */
[C---:B------:R-:W-:Y:S02]  /*1ed0*/  LOP3.LUT R27, R5.reuse, 0x70007, RZ, 0xc0, !PT ;  /* 0x00070007051b7812 */ /* 0x040fe400078ec0ff */
[----:B------:R-:W-:Y:S02]  /*1ee0*/  LOP3.LUT R4, R5, 0x380038, RZ, 0xc0, !PT ;  /* 0x0038003805047812 */ /* 0x000fe400078ec0ff */
[--C-:B------:R-:W-:Y:S02]  /*1ef0*/  SHF.R.U32.HI R26, RZ, 0x6, R5.reuse ;  /* 0x00000006ff1a7819 */ /* 0x100fe40000011605 */
[----:B------:R-:W-:Y:S02]  /*1f00*/  SHF.R.U32.HI R22, RZ, 0xd, R5 ;  /* 0x0000000dff167819 */ /* 0x000fe40000011605 */
[----:B------:R-:W-:Y:S02]  /*1f10*/  SHF.R.U32.HI R23, RZ, 0xd, R6 ;  /* 0x0000000dff177819 */ /* 0x000fe40000011606 */
[----:B------:R-:W-:-:S02]  /*1f20*/  @!P1 R2UR UR7, R8 ;  /* 0x00000000080792ca */ /* 0x000fc400000e0000 */
[----:B------:R-:W-:Y:S02]  /*1f30*/  LOP3.LUT R10, R15, 0x380038, RZ, 0xc0, !PT ;  /* 0x003800380f0a7812 */ /* 0x000fe400078ec0ff */
[C---:B------:R-:W-:Y:S02]  /*1f40*/  LOP3.LUT R29, R6.reuse, 0x70007, RZ, 0xc0, !PT ;  /* 0x00070007061d7812 */ /* 0x040fe400078ec0ff */
[----:B------:R-:W-:Y:S02]  /*1f50*/  LOP3.LUT R5, R6, 0x380038, RZ, 0xc0, !PT ;  /* 0x0038003806057812 */ /* 0x000fe400078ec0ff */
[----:B------:R-:W-:Y:S02]  /*1f60*/  SHF.R.U32.HI R28, RZ, 0x6, R6 ;  /* 0x00000006ff1c7819 */ /* 0x000fe40000011606 */
[C---:B------:R-:W-:Y:S02]  /*1f70*/  LOP3.LUT R44, R14.reuse, 0x70007, RZ, 0xc0, !PT ;  /* 0x000700070e2c7812 */ /* 0x040fe400078ec0ff */
[----:B------:R-:W-:-:S02]  /*1f80*/  LOP3.LUT R8, R14, 0x380038, RZ, 0xc0, !PT ;  /* 0x003800380e087812 */ /* 0x000fc400078ec0ff */
[----:B------:R-:W-:Y:S02]  /*1f90*/  SHF.R.U32.HI R34, RZ, 0x6, R14 ;  /* 0x00000006ff227819 */ /* 0x000fe4000001160e */
[----:B------:R-:W-:Y:S02]  /*1fa0*/  LOP3.LUT R6, R7, 0x380038, RZ, 0xc0, !PT ;  /* 0x0038003807067812 */ /* 0x000fe400078ec0ff */
[----:B------:R-:W-:Y:S02]  /*1fb0*/  LOP3.LUT R48, R17, 0x70007, RZ, 0xc0, !PT ;  /* 0x0007000711307812 */ /* 0x000fe400078ec0ff */
[----:B------:R-:W-:Y:S02]  /*1fc0*/  SHF.R.U32.HI R49, RZ, 0x6, R17 ;  /* 0x00000006ff317819 */ /* 0x000fe40000011611 */
[----:B------:R-:W-:Y:S02]  /*1fd0*/  SHF.R.U32.HI R14, RZ, 0xe, R15 ;  /* 0x0000000eff0e7819 */ /* 0x000fe4000001160f */
[----:B------:R-:W-:-:S02]  /*1fe0*/  LOP3.LUT R19, R19, 0x10001, RZ, 0xc0, !PT ;  /* 0x0001000113137812 */ /* 0x000fc400078ec0ff */
[----:B------:R-:W-:Y:S02]  /*1ff0*/  SHF.R.U32.HI R17, RZ, 0xf, R17 ;  /* 0x0000000fff117819 */ /* 0x000fe40000011611 */
[----:B------:R-:W-:Y:S02]  /*2000*/  LOP3.LUT R23, R18, 0x40004, R23, 0xf8, !PT ;  /* 0x0004000412177812 */ /* 0x000fe400078ef817 */
[----:B------:R-:W-:Y:S02]  /*2010*/  LOP3.LUT R54, R54, 0x64006400, RZ, 0xfc, !PT ;  /* 0x6400640036367812 */ /* 0x000fe400078efcff */
[----:B------:R-:W-:Y:S02]  /*2020*/  LOP3.LUT R18, R10, 0x64006400, RZ, 0xfc, !PT ;  /* 0x640064000a127812 */ /* 0x000fe400078efcff */
[----:B------:R-:W-:Y:S02]  /*2030*/  LOP3.LUT R10, R34, 0x380038, RZ, 0xc0, !PT ;  /* 0x00380038220a7812 */ /* 0x000fe400078ec0ff */
[----:B------:R-:W-:-:S02]  /*2040*/  LOP3.LUT R58, R6, 0x64006400, RZ, 0xfc, !PT ;  /* 0x64006400063a7812 */ /* 0x000fc400078efcff */
[----:B------:R-:W-:Y:S02]  /*2050*/  LOP3.LUT R19, R19, 0x20002, R14, 0xf8, !PT ;  /* 0x0002000213137812 */ /* 0x000fe400078ef80e */
[----:B------:R-:W-:Y:S01]  /*2060*/  LOP3.LUT R6, R28, 0x380038, RZ, 0xc0, !PT ;  /* 0x003800381c067812 */ /* 0x000fe200078ec0ff */
[----:B------:R-:W-:Y:S01]  /*2070*/  HFMA2 R73, R54, R9.H0_H0, -132, -132 ;  /* 0xd820d82036497431 */ /* 0x000fe20000040009 */
[----:B------:R-:W-:Y:S02]  /*2080*/  LOP3.LUT R17, R17, 0x10001, RZ, 0xc0, !PT ;  /* 0x0001000111117812 */ /* 0x000fe400078ec0ff */
[----:B------:R-:W-:Y:S02]  /*2090*/  LOP3.LUT R31, R7, 0x70007, RZ, 0xc0, !PT ;  /* 0x00070007071f7812 */ /* 0x000fe400078ec0ff */
[--C-:B------:R-:W-:Y:S02]  /*20a0*/  SHF.R.U32.HI R30, RZ, 0x6, R7.reuse ;  /* 0x00000006ff1e7819 */ /* 0x100fe40000011607 */
        /* <DEDUP_REMOVED lines=8> */
[----:B------:R-:W-:Y:S02]  /*2130*/  LOP3.LUT R6, R6, 0x64006400, RZ, 0xfc, !PT ;  /* 0x6400640006067812 */ /* 0x000fe400078efcff */
[----:B------:R-:W-:Y:S02]  /*2140*/  LOP3.LUT R17, R17, 0x20002, R12, 0xf8, !PT ;  /* 0x0002000211117812 */ /* 0x000fe400078ef80c */
        /* <DEDUP_REMOVED lines=10> */
[----:B------:R-:W-:Y:S01]  /*21f0*/  LOP3.LUT R7, R33, 0x380038, RZ, 0xc0, !PT ;  /* 0x0038003821077812 */ /* 0x000fe200078ec0ff */
[-C--:B------:R-:W-:Y:S01]  /*2200*/  HFMA2 R10, R6, R9.reuse.H0_H0, -132, -132 ;  /* 0xd820d820060a7431 */ /* 0x080fe20000040009 */
[----:B------:R-:W-:Y:S02]  /*2210*/  SHF.R.U32.HI R35, RZ, 0x6, R15 ;  /* 0x00000006ff237819 */ /* 0x000fe4000001160f */
        /* <DEDUP_REMOVED lines=24> */
[----:B------:R-:W-:Y:S01]  /*23a0*/  LOP3.LUT R24, R19, 0x40004, R24, 0xf8, !PT ;  /* 0x0004000413187812 */ /* 0x000fe200078ef818 */
[----:B------:R-:W-:Y:S01]  /*23b0*/  HFMA2 R19, R8, R9.H0_H0, -132, -132 ;  /* 0xd820d82008137431 */ /* 0x000fe20000040009 */
[----:B------:R-:W-:Y:S02]  /*23c0*/  LOP3.LUT R4, R49, 0x1c001c0, RZ, 0xc0, !PT ;  /* 0x01c001c031047812 */ /* 0x000fe400078ec0ff */
        /* <DEDUP_REMOVED lines=8> */
[----:B------:R-:W-:Y:S01]  /*2450*/  LOP3.LUT R3, R2, 0x64006400, RZ, 0xfc, !PT ;  /* 0x6400640002037812 */ /* 0x000fe200078efcff */
[----:B------:R-:W-:Y:S01]  /*2460*/  HFMA2 R63, R14, R9.H0_H0, -132, -132 ;  /* 0xd820d8200e3f7431 */ /* 0x000fe20000040009 */
[----:B------:R-:W-:-:S02]  /*2470*/  LOP3.LUT R59, R4, 0x64006400, RZ, 0xfc, !PT ;  /* 0x64006400043b7812 */ /* 0x000fc400078efcff */
        /* <DEDUP_REMOVED lines=16> */
[----:B------:R-:W-:Y:S01]  /*2580*/  HFMA2 R9, R60, R9.H0_H0, -132, -132 ;  /* 0xd820d8203c097431 */ /* 0x000fe20000040009 */
        /* <DEDUP_REMOVED lines=87> */
[----:B------:R-:W-:Y:S01]  /*2b00*/  @!UP0 UIADD3 UR5, UPT, UPT, UR7, UR9, URZ ;  /* 0x0000000907058290 */ /* 0x000fe2000fffe0ff */
[----:B------:R-:W-:Y:S11]  /*2b10*/  BRA.U !UP1, `(.L_x_2967) ;  /* 0x0000000509307547 */ /* 0x000ff6000b800000 */
        /* <DEDUP_REMOVED lines=76> */
.L_x_2967:
        /* <DEDUP_REMOVED lines=78> */
.L_x_2968:
[----:B------:R-:W-:Y:S01]  /*34c0*/  UIADD3 UR10, UP0, UPT, UR10, 0x80, URZ ;  /* 0x000000800a0a7890 */ /* 0x000fe2000ff1e0ff */
[----:B------:R-:W-:Y:S01]  /*34d0*/  IMAD.U32 R3, RZ, RZ, UR14 ;  /* 0x0000000eff037e24 */ /* 0x000fe2000f8e00ff */
[----:B------:R-:W-:Y:S02]  /*34e0*/  UIADD3 UR9, UPT, UPT, UR9, 0x20, URZ ;  /* 0x0000002009097890 */ /* 0x000fe4000fffe0ff */
[----:B------:R-:W-:Y:S01]  /*34f0*/  UIADD3.X UR11, UPT, UPT, URZ, UR11, URZ, UP0, !UPT ;  /* 0x0000000bff0b7290 */ /* 0x000fe200087fe4ff */
[----:B------:R-:W-:Y:S01]  /*3500*/  IMAD.WIDE R86, R3, 0x4, R86 ;  /* 0x0000000403567825 */ /* 0x000fe200078e0256 */
[----:B------:R-:W-:Y:S02]  /*3510*/  UISETP.GE.AND UP0, UPT, UR9, UR15, UPT ;  /* 0x0000000f0900728c */ /* 0x000fe4000bf06270 */
[----:B------:R-:W-:Y:S01]  /*3520*/  UIADD3 UR8, UPT, UPT, UR8, 0x40, URZ ;  /* 0x0000004008087890 */ /* 0x000fe2000fffe0ff */
[----:B------:R-:W-:Y:S02]  /*3530*/  IMAD.MOV.U32 R10, RZ, RZ, R86 ;  /* 0x000000ffff0a7224 */ /* 0x000fe400078e0056 */
[----:B------:R-:W-:-:S04]  /*3540*/  IMAD.MOV.U32 R11, RZ, RZ, R87 ;  /* 0x000000ffff0b7224 */ /* 0x000fc800078e0057 */
[----:B------:R-:W-:Y:S05]  /*3550*/  BRA.U !UP0, `(.L_x_2969) ;  /* 0xffffffe508847547 */ /* 0x000fea000b83ffff */
.L_x_2966:
        /* <DEDUP_REMOVED lines=22> */
.L_x_2973:
[----:B------:R-:W0:Y:S02]  /*36c0*/  LDS R2, [R0] ;  /* 0x0000000000027984 */ /* 0x000e240000000800 */
[----:B0-----:R-:W-:-:S05]  /*36d0*/  HFMA2 R3, R2, 1, 1, R7 ;  /* 0x3c003c0002037831 */ /* 0x001fca0000000007 */
[----:B------:R-:W0:Y:S02]  /*36e0*/  ATOMS.CAST.SPIN P1, [R0], R2, R3 ;  /* 0x000000020000758d */ /* 0x000e240001820003 */
[----:B0-----:R-:W-:Y:S05]  /*36f0*/  @!P1 BRA `(.L_x_2973) ;  /* 0xfffffffc00f09947 */ /* 0x001fea000383ffff */
[----:B------:R-:W-:Y:S05]  /*3700*/  BRA `(.L_x_2971) ;  /* 0x00000000000c7947 */ /* 0x000fea0003800000 */
.L_x_2972:
[----:B------:R-:W2:Y:S02]  /*3710*/  LD.E R0, desc[UR20][R4.64] ;  /* 0x0000001404007980 */ /* 0x000ea4000c101900 */
[----:B--2---:R-:W-:-:S05]  /*3720*/  IMAD.IADD R3, R7, 0x1, R0 ;  /* 0x0000000107037824 */ /* 0x004fca00078e0200 */
[----:B------:R0:W-:Y:S02]  /*3730*/  ST.E desc[UR20][R4.64], R3 ;  /* 0x0000000304007985 */ /* 0x0001e4000c101914 */
.L_x_2971:
[----:B------:R-:W-:Y:S05]  /*3740*/  BSYNC.RECONVERGENT B0 ;  /* 0x0000000000007941 */ /* 0x000fea0003800200 */
.L_x_2970:
[----:B------:R1:W-:Y:S01]  /*3750*/  ATOM.E.ADD.F16x2.RN.STRONG.GPU P1, RZ, desc[UR20][R4.64+0x4], R39 ;  /* 0x8000042704ff79a2 */ /* 0x0003e2000c12e114 */
[----:B------:R-:W-:Y:S04]  /*3760*/  BSSY.RECONVERGENT B0, `(.L_x_2974) ;  /* 0x000000e000007945 */ /* 0x000fe80003800200 */
[----:B-1----:R-:W-:Y:S05]  /*3770*/  @P1 BRA `(.L_x_2975) ;  /* 0x0000000000301947 */ /* 0x002fea0003800000 */
[----:B------:R-:W1:Y:S02]  /*3780*/  QSPC.E.S P1, RZ, [R4+0x4] ;  /* 0x0000040004ff73aa */ /* 0x000e640000020500 */
[----:B-1----:R-:W-:Y:S05]  /*3790*/  @!P1 BRA `(.L_x_2976) ;  /* 0x00000000001c9947 */ /* 0x002fea0003800000 */
[----:B------:R-:W-:-:S05]  /*37a0*/  IMAD.MOV.U32 R2, RZ, RZ, R4 ;  /* 0x000000ffff027224 */ /* 0x000fca00078e0004 */
[----:B------:R-:W-:-:S07]  /*37b0*/  MOV R0, R2 ;  /* 0x0000000200007202 */ /* 0x000fce0000000f00 */
.L_x_2977:
[----:B------:R-:W0:Y:S02]  /*37c0*/  LDS R2, [R0+0x4] ;  /* 0x0000040000027984 */ /* 0x000e240000000800 */
[----:B0-----:R-:W-:-:S05]  /*37d0*/  HADD2 R3, R2, R39 ;  /* 0x0000002702037230 */ /* 0x001fca0000000000 */
[----:B------:R-:W0:Y:S02]  /*37e0*/  ATOMS.CAST.SPIN P1, [R0+0x4], R2, R3 ;  /* 0x000004020000758d */ /* 0x000e240001820003 */
[----:B0-----:R-:W-:Y:S05]  /*37f0*/  @!P1 BRA `(.L_x_2977) ;  /* 0xfffffffc00f09947 */ /* 0x001fea000383ffff */
[----:B------:R-:W-:Y:S05]  /*3800*/  BRA `(.L_x_2975) ;  /* 0x00000000000c7947 */ /* 0x000fea0003800000 */
.L_x_2976:
[----:B------:R-:W0:Y:S02]  /*3810*/  LD.E R0, desc[UR20][R4.64+0x4] ;  /* 0x0000041404007980 */ /* 0x000e24000c101900 */
[----:B0-----:R-:W-:-:S05]  /*3820*/  IMAD.IADD R3, R39, 0x1, R0 ;  /* 0x0000000127037824 */ /* 0x001fca00078e0200 */
[----:B------:R1:W-:Y:S02]  /*3830*/  ST.E desc[UR20][R4.64+0x4], R3 ;  /* 0x0000040304007985 */ /* 0x0003e4000c101914 */
.L_x_2975:
[----:B------:R-:W-:Y:S05]  /*3840*/  BSYNC.RECONVERGENT B0 ;  /* 0x0000000000007941 */ /* 0x000fea0003800200 */
.L_x_2974:
        /* <DEDUP_REMOVED lines=12> */
.L_x_2981:
[----:B------:R-:W0:Y:S02]  /*3910*/  LDS R2, [R0] ;  /* 0x0000000000027984 */ /* 0x000e240000000800 */
[----:B0-----:R-:W-:-:S05]  /*3920*/  HFMA2 R3, R2, 1, 1, R7 ;  /* 0x3c003c0002037831 */ /* 0x001fca0000000007 */
[----:B------:R-:W0:Y:S02]  /*3930*/  ATOMS.CAST.SPIN P0, [R0], R2, R3 ;  /* 0x000000020000758d */ /* 0x000e240001800003 */
[----:B0-----:R-:W-:Y:S05]  /*3940*/  @!P0 BRA `(.L_x_2981) ;  /* 0xfffffffc00f08947 */ /* 0x001fea000383ffff */
[----:B------:R-:W-:Y:S05]  /*3950*/  BRA `(.L_x_2979) ;  /* 0x00000000000c7947 */ /* 0x000fea0003800000 */
.L_x_2980:
[----:B------:R-:W2:Y:S02]  /*3960*/  LD.E R0, desc[UR20][R4.64] ;  /* 0x0000001404007980 */ /* 0x000ea4000c101900 */
[----:B--2---:R-:W-:-:S05]  /*3970*/  IMAD.IADD R3, R7, 0x1, R0 ;  /* 0x0000000107037824 */ /* 0x004fca00078e0200 */
[----:B------:R0:W-:Y:S02]  /*3980*/  ST.E desc[UR20][R4.64], R3 ;  /* 0x0000000304007985 */ /* 0x0001e4000c101914 */
.L_x_2979:
[----:B------:R-:W-:Y:S05]  /*3990*/  BSYNC.RECONVERGENT B0 ;  /* 0x0000000000007941 */ /* 0x000fea0003800200 */
.L_x_2978:
[----:B------:R1:W-:Y:S02]  /*39a0*/  ATOM.E.ADD.F16x2.RN.STRONG.GPU P0, RZ, desc[UR20][R4.64+0x4], R37 ;  /* 0x8000042504ff79a2 */ /* 0x0003e4000c10e114 */
[----:B-1----:R-:W-:Y:S05]  /*39b0*/  @P0 EXIT ;  /* 0x000000000000094d */ /* 0x002fea0003800000 */
[----:B------:R-:W1:Y:S02]  /*39c0*/  QSPC.E.S P0, RZ, [R4+0x4] ;  /* 0x0000040004ff73aa */ /* 0x000e640000000500 */
[----:B-1----:R-:W-:Y:S05]  /*39d0*/  @!P0 BRA `(.L_x_2982) ;  /* 0x00000000001c8947 */ /* 0x002fea0003800000 */
[----:B------:R-:W-:-:S05]  /*39e0*/  IMAD.MOV.U32 R2, RZ, RZ, R4 ;  /* 0x000000ffff027224 */ /* 0x000fca00078e0004 */
[----:B------:R-:W-:-:S07]  /*39f0*/  MOV R0, R2 ;  /* 0x0000000200007202 */ /* 0x000fce0000000f00 */
.L_x_2983:
[----:B------:R-:W0:Y:S02]  /*3a00*/  LDS R2, [R0+0x4] ;  /* 0x0000040000027984 */ /* 0x000e240000000800 */
[----:B0-----:R-:W-:-:S05]  /*3a10*/  HADD2 R3, R2, R37 ;  /* 0x0000002502037230 */ /* 0x001fca0000000000 */
[----:B------:R-:W0:Y:S02]  /*3a20*/  ATOMS.CAST.SPIN P0, [R0+0x4], R2, R3 ;  /* 0x000004020000758d */ /* 0x000e240001800003 */
[----:B0-----:R-:W-:Y:S05]  /*3a30*/  @!P0 BRA `(.L_x_2983) ;  /* 0xfffffffc00f08947 */ /* 0x001fea000383ffff */
[----:B------:R-:W-:Y:S05]  /*3a40*/  EXIT ;  /* 0x000000000000794d */ /* 0x000fea0003800000 */
.L_x_2982:
[----:B------:R-:W0:Y:S02]  /*3a50*/  LD.E R0, desc[UR20][R4.64+0x4] ;  /* 0x0000041404007980 */ /* 0x000e24000c101900 */
[----:B0-----:R-:W-:-:S05]  /*3a60*/  IMAD.IADD R3, R37, 0x1, R0 ;  /* 0x0000000125037824 */ /* 0x001fca00078e0200 */
[----:B------:R-:W-:Y:S01]  /*3a70*/  ST.E desc[UR20][R4.64+0x4], R3 ;  /* 0x0000040304007985 */ /* 0x000fe2000c101914 */
[----:B------:R-:W-:Y:S05]  /*3a80*/  EXIT ;  /* 0x000000000000794d */ /* 0x000fea0003800000 */
.L_x_2984:
        /* <DEDUP_REMOVED lines=15> */
.L_x_3961:


//--------------------- .text._Z23gemm_half_q_half_kernelILi2ELi6ELb1ELb1ELi64EEvPK6__halfPKjS4_S2_PS0_iiiiPKtS7_iiiiiibS2_i --------------------------
	.section	.text._Z23gemm_half_q_half_kernelILi2ELi6ELb1ELb1ELi64EEvPK6__halfPKjS4_S2_PS0_iiiiPKtS7_iiiiiibS2_i,"ax",@progbits
	.align	128
        .global         _Z23gemm_half_q_half_kernelILi2ELi6ELb1ELb1ELi64EEvPK6__halfPKjS4_S2_PS0_iiiiPKtS7_iiiiiibS2_i
        .type           _Z23gemm_half_q_half_kernelILi2ELi6ELb1ELb1ELi64EEvPK6__halfPKjS4_S2_PS0_iiiiPKtS7_iiiiiibS2_i,@function
        .size           _Z23gemm_half_q_half_kernelILi2ELi6ELb1ELb1ELi64EEvPK6__halfPKjS4_S2_PS0_iiiiPKtS7_iiiiiibS2_i,(.L_x_3962 - _Z23gemm_half_q_half_kernelILi2ELi6ELb1ELb1ELi64EEvPK6__halfPKjS4_S2_PS0_iiiiPKtS7_iiiiiibS2_i)
        .other          _Z23gemm_half_q_half_kernelILi2ELi6ELb1ELb1ELi64EEvPK6__halfPKjS4_S2_PS0_iiiiPKtS7_iiiiiibS2_i,@"STO_CUDA_ENTRY STV_DEFAULT"
_Z23gemm_half_q_half_kernelILi2ELi6ELb1ELb1ELi64EEvPK6__halfPKjS4_S2_PS0_iiiiPKtS7_iiiiiibS2_i:
.text._Z23gemm_half_q_half_kernelILi2ELi6ELb1ELb1ELi64EEvPK6__halfPKjS4_S2_PS0_iiiiPKtS7_iiiiiibS2_i:
        /* <DEDUP_REMOVED lines=59> */
[----:B-1----:R-:W-:Y:S02]  /*03b0*/  VIADD R14, R14, 0x80 ;  /* 0x000000800e0e7836 */ /* 0x002fe40000000000 */
[----:B------:R-:W-:-:S10]  /*03c0*/  IMAD.IADD R17, R9, 0x1, R0 ;  /* 0x0000000109117824 */ /* 0x000fd400078e0200 */
[----:B------:R-:W-:Y:S05]  /*03d0*/  @P0 BRA `(.L_x_2988) ;  /* 0x0000000000ec0947 */ /* 0x000fea0003800000 */
[----:B------:R-:W-:Y:S01]  /*03e0*/  IMAD.MOV R6, RZ, RZ, -R15 ;  /* 0x000000ffff067224 */ /* 0x000fe200078e0a0f */
[----:B------:R-:W-:-:S04]  /*03f0*/  PLOP3.LUT P0, PT, PT, PT, PT, 0x80, 0x8 ;  /* 0x000000000008781c */ /* 0x000fc80003f0f070 */
[----:B------:R-:W-:-:S13]  /*0400*/  ISETP.GT.AND P1, PT, R6, 0x3, PT ;  /* 0x000000030600780c */ /* 0x000fda0003f24270 */
[----:B------:R-:W-:Y:S05]  /*0410*/  @!P1 BRA `(.L_x_2989) ;  /* 0x0000000000849947 */ /* 0x000fea0003800000 */
[----:B------:R-:W-:-:S13]  /*0420*/  PLOP3.LUT P0, PT, PT, PT, PT, 0x8, 0x80 ;  /* 0x000000000080781c */ /* 0x000fda0003f0e170 */
.L_x_2990:
[----:B------:R-:W-:Y:S02]  /*0430*/  IADD3 R9, PT, PT, R17, R0, RZ ;  /* 0x0000000011097210 */ /* 0x000fe40007ffe0ff */
[C---:B------:R-:W-:Y:S02]  /*0440*/  IADD3 R7, P1, PT, R20.reuse, R17, RZ ;  /* 0x0000001114077210 */ /* 0x040fe40007f3e0ff */
[----:B------:R-:W-:Y:S01]  /*0450*/  IADD3 R12, P2, PT, R20, R9, RZ ;  /* 0x00000009140c7210 */ /* 0x000fe20007f5e0ff */
[--C-:B------:R-:W-:Y:S01]  /*0460*/  IMAD.IADD R11, R9, 0x1, R0.reuse ;  /* 0x00000001090b7824 */ /* 0x100fe200078e0200 */
[----:B------:R-:W-:Y:S02]  /*0470*/  LEA.HI.X.SX32 R8, R17, RZ, 0x1, P1 ;  /* 0x000000ff11087211 */ /* 0x000fe400008f0eff */
[----:B------:R-:W-:Y:S01]  /*0480*/  LEA R6, P1, R7, UR6, 0x1 ;  /* 0x0000000607067c11 */ /* 0x000fe2000f8208ff */
[----:B------:R-:W-:Y:S01]  /*0490*/  IMAD.IADD R17, R11, 0x1, R0 ;  /* 0x000000010b117824 */ /* 0x000fe200078e0200 */
[----:B------:R-:W-:-:S02]  /*04a0*/  LEA.HI.X.SX32 R9, R9, RZ, 0x1, P2 ;  /* 0x000000ff09097211 */ /* 0x000fc400010f0eff */
[----:B------:R-:W-:Y:S02]  /*04b0*/  LEA.HI.X R7, R7, UR7, R8, 0x1, P1 ;  /* 0x0000000707077c11 */ /* 0x000fe400088f0c08 */
[----:B------:R-:W-:Y:S02]  /*04c0*/  IADD3 R18, P3, PT, R20, R11, RZ ;  /* 0x0000000b14127210 */ /* 0x000fe40007f7e0ff */
[----:B------:R-:W-:Y:S02]  /*04d0*/  LEA R8, P2, R12, UR6, 0x1 ;  /* 0x000000060c087c11 */ /* 0x000fe4000f8408ff */
[----:B------:R-:W-:Y:S01]  /*04e0*/  IADD3 R13, P1, PT, R20, R17, RZ ;  /* 0x00000011140d7210 */ /* 0x000fe20007f3e0ff */
[----:B------:R-:W2:Y:S01]  /*04f0*/  LDG.E.U16.CONSTANT R7, desc[UR12][R6.64] ;  /* 0x0000000c06077981 */ /* 0x000ea2000c1e9500 */
[----:B------:R-:W-:Y:S02]  /*0500*/  LEA.HI.X.SX32 R11, R11, RZ, 0x1, P3 ;  /* 0x000000ff0b0b7211 */ /* 0x000fe400018f0eff */
[----:B------:R-:W-:-:S02]  /*0510*/  LEA.HI.X R9, R12, UR7, R9, 0x1, P2 ;  /* 0x000000070c097c11 */ /* 0x000fc400090f0c09 */
[----:B------:R-:W-:Y:S02]  /*0520*/  LEA.HI.X.SX32 R16, R17, RZ, 0x1, P1 ;  /* 0x000000ff11107211 */ /* 0x000fe400008f0eff */
[C---:B------:R-:W-:Y:S02]  /*0530*/  LEA R10, P3, R18.reuse, UR6, 0x1 ;  /* 0x00000006120a7c11 */ /* 0x040fe4000f8608ff */
[C---:B------:R-:W-:Y:S01]  /*0540*/  LEA R12, P1, R13.reuse, UR6, 0x1 ;  /* 0x000000060d0c7c11 */ /* 0x040fe2000f8208ff */
        /* <DEDUP_REMOVED lines=14> */
.L_x_2989:
        /* <DEDUP_REMOVED lines=20> */
.L_x_2991:
[----:B------:R-:W-:-:S13]  /*0770*/  ISETP.EQ.AND P1, PT, R15, RZ, PT ;  /* 0x000000ff0f00720c */ /* 0x000fda0003f22270 */
[----:B------:R-:W-:Y:S05]  /*0780*/  @!P0 BRA P1, `(.L_x_2986) ;  /* 0x0000000400788947 */ /* 0x000fea0000800000 */
.L_x_2988:
        /* <DEDUP_REMOVED lines=12> */
.L_x_2987:
        /* <DEDUP_REMOVED lines=16> */
.L_x_2994:
        /* <DEDUP_REMOVED lines=17> */
[C---:B------:R-:W-:Y:S01]  /*0a60*/  LEA R12, P1, R13.reuse, UR6, 0x1 ;  /* 0x000000060d0c7c11 */ /* 0x040fe2000f8208ff */
        /* <DEDUP_REMOVED lines=14> */
.L_x_2993:
        /* <DEDUP_REMOVED lines=21> */
.L_x_2995:
[----:B------:R-:W-:-:S13]  /*0ca0*/  ISETP.NE.OR P0, PT, R15, RZ, P0 ;  /* 0x000000ff0f00720c */ /* 0x000fda0000705670 */
[----:B------:R-:W-:Y:S05]  /*0cb0*/  @!P0 BRA `(.L_x_2986) ;  /* 0x00000000002c8947 */ /* 0x000fea0003800000 */
.L_x_2992:
        /* <DEDUP_REMOVED lines=9> */
[----:B0-----:R-:W-:-:S10]  /*0d50*/  IADD3 R14, PT, PT, R14, 0x80, RZ ;  /* 0x000000800e0e7810 */ /* 0x001fd40007ffe0ff */
[----:B------:R-:W-:Y:S05]  /*0d60*/  @P0 BRA `(.L_x_2992) ;  /* 0xfffffffc00d40947 */ /* 0x000fea000383ffff */
.L_x_2986:
[----:B0-----:R-:W-:Y:S05]  /*0d70*/  BSYNC.RECONVERGENT B0 ;  /* 0x0000000000007941 */ /* 0x001fea0003800200 */
.L_x_2985:
        /* <DEDUP_REMOVED lines=18> */
[----:B-1----:R-:W0:Y:S01]  /*0ea0*/  LDC.64 R14, c[0x0][0x3a0] ;  /* 0x0000e800ff0e7b82 */ /* 0x002e220000000a00 */
[----:B------:R-:W-:-:S13]  /*0eb0*/  PLOP3.LUT P0, PT, PT, PT, PT, 0x8, 0x80 ;  /* 0x000000000080781c */ /* 0x000fda0003f0e170 */
.L_x_2999:
[C---:B------:R-:W-:Y:S02]  /*0ec0*/  VIADD R9, R5.reuse, UR14 ;  /* 0x0000000e05097c36 */ /* 0x040fe40008000000 */
[----:B0-----:R-:W-:-:S03]  /*0ed0*/  IMAD.WIDE R6, R5, 0x2, R14 ;  /* 0x0000000205067825 */ /* 0x001fc600078e020e */
[C---:B------:R-:W-:Y:S01]  /*0ee0*/  IADD3 R11, PT, PT, R9.reuse, UR14, RZ ;  /* 0x0000000e090b7c10 */ /* 0x040fe2000fffe0ff */
[--C-:B------:R-:W-:Y:S01]  /*0ef0*/  IMAD.WIDE R8, R9, 0x2, R14.reuse ;  /* 0x0000000209087825 */ /* 0x100fe200078e020e */
[----:B------:R2:W-:Y:S03]  /*0f00*/  STG.E.64 desc[UR12][R6.64], RZ ;  /* 0x000000ff06007986 */ /* 0x0005e6000c101b0c */
        /* <DEDUP_REMOVED lines=9> */
[----:B--2---:R-:W-:Y:S05]  /*0fa0*/  @!P1 BRA `(.L_x_2999) ;  /* 0xfffffffc00c49947 */ /* 0x004fea000383ffff */
.L_x_2998:
[----:B------:R-:W-:-:S05]  /*0fb0*/  IMAD.MOV R6, RZ, RZ, -R16 ;  /* 0x000000ffff067224 */ /* 0x000fca00078e0a10 */
[----:B------:R-:W-:-:S13]  /*0fc0*/  ISETP.GT.AND P1, PT, R6, 0x1, PT ;  /* 0x000000010600780c */ /* 0x000fda0003f24270 */
[----:B------:R-:W-:Y:S05]  /*0fd0*/  @!P1 BRA `(.L_x_3000) ;  /* 0x0000000000249947 */ /* 0x000fea0003800000 */
[----:B------:R-:W1:Y:S01]  /*0fe0*/  LDC.64 R8, c[0x0][0x3a0] ;  /* 0x0000e800ff087b82 */ /* 0x000e620000000a00 */
[C---:B------:R-:W-:Y:S01]  /*0ff0*/  IADD3 R11, PT, PT, R5.reuse, UR14, RZ ;  /* 0x0000000e050b7c10 */ /* 0x040fe2000fffe0ff */
[----:B------:R-:W-:Y:S01]  /*1000*/  VIADD R16, R16, 0x2 ;  /* 0x0000000210107836 */ /* 0x000fe20000000000 */
[----:B------:R-:W-:Y:S01]  /*1010*/  PLOP3.LUT P0, PT, PT, PT, PT, 0x8, 0x80 ;  /* 0x000000000080781c */ /* 0x000fe20003f0e170 */
[----:B-1----:R-:W-:-:S04]  /*1020*/  IMAD.WIDE R6, R5, 0x2, R8 ;  /* 0x0000000205067825 */ /* 0x002fc800078e0208 */
[C---:B------:R-:W-:Y:S01]  /*1030*/  IMAD.WIDE R8, R11.reuse, 0x2, R8 ;  /* 0x000000020b087825 */ /* 0x040fe200078e0208 */
[----:B------:R0:W-:Y:S03]  /*1040*/  STG.E.64 desc[UR12][R6.64], RZ ;  /* 0x000000ff06007986 */ /* 0x0001e6000c101b0c */
[----:B------:R-:W-:Y:S01]  /*1050*/  VIADD R5, R11, UR14 ;  /* 0x0000000e0b057c36 */ /* 0x000fe20008000000 */
[----:B------:R0:W-:Y:S06]  /*1060*/  STG.E.64 desc[UR12][R8.64], RZ ;  /* 0x000000ff08007986 */ /* 0x0001ec000c101b0c */
.L_x_3000:
[----:B------:R-:W-:-:S13]  /*1070*/  ISETP.NE.OR P0, PT, R16, RZ, P0 ;  /* 0x000000ff1000720c */ /* 0x000fda0000705670 */
[----:B------:R-:W-:Y:S05]  /*1080*/  @!P0 BRA `(.L_x_2996) ;  /* 0x00000000001c8947 */ /* 0x000fea0003800000 */
.L_x_2997:
[----:B01----:R-:W0:Y:S02]  /*1090*/  LDC.64 R6, c[0x0][0x3a0] ;  /* 0x0000e800ff067b82 */ /* 0x003e240000000a00 */
.L_x_3001:
[----:B0-----:R-:W-:-:S04]  /*10a0*/  IMAD.WIDE R8, R5, 0x2, R6 ;  /* 0x0000000205087825 */ /* 0x001fc800078e0206 */
[----:B------:R-:W-:Y:S01]  /*10b0*/  VIADD R16, R16, 0x1 ;  /* 0x0000000110107836 */ /* 0x000fe20000000000 */
[----:B------:R2:W-:Y:S01]  /*10c0*/  STG.E.64 desc[UR12][R8.64], RZ ;  /* 0x000000ff08007986 */ /* 0x0005e2000c101b0c */
[----:B------:R-:W-:-:S03]  /*10d0*/  VIADD R5, R5, UR14 ;  /* 0x0000000e05057c36 */ /* 0x000fc60008000000 */
[----:B------:R-:W-:-:S13]  /*10e0*/  ISETP.NE.AND P0, PT, R16, RZ, PT ;  /* 0x000000ff1000720c */ /* 0x000fda0003f05270 */
[----:B--2---:R-:W-:Y:S05]  /*10f0*/  @P0 BRA `(.L_x_3001) ;  /* 0xfffffffc00e80947 */ /* 0x004fea000383ffff */
.L_x_2996:
[----:B------:R-:W2:Y:S01]  /*1100*/  LDCU.64 UR6, c[0x0][0x3b8] ;  /* 0x00007700ff0677ac */ /* 0x000ea20008000a00 */
[----:B------:R-:W-:Y:S01]  /*1110*/  BAR.SYNC.DEFER_BLOCKING 0x0 ;  /* 0x0000000000007b1d */ /* 0x000fe20000010000 */
[----:B------:R-:W-:Y:S01]  /*1120*/  ISETP.LE.AND P0, PT, R0, UR9, PT ;  /* 0x0000000900007c0c */ /* 0x000fe2000bf03270 */
[----:B------:R-:W-:-:S04]  /*1130*/  USHF.L.U32 UR4, UR11, 0x7, URZ ;  /* 0x000000070b047899 */ /* 0x000fc800080006ff */
[----:B--2---:R-:W-:-:S06]  /*1140*/  UIMAD.WIDE.U32 UR4, UR4, 0x2, UR6 ;  /* 0x00000002040478a5 */ /* 0x004fcc000f8e0006 */
[----:B-1----:R-:W-:Y:S01]  /*1150*/  MOV R14, UR4 ;  /* 0x00000004000e7c02 */ /* 0x002fe20008000f00 */
[----:B------:R-:W-:Y:S01]  /*1160*/  IMAD.U32 R15, RZ, RZ, UR5 ;  /* 0x00000005ff0f7e24 */ /* 0x000fe2000f8e00ff */
[----:B------:R-:W-:Y:S06]  /*1170*/  @P0 BRA `(.L_x_3002) ;  /* 0x0000000000e40947 */ /* 0x000fec0003800000 */
[----:B0-----:R-:W-:Y:S01]  /*1180*/  IMAD.U32 R6, RZ, RZ, UR4 ;  /* 0x00000004ff067e24 */ /* 0x001fe2000f8e00ff */
[----:B------:R-:W0:Y:S01]  /*1190*/  LDC.64 R8, c[0x0][0x390] ;  /* 0x0000e400ff087b82 */ /* 0x000e220000000a00 */
[----:B------:R-:W-:-:S05]  /*11a0*/  IMAD.U32 R7, RZ, RZ, UR5 ;  /* 0x00000005ff077e24 */ /* 0x000fca000f8e00ff */
[----:B------:R1:W5:Y:S01]  /*11b0*/  LDG.E.U16.CONSTANT R16, desc[UR12][R6.64] ;  /* 0x0000000c06107981 */ /* 0x000362000c1e9500 */
[----:B------:R-:W-:Y:S01]  /*11c0*/  SHF.R.S32.HI R12, RZ, 0x1f, R3 ;  /* 0x0000001fff0c7819 */ /* 0x000fe20000011403 */
[----:B------:R-:W2:Y:S01]  /*11d0*/  LDC.64 R10, c[0x0][0x398] ;  /* 0x0000e600ff0a7b82 */ /* 0x000ea20000000a00 */
[----:B------:R-:W-:Y:S02]  /*11e0*/  IMAD.SHL.U32 R4, R4, 0x10, RZ ;  /* 0x0000001004047824 */ /* 0x000fe400078e00ff */
[----:B-----5:R-:W-:Y:S01]  /*11f0*/  HFMA2 R20, -RZ, RZ, 0, 0 ;  /* 0x00000000ff147431 */ /* 0x020fe200000001ff */
[----:B------:R-:W-:Y:S01]  /*1200*/  LEA.HI R12, R12, R3, RZ, 0x3 ;  /* 0x000000030c0c7211 */ /* 0x000fe200078f18ff */
[----:B------:R-:W-:Y:S01]  /*1210*/  UMOV UR10, UR9 ;  /* 0x00000009000a7c82 */ /* 0x000fe20008000000 */
[----:B------:R-:W-:Y:S02]  /*1220*/  LOP3.LUT R17, R4, 0x10, RZ, 0xc0, !PT ;  /* 0x0000001004117812 */ /* 0x000fe400078ec0ff */
[----:B-1----:R-:W-:-:S07]  /*1230*/  SHF.R.S32.HI R18, RZ, 0x3, R12 ;  /* 0x00000003ff127819 */ /* 0x002fce000001140c */
.L_x_3003:
[----:B------:R-:W-:-:S04]  /*1240*/  IMAD.IADD R7, R16, 0x1, R20 ;  /* 0x0000000110077824 */ /* 0x000fc800078e0214 */
        /* <DEDUP_REMOVED lines=36> */
[----:B-1----:R-:W-:Y:S01]  /*1490*/  PRMT R5, R5, 0x5410, R4 ;  /* 0x0000541005057816 */ /* 0x002fe20000000004 */
[----:B------:R-:W-:-:S04]  /*14a0*/  IMAD R4, R20, 0x8, R1 ;  /* 0x0000000814047824 */ /* 0x000fc800078e0201 */
[----:B------:R-:W-:-:S05]  /*14b0*/  HMUL2 R13, R5, R6.H0_H0 ;  /* 0x20000006050d7232 */ /* 0x000fca0000000000 */
[----:B------:R1:W-:Y:S01]  /*14c0*/  STL.64 [R4], R12 ;  /* 0x0000000c04007387 */ /* 0x0003e20000100a00 */
[----:B------:R-:W-:-:S04]  /*14d0*/  UIADD3 UR10, UPT, UPT, UR4, UR10, URZ ;  /* 0x0000000a040a7290 */ /* 0x000fc8000fffe0ff */
[----:B------:R-:W-:Y:S01]  /*14e0*/  UISETP.GE.AND UP0, UPT, UR10, UR8, UPT ;  /* 0x000000080a00728c */ /* 0x000fe2000bf06270 */
[----:B------:R-:W-:-:S08]  /*14f0*/  IADD3 R20, PT, PT, R20, 0x1, RZ ;  /* 0x0000000114147810 */ /* 0x000fd00007ffe0ff */
[----:B-1----:R-:W-:Y:S05]  /*1500*/  BRA.U !UP0, `(.L_x_3003) ;  /* 0xfffffffd084c7547 */ /* 0x002fea000b83ffff */
.L_x_3002:
[----:B------:R1:W5:Y:S01]  /*1510*/  LDG.E.U16.CONSTANT R14, desc[UR12][R14.64+0x2] ;  /* 0x0000020c0e0e7981 */ /* 0x000362000c1e9500 */
[----:B------:R-:W2:Y:S03]  /*1520*/  LDCU UR15, c[0x0][0x3c8] ;  /* 0x00007900ff0f77ac */ /* 0x000ea60008000800 */
[----:B------:R1:W5:Y:S01]  /*1530*/  LDL.64 R10, [R1] ;  /* 0x00000000010a7983 */ /* 0x0003620000100a00 */
[----:B------:R-:W3:Y:S01]  /*1540*/  LDCU UR18, c[0x0][0x3cc] ;  /* 0x00007980ff1277ac */ /* 0x000ee20008000800 */
[----:B------:R-:W-:Y:S01]  /*1550*/  IMAD.MOV.U32 R4, RZ, RZ, RZ ;  /* 0x000000ffff047224 */ /* 0x000fe200078e00ff */
[----:B0-----:R-:W-:Y:S01]  /*1560*/  CS2R R8, SRZ ;  /* 0x0000000000087805 */ /* 0x001fe2000001ff00 */
[----:B------:R-:W-:Y:S01]  /*1570*/  IMAD.MOV.U32 R7, RZ, RZ, RZ ;  /* 0x000000ffff077224 */ /* 0x000fe200078e00ff */
        /* <DEDUP_REMOVED lines=23> */
.L_x_3004:
        /* <DEDUP_REMOVED lines=8> */
.L_x_3005:
        /* <DEDUP_REMOVED lines=8> */
.L_x_3006:
        /* <DEDUP_REMOVED lines=8> */
.L_x_3007:
        /* <DEDUP_REMOVED lines=8> */
.L_x_3008:
[----:B------:R-:W-:Y:S01]  /*18f0*/  ULEA UR4, UR10, UR4, 0x3 ;  /* 0x000000040a047291 */ /* 0x000fe2000f8e18ff */
[----:B------:R-:W0:Y:S01]  /*1900*/  S2UR UR5, SR_CgaCtaId ;  /* 0x00000000000579c3 */ /* 0x000e220000008800 */
[----:B------:R-:W1:Y:S01]  /*1910*/  LDCU.64 UR18, c[0x0][0x388] ;  /* 0x00007100ff1277ac */ /* 0x000e620008000a00 */
[----:B------:R-:W-:Y:S01]  /*1920*/  SHF.R.S32.HI R5, RZ, 0x1f, R3 ;  /* 0x0000001fff057819 */ /* 0x000fe20000011403 */
[----:B-----5:R-:W-:Y:S01]  /*1930*/  IMAD.MOV.U32 R20, RZ, RZ, RZ ;  /* 0x000000ffff147224 */ /* 0x020fe200078e00ff */
[----:B------:R-:W-:Y:S01]  /*1940*/  VIMNMX R0, PT, PT, R0, UR16, PT ;  /* 0x0000001000007c48 */ /* 0x000fe2000bfe0100 */
[----:B------:R-:W-:Y:S01]  /*1950*/  VIADD R25, R14, UR9 ;  /* 0x000000090e197c36 */ /* 0x000fe20008000000 */
        /* <DEDUP_REMOVED lines=15> */
[----:B-1----:R-:W-:Y:S02]  /*1a50*/  IADD3 R16, P1, PT, R5, UR18, RZ ;  /* 0x0000001205107c10 */ /* 0x002fe4000ff3e0ff */
[----:B------:R-:W-:Y:S02]  /*1a60*/  PRMT R0, R11, 0x7610, R11 ;  /* 0x000076100b007816 */ /* 0x000fe4000000000b */
[----:B------:R-:W-:-:S05]  /*1a70*/  IADD3.X R17, PT, PT, R4, UR19, RZ, P1, !PT ;  /* 0x0000001304117c10 */ /* 0x000fca0008ffe4ff */
[----:B------:R-:W-:Y:S05]  /*1a80*/  @!P0 BRA `(.L_x_3009) ;  /* 0x0000001800a88947 */ /* 0x000fea0003800000 */
[----:B------:R-:W-:Y:S01]  /*1a90*/  UIMAD.WIDE.U32 UR4, UR11, 0x100, UR6 ;  /* 0x000001000b0478a5 */ /* 0x000fe2000f8e0006 */
[----:B------:R-:W-:Y:S01]  /*1aa0*/  PRMT R3, R19, 0x9910, RZ ;  /* 0x0000991013037816 */ /* 0x000fe200000000ff */
[----:B------:R-:W-:Y:S01]  /*1ab0*/  UISETP.LT.AND UP1, UPT, UR8, UR16, UPT ;  /* 0x000000100800728c */ /* 0x000fe2000bf21270 */
[----:B------:R-:W-:Y:S01]  /*1ac0*/  IMAD.MOV.U32 R20, RZ, RZ, RZ ;  /* 0x000000ffff147224 */ /* 0x000fe200078e00ff */
[----:B------:R-:W-:Y:S01]  /*1ad0*/  UIADD3 UR6, UP0, UPT, UR4, 0x2, URZ ;  /* 0x0000000204067890 */ /* 0x000fe2000ff1e0ff */
[----:B------:R-:W-:Y:S01]  /*1ae0*/  ISETP.NE.AND P0, PT, R3, RZ, PT ;  /* 0x000000ff0300720c */ /* 0x000fe20003f05270 */
[----:B------:R-:W-:Y:S01]  /*1af0*/  IMAD.MOV.U32 R3, RZ, RZ, R17 ;  /* 0x000000ffff037224 */ /* 0x000fe200078e0011 */
[----:B------:R-:W-:Y:S01]  /*1b00*/  PRMT R21, RZ, 0x7610, R21 ;  /* 0x00007610ff157816 */ /* 0x000fe20000000015 */
[----:B------:R-:W-:Y:S01]  /*1b10*/  UIADD3.X UR5, UPT, UPT, URZ, UR5, URZ, UP0, !UPT ;  /* 0x00000005ff057290 */ /* 0x000fe200087fe4ff */
[----:B------:R-:W-:Y:S01]  /*1b20*/  ISETP.EQ.OR P0, PT, R2, 0x1, !P0 ;  /* 0x000000010200780c */ /* 0x000fe20004702670 */
[----:B------:R-:W-:Y:S01]  /*1b30*/  IMAD.U32 R26, RZ, RZ, UR6 ;  /* 0x00000006ff1a7e24 */ /* 0x000fe2000f8e00ff */
[----:B------:R-:W-:Y:S01]  /*1b40*/  MOV R2, R16 ;  /* 0x0000001000027202 */ /* 0x000fe20000000f00 */
[----:B------:R-:W0:Y:S02]  /*1b50*/  LDCU UR14, c[0x0][0x3ac] ;  /* 0x00007580ff0e77ac */ /* 0x000e240008000800 */
[----:B------:R-:W-:Y:S01]  /*1b60*/  MOV R27, UR5 ;  /* 0x00000005001b7c02 */ /* 0x000fe20008000f00 */
[----:B------:R-:W-:-:S12]  /*1b70*/  USEL UR4, UR8, UR16, UP1 ;  /* 0x0000001008047287 */ /* 0x000fd80008800000 */
.L_x_3012:
[----:B------:R-:W-:Y:S01]  /*1b80*/  ISETP.NE.AND P1, PT, R25, UR9, PT ;  /* 0x0000000919007c0c */ /* 0x000fe2000bf25270 */
[----:B------:R-:W-:Y:S01]  /*1b90*/  IMAD.MOV.U32 R16, RZ, RZ, R2 ;  /* 0x000000ffff107224 */ /* 0x000fe200078e0002 */
[----:B0-----:R-:W-:Y:S01]  /*1ba0*/  MOV R11, UR14 ;  /* 0x0000000e000b7c02 */ /* 0x001fe20008000f00 */
[----:B------:R-:W-:-:S10]  /*1bb0*/  IMAD.MOV.U32 R17, RZ, RZ, R3 ;  /* 0x000000ffff117224 */ /* 0x000fd400078e0003 */
[----:B------:R-:W-:Y:S01]  /*1bc0*/  @!P1 IMAD R8, R20, 0x8, R1 ;  /* 0x0000000814089824 */ /* 0x000fe200078e0201 */
[----:B------:R-:W2:Y:S04]  /*1bd0*/  LDG.E.128.CONSTANT R28, desc[UR12][R16.64] ;  /* 0x0000000c101c7981 */ /* 0x000ea8000c1e9d00 */
[----:B------:R0:W3:Y:S01]  /*1be0*/  @!P1 LDL.64 R32, [R8+0x8] ;  /* 0x0000080008209983 */ /* 0x0000e20000100a00 */
[----:B------:R-:W-:-:S03]  /*1bf0*/  IMAD.WIDE R10, R11, 0x4, R16 ;  /* 0x000000040b0a7825 */ /* 0x000fc600078e0210 */
[----:B------:R1:W5:Y:S01]  /*1c00*/  @!P1 LDG.E.U16.CONSTANT R54, desc[UR12][R26.64] ;  /* 0x0000000c1a369981 */ /* 0x000362000c1e9500 */
[----:B------:R-:W-:-:S03]  /*1c10*/  IMAD.U32 R3, RZ, RZ, UR14 ;  /* 0x0000000eff037e24 */ /* 0x000fc6000f8e00ff */
[----:B------:R-:W4:Y:S01]  /*1c20*/  LDG.E.128.CONSTANT R12, desc[UR12][R10.64] ;  /* 0x0000000c0a0c7981 */ /* 0x000f22000c1e9d00 */
[----:B------:R-:W-:-:S05]  /*1c30*/  IMAD.WIDE R2, R3, 0x4, R10 ;  /* 0x0000000403027825 */ /* 0x000fca00078e020a */
[----:B------:R-:W4:Y:S01]  /*1c40*/  LDG.E.128.CONSTANT R4, desc[UR12][R2.64] ;  /* 0x0000000c02047981 */ /* 0x000f22000c1e9d00 */
[----:B------:R-:W-:Y:S02]  /*1c50*/  IMAD.MOV.U32 R46, RZ, RZ, 0x3000 ;  /* 0x00003000ff2e7424 */ /* 0x000fe400078e00ff */
[----:B0-----:R-:W-:Y:S01]  /*1c60*/  IMAD.MOV.U32 R8, RZ, RZ, 0x2400 ;  /* 0x00002400ff087424 */ /* 0x001fe200078e00ff */
[----:B------:R-:W-:Y:S01]  /*1c70*/  UISETP.NE.AND UP0, UPT, UR17, URZ, UPT ;  /* 0x000000ff1100728c */ /* 0x000fe2000bf05270 */
[----:B------:R-:W-:Y:S02]  /*1c80*/  @!P1 IADD3 R90, PT, PT, R20, 0x1, RZ ;  /* 0x00000001145a9810 */ /* 0x000fe40007ffe0ff */
[----:B---3--:R-:W-:Y:S02]  /*1c90*/  @!P1 PRMT R18, R32, 0x7610, R18 ;  /* 0x0000761020129816 */ /* 0x008fe40000000012 */
[----:B------:R-:W-:Y:S02]  /*1ca0*/  @!P1 PRMT R0, R33, 0x7610, R0 ;  /* 0x0000761021009816 */ /* 0x000fe40000000000 */
[----:B------:R-:W-:-:S02]  /*1cb0*/  @!P1 PRMT R18, R18, 0x7610, R32 ;  /* 0x0000761012129816 */ /* 0x000fc40000000020 */
[C---:B--2---:R-:W-:Y:S02]  /*1cc0*/  LOP3.LUT R79, R28.reuse, 0x70007, RZ, 0xc0, !PT ;  /* 0x000700071c4f7812 */ /* 0x044fe400078ec0ff */
[----:B------:R-:W-:Y:S02]  /*1cd0*/  LOP3.LUT R32, R28, 0x380038, RZ, 0xc0, !PT ;  /* 0x003800381c207812 */ /* 0x000fe400078ec0ff */
[--C-:B------:R-:W-:Y:S02]  /*1ce0*/  SHF.R.U32.HI R65, RZ, 0x6, R28.reuse ;  /* 0x00000006ff417819 */ /* 0x100fe4000001161c */
[----:B------:R-:W-:Y:S02]  /*1cf0*/  SHF.R.U32.HI R28, RZ, 0xf, R28 ;  /* 0x0000000fff1c7819 */ /* 0x000fe4000001161c */
[C---:B------:R-:W-:Y:S02]  /*1d00*/  LOP3.LUT R78, R29.reuse, 0x70007, RZ, 0xc0, !PT ;  /* 0x000700071d4e7812 */ /* 0x040fe400078ec0ff */
[----:B------:R-:W-:-:S02]  /*1d10*/  LOP3.LUT R34, R29, 0x380038, RZ, 0xc0, !PT ;  /* 0x003800381d227812 */ /* 0x000fc400078ec0ff */
[--C-:B------:R-:W-:Y:S02]  /*1d20*/  SHF.R.U32.HI R66, RZ, 0x6, R29.reuse ;  /* 0x00000006ff427819 */ /* 0x100fe4000001161d */
[----:B------:R-:W-:Y:S02]  /*1d30*/  SHF.R.U32.HI R29, RZ, 0xf, R29 ;  /* 0x0000000fff1d7819 */ /* 0x000fe4000001161d */
        /* <DEDUP_REMOVED lines=9> */
[----:B----4-:R-:W-:-:S02]  /*1dd0*/  SHF.R.U32.HI R11, RZ, 0xe, R12 ;  /* 0x0000000eff0b7819 */ /* 0x010fc4000001160c */
        /* <DEDUP_REMOVED lines=16> */
[--C-:B------:R-:W-:Y:S02]  /*1ee0*/  SHF.R.U32.HI R13, RZ, 0x6, R14.reuse ;  /* 0x00000006ff0d7819 */ /* 0x100fe4000001160e */
[----:B------:R-:W-:-:S02]  /*1ef0*/  SHF.R.U32.HI R14, RZ, 0xe, R14 ;  /* 0x0000000eff0e7819 */ /* 0x000fc4000001160e */
        /* <DEDUP_REMOVED lines=17> */
[----:B------:R-:W-:-:S02]  /*2010*/  LOP3.LUT R6, R28, 0x40004, R5, 0xf8, !PT ;  /* 0x000400041c067812 */ /* 0x000fc400078ef805 */
[----:B------:R-:W-:Y:S02]  /*2020*/  LOP3.LUT R28, R65, 0x380038, RZ, 0xc0, !PT ;  /* 0x00380038411c7812 */ /* 0x000fe400078ec0ff */
[C---:B------:R-:W-:Y:S02]  /*2030*/  LOP3.LUT R76, R7.reuse, 0x70007, RZ, 0xc0, !PT ;  /* 0x00070007074c7812 */ /* 0x040fe400078ec0ff */
[----:B------:R-:W-:Y:S02]  /*2040*/  LOP3.LUT R44, R7, 0x380038, RZ, 0xc0, !PT ;  /* 0x00380038072c7812 */ /* 0x000fe400078ec0ff */
[--C-:B------:R-:W-:Y:S02]  /*2050*/  SHF.R.U32.HI R74, RZ, 0x6, R7.reuse ;  /* 0x00000006ff4a7819 */ /* 0x100fe40000011607 */
[----:B------:R-:W-:Y:S02]  /*2060*/  SHF.R.U32.HI R43, RZ, 0xd, R7 ;  /* 0x0000000dff2b7819 */ /* 0x000fe40000011607 */
        /* <DEDUP_REMOVED lines=83> */
[-C--:B------:R-:W-:Y:S01]  /*25a0*/  HFMA2 R28, R47, R46.reuse.H0_H0, -132, -132 ;  /* 0xd820d8202f1c7431 */ /* 0x080fe2000004002e */
[----:B------:R-:W-:Y:S01]  /*25b0*/  LOP3.LUT R47, R40, 0x64006400, RZ, 0xfc, !PT ;  /* 0x64006400282f7812 */ /* 0x000fe200078efcff */
[----:B------:R-:W-:Y:S01]  /*25c0*/  HFMA2 R46, R83, R46.H0_H0, -132, -132 ;  /* 0xd820d820532e7431 */ /* 0x000fe2000004002e */
        /* <DEDUP_REMOVED lines=80> */
[----:B-1----:R-:W-:Y:S06]  /*2ad0*/  BRA.U !UP0, `(.L_x_3010) ;  /* 0x0000000508307547 */ /* 0x002fec000b800000 */
        /* <DEDUP_REMOVED lines=76> */
.L_x_3010:
[----:B------:R-:W-:Y:S02]  /*2fa0*/  @!P1 IMAD.MOV.U32 R20, RZ, RZ, R90 ;  /* 0x000000ffff149224 */ /* 0x000fe400078e005a */
[----:B-----5:R-:W-:Y:S01]  /*2fb0*/  @!P1 VIADD R25, R54, UR9 ;  /* 0x0000000936199c36 */ /* 0x020fe20008000000 */
        /* <DEDUP_REMOVED lines=77> */
.L_x_3011:
[----:B------:R-:W-:Y:S01]  /*3490*/  UIADD3 UR9, UPT, UPT, UR9, 0x20, URZ ;  /* 0x0000002009097890 */ /* 0x000fe2000fffe0ff */
[----:B------:R-:W-:Y:S01]  /*34a0*/  IMAD.U32 R5, RZ, RZ, UR14 ;  /* 0x0000000eff057e24 */ /* 0x000fe2000f8e00ff */
[----:B------:R-:W-:Y:S01]  /*34b0*/  IADD3 R26, P1, PT, R26, 0x80, RZ ;  /* 0x000000801a1a7810 */ /* 0x000fe20007f3e0ff */
[----:B------:R-:W-:Y:S02]  /*34c0*/  UIADD3 UR10, UPT, UPT, UR10, 0x40, URZ ;  /* 0x000000400a0a7890 */ /* 0x000fe4000fffe0ff */
[----:B------:R-:W-:Y:S01]  /*34d0*/  UISETP.GE.AND UP0, UPT, UR9, UR4, UPT ;  /* 0x000000040900728c */ /* 0x000fe2000bf06270 */
[----:B------:R-:W-:Y:S01]  /*34e0*/  IMAD.WIDE R2, R5, 0x4, R2 ;  /* 0x0000000405027825 */ /* 0x000fe200078e0202 */
[----:B------:R-:W-:-:S07]  /*34f0*/  IADD3.X R27, PT, PT, RZ, R27, RZ, P1, !PT ;  /* 0x0000001bff1b7210 */ /* 0x000fce0000ffe4ff */
[----:B------:R-:W-:Y:S05]  /*3500*/  BRA.U !UP0, `(.L_x_3012) ;  /* 0xffffffe5089c7547 */ /* 0x000fea000b83ffff */
[----:B------:R-:W-:-:S04]  /*3510*/  IMAD.U32 R3, RZ, RZ, UR14 ;  /* 0x0000000eff037e24 */ /* 0x000fc8000f8e00ff */
[----:B------:R-:W-:-:S07]  /*3520*/  IMAD.WIDE R16, R3, 0xc, R16 ;  /* 0x0000000c03107825 */ /* 0x000fce00078e0210 */
.L_x_3009:
        /* <DEDUP_REMOVED lines=16> */
[----:B------:R-:W-:Y:S01]  /*3630*/  IMAD.U32 R3, RZ, RZ, UR4 ;  /* 0x00000004ff037e24 */ /* 0x000fe2000f8e00ff */
[----:B------:R-:W-:Y:S01]  /*3640*/  ISETP.EQ.OR P0, PT, R2, 0x1, !P0 ;  /* 0x000000010200780c */ /* 0x000fe20004702670 */
[----:B--2---:R-:W-:-:S12]  /*3650*/  IMAD.U32 R2, RZ, RZ, UR6 ;  /* 0x00000006ff027e24 */ /* 0x004fd8000f8e00ff */
.L_x_3016:
[----:B------:R-:W-:Y:S01]  /*3660*/  ISETP.NE.AND P1, PT, R25, UR9, PT ;  /* 0x0000000919007c0c */ /* 0x000fe2000bf25270 */
[----:B------:R-:W2:-:S12]  /*3670*/  LDG.E.128.CONSTANT R4, desc[UR12][R16.64] ;  /* 0x0000000c10047981 */ /* 0x000e98000c1e9d00 */
[----:B------:R-:W-:Y:S01]  /*3680*/  @!P1 LEA R10, R20, R1, 0x3 ;  /* 0x00000001140a9211 */ /* 0x000fe200078e18ff */
[----:B------:R0:W5:Y:S05]  /*3690*/  @!P1 LDG.E.U16.CONSTANT R12, desc[UR12][R2.64] ;  /* 0x0000000c020c9981 */ /* 0x00016a000c1e9500 */
[----:B------:R-:W3:Y:S01]  /*36a0*/  @!P1 LDL.64 R10, [R10+0x8] ;  /* 0x000008000a0a9983 */ /* 0x000ee20000100a00 */
[----:B------:R-:W-:Y:S02]  /*36b0*/  IMAD.MOV.U32 R8, RZ, RZ, 0x3400 ;  /* 0x00003400ff087424 */ /* 0x000fe400078e00ff */
[----:B------:R-:W-:-:S05]  /*36c0*/  IMAD.MOV.U32 R9, RZ, RZ, 0x2400 ;  /* 0x00002400ff097424 */ /* 0x000fca00078e00ff */
[----:B------:R-:W-:Y:S01]  /*36d0*/  PRMT R8, R9, 0x5410, R8 ;  /* 0x0000541009087816 */ /* 0x000fe20000000008 */
[----:B------:R-:W-:Y:S01]  /*36e0*/  IMAD.MOV.U32 R38, RZ, RZ, 0x2c00 ;  /* 0x00002c00ff267424 */ /* 0x000fe200078e00ff */
[----:B------:R-:W-:Y:S01]  /*36f0*/  UISETP.NE.AND UP0, UPT, UR17, URZ, UPT ;  /* 0x000000ff1100728c */ /* 0x000fe2000bf05270 */
[----:B------:R-:W-:Y:S02]  /*3700*/  @!P1 IADD3 R58, PT, PT, R20, 0x1, RZ ;  /* 0x00000001143a9810 */ /* 0x000fe40007ffe0ff */
[C---:B--2---:R-:W-:Y:S02]  /*3710*/  LOP3.LUT R47, R5.reuse, 0x30003, RZ, 0xc0, !PT ;  /* 0x00030003052f7812 */ /* 0x044fe400078ec0ff */
[C---:B------:R-:W-:Y:S02]  /*3720*/  LOP3.LUT R13, R5.reuse, 0xc000c, RZ, 0xc0, !PT ;  /* 0x000c000c050d7812 */ /* 0x040fe400078ec0ff */
[C---:B------:R-:W-:Y:S02]  /*3730*/  LOP3.LUT R31, R5.reuse, 0x300030, RZ, 0xc0, !PT ;  /* 0x00300030051f7812 */ /* 0x040fe400078ec0ff */
[----:B------:R-:W-:-:S02]  /*3740*/  LOP3.LUT R40, R5, 0xc000c0, RZ, 0xc0, !PT ;  /* 0x00c000c005287812 */ /* 0x000fc400078ec0ff */
[----:B------:R-:W-:Y:S02]  /*3750*/  SHF.R.U32.HI R48, RZ, 0x8, R5 ;  /* 0x00000008ff307819 */ /* 0x000fe40000011605 */
[----:B------:R-:W-:Y:S02]  /*3760*/  SHF.R.U32.HI R50, RZ, 0x8, R6 ;  /* 0x00000008ff327819 */ /* 0x000fe40000011606 */
[----:B------:R-:W-:Y:S02]  /*3770*/  LOP3.LUT R9, R4, 0x30003, RZ, 0xc0, !PT ;  /* 0x0003000304097812 */ /* 0x000fe400078ec0ff */
[----:B---3--:R-:W-:Y:S02]  /*3780*/  @!P1 PRMT R18, R10, 0x7610, R18 ;  /* 0x000076100a129816 */ /* 0x008fe40000000012 */
[----:B------:R-:W-:Y:S02]  /*3790*/  @!P1 PRMT R0, R11, 0x7610, R0 ;  /* 0x000076100b009816 */ /* 0x000fe40000000000 */
[----:B------:R-:W-:-:S02]  /*37a0*/  @!P1 PRMT R18, R18, 0x7610, R10 ;  /* 0x0000761012129816 */ /* 0x000fc4000000000a */
[----:B------:R-:W-:Y:S02]  /*37b0*/  @!P1 PRMT R0, R0, 0x7610, R11 ;  /* 0x0000761000009816 */ /* 0x000fe4000000000b */
        /* <DEDUP_REMOVED lines=8> */
[C---:B------:R-:W-:Y:S02]  /*3840*/  LOP3.LUT R51, R7.reuse, 0x30003, RZ, 0xc0, !PT ;  /* 0x0003000307337812 */ /* 0x040fe400078ec0ff */
        /* <DEDUP_REMOVED lines=77> */
[----:B------:R-:W-:Y:S02]  /*3d20*/  HADD2 R51, R9, -1026, -1026 ;  /* 0xe402e40209337430 */ /* 0x000fe40000000000 */
[----:B------:R-:W-:Y:S02]  /*3d30*/  HADD2 R53, R53, -1026, -1026 ;  /* 0xe402e40235357430 */ /* 0x000fe40000000000 */
[----:B------:R-:W-:Y:S02]  /*3d40*/  HADD2 R54, R54, -1026, -1026 ;  /* 0xe402e40236367430 */ /* 0x000fe40000000000 */
[----:B------:R-:W-:Y:S02]  /*3d50*/  HADD2 R48, R4, -1026, -1026 ;  /* 0xe402e40204307430 */ /* 0x000fe40000000000 */
[----:B------:R-:W-:Y:S02]  /*3d60*/  HADD2 R49, R49, -1026, -1026 ;  /* 0xe402e40231317430 */ /* 0x000fe40000000000 */
[----:B------:R-:W-:-:S02]  /*3d70*/  HADD2 R50, R50, -1026, -1026 ;  /* 0xe402e40232327430 */ /* 0x000fc40000000000 */
        /* <DEDUP_REMOVED lines=44> */
.L_x_3014:
[----:B------:R-:W-:Y:S02]  /*4040*/  @!P1 IMAD.MOV.U32 R20, RZ, RZ, R58 ;  /* 0x000000ffff149224 */ /* 0x000fe400078e003a */
[----:B-----5:R-:W-:Y:S01]  /*4050*/  @!P1 VIADD R25, R12, UR9 ;  /* 0x000000090c199c36 */ /* 0x020fe20008000000 */
[----:B------:R-:W-:Y:S06]  /*4060*/  @P0 BRA `(.L_x_3015) ;  /* 0x0000000000ac0947 */ /* 0x000fec0003800000 */
[----:B------:R-:W0:Y:S01]  /*4070*/  LDS.128 R4, [UR10] ;  /* 0x0000000aff047984 */ /* 0x000e220008000c00 */
        /* <DEDUP_REMOVED lines=42> */
.L_x_3015:
[----:B------:R-:W-:Y:S01]  /*4320*/  UIADD3 UR9, UPT, UPT, UR9, 0x10, URZ ;  /* 0x0000001009097890 */ /* 0x000fe2000fffe0ff */
[----:B------:R-:W-:Y:S01]  /*4330*/  IADD3 R2, P1, PT, R2, 0x40, RZ ;  /* 0x0000004002027810 */ /* 0x000fe20007f3e0ff */
[----:B------:R-:W-:Y:S01]  /*4340*/  UIADD3 UR10, UPT, UPT, UR10, 0x20, URZ ;  /* 0x000000200a0a7890 */ /* 0x000fe2000fffe0ff */
[----:B------:R-:W-:Y:S01]  /*4350*/  MOV R5, UR14 ;  /* 0x0000000e00057c02 */ /* 0x000fe20008000f00 */
[----:B------:R-:W-:Y:S02]  /*4360*/  UISETP.GE.AND UP0, UPT, UR9, UR8, UPT ;  /* 0x000000080900728c */ /* 0x000fe4000bf06270 */
[----:B------:R-:W-:Y:S02]  /*4370*/  IMAD.X R3, RZ, RZ, R3, P1 ;  /* 0x000000ffff037224 */ /* 0x000fe400008e0603 */
[----:B------:R-:W-:-:S05]  /*4380*/  IMAD.WIDE R16, R5, 0x4, R16 ;  /* 0x0000000405107825 */ /* 0x000fca00078e0210 */
[----:B------:R-:W-:Y:S05]  /*4390*/  BRA.U !UP0, `(.L_x_3016) ;  /* 0xfffffff108b07547 */ /* 0x000fea000b83ffff */
.L_x_3013:
[----:B------:R-:W0:Y:S01]  /*43a0*/  S2R R0, SR_CTAID.X ;  /* 0x0000000000007919 */ /* 0x000e220000002500 */
[----:B------:R-:W1:Y:S01]  /*43b0*/  S2UR UR4, SR_CTAID.Y ;  /* 0x00000000000479c3 */ /* 0x000e620000002600 */
[----:B------:R-:W-:Y:S01]  /*43c0*/  HMUL2 R21, R21, UR17.H0_H0 ;  /* 0x2000001115157c32 */ /* 0x000fe20008000000 */
[----:B------:R-:W0:Y:S06]  /*43d0*/  S2R R3, SR_TID.X ;  /* 0x0000000000037919 */ /* 0x000e2c0000002100 */
[----:B------:R-:W2:Y:S01]  /*43e0*/  LDC.64 R4, c[0x0][0x3a0] ;  /* 0x0000e800ff047b82 */ /* 0x000ea20000000a00 */
[----:B-1----:R-:W-:Y:S01]  /*43f0*/  USHF.L.U32 UR4, UR4, 0x1, URZ ;  /* 0x0000000104047899 */ /* 0x002fe200080006ff */
[----:B0-----:R-:W-:-:S05]  /*4400*/  IMAD R0, R0, 0x40, R3 ;  /* 0x0000004000007824 */ /* 0x001fca00078e0203 */
[----:B------:R-:W-:Y:S01]  /*4410*/  MOV R3, UR4 ;  /* 0x0000000400037c02 */ /* 0x000fe20008000f00 */
        /* <DEDUP_REMOVED lines=14> */
.L_x_3020:
[----:B------:R-:W0:Y:S02]  /*4500*/  LDS R2, [R0] ;  /* 0x0000000000027984 */ /* 0x000e240000000800 */
[----:B0-----:R-:W-:-:S05]  /*4510*/  HFMA2 R3, R2, 1, 1, R21 ;  /* 0x3c003c0002037831 */ /* 0x001fca0000000015 */
[----:B------:R-:W0:Y:S02]  /*4520*/  ATOMS.CAST.SPIN P1, [R0], R2, R3 ;  /* 0x000000020000758d */ /* 0x000e240001820003 */
[----:B0-----:R-:W-:Y:S05]  /*4530*/  @!P1 BRA `(.L_x_3020) ;  /* 0xfffffffc00f09947 */ /* 0x001fea000383ffff */
[----:B------:R-:W-:Y:S05]  /*4540*/  BRA `(.L_x_3018) ;  /* 0x00000000000c7947 */ /* 0x000fea0003800000 */
.L_x_3019:
[----:B------:R-:W2:Y:S02]  /*4550*/  LD.E R0, desc[UR12][R4.64] ;  /* 0x0000000c04007980 */ /* 0x000ea4000c101900 */
[----:B--2---:R-:W-:-:S05]  /*4560*/  IMAD.IADD R3, R21, 0x1, R0 ;  /* 0x0000000115037824 */ /* 0x004fca00078e0200 */
[----:B------:R0:W-:Y:S02]  /*4570*/  ST.E desc[UR12][R4.64], R3 ;  /* 0x0000000304007985 */ /* 0x0001e4000c10190c */
.L_x_3018:
[----:B------:R-:W-:Y:S05]  /*4580*/  BSYNC.RECONVERGENT B0 ;  /* 0x0000000000007941 */ /* 0x000fea0003800200 */
.L_x_3017:
[----:B------:R1:W-:Y:S01]  /*4590*/  ATOM.E.ADD.F16x2.RN.STRONG.GPU P1, RZ, desc[UR12][R4.64+0x4], R7 ;  /* 0x8000040704ff79a2 */ /* 0x0003e2000c12e10c */
[----:B------:R-:W-:Y:S04]  /*45a0*/  BSSY.RECONVERGENT B0, `(.L_x_3021) ;  /* 0x000000e000007945 */ /* 0x000fe80003800200 */
[----:B-1----:R-:W-:Y:S05]  /*45b0*/  @P1 BRA `(.L_x_3022) ;  /* 0x0000000000301947 */ /* 0x002fea0003800000 */
[----:B------:R-:W1:Y:S02]  /*45c0*/  QSPC.E.S P1, RZ, [R4+0x4] ;  /* 0x0000040004ff73aa */ /* 0x000e640000020500 */
[----:B-1----:R-:W-:Y:S05]  /*45d0*/  @!P1 BRA `(.L_x_3023) ;  /* 0x00000000001c9947 */ /* 0x002fea0003800000 */
[----:B------:R-:W-:-:S04]  /*45e0*/  MOV R2, R4 ;  /* 0x0000000400027202 */ /* 0x000fc80000000f00 */
[----:B------:R-:W-:-:S07]  /*45f0*/  MOV R0, R2 ;  /* 0x0000000200007202 */ /* 0x000fce0000000f00 */
.L_x_3024:
[----:B------:R-:W0:Y:S02]  /*4600*/  LDS R2, [R0+0x4] ;  /* 0x0000040000027984 */ /* 0x000e240000000800 */
[----:B0-----:R-:W-:-:S05]  /*4610*/  HADD2 R3, R2, R7 ;  /* 0x0000000702037230 */ /* 0x001fca0000000000 */
[----:B------:R-:W0:Y:S02]  /*4620*/  ATOMS.CAST.SPIN P1, [R0+0x4], R2, R3 ;  /* 0x000004020000758d */ /* 0x000e240001820003 */
[----:B0-----:R-:W-:Y:S05]  /*4630*/  @!P1 BRA `(.L_x_3024) ;  /* 0xfffffffc00f09947 */ /* 0x001fea000383ffff */
[----:B------:R-:W-:Y:S05]  /*4640*/  BRA `(.L_x_3022) ;  /* 0x00000000000c7947 */ /* 0x000fea0003800000 */
.L_x_3023:
[----:B------:R-:W0:Y:S02]  /*4650*/  LD.E R0, desc[UR12][R4.64+0x4] ;  /* 0x0000040c04007980 */ /* 0x000e24000c101900 */
[----:B0-----:R-:W-:-:S05]  /*4660*/  IMAD.IADD R3, R7, 0x1, R0 ;  /* 0x0000000107037824 */ /* 0x001fca00078e0200 */
[----:B------:R1:W-:Y:S02]  /*4670*/  ST.E desc[UR12][R4.64+0x4], R3 ;  /* 0x0000040304007985 */ /* 0x0003e4000c10190c */
.L_x_3022:
[----:B------:R-:W-:Y:S05]  /*4680*/  BSYNC.RECONVERGENT B0 ;  /* 0x0000000000007941 */ /* 0x000fea0003800200 */
.L_x_3021:
        /* <DEDUP_REMOVED lines=12> */
.L_x_3028:
[----:B------:R-:W0:Y:S02]  /*4750*/  LDS R2, [R0] ;  /* 0x0000000000027984 */ /* 0x000e240000000800 */
[----:B0-----:R-:W-:-:S05]  /*4760*/  HFMA2 R3, R2, 1, 1, R23 ;  /* 0x3c003c0002037831 */ /* 0x001fca0000000017 */
[----:B------:R-:W0:Y:S02]  /*4770*/  ATOMS.CAST.SPIN P0, [R0], R2, R3 ;  /* 0x000000020000758d */ /* 0x000e240001800003 */
[----:B0-----:R-:W-:Y:S05]  /*4780*/  @!P0 BRA `(.L_x_3028) ;  /* 0xfffffffc00f08947 */ /* 0x001fea000383ffff */
[----:B------:R-:W-:Y:S05]  /*4790*/  BRA `(.L_x_3026) ;  /* 0x00000000000c7947 */ /* 0x000fea0003800000 */
.L_x_3027:
[----:B------:R-:W2:Y:S02]  /*47a0*/  LD.E R0, desc[UR12][R4.64] ;  /* 0x0000000c04007980 */ /* 0x000ea4000c101900 */
[----:B--2---:R-:W-:-:S05]  /*47b0*/  IADD3 R3, PT, PT, R23, R0, RZ ;  /* 0x0000000017037210 */ /* 0x004fca0007ffe0ff */
[----:B------:R0:W-:Y:S02]  /*47c0*/  ST.E desc[UR12][R4.64], R3 ;  /* 0x0000000304007985 */ /* 0x0001e4000c10190c */
.L_x_3026:
[----:B------:R-:W-:Y:S05]  /*47d0*/  BSYNC.RECONVERGENT B0 ;  /* 0x0000000000007941 */ /* 0x000fea0003800200 */
.L_x_3025:
[----:B------:R1:W-:Y:S02]  /*47e0*/  ATOM.E.ADD.F16x2.RN.STRONG.GPU P0, RZ, desc[UR12][R4.64+0x4], R19 ;  /* 0x8000041304ff79a2 */ /* 0x0003e4000c10e10c */
[----:B-1----:R-:W-:Y:S05]  /*47f0*/  @P0 EXIT ;  /* 0x000000000000094d */ /* 0x002fea0003800000 */
[----:B------:R-:W1:Y:S02]  /*4800*/  QSPC.E.S P0, RZ, [R4+0x4] ;  /* 0x0000040004ff73aa */ /* 0x000e640000000500 */
[----:B-1----:R-:W-:Y:S05]  /*4810*/  @!P0 BRA `(.L_x_3029) ;  /* 0x00000000001c8947 */ /* 0x002fea0003800000 */
[----:B------:R-:W-:-:S05]  /*4820*/  IMAD.MOV.U32 R2, RZ, RZ, R4 ;  /* 0x000000ffff027224 */ /* 0x000fca00078e0004 */
[----:B------:R-:W-:-:S07]  /*4830*/  MOV R0, R2 ;  /* 0x0000000200007202 */ /* 0x000fce0000000f00 */
.L_x_3030:
[----:B------:R-:W0:Y:S02]  /*4840*/  LDS R2, [R0+0x4] ;  /* 0x0000040000027984 */ /* 0x000e240000000800 */
[----:B0-----:R-:W-:-:S05]  /*4850*/  HADD2 R3, R2, R19 ;  /* 0x0000001302037230 */ /* 0x001fca0000000000 */
[----:B------:R-:W0:Y:S02]  /*4860*/  ATOMS.CAST.SPIN P0, [R0+0x4], R2, R3 ;  /* 0x000004020000758d */ /* 0x000e240001800003 */
[----:B0-----:R-:W-:Y:S05]  /*4870*/  @!P0 BRA `(.L_x_3030) ;  /* 0xfffffffc00f08947 */ /* 0x001fea000383ffff */
[----:B------:R-:W-:Y:S05]  /*4880*/  EXIT ;  /* 0x000000000000794d */ /* 0x000fea0003800000 */
.L_x_3029:
[----:B------:R-:W0:Y:S02]  /*4890*/  LD.E R0, desc[UR12][R4.64+0x4] ;  /* 0x0000040c04007980 */ /* 0x000e24000c101900 */
[----:B0-----:R-:W-:-:S05]  /*48a0*/  IMAD.IADD R3, R19, 0x1, R0 ;  /* 0x0000000113037824 */ /* 0x001fca00078e0200 */
[----:B------:R-:W-:Y:S01]  /*48b0*/  ST.E desc[UR12][R4.64+0x4], R3 ;  /* 0x0000040304007985 */ /* 0x000fe2000c10190c */
[----:B------:R-:W-:Y:S05]  /*48c0*/  EXIT ;  /* 0x000000000000794d */ /* 0x000fea0003800000 */
.L_x_3031:
        /* <DEDUP_REMOVED lines=11> */
.L_x_3962:


//--------------------- .text._Z23gemm_half_q_half_kernelILi2ELi2ELb1ELb1ELi64EEvPK6__halfPKjS4_S2_PS0_iiiiPKtS7_iiiiiibS2_i --------------------------
	.section	.text._Z23gemm_half_q_half_kernelILi2ELi2ELb1ELb1ELi64EEvPK6__halfPKjS4_S2_PS0_iiiiPKtS7_iiiiiibS2_i,"ax",@progbits
	.align	128
        .global         _Z23gemm_half_q_half_kernelILi2ELi2ELb1ELb1ELi64EEvPK6__halfPKjS4_S2_PS0_iiiiPKtS7_iiiiiibS2_i
        .type           _Z23gemm_half_q_half_kernelILi2ELi2ELb1ELb1ELi64EEvPK6__halfPKjS4_S2_PS0_iiiiPKtS7_iiiiiibS2_i,@function
        .size           _Z23gemm_half_q_half_kernelILi2ELi2ELb1ELb1ELi64EEvPK6__halfPKjS4_S2_PS0_iiiiPKtS7_iiiiiibS2_i,(.L_x_3963 - _Z23gemm_half_q_half_kernelILi2ELi2ELb1ELb1ELi64EEvPK6__halfPKjS4_S2_PS0_iiiiPKtS7_iiiiiibS2_i)
        .other          _Z23gemm_half_q_half_kernelILi2ELi2ELb1ELb1ELi64EEvPK6__halfPKjS4_S2_PS0_iiiiPKtS7_iiiiiibS2_i,@"STO_CUDA_ENTRY STV_DEFAULT"
_Z23gemm_half_q_half_kernelILi2ELi2ELb1ELb1ELi64EEvPK6__halfPKjS4_S2_PS0_iiiiPKtS7_iiiiiibS2_i:
.text._Z23gemm_half_q_half_kernelILi2ELi2ELb1ELb1ELi64EEvPK6__halfPKjS4_S2_PS0_iiiiPKtS7_iiiiiibS2_i:
[----:B------:R-:W0:Y:S08]  /*0000*/  LDC R1, c[0x0][0x37c] ;  /* 0x0000df00ff017b82 */ /* 0x000e300000000800 */
[----:B------:R-:W1:Y:S01]  /*0010*/  S2UR UR11, SR_CTAID.Y ;  /* 0x00000000000b79c3 */ /* 0x000e620000002600 */
[----:B------:R-:W2:Y:S01]  /*0020*/  LDCU UR5, c[0x0][0x3a8] ;  /* 0x00007500ff0577ac */ /* 0x000ea20008000800 */
[----:B0-----:R-:W-:-:S05]  /*0030*/  VIADD R1, R1, 0xfffffff0 ;  /* 0xfffffff001017836 */ /* 0x001fca0000000000 */
[----:B------:R-:W-:Y:S01]  /*0040*/  R2UR UR20, R1 ;  /* 0x00000000011472ca */ /* 0x000fe200000e0000 */
[----:B-1----:R-:W-:-:S04]  /*0050*/  USHF.L.U32 UR19, UR11, 0x1, URZ ;  /* 0x000000010b137899 */ /* 0x002fc800080006ff */
[----:B--2---:R-:W-:-:S04]  /*0060*/  UIADD3 UR5, UPT, UPT, -UR19, UR5, URZ ;  /* 0x0000000513057290 */ /* 0x004fc8000fffe1ff */
[----:B------:R-:W-:-:S06]  /*0070*/  UISETP.GE.AND UP0, UPT, UR5, 0x1, UPT ;  /* 0x000000010500788c */ /* 0x000fcc000bf06270 */
[----:B------:R-:W-:-:S13]  /*0080*/  PLOP3.LUT P0, PT, PT, PT, UP0, 0x80, 0x8 ;  /* 0x000000000008781c */ /* 0x000fda0003f0f008 */
[----:B------:R-:W-:Y:S05]  /*0090*/  @!P0 EXIT ;  /* 0x000000000000894d */ /* 0x000fea0003800000 */
[----:B------:R-:W0:Y:S01]  /*00a0*/  LDC R7, c[0x0][0x3f0] ;  /* 0x0000fc00ff077b82 */ /* 0x000e220000000800 */
[----:B------:R-:W-:Y:S01]  /*00b0*/  UISETP.NE.AND UP0, UPT, UR5, 0x1, UPT ;  /* 0x000000010500788c */ /* 0x000fe2000bf05270 */
[----:B------:R-:W1:Y:S05]  /*00c0*/  LDCU.64 UR16, c[0x0][0x358] ;  /* 0x00006b00ff1077ac */ /* 0x000e6a0008000a00 */
[----:B------:R-:W-:Y:S01]  /*00d0*/  PLOP3.LUT P1, PT, PT, PT, UP0, 0x80, 0x8 ;  /* 0x000000000008781c */ /* 0x000fe20003f2f008 */
[----:B------:R-:W0:Y:S08]  /*00e0*/  LDC.64 R4, c[0x0][0x3e8] ;  /* 0x0000fa00ff047b82 */ /* 0x000e300000000a00 */
[----:B------:R-:W2:Y:S01]  /*00f0*/  LDC.64 R2, c[0x0][0x3e8] ;  /* 0x0000fa00ff027b82 */ /* 0x000ea20000000a00 */
[----:B0-----:R-:W-:-:S06]  /*0100*/  IMAD.WIDE R4, R7, 0x2, R4 ;  /* 0x0000000207047825 */ /* 0x001fcc00078e0204 */
[----:B-1----:R-:W3:Y:S04]  /*0110*/  @P1 LDG.E.U16 R4, desc[UR16][R4.64] ;  /* 0x0000001004041981 */ /* 0x002ee8000c1e1500 */
[----:B--2---:R-:W2:Y:S01]  /*0120*/  LDG.E.U16 R2, desc[UR16][R2.64] ;  /* 0x0000001002027981 */ /* 0x004ea2000c1e1500 */
[----:B---3--:R-:W-:Y:S02]  /*0130*/  @P1 R2UR UR9, R4 ;  /* 0x00000000040912ca */ /* 0x008fe400000e0000 */
[----:B--2---:R-:W-:-:S13]  /*0140*/  R2UR UR21, R2 ;  /* 0x00000000021572ca */ /* 0x004fda00000e0000 */
[----:B------:R-:W-:Y:S02]  /*0150*/  @UP0 ULOP3.LUT UR4, UR9, UR21, URZ, 0xfc, !UPT ;  /* 0x0000001509040292 */ /* 0x000fe4000f8efcff */
[----:B------:R-:W-:-:S04]  /*0160*/  IMAD.U32 R0, RZ, RZ, UR21 ;  /* 0x00000015ff007e24 */ /* 0x000fc8000f8e00ff */
[----:B------:R-:W-:-:S05]  /*0170*/  @P1 IMAD.U32 R0, RZ, RZ, UR4 ;  /* 0x00000004ff001e24 */ /* 0x000fca000f8e00ff */
[----:B------:R-:W-:-:S04]  /*0180*/  PRMT R0, R0, 0x9910, RZ ;  /* 0x0000991000007816 */ /* 0x000fc800000000ff */
[----:B------:R-:W-:-:S13]  /*0190*/  ISETP.NE.AND P0, PT, R0, RZ, PT ;  /* 0x000000ff0000720c */ /* 0x000fda0003f05270 */
[----:B------:R-:W-:Y:S05]  /*01a0*/  @!P0 EXIT ;  /* 0x000000000000894d */ /* 0x000fea0003800000 */
[----:B------:R-:W0:Y:S01]  /*01b0*/  S2UR UR7, SR_CTAID.Z ;  /* 0x00000000000779c3 */ /* 0x000e220000002700 */
[----:B------:R-:W1:Y:S01]  /*01c0*/  S2R R2, SR_TID.X ;  /* 0x0000000000027919 */ /* 0x000e620000002100 */
[----:B------:R-:W-:Y:S01]  /*01d0*/  UMOV UR8, 0x2 ;  /* 0x0000000200087882 */ /* 0x000fe20000000000 */
[----:B------:R-:W-:Y:S01]  /*01e0*/  @P1 IMAD.U32 R3, RZ, RZ, UR9 ;  /* 0x00000009ff031e24 */ /* 0x000fe2000f8e00ff */
[----:B------:R-:W-:Y:S01]  /*01f0*/  PRMT R18, RZ, 0x7610, R18 ;  /* 0x00007610ff127816 */ /* 0x000fe20000000012 */
[----:B------:R-:W-:Y:S01]  /*0200*/  USEL UR8, UR8, 0x1, UP0 ;  /* 0x0000000108087887 */ /* 0x000fe20008000000 */
[----:B------:R-:W-:Y:S02]  /*0210*/  BSSY.RECONVERGENT B0, `(.L_x_3032) ;  /* 0x00000bc000007945 */ /* 0x000fe40003800200 */
[----:B------:R-:W2:Y:S01]  /*0220*/  LDC R0, c[0x0][0x3b0] ;  /* 0x0000ec00ff007b82 */ /* 0x000ea20000000800 */
[----:B------:R-:W-:-:S07]  /*0230*/  @P1 PRMT R18, R3, 0x7610, R18 ;  /* 0x0000761003121816 */ /* 0x000fce0000000012 */
[----:B------:R-:W3:Y:S01]  /*0240*/  S2UR UR4, SR_CTAID.X ;  /* 0x00000000000479c3 */ /* 0x000ee20000002500 */
[----:B0-----:R-:W-:-:S06]  /*0250*/  USHF.L.U32 UR6, UR7, 0x6, URZ ;  /* 0x0000000607067899 */ /* 0x001fcc00080006ff */
[----:B------:R-:W-:Y:S02]  /*0260*/  IMAD.U32 R19, RZ, RZ, UR6 ;  /* 0x00000006ff137e24 */ /* 0x000fe4000f8e00ff */
[----:B-1----:R-:W-:-:S03]  /*0270*/  VIADD R20, R2, UR6 ;  /* 0x0000000602147c36 */ /* 0x002fc60008000000 */
        /* <DEDUP_REMOVED lines=26> */
[----:B------:R-:W-:Y:S02]  /*0420*/  VIADD R12, R3, 0x80 ;  /* 0x00000080030c7836 */ /* 0x000fe40000000000 */
[----:B0-----:R-:W-:-:S06]  /*0430*/  IMAD.IADD R3, R7, 0x1, R0 ;  /* 0x0000000107037824 */ /* 0x001fcc00078e0200 */
[----:B------:R-:W-:Y:S05]  /*0440*/  BRA.U UP0, `(.L_x_3035) ;  /* 0x0000000100ec7547 */ /* 0x000fea000b800000 */
[----:B------:R-:W-:Y:S01]  /*0450*/  UIADD3 UR10, UPT, UPT, URZ, -UR9, URZ ;  /* 0x80000009ff0a7290 */ /* 0x000fe2000fffe0ff */
[----:B------:R-:W-:-:S03]  /*0460*/  PLOP3.LUT P0, PT, PT, PT, PT, 0x80, 0x8 ;  /* 0x000000000008781c */ /* 0x000fc60003f0f070 */
[----:B------:R-:W-:-:S09]  /*0470*/  UISETP.GT.AND UP0, UPT, UR10, 0x3, UPT ;  /* 0x000000030a00788c */ /* 0x000fd2000bf04270 */
[----:B------:R-:W-:Y:S05]  /*0480*/  BRA.U !UP0, `(.L_x_3036) ;  /* 0x0000000108847547 */ /* 0x000fea000b800000 */
[----:B------:R-:W-:-:S13]  /*0490*/  PLOP3.LUT P0, PT, PT, PT, PT, 0x8, 0x80 ;  /* 0x000000000080781c */ /* 0x000fda0003f0e170 */
.L_x_3037:
        /* <DEDUP_REMOVED lines=32> */
.L_x_3036:
        /* <DEDUP_REMOVED lines=20> */
.L_x_3038:
[----:B------:R-:W-:-:S13]  /*07e0*/  ISETP.EQ.AND P1, PT, RZ, UR9, PT ;  /* 0x00000009ff007c0c */ /* 0x000fda000bf22270 */
[----:B------:R-:W-:Y:S05]  /*07f0*/  @!P0 BRA P1, `(.L_x_3033) ;  /* 0x0000000400748947 */ /* 0x000fea0000800000 */
.L_x_3035:
        /* <DEDUP_REMOVED lines=12> */
.L_x_3034:
[C---:B------:R-:W-:Y:S01]  /*08c0*/  LEA R4, P0, R20.reuse, UR12, 0x1 ;  /* 0x0000000c14047c11 */ /* 0x040fe2000f8008ff */
[----:B------:R-:W0:Y:S03]  /*08d0*/  LDCU.64 UR14, c[0x0][0x380] ;  /* 0x00007000ff0e77ac */ /* 0x000e260008000a00 */
[----:B------:R-:W-:-:S05]  /*08e0*/  LEA.HI.X R5, R20, UR13, RZ, 0x1, P0 ;  /* 0x0000000d14057c11 */ /* 0x000fca00080f0cff */
[----:B------:R1:W5:Y:S01]  /*08f0*/  LDG.E.U16.CONSTANT R16, desc[UR16][R4.64] ;  /* 0x0000001004107981 */ /* 0x000362000c1e9500 */
[----:B------:R-:W-:Y:S01]  /*0900*/  UIADD3 UR9, UPT, UPT, URZ, -UR8, URZ ;  /* 0x80000008ff097290 */ /* 0x000fe2000fffe0ff */
[----:B------:R-:W-:-:S03]  /*0910*/  IMAD R13, R0, UR11, RZ ;  /* 0x0000000b000d7c24 */ /* 0x000fc6000f8e02ff */
[----:B------:R-:W-:Y:S01]  /*0920*/  UISETP.GE.AND UP0, UPT, UR9, URZ, UPT ;  /* 0x000000ff0900728c */ /* 0x000fe2000bf06270 */
[----:B------:R-:W-:-:S08]  /*0930*/  IMAD.SHL.U32 R13, R13, 0x2, RZ ;  /* 0x000000020d0d7824 */ /* 0x000fd000078e00ff */
[----:B01----:R-:W-:Y:S05]  /*0940*/  BRA.U UP0, `(.L_x_3039) ;  /* 0x0000000100f47547 */ /* 0x003fea000b800000 */
[----:B------:R-:W-:Y:S02]  /*0950*/  UIADD3 UR10, UPT, UPT, URZ, -UR9, URZ ;  /* 0x80000009ff0a7290 */ /* 0x000fe4000fffe0ff */
[----:B------:R-:W-:Y:S02]  /*0960*/  UPLOP3.LUT UP0, UPT, UPT, UPT, UPT, 0x80, 0x8 ;  /* 0x000000000008789c */ /* 0x000fe40003f0f070 */
[----:B------:R-:W-:-:S09]  /*0970*/  UISETP.GT.AND UP1, UPT, UR10, 0x3, UPT ;  /* 0x000000030a00788c */ /* 0x000fd2000bf24270 */
[----:B------:R-:W-:Y:S05]  /*0980*/  BRA.U !UP1, `(.L_x_3040) ;  /* 0x0000000109887547 */ /* 0x000fea000b800000 */
[----:B------:R-:W0:Y:S01]  /*0990*/  LDCU.64 UR12, c[0x0][0x380] ;  /* 0x00007000ff0c77ac */ /* 0x000e220008000a00 */
[----:B------:R-:W-:-:S11]  /*09a0*/  UPLOP3.LUT UP0, UPT, UPT, UPT, UPT, 0x40, 0x4 ;  /* 0x000000000004789c */ /* 0x000fd60003f0e870 */
.L_x_3041:
[----:B------:R-:W-:Y:S01]  /*09b0*/  IMAD.IADD R7, R13, 0x1, R0 ;  /* 0x000000010d077824 */ /* 0x000fe200078e0200 */
[----:B-----5:R-:W-:-:S03]  /*09c0*/  IADD3 R5, P0, PT, R16, R13, RZ ;  /* 0x0000000d10057210 */ /* 0x020fc60007f1e0ff */
[--C-:B------:R-:W-:Y:S01]  /*09d0*/  IMAD.IADD R9, R7, 0x1, R0.reuse ;  /* 0x0000000107097824 */ /* 0x100fe200078e0200 */
[----:B------:R-:W-:Y:S02]  /*09e0*/  LEA.HI.X.SX32 R6, R13, RZ, 0x1, P0 ;  /* 0x000000ff0d067211 */ /* 0x000fe400000f0eff */
[----:B0-----:R-:W-:Y:S01]  /*09f0*/  LEA R4, P0, R5, UR12, 0x1 ;  /* 0x0000000c05047c11 */ /* 0x001fe2000f8008ff */
[----:B------:R-:W-:Y:S01]  /*0a00*/  IMAD.IADD R13, R9, 0x1, R0 ;  /* 0x00000001090d7824 */ /* 0x000fe200078e0200 */
[----:B------:R-:W-:Y:S02]  /*0a10*/  IADD3 R10, P1, PT, R16, R7, RZ ;  /* 0x00000007100a7210 */ /* 0x000fe40007f3e0ff */
        /* <DEDUP_REMOVED lines=25> */
.L_x_3040:
        /* <DEDUP_REMOVED lines=21> */
.L_x_3042:
[----:B------:R-:W-:-:S09]  /*0d00*/  UISETP.NE.OR UP0, UPT, UR9, URZ, UP0 ;  /* 0x000000ff0900728c */ /* 0x000fd20008705670 */
[----:B------:R-:W-:Y:S05]  /*0d10*/  BRA.U !UP0, `(.L_x_3033) ;  /* 0x00000001082c7547 */ /* 0x000fea000b800000 */
.L_x_3039:
        /* <DEDUP_REMOVED lines=11> */
.L_x_3033:
[----:B------:R-:W-:Y:S05]  /*0dd0*/  BSYNC.RECONVERGENT B0 ;  /* 0x0000000000007941 */ /* 0x000fea0003800200 */
.L_x_3032:
[----:B------:R-:W0:Y:S02]  /*0de0*/  LDCU UR9, c[0x0][0x3ac] ;  /* 0x00007580ff0977ac */ /* 0x000e240008000800 */
[----:B0-----:R-:W-:-:S05]  /*0df0*/  IMAD.U32 R4, RZ, RZ, UR9 ;  /* 0x00000009ff047e24 */ /* 0x001fca000f8e00ff */
[----:B------:R-:W-:-:S13]  /*0e00*/  ISETP.GE.AND P0, PT, R17, R4, PT ;  /* 0x000000041100720c */ /* 0x000fda0003f06270 */
[----:B------:R-:W-:Y:S05]  /*0e10*/  @P0 EXIT ;  /* 0x000000000000094d */ /* 0x000fea0003800000 */
[----:B------:R-:W0:Y:S02]  /*0e20*/  LDCU.U8 UR9, c[0x0][0x3e0] ;  /* 0x00007c00ff0977ac */ /* 0x000e240008000000 */
[----:B0-----:R-:W-:-:S04]  /*0e30*/  UPRMT UR9, UR9, 0x8880, URZ ;  /* 0x0000888009097896 */ /* 0x001fc800080000ff */
[----:B------:R-:W-:-:S04]  /*0e40*/  UISETP.NE.AND UP0, UPT, UR9, URZ, UPT ;  /* 0x000000ff0900728c */ /* 0x000fc8000bf05270 */
[----:B------:R-:W-:-:S09]  /*0e50*/  UISETP.NE.OR UP0, UPT, UR7, URZ, !UP0 ;  /* 0x000000ff0700728c */ /* 0x000fd2000c705670 */
[----:B------:R-:W-:Y:S05]  /*0e60*/  BRA.U UP0, `(.L_x_3043) ;  /* 0x0000000100c07547 */ /* 0x000fea000b800000 */
[----:B------:R-:W-:Y:S01]  /*0e70*/  UIADD3 UR8, UPT, UPT, URZ, -UR8, URZ ;  /* 0x80000008ff087290 */ /* 0x000fe2000fffe0ff */
[----:B------:R-:W-:-:S03]  /*0e80*/  IMAD R3, R4, UR11, RZ ;  /* 0x0000000b04037c24 */ /* 0x000fc6000f8e02ff */
[----:B------:R-:W-:Y:S02]  /*0e90*/  UISETP.GE.AND UP0, UPT, UR8, URZ, UPT ;  /* 0x000000ff0800728c */ /* 0x000fe4000bf06270 */
[----:B------:R-:W-:-:S05]  /*0ea0*/  LEA R3, R3, UR4, 0x1 ;  /* 0x0000000403037c11 */ /* 0x000fca000f8e08ff */
[----:B------:R-:W-:Y:S02]  /*0eb0*/  IMAD R3, R2, 0x4, R3 ;  /* 0x0000000402037824 */ /* 0x000fe400078e0203 */
[----:B------:R-:W-:Y:S05]  /*0ec0*/  BRA.U UP0, `(.L_x_3044) ;  /* 0x00000001008c7547 */ /* 0x000fea000b800000 */
[----:B------:R-:W-:Y:S02]  /*0ed0*/  UIADD3 UR4, UPT, UPT, URZ, -UR8, URZ ;  /* 0x80000008ff047290 */ /* 0x000fe4000fffe0ff */
[----:B------:R-:W-:Y:S02]  /*0ee0*/  UPLOP3.LUT UP0, UPT, UPT, UPT, UPT, 0x80, 0x8 ;  /* 0x000000000008789c */ /* 0x000fe40003f0f070 */
[----:B------:R-:W-:-:S09]  /*0ef0*/  UISETP.GT.AND UP1, UPT, UR4, 0x3, UPT ;  /* 0x000000030400788c */ /* 0x000fd2000bf24270 */
[----:B------:R-:W-:Y:S05]  /*0f00*/  BRA.U !UP1, `(.L_x_3045) ;  /* 0x0000000109447547 */ /* 0x000fea000b800000 */
[----:B------:R-:W0:Y:S01]  /*0f10*/  LDC.64 R14, c[0x0][0x3a0] ;  /* 0x0000e800ff0e7b82 */ /* 0x000e220000000a00 */
[----:B------:R-:W-:-:S11]  /*0f20*/  UPLOP3.LUT UP0, UPT, UPT, UPT, UPT, 0x40, 0x4 ;  /* 0x000000000004789c */ /* 0x000fd60003f0e870 */
.L_x_3046:
[C---:B-1----:R-:W-:Y:S01]  /*0f30*/  IMAD.IADD R9, R3.reuse, 0x1, R4 ;  /* 0x0000000103097824 */ /* 0x042fe200078e0204 */
[----:B------:R-:W-:Y:S01]  /*0f40*/  UIADD3 UR8, UPT, UPT, UR8, 0x4, URZ ;  /* 0x0000000408087890 */ /* 0x000fe2000fffe0ff */
[----:B0-----:R-:W-:-:S03]  /*0f50*/  IMAD.WIDE R6, R3, 0x2, R14 ;  /* 0x0000000203067825 */ /* 0x001fc600078e020e */
[----:B------:R-:W-:Y:S01]  /*0f60*/  UISETP.GE.AND UP1, UPT, UR8, -0x3, UPT ;  /* 0xfffffffd0800788c */ /* 0x000fe2000bf26270 */
        /* <DEDUP_REMOVED lines=11> */
.L_x_3045:
[----:B------:R-:W-:-:S04]  /*1020*/  UIADD3 UR4, UPT, UPT, URZ, -UR8, URZ ;  /* 0x80000008ff047290 */ /* 0x000fc8000fffe0ff */
[----:B------:R-:W-:-:S09]  /*1030*/  UISETP.GT.AND UP1, UPT, UR4, 0x1, UPT ;  /* 0x000000010400788c */ /* 0x000fd2000bf24270 */
[----:B------:R-:W-:Y:S05]  /*1040*/  BRA.U !UP1, `(.L_x_3047) ;  /* 0x0000000109247547 */ /* 0x000fea000b800000 */
[----:B-1----:R-:W0:Y:S01]  /*1050*/  LDC.64 R8, c[0x0][0x3a0] ;  /* 0x0000e800ff087b82 */ /* 0x002e220000000a00 */
[C---:B------:R-:W-:Y:S01]  /*1060*/  IMAD.IADD R5, R3.reuse, 0x1, R4 ;  /* 0x0000000103057824 */ /* 0x040fe200078e0204 */
[----:B------:R-:W-:Y:S02]  /*1070*/  UIADD3 UR8, UPT, UPT, UR8, 0x2, URZ ;  /* 0x0000000208087890 */ /* 0x000fe4000fffe0ff */
[----:B------:R-:W-:Y:S01]  /*1080*/  UPLOP3.LUT UP0, UPT, UPT, UPT, UPT, 0x40, 0x4 ;  /* 0x000000000004789c */ /* 0x000fe20003f0e870 */
[----:B0-----:R-:W-:-:S04]  /*1090*/  IMAD.WIDE R6, R3, 0x2, R8 ;  /* 0x0000000203067825 */ /* 0x001fc800078e0208 */
[C---:B------:R-:W-:Y:S01]  /*10a0*/  IMAD.WIDE R8, R5.reuse, 0x2, R8 ;  /* 0x0000000205087825 */ /* 0x040fe200078e0208 */
[----:B------:R0:W-:Y:S03]  /*10b0*/  STG.E.64 desc[UR16][R6.64], RZ ;  /* 0x000000ff06007986 */ /* 0x0001e6000c101b10 */
[----:B------:R-:W-:Y:S01]  /*10c0*/  IMAD.IADD R3, R5, 0x1, R4 ;  /* 0x0000000105037824 */ /* 0x000fe200078e0204 */
[----:B------:R0:W-:Y:S06]  /*10d0*/  STG.E.64 desc[UR16][R8.64], RZ ;  /* 0x000000ff08007986 */ /* 0x0001ec000c101b10 */
.L_x_3047:
[----:B------:R-:W-:-:S09]  /*10e0*/  UISETP.NE.OR UP0, UPT, UR8, URZ, UP0 ;  /* 0x000000ff0800728c */ /* 0x000fd20008705670 */
[----:B------:R-:W-:Y:S05]  /*10f0*/  BRA.U !UP0, `(.L_x_3043) ;  /* 0x00000001081c7547 */ /* 0x000fea000b800000 */
.L_x_3044:
[----:B01----:R-:W0:Y:S02]  /*1100*/  LDC.64 R6, c[0x0][0x3a0] ;  /* 0x0000e800ff067b82 */ /* 0x003e240000000a00 */
.L_x_3048:
[----:B0-----:R-:W-:Y:S01]  /*1110*/  IMAD.WIDE R8, R3, 0x2, R6 ;  /* 0x0000000203087825 */ /* 0x001fe200078e0206 */
[----:B------:R-:W-:-:S03]  /*1120*/  UIADD3 UR8, UPT, UPT, UR8, 0x1, URZ ;  /* 0x0000000108087890 */ /* 0x000fc6000fffe0ff */
[----:B------:R-:W-:Y:S01]  /*1130*/  IMAD.IADD R3, R3, 0x1, R4 ;  /* 0x0000000103037824 */ /* 0x000fe200078e0204 */
[----:B------:R2:W-:Y:S01]  /*1140*/  STG.E.64 desc[UR16][R8.64], RZ ;  /* 0x000000ff08007986 */ /* 0x0005e2000c101b10 */
[----:B------:R-:W-:-:S09]  /*1150*/  UISETP.NE.AND UP0, UPT, UR8, URZ, UPT ;  /* 0x000000ff0800728c */ /* 0x000fd2000bf05270 */
[----:B--2---:R-:W-:Y:S05]  /*1160*/  BRA.U UP0, `(.L_x_3048) ;  /* 0xfffffffd00e87547 */ /* 0x004fea000b83ffff */
.L_x_3043:
[----:B------:R-:W2:Y:S01]  /*1170*/  LDCU UR18, c[0x0][0x3c8] ;  /* 0x00007900ff1277ac */ /* 0x000ea20008000800 */
[----:B------:R-:W-:Y:S01]  /*1180*/  ISETP.LE.AND P0, PT, R0, UR6, PT ;  /* 0x0000000600007c0c */ /* 0x000fe2000bf03270 */
[----:B------:R-:W3:Y:S01]  /*1190*/  LDCU UR22, c[0x0][0x3cc] ;  /* 0x00007980ff1677ac */ /* 0x000ee20008000800 */
[----:B------:R-:W4:Y:S01]  /*11a0*/  LDCU UR23, c[0x0][0x3d0] ;  /* 0x00007a00ff1777ac */ /* 0x000f220008000800 */
[----:B------:R-:W0:Y:S01]  /*11b0*/  LDCU UR24, c[0x0][0x3d4] ;  /* 0x00007a80ff1877ac */ /* 0x000e220008000800 */
[----:B------:R-:W1:Y:S01]  /*11c0*/  LDCU UR25, c[0x0][0x3d8] ;  /* 0x00007b00ff1977ac */ /* 0x000e620008000800 */
[----:B------:R-:W1:Y:S01]  /*11d0*/  LDCU.64 UR8, c[0x0][0x3b8] ;  /* 0x00007700ff0877ac */ /* 0x000e620008000a00 */
[----:B--2---:R-:W-:Y:S01]  /*11e0*/  UISETP.LT.AND UP0, UPT, UR6, UR18, UPT ;  /* 0x000000120600728c */ /* 0x004fe2000bf01270 */
[----:B------:R-:W2:Y:S03]  /*11f0*/  LDCU UR26, c[0x0][0x3dc] ;  /* 0x00007b80ff1a77ac */ /* 0x000ea60008000800 */
[----:B------:R-:W-:-:S02]  /*1200*/  USEL UR4, UR6, UR18, UP0 ;  /* 0x0000001206047287 */ /* 0x000fc40008000000 */
[----:B---3--:R-:W-:Y:S02]  /*1210*/  UISETP.GT.AND UP0, UPT, UR6, UR22, UPT ;  /* 0x000000160600728c */ /* 0x008fe4000bf04270 */
[----:B------:R-:W-:Y:S02]  /*1220*/  USHF.R.S32.HI UR10, URZ, 0x1f, UR4 ;  /* 0x0000001fff0a7899 */ /* 0x000fe40008011404 */
[----:B----4-:R-:W-:Y:S02]  /*1230*/  UISETP.GT.AND UP1, UPT, UR6, UR23, UPT ;  /* 0x000000170600728c */ /* 0x010fe4000bf24270 */
[----:B------:R-:W-:Y:S02]  /*1240*/  ULEA.HI UR15, UR10, UR4, URZ, 0x5 ;  /* 0x000000040a0f7291 */ /* 0x000fe4000f8f28ff */
[----:B------:R-:W-:Y:S02]  /*1250*/  USHF.L.U32 UR10, UR7, 0x7, URZ ;  /* 0x00000007070a7899 */ /* 0x000fe400080006ff */
[----:B0-----:R-:W-:-:S02]  /*1260*/  UISETP.GT.AND UP2, UPT, UR6, UR24, UPT ;  /* 0x000000180600728c */ /* 0x001fc4000bf44270 */
[----:B-1----:R-:W-:Y:S02]  /*1270*/  UISETP.GT.AND UP3, UPT, UR6, UR25, UPT ;  /* 0x000000190600728c */ /* 0x002fe4000bf64270 */
[----:B------:R-:W-:Y:S01]  /*1280*/  UIMAD.WIDE.U32 UR10, UR10, 0x2, UR8 ;  /* 0x000000020a0a78a5 */ /* 0x000fe2000f8e0008 */
[----:B------:R-:W-:Y:S06]  /*1290*/  BAR.SYNC.DEFER_BLOCKING 0x0 ;  /* 0x0000000000007b1d */ /* 0x000fec0000010000 */
[----:B--2---:R-:W-:Y:S05]  /*12a0*/  @P0 BRA `(.L_x_3049) ;  /* 0x0000000000e40947 */ /* 0x004fea0003800000 */
        /* <DEDUP_REMOVED lines=12> */
.L_x_3050:
[----:B-----5:R-:W-:-:S04]  /*1370*/  VIADD R11, R5, UR4 ;  /* 0x00000004050b7c36 */ /* 0x020fc80008000000 */
[----:B------:R-:W-:-:S05]  /*1380*/  IMAD R2, R11, R4, RZ ;  /* 0x000000040b027224 */ /* 0x000fca00078e02ff */
        /* <DEDUP_REMOVED lines=9> */
[----:B-1----:R-:W-:Y:S02]  /*1420*/  IMAD.U32 R12, RZ, RZ, UR12 ;  /* 0x0000000cff0c7e24 */ /* 0x002fe4000f8e00ff */
        /* <DEDUP_REMOVED lines=15> */
[C---:B------:R-:W-:Y:S01]  /*1520*/  IMAD R20, R21.reuse, R21, R21 ;  /* 0x0000001515147224 */ /* 0x040fe200078e0215 */
        /* <DEDUP_REMOVED lines=17> */
.L_x_3049:
[----:B------:R-:W-:Y:S01]  /*1640*/  UISETP.GT.AND UP4, UPT, UR6, UR18, UPT ;  /* 0x000000120600728c */ /* 0x000fe2000bf84270 */
[----:B------:R-:W-:Y:S01]  /*1650*/  IMAD.MOV.U32 R2, RZ, RZ, RZ ;  /* 0x000000ffff027224 */ /* 0x000fe200078e00ff */
[----:B------:R-:W-:Y:S01]  /*1660*/  USHF.R.S32.HI UR15, URZ, 0x5, UR15 ;  /* 0x00000005ff0f7899 */ /* 0x000fe2000801140f */
[----:B------:R-:W-:Y:S01]  /*1670*/  IMAD.MOV.U32 R5, RZ, RZ, RZ ;  /* 0x000000ffff057224 */ /* 0x000fe200078e00ff */
[----:B------:R-:W-:Y:S01]  /*1680*/  UMOV UR4, URZ ;  /* 0x000000ff00047c82 */ /* 0x000fe20008000000 */
[----:B------:R-:W-:Y:S02]  /*1690*/  IMAD.MOV.U32 R7, RZ, RZ, RZ ;  /* 0x000000ffff077224 */ /* 0x000fe400078e00ff */
[----:B------:R-:W-:Y:S02]  /*16a0*/  IMAD.MOV.U32 R8, RZ, RZ, RZ ;  /* 0x000000ffff087224 */ /* 0x000fe400078e00ff */
        /* <DEDUP_REMOVED lines=9> */
.L_x_3051:
        /* <DEDUP_REMOVED lines=8> */
.L_x_3052:
        /* <DEDUP_REMOVED lines=8> */
.L_x_3053:
        /* <DEDUP_REMOVED lines=8> */
.L_x_3054:
        /* <DEDUP_REMOVED lines=8> */
.L_x_3055:
[----:B------:R-:W-:Y:S01]  /*1940*/  VIMNMX R0, PT, PT, R0, UR26, PT ;  /* 0x0000001a00007c48 */ /* 0x000fe2000bfe0100 */
[----:B------:R-:W-:Y:S01]  /*1950*/  ULEA UR4, UR15, UR4, 0x3 ;  /* 0x000000040f047291 */ /* 0x000fe2000f8e18ff */
[----:B-----5:R-:W-:Y:S02]  /*1960*/  PRMT R16, RZ, 0x5410, RZ ;  /* 0x00005410ff107816 */ /* 0x020fe400000000ff */
[----:B------:R-:W-:Y:S02]  /*1970*/  ISETP.GT.AND P0, PT, R0, UR6, PT ;  /* 0x0000000600007c0c */ /* 0x000fe4000bf04270 */
[----:B------:R-:W-:Y:S02]  /*1980*/  PRMT R15, RZ, 0x5410, RZ ;  /* 0x00005410ff0f7816 */ /* 0x000fe400000000ff */
[----:B------:R-:W-:Y:S02]  /*1990*/  IADD3 R2, PT, PT, R5, UR4, R2 ;  /* 0x0000000405027c10 */ /* 0x000fe4000fffe002 */
[----:B------:R-:W-:-:S02]  /*19a0*/  PRMT R14, RZ, 0x5410, RZ ;  /* 0x00005410ff0e7816 */ /* 0x000fc400000000ff */
[----:B------:R-:W-:Y:S02]  /*19b0*/  IADD3 R7, PT, PT, R8, R2, R7 ;  /* 0x0000000208077210 */ /* 0x000fe40007ffe007 */
[----:B-1----:R-:W-:-:S03]  /*19c0*/  PRMT R13, RZ, 0x5410, RZ ;  /* 0x00005410ff0d7816 */ /* 0x002fc600000000ff */
[----:B------:R-:W-:Y:S01]  /*19d0*/  IMAD R6, R7, R4, RZ ;  /* 0x0000000407067224 */ /* 0x000fe200078e02ff */
[----:B------:R-:W-:Y:S06]  /*19e0*/  @!P0 BRA `(.L_x_3056) ;  /* 0x0000000c00e48947 */ /* 0x000fec0003800000 */
[----:B------:R-:W-:Y:S01]  /*19f0*/  IMAD.U32 R2, RZ, RZ, UR10 ;  /* 0x0000000aff027e24 */ /* 0x000fe2000f8e00ff */
[----:B------:R-:W2:Y:S01]  /*1a00*/  LDL.64 R4, [R1] ;  /* 0x0000000001047983 */ /* 0x000ea20000100a00 */
[----:B------:R-:W-:Y:S01]  /*1a10*/  IMAD.U32 R3, RZ, RZ, UR11 ;  /* 0x0000000bff037e24 */ /* 0x000fe2000f8e00ff */
[----:B------:R-:W0:Y:S04]  /*1a20*/  LDCU.64 UR14, c[0x0][0x388] ;  /* 0x00007100ff0e77ac */ /* 0x000e280008000a00 */
[----:B------:R-:W3:Y:S01]  /*1a30*/  LDG.E.U16.CONSTANT R2, desc[UR16][R2.64+0x2] ;  /* 0x0000021002027981 */ /* 0x000ee2000c1e9500 */
[----:B------:R-:W1:Y:S01]  /*1a40*/  S2UR UR10, SR_CgaCtaId ;  /* 0x00000000000a79c3 */ /* 0x000e620000008800 */
[----:B------:R-:W-:-:S04]  /*1a50*/  PRMT R0, R18, 0x9910, RZ ;  /* 0x0000991012007816 */ /* 0x000fc800000000ff */
[----:B------:R-:W-:Y:S01]  /*1a60*/  R2UR UR13, R0 ;  /* 0x00000000000d72ca */ /* 0x000fe200000e0000 */
[----:B------:R-:W-:Y:S01]  /*1a70*/  UIMAD.WIDE.U32 UR8, UR7, 0x100, UR8 ;  /* 0x00000100070878a5 */ /* 0x000fe2000f8e0008 */
[----:B------:R-:W-:-:S03]  /*1a80*/  SHF.R.S32.HI R0, RZ, 0x1f, R6 ;  /* 0x0000001fff007819 */ /* 0x000fc60000011406 */
[----:B------:R-:W-:Y:S01]  /*1a90*/  UIADD3 UR11, UP0, UPT, UR8, 0x2, URZ ;  /* 0x00000002080b7890 */ /* 0x000fe2000ff1e0ff */
[----:B------:R-:W-:-:S03]  /*1aa0*/  UMOV UR7, 0x400 ;  /* 0x0000040000077882 */ /* 0x000fc60000000000 */
[----:B------:R-:W-:Y:S01]  /*1ab0*/  UIADD3.X UR12, UPT, UPT, URZ, UR9, URZ, UP0, !UPT ;  /* 0x00000009ff0c7290 */ /* 0x000fe200087fe4ff */
[----:B------:R-:W-:Y:S02]  /*1ac0*/  VIMNMX R19, PT, PT, R19, UR26, PT ;  /* 0x0000001a13137c48 */ /* 0x000fe4000bfe0100 */
[----:B------:R-:W-:Y:S01]  /*1ad0*/  PRMT R16, RZ, 0x7610, R16 ;  /* 0x00007610ff107816 */ /* 0x000fe20000000010 */
[----:B------:R-:W-:Y:S02]  /*1ae0*/  UISETP.NE.AND UP0, UPT, UR13, URZ, UPT ;  /* 0x000000ff0d00728c */ /* 0x000fe4000bf05270 */
[----:B-1----:R-:W-:Y:S02]  /*1af0*/  ULEA UR10, UR10, UR7, 0x18 ;  /* 0x000000070a0a7291 */ /* 0x002fe4000f8ec0ff */
[----:B------:R-:W-:Y:S02]  /*1b00*/  UISETP.EQ.OR UP0, UPT, UR5, 0x1, !UP0 ;  /* 0x000000010500788c */ /* 0x000fe4000c702670 */
[----:B------:R-:W-:Y:S01]  /*1b10*/  UIADD3 UR10, UPT, UPT, UR10, 0x80, URZ ;  /* 0x000000800a0a7890 */ /* 0x000fe2000fffe0ff */
[----:B---3--:R-:W-:-:S02]  /*1b20*/  R2UR UR4, R2 ;  /* 0x00000000020472ca */ /* 0x008fc400000e0000 */
[----:B------:R-:W-:-:S04]  /*1b30*/  IADD3 R2, P0, PT, R17, R6, RZ ;  /* 0x0000000611027210 */ /* 0x000fc80007f1e0ff */
[----:B------:R-:W-:Y:S02]  /*1b40*/  LEA.HI.X.SX32 R9, R17, R0, 0x1, P0 ;  /* 0x0000000011097211 */ /* 0x000fe400000f0eff */
[----:B0-----:R-:W-:Y:S02]  /*1b50*/  LEA R8, P0, R2, UR14, 0x2 ;  /* 0x0000000e02087c11 */ /* 0x001fe4000f8010ff */
[----:B--2---:R-:W-:Y:S02]  /*1b60*/  PRMT R12, R4, 0x7610, R4 ;  /* 0x00007610040c7816 */ /* 0x004fe40000000004 */
[----:B------:R-:W-:Y:S02]  /*1b70*/  LEA.HI.X R9, R2, UR15, R9, 0x2, P0 ;  /* 0x0000000f02097c11 */ /* 0x000fe400080f1409 */
[----:B------:R-:W-:Y:S01]  /*1b80*/  PRMT R0, R5, 0x7610, R5 ;  /* 0x0000761005007816 */ /* 0x000fe20000000005 */
[----:B------:R-:W-:-:S03]  /*1b90*/  UIADD3 UR7, UPT, UPT, UR6, UR4, URZ ;  /* 0x0000000406077290 */ /* 0x000fc6000fffe0ff */
[----:B------:R-:W-:-:S09]  /*1ba0*/  UMOV UR4, URZ ;  /* 0x000000ff00047c82 */ /* 0x000fd20008000000 */
.L_x_3059:
[----:B------:R-:W-:-:S06]  /*1bb0*/  UISETP.NE.AND UP1, UPT, UR6, UR7, UPT ;  /* 0x000000070600728c */ /* 0x000fcc000bf25270 */
[----:B------:R-:W-:-:S05]  /*1bc0*/  PLOP3.LUT P0, PT, PT, PT, UP1, 0x80, 0x8 ;  /* 0x000000000008781c */ /* 0x000fca0003f0f018 */
[----:B------:R-:W-:Y:S01]  /*1bd0*/  @!UP1 ULEA UR13, UR4, UR20, 0x3 ;  /* 0x00000014040d9291 */ /* 0x000fe2000f8e18ff */
[----:B------:R-:W-:Y:S01]  /*1be0*/  @!UP1 UMOV UR8, UR11 ;  /* 0x0000000b00089c82 */ /* 0x000fe20008000000 */
[----:B------:R-:W-:Y:S01]  /*1bf0*/  @!UP1 UMOV UR9, UR12 ;  /* 0x0000000c00099c82 */ /* 0x000fe20008000000 */
[----:B------:R-:W-:Y:S02]  /*1c00*/  IMAD.U32 R2, RZ, RZ, UR8 ;  /* 0x00000008ff027e24 */ /* 0x000fe4000f8e00ff */
[----:B------:R-:W-:-:S04]  /*1c10*/  IMAD.U32 R3, RZ, RZ, UR9 ;  /* 0x00000009ff037e24 */ /* 0x000fc8000f8e00ff */
[----:B------:R-:W2:Y:S04]  /*1c20*/  @!P0 LDL.64 R6, [UR13+0x8] ;  /* 0x0000080dff068983 */ /* 0x000ea80008100a00 */
[----:B------:R0:W3:Y:S02]  /*1c30*/  @!P0 LDG.E.U16.CONSTANT R5, desc[UR16][R2.64] ;  /* 0x0000001002058981 */ /* 0x0000e4000c1e9500 */
[----:B0-----:R-:W-:Y:S02]  /*1c40*/  IMAD.MOV.U32 R2, RZ, RZ, R8 ;  /* 0x000000ffff027224 */ /* 0x001fe400078e0008 */
[----:B------:R-:W-:-:S05]  /*1c50*/  IMAD.MOV.U32 R3, RZ, RZ, R9 ;  /* 0x000000ffff037224 */ /* 0x000fca00078e0009 */
[----:B------:R-:W4:Y:S01]  /*1c60*/  LDG.E.128.CONSTANT R8, desc[UR16][R2.64] ;  /* 0x0000001002087981 */ /* 0x000f22000c1e9d00 */
[----:B------:R-:W-:Y:S02]  /*1c70*/  IMAD.MOV.U32 R27, RZ, RZ, 0x3400 ;  /* 0x00003400ff1b7424 */ /* 0x000fe400078e00ff */
[----:B------:R-:W-:Y:S01]  /*1c80*/  IMAD.MOV.U32 R42, RZ, RZ, 0x2c00 ;  /* 0x00002c00ff2a7424 */ /* 0x000fe200078e00ff */
[----:B------:R-:W-:Y:S01]  /*1c90*/  UISETP.NE.AND UP2, UPT, UR21, URZ, UPT ;  /* 0x000000ff1500728c */ /* 0x000fe2000bf45270 */
[----:B------:R-:W-:Y:S01]  /*1ca0*/  IMAD.MOV.U32 R4, RZ, RZ, 0x2400 ;  /* 0x00002400ff047424 */ /* 0x000fe200078e00ff */
[----:B------:R-:W-:Y:S01]  /*1cb0*/  @!UP1 UIADD3 UR8, UPT, UPT, UR4, 0x1, URZ ;  /* 0x0000000104089890 */ /* 0x000fe2000fffe0ff */
[----:B--2---:R-:W-:-:S04]  /*1cc0*/  @!P0 PRMT R12, R6, 0x7610, R12 ;  /* 0x00007610060c8816 */ /* 0x004fc8000000000c */
[----:B------:R-:W-:Y:S02]  /*1cd0*/  @!P0 PRMT R12, R12, 0x7610, R6 ;  /* 0x000076100c0c8816 */ /* 0x000fe40000000006 */
[----:B---3--:R-:W-:Y:S02]  /*1ce0*/  @!P0 R2UR UR9, R5 ;  /* 0x00000000050982ca */ /* 0x008fe400000e0000 */
[----:B------:R-:W-:Y:S02]  /*1cf0*/  @!P0 PRMT R0, R7, 0x7610, R0 ;  /* 0x0000761007008816 */ /* 0x000fe40000000000 */
[C---:B----4-:R-:W-:Y:S02]  /*1d00*/  LOP3.LUT R6, R8.reuse, 0x30003, RZ, 0xc0, !PT ;  /* 0x0003000308067812 */ /* 0x050fe400078ec0ff */
[C---:B------:R-:W-:Y:S02]  /*1d10*/  LOP3.LUT R20, R8.reuse, 0xc000c, RZ, 0xc0, !PT ;  /* 0x000c000c08147812 */ /* 0x040fe400078ec0ff */
[----:B------:R-:W-:-:S02]  /*1d20*/  LOP3.LUT R21, R8, 0x300030, RZ, 0xc0, !PT ;  /* 0x0030003008157812 */ /* 0x000fc400078ec0ff */
[----:B------:R-:W-:Y:S02]  /*1d30*/  LOP3.LUT R36, R8, 0xc000c0, RZ, 0xc0, !PT ;  /* 0x00c000c008247812 */ /* 0x000fe400078ec0ff */
        /* <DEDUP_REMOVED lines=10> */
[----:B------:R-:W-:-:S02]  /*1de0*/  SHF.R.U32.HI R9, RZ, 0x8, R9 ;  /* 0x00000008ff097819 */ /* 0x000fc40000011609 */
[----:B------:R-:W-:Y:S02]  /*1df0*/  LOP3.LUT R20, R20, 0x64006400, RZ, 0xfc, !PT ;  /* 0x6400640014147812 */ /* 0x000fe400078efcff */
[----:B------:R-:W-:Y:S01]  /*1e00*/  LOP3.LUT R22, R22, 0x64006400, RZ, 0xfc, !PT ;  /* 0x6400640016167812 */ /* 0x000fe200078efcff */
[-C--:B------:R-:W-:Y:S01]  /*1e10*/  HFMA2 R31, R30, R27.reuse.H0_H0, -258, -258 ;  /* 0xdc08dc081e1f7431 */ /* 0x080fe2000004001b */
[C---:B------:R-:W-:Y:S02]  /*1e20*/  LOP3.LUT R44, R11.reuse, 0x30003, RZ, 0xc0, !PT ;  /* 0x000300030b2c7812 */ /* 0x040fe400078ec0ff */
[C---:B------:R-:W-:Y:S02]  /*1e30*/  LOP3.LUT R40, R11.reuse, 0x300030, RZ, 0xc0, !PT ;  /* 0x003000300b287812 */ /* 0x040fe400078ec0ff */
[----:B------:R-:W-:Y:S02]  /*1e40*/  LOP3.LUT R38, R11, 0xc000c0, RZ, 0xc0, !PT ;  /* 0x00c000c00b267812 */ /* 0x000fe400078ec0ff */
[----:B------:R-:W-:Y:S01]  /*1e50*/  LOP3.LUT R32, R25, 0x64006400, RZ, 0xfc, !PT ;  /* 0x6400640019207812 */ /* 0x000fe200078efcff */
[-C--:B------:R-:W-:Y:S01]  /*1e60*/  HFMA2 R34, R20, R27.reuse.H0_H0, -258, -258 ;  /* 0xdc08dc0814227431 */ /* 0x080fe2000004001b */
[----:B------:R-:W-:Y:S01]  /*1e70*/  SHF.R.U32.HI R11, RZ, 0x8, R11 ;  /* 0x00000008ff0b7819 */ /* 0x000fe2000001160b */
[----:B------:R-:W-:Y:S01]  /*1e80*/  HFMA2 R30, R22, R27.H0_H0, -258, -258 ;  /* 0xdc08dc08161e7431 */ /* 0x000fe2000004001b */
[----:B------:R-:W-:-:S02]  /*1e90*/  LOP3.LUT R25, R9, 0xc000c, RZ, 0xc0, !PT ;  /* 0x000c000c09197812 */ /* 0x000fc400078ec0ff */
[----:B------:R-:W-:Y:S02]  /*1ea0*/  @!P0 PRMT R0, R0, 0x7610, R7 ;  /* 0x0000761000008816 */ /* 0x000fe40000000007 */
[C---:B------:R-:W-:Y:S02]  /*1eb0*/  LOP3.LUT R39, R10.reuse, 0x300030, RZ, 0xc0, !PT ;  /* 0x003000300a277812 */ /* 0x040fe400078ec0ff */
[C---:B------:R-:W-:Y:S02]  /*1ec0*/  LOP3.LUT R7, R10.reuse, 0x30003, RZ, 0xc0, !PT ;  /* 0x000300030a077812 */ /* 0x040fe400078ec0ff */
[----:B------:R-:W-:Y:S02]  /*1ed0*/  LOP3.LUT R37, R10, 0xc000c0, RZ, 0xc0, !PT ;  /* 0x00c000c00a257812 */ /* 0x000fe400078ec0ff */
[----:B------:R-:W-:Y:S02]  /*1ee0*/  LOP3.LUT R20, R8, 0x300030, RZ, 0xc0, !PT ;  /* 0x0030003008147812 */ /* 0x000fe400078ec0ff */
[----:B------:R-:W-:-:S02]  /*1ef0*/  LOP3.LUT R22, R9, 0x300030, RZ, 0xc0, !PT ;  /* 0x0030003009167812 */ /* 0x000fc400078ec0ff */
[----:B------:R-:W-:Y:S02]  /*1f00*/  SHF.R.U32.HI R10, RZ, 0x8, R10 ;  /* 0x00000008ff0a7819 */ /* 0x000fe4000001160a */
        /* <DEDUP_REMOVED lines=51> */
[-C--:B------:R-:W-:Y:S02]  /*2240*/  HFMA2 R32, R32, R27.reuse.H0_H0, -258, -258 ;  /* 0xdc08dc0820207431 */ /* 0x080fe4000004001b */
[-C--:B------:R-:W-:Y:S02]  /*2250*/  HFMA2 R28, R28, R27.reuse.H0_H0, -258, -258 ;  /* 0xdc08dc081c1c7431 */ /* 0x080fe4000004001b */
[-C--:B------:R-:W-:Y:S02]  /*2260*/  HFMA2 R37, R35, R4.reuse.H0_H0, -18, -18 ;  /* 0xcc80cc8023257431 */ /* 0x080fe40000040004 */
[-C--:B------:R-:W-:Y:S02]  /*2270*/  HFMA2 R36, R43, R4.reuse.H0_H0, -18, -18 ;  /* 0xcc80cc802b247431 */ /* 0x080fe40000040004 */
[----:B------:R-:W-:Y:S02]  /*2280*/  HFMA2 R27, R46, R27.H0_H0, -258, -258 ;  /* 0xdc08dc082e1b7431 */ /* 0x000fe4000004001b */
[----:B------:R-:W-:-:S02]  /*2290*/  HFMA2 R38, R47, R4.H0_H0, -18, -18 ;  /* 0xcc80cc802f267431 */ /* 0x000fc40000040004 */
[-C--:B------:R-:W-:Y:S02]  /*22a0*/  HFMA2 R35, R45, R4.reuse.H0_H0, -18, -18 ;  /* 0xcc80cc802d237431 */ /* 0x080fe40000040004 */
[-C--:B------:R-:W-:Y:S02]  /*22b0*/  HFMA2 R43, R49, R4.reuse.H0_H0, -18, -18 ;  /* 0xcc80cc80312b7431 */ /* 0x080fe40000040004 */
[----:B------:R-:W-:Y:S02]  /*22c0*/  HADD2 R48, R44, -1026, -1026 ;  /* 0xe402e4022c307430 */ /* 0x000fe40000000000 */
[----:B------:R-:W-:Y:S02]  /*22d0*/  HFMA2 R41, R41, R4.H0_H0, -18, -18 ;  /* 0xcc80cc8029297431 */ /* 0x000fe40000040004 */
        /* <DEDUP_REMOVED lines=51> */
.L_x_3057:
[----:B------:R-:W-:Y:S01]  /*2610*/  @!UP1 UMOV UR4, UR8 ;  /* 0x0000000800049c82 */ /* 0x000fe20008000000 */
[----:B------:R-:W-:Y:S05]  /*2620*/  BRA.U UP0, `(.L_x_3058) ;  /* 0x0000000100ac7547 */ /* 0x000fea000b800000 */
        /* <DEDUP_REMOVED lines=43> */
.L_x_3058:
[----:B------:R-:W0:Y:S01]  /*28e0*/  LDC R4, c[0x0][0x3ac] ;  /* 0x0000eb00ff047b82 */ /* 0x000e220000000800 */
[----:B------:R-:W-:Y:S02]  /*28f0*/  UIADD3 UR6, UPT, UPT, UR6, 0x10, URZ ;  /* 0x0000001006067890 */ /* 0x000fe4000fffe0ff */
[----:B------:R-:W-:Y:S02]  /*2900*/  UIADD3 UR11, UP1, UPT, UR11, 0x40, URZ ;  /* 0x000000400b0b7890 */ /* 0x000fe4000ff3e0ff */
[----:B------:R-:W-:Y:S02]  /*2910*/  UIADD3 UR10, UPT, UPT, UR10, 0x20, URZ ;  /* 0x000000200a0a7890 */ /* 0x000fe4000fffe0ff */
[----:B------:R-:W-:Y:S01]  /*2920*/  ISETP.LE.AND P0, PT, R19, UR6, PT ;  /* 0x0000000613007c0c */ /* 0x000fe2000bf03270 */
[----:B------:R-:W-:Y:S01]  /*2930*/  UIADD3.X UR12, UPT, UPT, URZ, UR12, URZ, UP1, !UPT ;  /* 0x0000000cff0c7290 */ /* 0x000fe20008ffe4ff */
[----:B0-----:R-:W-:-:S04]  /*2940*/  IMAD.WIDE R2, R4, 0x4, R2 ;  /* 0x0000000404027825 */ /* 0x001fc800078e0202 */
[----:B------:R-:W-:Y:S02]  /*2950*/  IMAD.MOV.U32 R8, RZ, RZ, R2 ;  /* 0x000000ffff087224 */ /* 0x000fe400078e0002 */
[----:B------:R-:W-:-:S05]  /*2960*/  IMAD.MOV.U32 R9, RZ, RZ, R3 ;  /* 0x000000ffff097224 */ /* 0x000fca00078e0003 */
[----:B------:R-:W-:Y:S05]  /*2970*/  @!P0 BRA `(.L_x_3059) ;  /* 0xfffffff0008c8947 */ /* 0x000fea000383ffff */
.L_x_3056:
[----:B------:R-:W0:Y:S01]  /*2980*/  LDC.64 R6, c[0x0][0x3a0] ;  /* 0x0000e800ff067b82 */ /* 0x000e220000000a00 */
[----:B------:R-:W-:Y:S02]  /*2990*/  IMAD R17, R4, UR19, R17 ;  /* 0x0000001304117c24 */ /* 0x000fe4000f8e0211 */
[----:B------:R-:W-:Y:S02]  /*29a0*/  HMUL2 R5, R16, UR21.H0_H0 ;  /* 0x2000001510057c32 */ /* 0x000fe40008000000 */
[----:B0-----:R-:W-:-:S05]  /*29b0*/  IMAD.WIDE R6, R17, 0x2, R6 ;  /* 0x0000000211067825 */ /* 0x001fca00078e0206 */
[----:B------:R0:W-:Y:S01]  /*29c0*/  ATOM.E.ADD.F16x2.RN.STRONG.GPU P0, RZ, desc[UR16][R6.64], R5 ;  /* 0x8000000506ff79a2 */ /* 0x0001e2000c10e110 */
[----:B------:R-:W-:Y:S01]  /*29d0*/  UISETP.NE.AND UP0, UPT, UR5, 0x1, UPT ;  /* 0x000000010500788c */ /* 0x000fe2000bf05270 */
[----:B------:R-:W-:Y:S01]  /*29e0*/  BSSY.RECONVERGENT B0, `(.L_x_3060) ;  /* 0x000000f000007945 */ /* 0x000fe20003800200 */
[----:B------:R-:W-:-:S03]  /*29f0*/  HMUL2 R15, R15, UR21.H0_H0 ;  /* 0x200000150f0f7c32 */ /* 0x000fc60008000000 */
[----:B0-----:R-:W-:Y:S06]  /*2a00*/  @P0 BRA `(.L_x_3061) ;  /* 0x0000000000300947 */ /* 0x001fec0003800000 */
[----:B------:R-:W0:Y:S02]  /*2a10*/  QSPC.E.S P0, RZ, [R6] ;  /* 0x0000000006ff73aa */ /* 0x000e240000000500 */
[----:B0-----:R-:W-:Y:S05]  /*2a20*/  @!P0 BRA `(.L_x_3062) ;  /* 0x00000000001c8947 */ /* 0x001fea0003800000 */
[----:B------:R-:W-:-:S05]  /*2a30*/  IMAD.MOV.U32 R2, RZ, RZ, R6 ;  /* 0x000000ffff027224 */ /* 0x000fca00078e0006 */
[----:B------:R-:W-:-:S07]  /*2a40*/  MOV R0, R2 ;  /* 0x0000000200007202 */ /* 0x000fce0000000f00 */
.L_x_3063:
[----:B------:R-:W0:Y:S02]  /*2a50*/  LDS R2, [R0] ;  /* 0x0000000000027984 */ /* 0x000e240000000800 */
[----:B0-----:R-:W-:-:S05]  /*2a60*/  HADD2 R3, R2, R5 ;  /* 0x0000000502037230 */ /* 0x001fca0000000000 */
[----:B------:R-:W0:Y:S02]  /*2a70*/  ATOMS.CAST.SPIN P0, [R0], R2, R3 ;  /* 0x000000020000758d */ /* 0x000e240001800003 */
[----:B0-----:R-:W-:Y:S05]  /*2a80*/  @!P0 BRA `(.L_x_3063) ;  /* 0xfffffffc00f08947 */ /* 0x001fea000383ffff */
[----:B------:R-:W-:Y:S05]  /*2a90*/  BRA `(.L_x_3061) ;  /* 0x00000000000c7947 */ /* 0x000fea0003800000 */
.L_x_3062:
[----:B------:R-:W2:Y:S02]  /*2aa0*/  LD.E R0, desc[UR16][R6.64] ;  /* 0x0000001006007980 */ /* 0x000ea4000c101900 */
[----:B--2---:R-:W-:-:S05]  /*2ab0*/  IMAD.IADD R3, R5, 0x1, R0 ;  /* 0x0000000105037824 */ /* 0x004fca00078e0200 */
[----:B------:R0:W-:Y:S02]  /*2ac0*/  ST.E desc[UR16][R6.64], R3 ;  /* 0x0000000306007985 */ /* 0x0001e4000c101910 */
.L_x_3061:
[----:B------:R-:W-:Y:S05]  /*2ad0*/  BSYNC.RECONVERGENT B0 ;  /* 0x0000000000007941 */ /* 0x000fea0003800200 */
.L_x_3060:
[----:B------:R1:W-:Y:S01]  /*2ae0*/  ATOM.E.ADD.F16x2.RN.STRONG.GPU P0, RZ, desc[UR16][R6.64+0x4], R15 ;  /* 0x8000040f06ff79a2 */ /* 0x0003e2000c10e110 */
[----:B------:R-:W-:Y:S04]  /*2af0*/  BSSY.RECONVERGENT B0, `(.L_x_3064) ;  /* 0x000000e000007945 */ /* 0x000fe80003800200 */
[----:B-1----:R-:W-:Y:S05]  /*2b00*/  @P0 BRA `(.L_x_3065) ;  /* 0x0000000000300947 */ /* 0x002fea0003800000 */
[----:B------:R-:W1:Y:S02]  /*2b10*/  QSPC.E.S P0, RZ, [R6+0x4] ;  /* 0x0000040006ff73aa */ /* 0x000e640000000500 */
[----:B-1----:R-:W-:Y:S05]  /*2b20*/  @!P0 BRA `(.L_x_3066) ;  /* 0x00000000001c8947 */ /* 0x002fea0003800000 */
[----:B------:R-:W-:-:S05]  /*2b30*/  IMAD.MOV.U32 R2, RZ, RZ, R6 ;  /* 0x000000ffff027224 */ /* 0x000fca00078e0006 */
[----:B------:R-:W-:-:S07]  /*2b40*/  MOV R0, R2 ;  /* 0x0000000200007202 */ /* 0x000fce0000000f00 */
.L_x_3067:
[----:B------:R-:W0:Y:S02]  /*2b50*/  LDS R2, [R0+0x4] ;  /* 0x0000040000027984 */ /* 0x000e240000000800 */
[----:B0-----:R-:W-:-:S05]  /*2b60*/  HFMA2 R3, R2, 1, 1, R15 ;  /* 0x3c003c0002037831 */ /* 0x001fca000000000f */
[----:B------:R-:W0:Y:S02]  /*2b70*/  ATOMS.CAST.SPIN P0, [R0+0x4], R2, R3 ;  /* 0x000004020000758d */ /* 0x000e240001800003 */
[----:B0-----:R-:W-:Y:S05]  /*2b80*/  @!P0 BRA `(.L_x_3067) ;  /* 0xfffffffc00f08947 */ /* 0x001fea000383ffff */
[----:B------:R-:W-:Y:S05]  /*2b90*/  BRA `(.L_x_3065) ;  /* 0x00000000000c7947 */ /* 0x000fea0003800000 */
.L_x_3066:
[----:B------:R-:W0:Y:S02]  /*2ba0*/  LD.E R0, desc[UR16][R6.64+0x4] ;  /* 0x0000041006007980 */ /* 0x000e24000c101900 */
[----:B0-----:R-:W-:-:S05]  /*2bb0*/  IMAD.IADD R3, R15, 0x1, R0 ;  /* 0x000000010f037824 */ /* 0x001fca00078e0200 */
[----:B------:R1:W-:Y:S02]  /*2bc0*/  ST.E desc[UR16][R6.64+0x4], R3 ;  /* 0x0000040306007985 */ /* 0x0003e4000c101910 */
.L_x_3065:
[----:B------:R-:W-:Y:S05]  /*2bd0*/  BSYNC.RECONVERGENT B0 ;  /* 0x0000000000007941 */ /* 0x000fea0003800200 */
.L_x_3064:
[----:B------:R-:W-:-:S13]  /*2be0*/  PLOP3.LUT P0, PT, PT, PT, UP0, 0x80, 0x8 ;  /* 0x000000000008781c */ /* 0x000fda0003f0f008 */
        /* <DEDUP_REMOVED lines=11> */
.L_x_3071:
[----:B------:R-:W0:Y:S02]  /*2ca0*/  LDS R2, [R0] ;  /* 0x0000000000027984 */ /* 0x000e240000000800 */
[----:B0-----:R-:W-:-:S05]  /*2cb0*/  HADD2 R3, R2, R7 ;  /* 0x0000000702037230 */ /* 0x001fca0000000000 */
[----:B------:R-:W0:Y:S02]  /*2cc0*/  ATOMS.CAST.SPIN P0, [R0], R2, R3 ;  /* 0x000000020000758d */ /* 0x000e240001800003 */
[----:B0-----:R-:W-:Y:S05]  /*2cd0*/  @!P0 BRA `(.L_x_3071) ;  /* 0xfffffffc00f08947 */ /* 0x001fea000383ffff */
[----:B------:R-:W-:Y:S05]  /*2ce0*/  BRA `(.L_x_3069) ;  /* 0x00000000000c7947 */ /* 0x000fea0003800000 */
.L_x_3070:
[----:B------:R-:W2:Y:S02]  /*2cf0*/  LD.E R0, desc[UR16][R4.64] ;  /* 0x0000001004007980 */ /* 0x000ea4000c101900 */
[----:B--2---:R-:W-:-:S05]  /*2d00*/  IMAD.IADD R3, R7, 0x1, R0 ;  /* 0x0000000107037824 */ /* 0x004fca00078e0200 */
[----:B------:R0:W-:Y:S02]  /*2d10*/  ST.E desc[UR16][R4.64], R3 ;  /* 0x0000000304007985 */ /* 0x0001e4000c101910 */
.L_x_3069:
[----:B------:R-:W-:Y:S05]  /*2d20*/  BSYNC.RECONVERGENT B0 ;  /* 0x0000000000007941 */ /* 0x000fea0003800200 */
.L_x_3068:
[----:B------:R1:W-:Y:S02]  /*2d30*/  ATOM.E.ADD.F16x2.RN.STRONG.GPU P0, RZ, desc[UR16][R4.64+0x4], R13 ;  /* 0x8000040d04ff79a2 */ /* 0x0003e4000c10e110 */
[----:B-1----:R-:W-:Y:S05]  /*2d40*/  @P0 EXIT ;  /* 0x000000000000094d */ /* 0x002fea0003800000 */
[----:B------:R-:W1:Y:S02]  /*2d50*/  QSPC.E.S P0, RZ, [R4+0x4] ;  /* 0x0000040004ff73aa */ /* 0x000e640000000500 */
[----:B-1----:R-:W-:Y:S05]  /*2d60*/  @!P0 BRA `(.L_x_3072) ;  /* 0x00000000001c8947 */ /* 0x002fea0003800000 */
[----:B------:R-:W-:-:S05]  /*2d70*/  IMAD.MOV.U32 R2, RZ, RZ, R4 ;  /* 0x000000ffff027224 */ /* 0x000fca00078e0004 */
[----:B------:R-:W-:-:S07]  /*2d80*/  MOV R0, R2 ;  /* 0x0000000200007202 */ /* 0x000fce0000000f00 */
.L_x_3073:
[----:B------:R-:W0:Y:S02]  /*2d90*/  LDS R2, [R0+0x4] ;  /* 0x0000040000027984 */ /* 0x000e240000000800 */
[----:B0-----:R-:W-:-:S05]  /*2da0*/  HFMA2 R3, R2, 1, 1, R13 ;  /* 0x3c003c0002037831 */ /* 0x001fca000000000d */
[----:B------:R-:W0:Y:S02]  /*2db0*/  ATOMS.CAST.SPIN P0, [R0+0x4], R2, R3 ;  /* 0x000004020000758d */ /* 0x000e240001800003 */
[----:B0-----:R-:W-:Y:S05]  /*2dc0*/  @!P0 BRA `(.L_x_3073) ;  /* 0xfffffffc00f08947 */ /* 0x001fea000383ffff */
[----:B------:R-:W-:Y:S05]  /*2dd0*/  EXIT ;  /* 0x000000000000794d */ /* 0x000fea0003800000 */
.L_x_3072:
[----:B------:R-:W0:Y:S02]  /*2de0*/  LD.E R0, desc[UR16][R4.64+0x4] ;  /* 0x0000041004007980 */ /* 0x000e24000c101900 */
[----:B0-----:R-:W-:-:S05]  /*2df0*/  IMAD.IADD R3, R13, 0x1, R0 ;  /* 0x000000010d037824 */ /* 0x001fca00078e0200 */
[----:B------:R-:W-:Y:S01]  /*2e00*/  ST.E desc[UR16][R4.64+0x4], R3 ;  /* 0x0000040304007985 */ /* 0x000fe2000c101910 */
[----:B------:R-:W-:Y:S05]  /*2e10*/  EXIT ;  /* 0x000000000000794d */ /* 0x000fea0003800000 */
.L_x_3074:
        /* <DEDUP_REMOVED lines=14> */
.L_x_3963:


//--------------------- .text._Z23gemm_half_q_half_kernelILi2ELi32ELb1ELb1ELi32EEvPK6__halfPKjS4_S2_PS0_iiiiPKtS7_iiiiiibS2_i --------------------------
	.section	.text._Z23gemm_half_q_half_kernelILi2ELi32ELb1ELb1ELi32EEvPK6__halfPKjS4_S2_PS0_iiiiPKtS7_iiiiiibS2_i,"ax",@progbits
	.align	128
        .global         _Z23gemm_half_q_half_kernelILi2ELi32ELb1ELb1ELi32EEvPK6__halfPKjS4_S2_PS0_iiiiPKtS7_iiiiiibS2_i
        .type           _Z23gemm_half_q_half_kernelILi2ELi32ELb1ELb1ELi32EEvPK6__halfPKjS4_S2_PS0_iiiiPKtS7_iiiiiibS2_i,@function
        .size           _Z23gemm_half_q_half_kernelILi2ELi32ELb1ELb1ELi32EEvPK6__halfPKjS4_S2_PS0_iiiiPKtS7_iiiiiibS2_i,(.L_x_3964 - _Z23gemm_half_q_half_kernelILi2ELi32ELb1ELb1ELi32EEvPK6__halfPKjS4_S2_PS0_iiiiPKtS7_iiiiiibS2_i)
        .other          _Z23gemm_half_q_half_kernelILi2ELi32ELb1ELb1ELi32EEvPK6__halfPKjS4_S2_PS0_iiiiPKtS7_iiiiiibS2_i,@"STO_CUDA_ENTRY STV_DEFAULT"
_Z23gemm_half_q_half_kernelILi2ELi32ELb1ELb1ELi32EEvPK6__halfPKjS4_S2_PS0_iiiiPKtS7_iiiiiibS2_i:
.text._Z23gemm_half_q_half_kernelILi2ELi32ELb1ELb1ELi32EEvPK6__halfPKjS4_S2_PS0_iiiiPKtS7_iiiiiibS2_i:
[----:B------:R-:W-:Y:S08]  /*0000*/  LDC R1, c[0x0][0x37c] ;  /* 0x0000df00ff017b82 */ /* 0x000ff00000000800 */
[----:B------:R-:W0:Y:S01]  /*0010*/  S2UR UR9, SR_CTAID.Y ;  /* 0x00000000000979c3 */ /* 0x000e220000002600 */
[----:B------:R-:W0:Y:S02]  /*0020*/  LDCU UR5, c[0x0][0x3a8] ;  /* 0x00007500ff0577ac */ /* 0x000e240008000800 */
[----:B0-----:R-:W-:-:S04]  /*0030*/  UIMAD UR5, UR9, -0x2, UR5 ;  /* 0xfffffffe090578a4 */ /* 0x001fc8000f8e0205 */
        /* <DEDUP_REMOVED lines=20> */
[----:B------:R-:W0:Y:S01]  /*0180*/  S2R R0, SR_CTAID.Z ;  /* 0x0000000000007919 */ /* 0x000e220000002700 */
[----:B------:R-:W1:Y:S01]  /*0190*/  LDC R5, c[0x0][0x3b0] ;  /* 0x0000ec00ff057b82 */ /* 0x000e620000000800 */
[----:B------:R-:W-:Y:S01]  /*01a0*/  UMOV UR6, 0x2 ;  /* 0x0000000200067882 */ /* 0x000fe20000000000 */
[----:B------:R-:W-:Y:S01]  /*01b0*/  @P1 IMAD.U32 R4, RZ, RZ, UR7 ;  /* 0x00000007ff041e24 */ /* 0x000fe2000f8e00ff */
[----:B------:R-:W2:Y:S01]  /*01c0*/  S2R R3, SR_TID.X ;  /* 0x0000000000037919 */ /* 0x000ea20000002100 */
[----:B------:R-:W-:Y:S01]  /*01d0*/  PRMT R49, RZ, 0x7610, R49 ;  /* 0x00007610ff317816 */ /* 0x000fe20000000031 */
[----:B------:R-:W-:Y:S01]  /*01e0*/  USEL UR6, UR6, 0x1, UP0 ;  /* 0x0000000106067887 */ /* 0x000fe20008000000 */
[----:B------:R-:W-:Y:S02]  /*01f0*/  BSSY.RECONVERGENT B0, `(.L_x_3075) ;  /* 0x00000ba000007945 */ /* 0x000fe40003800200 */
[----:B------:R-:W3:Y:S01]  /*0200*/  S2UR UR13, SR_CTAID.X ;  /* 0x00000000000d79c3 */ /* 0x000ee20000002500 */
[----:B------:R-:W-:Y:S01]  /*0210*/  @P1 PRMT R49, R4, 0x7610, R49 ;  /* 0x0000761004311816 */ /* 0x000fe20000000031 */
[----:B0-----:R-:W-:Y:S01]  /*0220*/  IMAD.SHL.U32 R6, R0, 0x20, RZ ;  /* 0x0000002000067824 */ /* 0x001fe200078e00ff */
[----:B---3--:R-:W-:-:S03]  /*0230*/  USHF.L.U32 UR4, UR13, 0x7, URZ ;  /* 0x000000070d047899 */ /* 0x008fc600080006ff */
[C---:B--2---:R-:W-:Y:S01]  /*0240*/  IMAD.IADD R2, R6.reuse, 0x1, R3 ;  /* 0x0000000106027824 */ /* 0x044fe200078e0203 */
[----:B-1----:R-:W-:Y:S02]  /*0250*/  VIADDMNMX R7, R6, 0x20, R5, PT ;  /* 0x0000002006077846 */ /* 0x002fe40003800105 */
[----:B------:R-:W-:Y:S02]  /*0260*/  LEA R8, R3, UR4, 0x2 ;  /* 0x0000000403087c11 */ /* 0x000fe4000f8e10ff */
[----:B------:R-:W-:-:S13]  /*0270*/  ISETP.GE.AND P0, PT, R2, R7, PT ;  /* 0x000000070200720c */ /* 0x000fda0003f06270 */
        /* <DEDUP_REMOVED lines=30> */
.L_x_3080:
        /* <DEDUP_REMOVED lines=32> */
.L_x_3079:
        /* <DEDUP_REMOVED lines=20> */
.L_x_3081:
[----:B------:R-:W-:-:S13]  /*07a0*/  ISETP.EQ.AND P1, PT, RZ, UR7, PT ;  /* 0x00000007ff007c0c */ /* 0x000fda000bf22270 */
[----:B------:R-:W-:Y:S05]  /*07b0*/  @!P0 BRA P1, `(.L_x_3076) ;  /* 0x0000000400748947 */ /* 0x000fea0000800000 */
.L_x_3078:
        /* <DEDUP_REMOVED lines=12> */
.L_x_3077:
        /* <DEDUP_REMOVED lines=15> */
.L_x_3084:
[----:B-----5:R-:W-:Y:S01]  /*0970*/  IADD3 R11, P0, PT, R2, R9, RZ ;  /* 0x00000009020b7210 */ /* 0x020fe20007f1e0ff */
[----:B------:R-:W-:-:S03]  /*0980*/  IMAD.IADD R12, R9, 0x1, R5 ;  /* 0x00000001090c7824 */ /* 0x000fc600078e0205 */
[----:B------:R-:W-:Y:S01]  /*0990*/  LEA.HI.X.SX32 R14, R9, RZ, 0x1, P0 ;  /* 0x000000ff090e7211 */ /* 0x000fe200000f0eff */
[--C-:B------:R-:W-:Y:S01]  /*09a0*/  IMAD.IADD R9, R12, 0x1, R5.reuse ;  /* 0x000000010c097824 */ /* 0x100fe200078e0205 */
        /* <DEDUP_REMOVED lines=28> */
.L_x_3083:
        /* <DEDUP_REMOVED lines=21> */
.L_x_3085:
[----:B------:R-:W-:-:S09]  /*0cc0*/  UISETP.NE.OR UP0, UPT, UR7, URZ, UP0 ;  /* 0x000000ff0700728c */ /* 0x000fd20008705670 */
[----:B------:R-:W-:Y:S05]  /*0cd0*/  BRA.U !UP0, `(.L_x_3076) ;  /* 0x00000001082c7547 */ /* 0x000fea000b800000 */
.L_x_3082:
        /* <DEDUP_REMOVED lines=11> */
.L_x_3076:
[----:B------:R-:W-:Y:S05]  /*0d90*/  BSYNC.RECONVERGENT B0 ;  /* 0x0000000000007941 */ /* 0x000fea0003800200 */
.L_x_3075:
        /* <DEDUP_REMOVED lines=20> */
.L_x_3089:
[C---:B--2---:R-:W-:Y:S01]  /*0ee0*/  VIADD R13, R9.reuse, UR8 ;  /* 0x00000008090d7c36 */ /* 0x044fe20008000000 */
[----:B------:R-:W-:Y:S01]  /*0ef0*/  UIADD3 UR6, UPT, UPT, UR6, 0x4, URZ ;  /* 0x0000000406067890 */ /* 0x000fe2000fffe0ff */
[----:B01----:R-:W-:-:S03]  /*0f00*/  IMAD.WIDE R10, R9, 0x2, R18 ;  /* 0x00000002090a7825 */ /* 0x003fc600078e0212 */
[----:B------:R-:W-:Y:S01]  /*0f10*/  UISETP.GE.AND UP1, UPT, UR6, -0x3, UPT ;  /* 0xfffffffd0600788c */ /* 0x000fe2000bf26270 */
        /* <DEDUP_REMOVED lines=8> */
[----:B------:R-:W-:Y:S01]  /*0fa0*/  VIADD R9, R21, UR8 ;  /* 0x0000000815097c36 */ /* 0x000fe20008000000 */
[----:B------:R2:W-:Y:S01]  /*0fb0*/  STG.E.64 desc[UR10][R16.64], RZ ;  /* 0x000000ff10007986 */ /* 0x0005e2000c101b0a */
[----:B------:R-:W-:Y:S05]  /*0fc0*/  BRA.U !UP1, `(.L_x_3089) ;  /* 0xfffffffd09c47547 */ /* 0x000fea000b83ffff */
.L_x_3088:
[----:B------:R-:W-:-:S04]  /*0fd0*/  UIADD3 UR4, UPT, UPT, URZ, -UR6, URZ ;  /* 0x80000006ff047290 */ /* 0x000fc8000fffe0ff */
[----:B------:R-:W-:-:S09]  /*0fe0*/  UISETP.GT.AND UP1, UPT, UR4, 0x1, UPT ;  /* 0x000000010400788c */ /* 0x000fd2000bf24270 */
[----:B------:R-:W-:Y:S05]  /*0ff0*/  BRA.U !UP1, `(.L_x_3090) ;  /* 0x0000000109247547 */ /* 0x000fea000b800000 */
[----:B--2---:R-:W0:Y:S01]  /*1000*/  LDC.64 R12, c[0x0][0x3a0] ;  /* 0x0000e800ff0c7b82 */ /* 0x004e220000000a00 */
        /* <DEDUP_REMOVED lines=8> */
.L_x_3090:
[----:B------:R-:W-:-:S09]  /*1090*/  UISETP.NE.OR UP0, UPT, UR6, URZ, UP0 ;  /* 0x000000ff0600728c */ /* 0x000fd20008705670 */
[----:B------:R-:W-:Y:S05]  /*10a0*/  BRA.U !UP0, `(.L_x_3086) ;  /* 0x00000001081c7547 */ /* 0x000fea000b800000 */
.L_x_3087:
[----:B012---:R-:W0:Y:S02]  /*10b0*/  LDC.64 R10, c[0x0][0x3a0] ;  /* 0x0000e800ff0a7b82 */ /* 0x007e240000000a00 */
.L_x_3091:
[----:B0-----:R-:W-:Y:S01]  /*10c0*/  IMAD.WIDE R12, R9, 0x2, R10 ;  /* 0x00000002090c7825 */ /* 0x001fe200078e020a */
[----:B------:R-:W-:-:S03]  /*10d0*/  UIADD3 UR6, UPT, UPT, UR6, 0x1, URZ ;  /* 0x0000000106067890 */ /* 0x000fc6000fffe0ff */
[----:B------:R-:W-:Y:S01]  /*10e0*/  VIADD R9, R9, UR8 ;  /* 0x0000000809097c36 */ /* 0x000fe20008000000 */
[----:B------:R3:W-:Y:S01]  /*10f0*/  STG.E.64 desc[UR10][R12.64], RZ ;  /* 0x000000ff0c007986 */ /* 0x0007e2000c101b0a */
[----:B------:R-:W-:-:S09]  /*1100*/  UISETP.NE.AND UP0, UPT, UR6, URZ, UPT ;  /* 0x000000ff0600728c */ /* 0x000fd2000bf05270 */
[----:B---3--:R-:W-:Y:S05]  /*1110*/  BRA.U UP0, `(.L_x_3091) ;  /* 0xfffffffd00e87547 */ /* 0x008fea000b83ffff */
.L_x_3086:
        /* <DEDUP_REMOVED lines=10> */
[----:B------:R-:W-:-:S07]  /*11c0*/  IMAD.SHL.U32 R21, R0, 0x40, RZ ;  /* 0x0000004000157824 */ /* 0x000fce00078e00ff */
[----:B------:R-:W1:Y:S08]  /*11d0*/  LDC.64 R12, c[0x0][0x390] ;  /* 0x0000e400ff0c7b82 */ /* 0x000e700000000a00 */
[----:B------:R-:W2:Y:S01]  /*11e0*/  LDC.64 R14, c[0x0][0x398] ;  /* 0x0000e600ff0e7b82 */ /* 0x000ea20000000a00 */
        /* <DEDUP_REMOVED lines=8> */
[----:B-1----:R-:W-:-:S07]  /*1270*/  SHF.R.S32.HI R19, RZ, 0x3, R19 ;  /* 0x00000003ff137819 */ /* 0x002fce0000011413 */
.L_x_3093:
[----:B0----5:R-:W-:-:S04]  /*1280*/  VIADD R21, R16, UR4 ;  /* 0x0000000410157c36 */ /* 0x021fc80008000000 */
[----:B------:R-:W-:-:S05]  /*1290*/  IMAD R0, R21, UR8, RZ ;  /* 0x0000000815007c24 */ /* 0x000fca000f8e02ff */
[----:B------:R-:W-:-:S04]  /*12a0*/  SHF.R.S32.HI R3, RZ, 0x1f, R0 ;  /* 0x0000001fff037819 */ /* 0x000fc80000011400 */
[----:B------:R-:W-:-:S04]  /*12b0*/  LEA.HI R0, R3, R0, RZ, 0x3 ;  /* 0x0000000003007211 */ /* 0x000fc800078f18ff */
[----:B------:R-:W-:-:S05]  /*12c0*/  LEA.HI.SX32 R3, R0, R19, 0x1d ;  /* 0x0000001300037211 */ /* 0x000fca00078feaff */
[----:B------:R-:W-:-:S06]  /*12d0*/  IMAD.WIDE R2, R3, 0x4, R12 ;  /* 0x0000000403027825 */ /* 0x000fcc00078e020c */
[----:B------:R-:W3:Y:S01]  /*12e0*/  LDG.E.CONSTANT R2, desc[UR10][R2.64] ;  /* 0x0000000a02027981 */ /* 0x000ee2000c1e9900 */
[----:B------:R-:W-:-:S04]  /*12f0*/  IMAD.SHL.U32 R23, R18, 0x2, RZ ;  /* 0x0000000212177824 */ /* 0x000fc800078e00ff */
[----:B------:R-:W-:-:S05]  /*1300*/  IMAD.WIDE.U32 R22, R23, 0x2, R10 ;  /* 0x0000000217167825 */ /* 0x000fca00078e000a */
        /* <DEDUP_REMOVED lines=8> */
[----:B------:R-:W-:Y:S01]  /*1390*/  LOP3.LUT R2, R2, 0xf, RZ, 0xc0, !PT ;  /* 0x0000000f02027812 */ /* 0x000fe200078ec0ff */
[----:B----4-:R-:W-:Y:S01]  /*13a0*/  IMAD.IADD R18, R29, 0x1, R18 ;  /* 0x000000011d127824 */ /* 0x010fe200078e0212 */
        /* <DEDUP_REMOVED lines=9> */
[----:B0-----:R-:W2:Y:S01]  /*1440*/  I2F.F16 R21, R24 ;  /* 0x0000001800157306 */ /* 0x001ea20000200c00 */
[----:B------:R-:W-:Y:S01]  /*1450*/  IADD3 R22, PT, PT, R2, 0x1, R3 ;  /* 0x0000000102167810 */ /* 0x000fe20007ffe003 */
[----:B------:R-:W-:-:S05]  /*1460*/  IMAD R3, R0, R0, R0 ;  /* 0x0000000000037224 */ /* 0x000fca00078e0200 */
[----:B------:R-:W-:Y:S01]  /*1470*/  IADD3 R26, PT, PT, R0, 0x1, R3 ;  /* 0x00000001001a7810 */ /* 0x000fe20007ffe003 */
[----:B------:R-:W0:Y:S01]  /*1480*/  I2F.F16 R25, R25 ;  /* 0x0000001900197306 */ /* 0x000e220000200c00 */
[----:B--2---:R-:W-:-:S07]  /*1490*/  HMUL2 R3, R21.H0_H0, R20.H0_H0 ;  /* 0x2000001415037232 */ /* 0x004fce0000000800 */
[----:B------:R-:W1:Y:S01]  /*14a0*/  I2F.F16 R23, R22 ;  /* 0x0000001600177306 */ /* 0x000e620000200c00 */
[----:B0-----:R-:W-:-:S07]  /*14b0*/  HMUL2 R4, R25.H0_H0, R20.H0_H0 ;  /* 0x2000001419047232 */ /* 0x001fce0000000800 */
[----:B------:R-:W0:Y:S01]  /*14c0*/  I2F.F16 R27, R26 ;  /* 0x0000001a001b7306 */ /* 0x000e220000200c00 */
[-C--:B-1----:R-:W-:Y:S02]  /*14d0*/  HMUL2 R2, R23.H0_H0, R20.reuse.H0_H0 ;  /* 0x2000001417027232 */ /* 0x082fe40000000800 */
[----:B0-----:R-:W-:Y:S01]  /*14e0*/  HMUL2 R0, R27.H0_H0, R20.H0_H0 ;  /* 0x200000141b007232 */ /* 0x001fe20000000800 */
[----:B------:R-:W-:Y:S06]  /*14f0*/  @!P0 BRA `(.L_x_3093) ;  /* 0xfffffffc00608947 */ /* 0x000fec000383ffff */
.L_x_3092:
[C---:B------:R-:W-:Y:S02]  /*1500*/  ISETP.GT.AND P0, PT, R6.reuse, UR6, PT ;  /* 0x0000000606007c0c */ /* 0x040fe4000bf04270 */
[----:B-12---:R-:W-:Y:S02]  /*1510*/  CS2R R12, SRZ ;  /* 0x00000000000c7805 */ /* 0x006fe4000001ff00 */
[----:B------:R-:W-:Y:S01]  /*1520*/  SHF.R.S32.HI R10, RZ, 0x1f, R9 ;  /* 0x0000001fff0a7819 */ /* 0x000fe20000011409 */
[----:B------:R-:W-:Y:S01]  /*1530*/  IMAD.MOV.U32 R14, RZ, RZ, RZ ;  /* 0x000000ffff0e7224 */ /* 0x000fe200078e00ff */
[----:B----4-:R-:W-:Y:S01]  /*1540*/  ISETP.GT.AND P1, PT, R6, UR14, PT ;  /* 0x0000000e06007c0c */ /* 0x010fe2000bf24270 */
[----:B------:R-:W-:Y:S01]  /*1550*/  IMAD.MOV.U32 R7, RZ, RZ, RZ ;  /* 0x000000ffff077224 */ /* 0x000fe200078e00ff */
[----:B------:R-:W-:Y:S01]  /*1560*/  LEA.HI R10, R10, R9, RZ, 0x5 ;  /* 0x000000090a0a7211 */ /* 0x000fe200078f28ff */
[----:B------:R-:W-:Y:S01]  /*1570*/  IMAD.MOV.U32 R9, RZ, RZ, RZ ;  /* 0x000000ffff097224 */ /* 0x000fe200078e00ff */
[----:B0-----:R-:W-:-:S02]  /*1580*/  ISETP.GT.AND P2, PT, R6, UR7, PT ;  /* 0x0000000706007c0c */ /* 0x001fc4000bf44270 */
[C---:B------:R-:W-:Y:S02]  /*1590*/  ISETP.GT.AND P3, PT, R6.reuse, UR15, PT ;  /* 0x0000000f06007c0c */ /* 0x040fe4000bf64270 */
[----:B---3--:R-:W-:Y:S02]  /*15a0*/  ISETP.GT.AND P4, PT, R6, UR16, PT ;  /* 0x0000001006007c0c */ /* 0x008fe4000bf84270 */
        /* <DEDUP_REMOVED lines=9> */
.L_x_3094:
        /* <DEDUP_REMOVED lines=8> */
.L_x_3095:
        /* <DEDUP_REMOVED lines=8> */
.L_x_3096:
        /* <DEDUP_REMOVED lines=8> */
.L_x_3097:
        /* <DEDUP_REMOVED lines=8> */
.L_x_3098:
[----:B------:R-:W-:Y:S01]  /*1840*/  IMAD R7, R16, 0x8, R7 ;  /* 0x0000000810077824 */ /* 0x000fe200078e0207 */
[----:B------:R-:W0:Y:S01]  /*1850*/  LDCU.64 UR6, c[0x0][0x388] ;  /* 0x00007100ff0677ac */ /* 0x000e220008000a00 */
[----:B------:R-:W-:Y:S02]  /*1860*/  SHF.R.S32.HI R10, RZ, 0x1f, R8 ;  /* 0x0000001fff0a7819 */ /* 0x000fe40000011408 */
[----:B------:R-:W-:Y:S02]  /*1870*/  VIMNMX R5, PT, PT, R5, UR14, PT ;  /* 0x0000000e05057c48 */ /* 0x000fe4000bfe0100 */
[----:B------:R-:W-:Y:S02]  /*1880*/  IADD3 R7, PT, PT, R12, R7, R9 ;  /* 0x000000070c077210 */ /* 0x000fe40007ffe009 */
[----:B------:R-:W-:Y:S02]  /*1890*/  PRMT R48, RZ, 0x5410, RZ ;  /* 0x00005410ff307816 */ /* 0x000fe400000000ff */
[----:B------:R-:W-:-:S02]  /*18a0*/  IADD3 R7, PT, PT, R14, R7, R13 ;  /* 0x000000070e077210 */ /* 0x000fc40007ffe00d */
[----:B------:R-:W-:Y:S02]  /*18b0*/  PRMT R47, RZ, 0x5410, RZ ;  /* 0x00005410ff2f7816 */ /* 0x000fe400000000ff */
[----:B------:R-:W-:Y:S01]  /*18c0*/  PRMT R46, RZ, 0x5410, RZ ;  /* 0x00005410ff2e7816 */ /* 0x000fe200000000ff */
[----:B------:R-:W-:-:S05]  /*18d0*/  IMAD R7, R7, UR8, RZ ;  /* 0x0000000807077c24 */ /* 0x000fca000f8e02ff */
[----:B------:R-:W-:-:S04]  /*18e0*/  IADD3 R8, P0, PT, R8, R7, RZ ;  /* 0x0000000708087210 */ /* 0x000fc80007f1e0ff */
[----:B------:R-:W-:Y:S02]  /*18f0*/  LEA.HI.X.SX32 R7, R7, R10, 0x1, P0 ;  /* 0x0000000a07077211 */ /* 0x000fe400000f0eff */
[----:B------:R-:W-:Y:S02]  /*1900*/  ISETP.GT.AND P0, PT, R5, R6, PT ;  /* 0x000000060500720c */ /* 0x000fe40003f04270 */
[C---:B0-----:R-:W-:Y:S02]  /*1910*/  LEA R20, P1, R8.reuse, UR6, 0x2 ;  /* 0x0000000608147c11 */ /* 0x041fe4000f8210ff */
[----:B------:R-:W-:Y:S02]  /*1920*/  PRMT R5, RZ, 0x5410, RZ ;  /* 0x00005410ff057816 */ /* 0x000fe400000000ff */
[----:B------:R-:W-:-:S07]  /*1930*/  LEA.HI.X R21, R8, UR7, R7, 0x2, P1 ;  /* 0x0000000708157c11 */ /* 0x000fce00088f1407 */
[----:B------:R-:W-:Y:S05]  /*1940*/  @!P0 BRA `(.L_x_3099) ;  /* 0x0000001c00948947 */ /* 0x000fea0003800000 */
[----:B------:R-:W-:Y:S01]  /*1950*/  IMAD.U32 R9, RZ, RZ, UR8 ;  /* 0x00000008ff097e24 */ /* 0x000fe2000f8e00ff */
[----:B------:R-:W2:Y:S01]  /*1960*/  LDG.E.128.CONSTANT R16, desc[UR10][R20.64] ;  /* 0x0000000a14107981 */ /* 0x000ea2000c1e9d00 */
[----:B------:R-:W-:Y:S02]  /*1970*/  IMAD.U32 R23, RZ, RZ, UR8 ;  /* 0x00000008ff177e24 */ /* 0x000fe4000f8e00ff */
[----:B------:R-:W-:-:S04]  /*1980*/  IMAD.WIDE R8, R9, 0x4, R20 ;  /* 0x0000000409087825 */ /* 0x000fc800078e0214 */
[----:B------:R-:W-:Y:S02]  /*1990*/  IMAD.WIDE R22, R23, 0x4, R8 ;  /* 0x0000000417167825 */ /* 0x000fe400078e0208 */
[----:B------:R-:W3:Y:S04]  /*19a0*/  LDG.E.128.CONSTANT R8, desc[UR10][R8.64] ;  /* 0x0000000a08087981 */ /* 0x000ee8000c1e9d00 */
[----:B------:R0:W4:Y:S01]  /*19b0*/  LDG.E.128.CONSTANT R12, desc[UR10][R22.64] ;  /* 0x0000000a160c7981 */ /* 0x000122000c1e9d00 */
[----:B------:R-:W-:Y:S01]  /*19c0*/  PRMT R5, R49, 0x9910, RZ ;  /* 0x0000991031057816 */ /* 0x000fe200000000ff */
[----:B------:R-:W-:-:S03]  /*19d0*/  IMAD.U32 R51, RZ, RZ, UR8 ;  /* 0x00000008ff337e24 */ /* 0x000fc6000f8e00ff */
[----:B------:R-:W-:Y:S01]  /*19e0*/  R2UR UR4, R5 ;  /* 0x00000000050472ca */ /* 0x000fe200000e0000 */
[----:B------:R-:W-:Y:S01]  /*19f0*/  IMAD.WIDE R50, R51, 0x4, R22 ;  /* 0x0000000433327825 */ /* 0x000fe200078e0216 */
[----:B------:R-:W-:Y:S01]  /*1a00*/  UISETP.NE.AND UP1, UPT, UR12, URZ, UPT ;  /* 0x000000ff0c00728c */ /* 0x000fe2000bf25270 */
[----:B------:R-:W-:-:S10]  /*1a10*/  PRMT R46, RZ, 0x5410, RZ ;  /* 0x00005410ff2e7816 */ /* 0x000fd400000000ff */
[----:B------:R-:W-:-:S04]  /*1a20*/  UISETP.NE.AND UP0, UPT, UR4, URZ, UPT ;  /* 0x000000ff0400728c */ /* 0x000fc8000bf05270 */
[----:B------:R-:W-:Y:S01]  /*1a30*/  UISETP.EQ.OR UP0, UPT, UR5, 0x1, !UP0 ;  /* 0x000000010500788c */ /* 0x000fe2000c702670 */
[----:B--2---:R-:W-:Y:S02]  /*1a40*/  LOP3.LUT R7, R16, 0x3f003f, RZ, 0xc0, !PT ;  /* 0x003f003f10077812 */ /* 0x004fe400078ec0ff */
[--C-:B------:R-:W-:Y:S02]  /*1a50*/  SHF.R.U32.HI R20, RZ, 0x6, R16.reuse ;  /* 0x00000006ff147819 */ /* 0x100fe40000011610 */
[----:B------:R-:W-:Y:S02]  /*1a60*/  SHF.R.U32.HI R5, RZ, 0xc, R16 ;  /* 0x0000000cff057819 */ /* 0x000fe40000011610 */
[----:B------:R-:W-:Y:S02]  /*1a70*/  LOP3.LUT R21, R17, 0x3f003f, RZ, 0xc0, !PT ;  /* 0x003f003f11157812 */ /* 0x000fe400078ec0ff */
[--C-:B------:R-:W-:Y:S02]  /*1a80*/  SHF.R.U32.HI R16, RZ, 0x6, R17.reuse ;  /* 0x00000006ff107819 */ /* 0x100fe40000011611 */
[----:B0-----:R-:W-:-:S02]  /*1a90*/  SHF.R.U32.HI R22, RZ, 0xc, R17 ;  /* 0x0000000cff167819 */ /* 0x001fc40000011611 */
[--C-:B------:R-:W-:Y:S02]  /*1aa0*/  SHF.R.U32.HI R28, RZ, 0xc, R18.reuse ;  /* 0x0000000cff1c7819 */ /* 0x100fe40000011612 */
[----:B------:R-:W-:Y:S02]  /*1ab0*/  LOP3.LUT R27, R18, 0x3f003f, RZ, 0xc0, !PT ;  /* 0x003f003f121b7812 */ /* 0x000fe400078ec0ff */
[----:B------:R-:W-:Y:S02]  /*1ac0*/  SHF.R.U32.HI R17, RZ, 0x6, R18 ;  /* 0x00000006ff117819 */ /* 0x000fe40000011612 */
[----:B------:R-:W-:Y:S02]  /*1ad0*/  LOP3.LUT R30, R19, 0x3f003f, RZ, 0xc0, !PT ;  /* 0x003f003f131e7812 */ /* 0x000fe400078ec0ff */
[--C-:B------:R-:W-:Y:S02]  /*1ae0*/  SHF.R.U32.HI R18, RZ, 0x6, R19.reuse ;  /* 0x00000006ff127819 */ /* 0x100fe40000011613 */
[----:B------:R-:W-:-:S02]  /*1af0*/  SHF.R.U32.HI R19, RZ, 0xc, R19 ;  /* 0x0000000cff137819 */ /* 0x000fc40000011613 */
[----:B----4-:R-:W-:Y:S02]  /*1b00*/  SHF.R.U32.HI R35, RZ, 0x8, R14 ;  /* 0x00000008ff237819 */ /* 0x010fe4000001160e */
[----:B------:R-:W-:Y:S02]  /*1b10*/  LOP3.LUT R28, R28, 0xf000f, RZ, 0xc0, !PT ;  /* 0x000f000f1c1c7812 */ /* 0x000fe400078ec0ff */
[--C-:B------:R-:W-:Y:S02]  /*1b20*/  SHF.R.U32.HI R31, RZ, 0x8, R12.reuse ;  /* 0x00000008ff1f7819 */ /* 0x100fe4000001160c */
[----:B------:R-:W-:Y:S02]  /*1b30*/  LOP3.LUT R23, R12, 0x3f003f, RZ, 0xc0, !PT ;  /* 0x003f003f0c177812 */ /* 0x000fe400078ec0ff */
[--C-:B------:R-:W-:Y:S02]  /*1b40*/  SHF.R.U32.HI R32, RZ, 0x6, R12.reuse ;  /* 0x00000006ff207819 */ /* 0x100fe4000001160c */
[----:B------:R-:W-:-:S02]  /*1b50*/  SHF.R.U32.HI R39, RZ, 0xa, R12 ;  /* 0x0000000aff277819 */ /* 0x000fc4000001160c */
[----:B------:R-:W-:Y:S02]  /*1b60*/  SHF.R.U32.HI R33, RZ, 0x8, R13 ;  /* 0x00000008ff217819 */ /* 0x000fe4000001160d */
[----:B------:R-:W-:Y:S02]  /*1b70*/  LOP3.LUT R6, R5, 0xf000f, RZ, 0xc0, !PT ;  /* 0x000f000f05067812 */ /* 0x000fe400078ec0ff */
[----:B------:R-:W-:Y:S02]  /*1b80*/  LOP3.LUT R22, R22, 0xf000f, RZ, 0xc0, !PT ;  /* 0x000f000f16167812 */ /* 0x000fe400078ec0ff */
[----:B------:R-:W-:Y:S02]  /*1b90*/  SHF.R.U32.HI R37, RZ, 0x8, R15 ;  /* 0x00000008ff257819 */ /* 0x000fe4000001160f */
[----:B------:R-:W-:Y:S02]  /*1ba0*/  LOP3.LUT R12, R19, 0xf000f, RZ, 0xc0, !PT ;  /* 0x000f000f130c7812 */ /* 0x000fe400078ec0ff */
[----:B------:R-:W-:-:S02]  /*1bb0*/  LOP3.LUT R24, R13, 0x3f003f, RZ, 0xc0, !PT ;  /* 0x003f003f0d187812 */ /* 0x000fc400078ec0ff */
[--C-:B------:R-:W-:Y:S02]  /*1bc0*/  SHF.R.U32.HI R34, RZ, 0x6, R13.reuse ;  /* 0x00000006ff227819 */ /* 0x100fe4000001160d */
[----:B------:R-:W-:Y:S02]  /*1bd0*/  SHF.R.U32.HI R40, RZ, 0xa, R13 ;  /* 0x0000000aff287819 */ /* 0x000fe4000001160d */
[----:B------:R-:W-:Y:S02]  /*1be0*/  LOP3.LUT R35, R28, 0x300030, R35, 0xf8, !PT ;  /* 0x003000301c237812 */ /* 0x000fe400078ef823 */
[----:B---3--:R-:W-:Y:S02]  /*1bf0*/  LOP3.LUT R13, R9, 0x3f003f, RZ, 0xc0, !PT ;  /* 0x003f003f090d7812 */ /* 0x008fe400078ec0ff */
[----:B------:R-:W-:Y:S02]  /*1c00*/  SHF.R.U32.HI R28, RZ, 0x6, R9 ;  /* 0x00000006ff1c7819 */ /* 0x000fe40000011609 */
[----:B------:R-:W-:-:S02]  /*1c10*/  LOP3.LUT R25, R14, 0x3f003f, RZ, 0xc0, !PT ;  /* 0x003f003f0e197812 */ /* 0x000fc400078ec0ff */
[--C-:B------:R-:W-:Y:S02]  /*1c20*/  SHF.R.U32.HI R36, RZ, 0x6, R14.reuse ;  /* 0x00000006ff247819 */ /* 0x100fe4000001160e */
[----:B------:R-:W-:Y:S02]  /*1c30*/  SHF.R.U32.HI R41, RZ, 0xa, R14 ;  /* 0x0000000aff297819 */ /* 0x000fe4000001160e */
[----:B------:R-:W-:Y:S02]  /*1c40*/  LOP3.LUT R31, R6, 0x300030, R31, 0xf8, !PT ;  /* 0x00300030061f7812 */ /* 0x000fe400078ef81f */
[----:B------:R-:W-:Y:S02]  /*1c50*/  LOP3.LUT R33, R22, 0x300030, R33, 0xf8, !PT ;  /* 0x0030003016217812 */ /* 0x000fe400078ef821 */
[----:B------:R-:W-:Y:S02]  /*1c60*/  SHF.R.U32.HI R5, RZ, 0xc, R8 ;  /* 0x0000000cff057819 */ /* 0x000fe40000011608 */
[----:B------:R-:W-:-:S02]  /*1c70*/  SHF.R.U32.HI R9, RZ, 0xc, R9 ;  /* 0x0000000cff097819 */ /* 0x000fc40000011609 */
[----:B------:R-:W-:Y:S02]  /*1c80*/  LOP3.LUT R37, R12, 0x300030, R37, 0xf8, !PT ;  /* 0x003000300c257812 */ /* 0x000fe400078ef825 */
        /* <DEDUP_REMOVED lines=9> */
[----:B------:R-:W-:Y:S02]  /*1d20*/  LOP3.LUT R9, R9, 0xf000f, RZ, 0xc0, !PT ;  /* 0x000f000f09097812 */ /* 0x000fe400078ec0ff */
[----:B------:R-:W-:-:S02]  /*1d30*/  LOP3.LUT R14, R14, 0xf000f, RZ, 0xc0, !PT ;  /* 0x000f000f0e0e7812 */ /* 0x000fc400078ec0ff */
[--C-:B------:R-:W-:Y:S02]  /*1d40*/  SHF.R.U32.HI R38, RZ, 0x6, R15.reuse ;  /* 0x00000006ff267819 */ /* 0x100fe4000001160f */
[----:B------:R-:W-:Y:S02]  /*1d50*/  SHF.R.U32.HI R42, RZ, 0xa, R15 ;  /* 0x0000000aff2a7819 */ /* 0x000fe4000001160f */
[----:B------:R-:W-:Y:S02]  /*1d60*/  LOP3.LUT R11, R11, 0xf000f, RZ, 0xc0, !PT ;  /* 0x000f000f0b0b7812 */ /* 0x000fe400078ec0ff */
[----:B------:R-:W-:Y:S02]  /*1d70*/  LOP3.LUT R39, R10, 0x300030, R39, 0xf8, !PT ;  /* 0x003000300a277812 */ /* 0x000fe400078ef827 */
[----:B------:R-:W-:Y:S02]  /*1d80*/  LOP3.LUT R40, R9, 0x300030, R40, 0xf8, !PT ;  /* 0x0030003009287812 */ /* 0x000fe400078ef828 */
[----:B------:R-:W-:-:S02]  /*1d90*/  LOP3.LUT R26, R15, 0x3f003f, RZ, 0xc0, !PT ;  /* 0x003f003f0f1a7812 */ /* 0x000fc400078ec0ff */
[----:B------:R-:W-:Y:S02]  /*1da0*/  LOP3.LUT R41, R14, 0x300030, R41, 0xf8, !PT ;  /* 0x003000300e297812 */ /* 0x000fe400078ef829 */
        /* <DEDUP_REMOVED lines=46> */
[----:B------:R-:W-:Y:S01]  /*2090*/  PRMT R5, RZ, 0x5410, RZ ;  /* 0x00005410ff057816 */ /* 0x000fe200000000ff */
        /* <DEDUP_REMOVED lines=79> */
.L_x_3100:
[----:B------:R-:W-:Y:S02]  /*2590*/  PRMT R48, RZ, 0x5410, RZ ;  /* 0x00005410ff307816 */ /* 0x000fe400000000ff */
[----:B------:R-:W-:Y:S01]  /*25a0*/  PRMT R47, RZ, 0x5410, RZ ;  /* 0x00005410ff2f7816 */ /* 0x000fe200000000ff */
[----:B------:R-:W-:Y:S06]  /*25b0*/  BRA.U UP0, `(.L_x_3101) ;  /* 0x0000000100c87547 */ /* 0x000fec000b800000 */
[----:B------:R-:W0:Y:S01]  /*25c0*/  S2UR UR5, SR_CgaCtaId ;  /* 0x00000000000579c3 */ /* 0x000e220000008800 */
[----:B------:R-:W-:Y:S01]  /*25d0*/  UMOV UR4, 0x400 ;  /* 0x0000040000047882 */ /* 0x000fe20000000000 */
[----:B------:R-:W-:Y:S01]  /*25e0*/  IMAD.MOV.U32 R53, RZ, RZ, R10 ;  /* 0x000000ffff357224 */ /* 0x000fe200078e000a */
[----:B------:R-:W-:Y:S01]  /*25f0*/  PRMT R4, R4, 0x5410, R3 ;  /* 0x0000541004047816 */ /* 0x000fe20000000003 */
[----:B------:R-:W-:Y:S01]  /*2600*/  IMAD.MOV.U32 R47, RZ, RZ, R11 ;  /* 0x000000ffff2f7224 */ /* 0x000fe200078e000b */
[----:B-----5:R-:W-:Y:S01]  /*2610*/  PRMT R2, R2, 0x5410, R0 ;  /* 0x0000541002027816 */ /* 0x020fe20000000000 */
[----:B------:R-:W-:Y:S01]  /*2620*/  IMAD.MOV.U32 R48, RZ, RZ, R9 ;  /* 0x000000ffff307224 */ /* 0x000fe200078e0009 */
        /* <DEDUP_REMOVED lines=43> */
.L_x_3101:
[----:B------:R-:W-:Y:S01]  /*28e0*/  IMAD.U32 R9, RZ, RZ, UR8 ;  /* 0x00000008ff097e24 */ /* 0x000fe2000f8e00ff */
[----:B------:R-:W2:Y:S01]  /*28f0*/  LDG.E.128.CONSTANT R12, desc[UR10][R50.64] ;  /* 0x0000000a320c7981 */ /* 0x000ea2000c1e9d00 */
[----:B------:R-:W-:Y:S02]  /*2900*/  IMAD.U32 R17, RZ, RZ, UR8 ;  /* 0x00000008ff117e24 */ /* 0x000fe4000f8e00ff */
[----:B------:R-:W-:-:S04]  /*2910*/  IMAD.WIDE R8, R9, 0x4, R50 ;  /* 0x0000000409087825 */ /* 0x000fc800078e0232 */
[----:B------:R-:W-:Y:S02]  /*2920*/  IMAD.WIDE R16, R17, 0x4, R8 ;  /* 0x0000000411107825 */ /* 0x000fe400078e0208 */
[----:B------:R-:W3:Y:S04]  /*2930*/  LDG.E.128.CONSTANT R8, desc[UR10][R8.64] ;  /* 0x0000000a08087981 */ /* 0x000ee8000c1e9d00 */
[----:B------:R-:W4:Y:S01]  /*2940*/  LDG.E.128.CONSTANT R16, desc[UR10][R16.64] ;  /* 0x0000000a10107981 */ /* 0x000f22000c1e9d00 */
[----:B--2---:R-:W-:Y:S02]  /*2950*/  SHF.R.U32.HI R24, RZ, 0xc, R13 ;  /* 0x0000000cff187819 */ /* 0x004fe4000001160d */
[----:B------:R-:W-:Y:S02]  /*2960*/  LOP3.LUT R6, R12, 0x3f003f, RZ, 0xc0, !PT ;  /* 0x003f003f0c067812 */ /* 0x000fe400078ec0ff */
[----:B------:R-:W-:-:S02]  /*2970*/  SHF.R.U32.HI R20, RZ, 0x6, R12 ;  /* 0x00000006ff147819 */ /* 0x000fc4000001160c */
[----:B------:R-:W-:Y:S02]  /*2980*/  SHF.R.U32.HI R23, RZ, 0xc, R12 ;  /* 0x0000000cff177819 */ /* 0x000fe4000001160c */
[----:B------:R-:W-:Y:S02]  /*2990*/  LOP3.LUT R21, R13, 0x3f003f, RZ, 0xc0, !PT ;  /* 0x003f003f0d157812 */ /* 0x000fe400078ec0ff */
[----:B------:R-:W-:Y:S02]  /*29a0*/  SHF.R.U32.HI R7, RZ, 0x6, R13 ;  /* 0x00000006ff077819 */ /* 0x000fe4000001160d */
[----:B------:R-:W-:Y:S02]  /*29b0*/  LOP3.LUT R22, R14, 0x3f003f, RZ, 0xc0, !PT ;  /* 0x003f003f0e167812 */ /* 0x000fe400078ec0ff */
[--C-:B------:R-:W-:Y:S02]  /*29c0*/  SHF.R.U32.HI R12, RZ, 0x6, R14.reuse ;  /* 0x00000006ff0c7819 */ /* 0x100fe4000001160e */
[----:B------:R-:W-:-:S02]  /*29d0*/  SHF.R.U32.HI R25, RZ, 0xc, R14 ;  /* 0x0000000cff197819 */ /* 0x000fc4000001160e */
[--C-:B------:R-:W-:Y:S02]  /*29e0*/  SHF.R.U32.HI R30, RZ, 0xc, R15.reuse ;  /* 0x0000000cff1e7819 */ /* 0x100fe4000001160f */
[----:B------:R-:W-:Y:S02]  /*29f0*/  LOP3.LUT R14, R15, 0x3f003f, RZ, 0xc0, !PT ;  /* 0x003f003f0f0e7812 */ /* 0x000fe400078ec0ff */
[----:B------:R-:W-:Y:S02]  /*2a00*/  SHF.R.U32.HI R13, RZ, 0x6, R15 ;  /* 0x00000006ff0d7819 */ /* 0x000fe4000001160f */
[----:B----4-:R-:W-:Y:S02]  /*2a10*/  SHF.R.U32.HI R36, RZ, 0x8, R17 ;  /* 0x00000008ff247819 */ /* 0x010fe40000011611 */
[----:B------:R-:W-:Y:S02]  /*2a20*/  LOP3.LUT R15, R24, 0xf000f, RZ, 0xc0, !PT ;  /* 0x000f000f180f7812 */ /* 0x000fe400078ec0ff */
        /* <DEDUP_REMOVED lines=8> */
[----:B------:R-:W-:Y:S02]  /*2ab0*/  SHF.R.U32.HI R38, RZ, 0x8, R18 ;  /* 0x00000008ff267819 */ /* 0x000fe40000011612 */
[----:B------:R-:W-:Y:S02]  /*2ac0*/  LOP3.LUT R25, R25, 0xf000f, RZ, 0xc0, !PT ;  /* 0x000f000f19197812 */ /* 0x000fe400078ec0ff */
[----:B---3--:R-:W-:Y:S02]  /*2ad0*/  LOP3.LUT R15, R8, 0x3f003f, RZ, 0xc0, !PT ;  /* 0x003f003f080f7812 */ /* 0x008fe400078ec0ff */
[----:B------:R-:W-:Y:S02]  /*2ae0*/  SHF.R.U32.HI R30, RZ, 0x6, R8 ;  /* 0x00000006ff1e7819 */ /* 0x000fe40000011608 */
[----:B------:R-:W-:-:S02]  /*2af0*/  LOP3.LUT R26, R16, 0x3f003f, RZ, 0xc0, !PT ;  /* 0x003f003f101a7812 */ /* 0x000fc400078ec0ff */
[--C-:B------:R-:W-:Y:S02]  /*2b00*/  SHF.R.U32.HI R35, RZ, 0x6, R16.reuse ;  /* 0x00000006ff237819 */ /* 0x100fe40000011610 */
[----:B------:R-:W-:Y:S02]  /*2b10*/  SHF.R.U32.HI R42, RZ, 0xa, R16 ;  /* 0x0000000aff2a7819 */ /* 0x000fe40000011610 */
[----:B------:R-:W-:Y:S02]  /*2b20*/  LOP3.LUT R40, R17, 0x300030, R40, 0xf8, !PT ;  /* 0x0030003011287812 */ /* 0x000fe400078ef828 */
[----:B------:R-:W-:Y:S02]  /*2b30*/  SHF.R.U32.HI R8, RZ, 0xc, R8 ;  /* 0x0000000cff087819 */ /* 0x000fe40000011608 */
[----:B------:R-:W-:Y:S02]  /*2b40*/  LOP3.LUT R24, R10, 0x3f003f, RZ, 0xc0, !PT ;  /* 0x003f003f0a187812 */ /* 0x000fe400078ec0ff */
[----:B------:R-:W-:-:S02]  /*2b50*/  SHF.R.U32.HI R32, RZ, 0x6, R10 ;  /* 0x00000006ff207819 */ /* 0x000fc4000001160a */
[----:B------:R-:W-:Y:S02]  /*2b60*/  SHF.R.U32.HI R16, RZ, 0xc, R9 ;  /* 0x0000000cff107819 */ /* 0x000fe40000011609 */
[----:B------:R-:W-:Y:S02]  /*2b70*/  SHF.R.U32.HI R10, RZ, 0xc, R10 ;  /* 0x0000000cff0a7819 */ /* 0x000fe4000001160a */
[----:B------:R-:W-:Y:S02]  /*2b80*/  SHF.R.U32.HI R17, RZ, 0xc, R11 ;  /* 0x0000000cff117819 */ /* 0x000fe4000001160b */
[----:B------:R-:W-:Y:S02]  /*2b90*/  LOP3.LUT R34, R23, 0x300030, R34, 0xf8, !PT ;  /* 0x0030003017227812 */ /* 0x000fe400078ef822 */
[----:B------:R-:W-:Y:S02]  /*2ba0*/  LOP3.LUT R38, R25, 0x300030, R38, 0xf8, !PT ;  /* 0x0030003019267812 */ /* 0x000fe400078ef826 */
[----:B------:R-:W-:-:S02]  /*2bb0*/  LOP3.LUT R23, R9, 0x3f003f, RZ, 0xc0, !PT ;  /* 0x003f003f09177812 */ /* 0x000fc400078ec0ff */
[----:B------:R-:W-:Y:S02]  /*2bc0*/  SHF.R.U32.HI R31, RZ, 0x6, R9 ;  /* 0x00000006ff1f7819 */ /* 0x000fe40000011609 */
[----:B------:R-:W-:Y:S02]  /*2bd0*/  LOP3.LUT R25, R11, 0x3f003f, RZ, 0xc0, !PT ;  /* 0x003f003f0b197812 */ /* 0x000fe400078ec0ff */
[----:B------:R-:W-:Y:S02]  /*2be0*/  SHF.R.U32.HI R33, RZ, 0x6, R11 ;  /* 0x00000006ff217819 */ /* 0x000fe4000001160b */
[----:B------:R-:W-:Y:S02]  /*2bf0*/  LOP3.LUT R9, R8, 0xf000f, RZ, 0xc0, !PT ;  /* 0x000f000f08097812 */ /* 0x000fe400078ec0ff */
[--C-:B------:R-:W-:Y:S02]  /*2c00*/  SHF.R.U32.HI R39, RZ, 0x6, R18.reuse ;  /* 0x00000006ff277819 */ /* 0x100fe40000011612 */
[----:B------:R-:W-:-:S02]  /*2c10*/  SHF.R.U32.HI R44, RZ, 0xa, R18 ;  /* 0x0000000aff2c7819 */ /* 0x000fc40000011612 */
[--C-:B------:R-:W-:Y:S02]  /*2c20*/  SHF.R.U32.HI R41, RZ, 0x6, R19.reuse ;  /* 0x00000006ff297819 */ /* 0x100fe40000011613 */
[----:B------:R-:W-:Y:S02]  /*2c30*/  SHF.R.U32.HI R45, RZ, 0xa, R19 ;  /* 0x0000000aff2d7819 */ /* 0x000fe40000011613 */
[----:B------:R-:W-:Y:S02]  /*2c40*/  LOP3.LUT R16, R16, 0xf000f, RZ, 0xc0, !PT ;  /* 0x000f000f10107812 */ /* 0x000fe400078ec0ff */
        /* <DEDUP_REMOVED lines=93> */
[----:B------:R-:W-:-:S04]  /*3220*/  HFMA2 R51, R7, R12, RZ.H0_H0 ;  /* 0x0000000c07337231 */ /* 0x000fc800000400ff */
        /* <DEDUP_REMOVED lines=38> */
.L_x_3102:
[----:B------:R-:W-:Y:S05]  /*3490*/  BRA.U UP0, `(.L_x_3099) ;  /* 0x0000000100c07547 */ /* 0x000fea000b800000 */
[----:B------:R-:W0:Y:S01]  /*34a0*/  S2UR UR5, SR_CgaCtaId ;  /* 0x00000000000579c3 */ /* 0x000e220000008800 */
[----:B------:R-:W-:Y:S01]  /*34b0*/  UMOV UR4, 0x400 ;  /* 0x0000040000047882 */ /* 0x000fe20000000000 */
[----:B------:R-:W-:Y:S01]  /*34c0*/  IMAD.MOV.U32 R51, RZ, RZ, R8 ;  /* 0x000000ffff337224 */ /* 0x000fe200078e0008 */
        /* <DEDUP_REMOVED lines=45> */
.L_x_3099:
[----:B------:R-:W0:Y:S01]  /*37a0*/  S2R R0, SR_TID.X ;  /* 0x0000000000007919 */ /* 0x000e220000002100 */
[----:B------:R-:W1:Y:S01]  /*37b0*/  LDC R13, c[0x0][0x3ac] ;  /* 0x0000eb00ff0d7b82 */ /* 0x000e620000000800 */
[----:B------:R-:W-:Y:S01]  /*37c0*/  IMAD.U32 R7, RZ, RZ, UR13 ;  /* 0x0000000dff077e24 */ /* 0x000fe2000f8e00ff */
[----:B------:R-:W-:Y:S01]  /*37d0*/  USHF.L.U32 UR4, UR9, 0x1, URZ ;  /* 0x0000000109047899 */ /* 0x000fe200080006ff */
[----:B------:R-:W-:Y:S01]  /*37e0*/  HMUL2 R9, R5, UR12.H0_H0 ;  /* 0x2000000c05097c32 */ /* 0x000fe20008000000 */
[----:B------:R-:W2:Y:S04]  /*37f0*/  LDCU UR5, c[0x0][0x3a8] ;  /* 0x00007500ff0577ac */ /* 0x000ea80008000800 */
[----:B-----5:R-:W3:Y:S01]  /*3800*/  LDC.64 R2, c[0x0][0x3a0] ;  /* 0x0000e800ff027b82 */ /* 0x020ee20000000a00 */
[----:B0-----:R-:W-:-:S04]  /*3810*/  IMAD R0, R7, 0x20, R0 ;  /* 0x0000002007007824 */ /* 0x001fc800078e0200 */
[----:B------:R-:W-:-:S04]  /*3820*/  IMAD.SHL.U32 R0, R0, 0x4, RZ ;  /* 0x0000000400007824 */ /* 0x000fc800078e00ff */
[----:B-1----:R-:W-:-:S04]  /*3830*/  IMAD R7, R13, UR4, R0 ;  /* 0x000000040d077c24 */ /* 0x002fc8000f8e0200 */
[----:B---3--:R-:W-:-:S05]  /*3840*/  IMAD.WIDE R2, R7, 0x2, R2 ;  /* 0x0000000207027825 */ /* 0x008fca00078e0202 */
[----:B------:R0:W-:Y:S01]  /*3850*/  ATOM.E.ADD.F16x2.RN.STRONG.GPU P0, RZ, desc[UR10][R2.64], R9 ;  /* 0x8000000902ff79a2 */ /* 0x0001e2000c10e10a */
[----:B--2---:R-:W-:Y:S01]  /*3860*/  UIADD3 UR4, UPT, UPT, -UR4, UR5, URZ ;  /* 0x0000000504047290 */ /* 0x004fe2000fffe1ff */
        /* <DEDUP_REMOVED lines=8> */
.L_x_3106:
[----:B------:R-:W0:Y:S02]  /*38f0*/  LDS R6, [R4] ;  /* 0x0000000004067984 */ /* 0x000e240000000800 */
[----:B0-----:R-:W-:-:S05]  /*3900*/  HADD2 R7, R6, R9 ;  /* 0x0000000906077230 */ /* 0x001fca0000000000 */
[----:B------:R-:W0:Y:S02]  /*3910*/  ATOMS.CAST.SPIN P0, [R4], R6, R7 ;  /* 0x000000060400758d */ /* 0x000e240001800007 */
[----:B0-----:R-:W-:Y:S05]  /*3920*/  @!P0 BRA `(.L_x_3106) ;  /* 0xfffffffc00f08947 */ /* 0x001fea000383ffff */
[----:B------:R-:W-:Y:S05]  /*3930*/  BRA `(.L_x_3104) ;  /* 0x00000000000c7947 */ /* 0x000fea0003800000 */
.L_x_3105:
[----:B------:R-:W2:Y:S02]  /*3940*/  LD.E R0, desc[UR10][R2.64] ;  /* 0x0000000a02007980 */ /* 0x000ea4000c101900 */
[----:B--2---:R-:W-:-:S05]  /*3950*/  IMAD.IADD R5, R9, 0x1, R0 ;  /* 0x0000000109057824 */ /* 0x004fca00078e0200 */
[----:B------:R0:W-:Y:S02]  /*3960*/  ST.E desc[UR10][R2.64], R5 ;  /* 0x0000000502007985 */ /* 0x0001e4000c10190a */
.L_x_3104:
[----:B------:R-:W-:Y:S05]  /*3970*/  BSYNC.RECONVERGENT B0 ;  /* 0x0000000000007941 */ /* 0x000fea0003800200 */
.L_x_3103:
[----:B------:R1:W-:Y:S01]  /*3980*/  ATOM.E.ADD.F16x2.RN.STRONG.GPU P0, RZ, desc[UR10][R2.64+0x4], R11 ;  /* 0x8000040b02ff79a2 */ /* 0x0003e2000c10e10a */
[----:B------:R-:W-:Y:S04]  /*3990*/  BSSY.RECONVERGENT B0, `(.L_x_3107) ;  /* 0x000000e000007945 */ /* 0x000fe80003800200 */
[----:B-1----:R-:W-:Y:S05]  /*39a0*/  @P0 BRA `(.L_x_3108) ;  /* 0x0000000000300947 */ /* 0x002fea0003800000 */
[----:B------:R-:W1:Y:S02]  /*39b0*/  QSPC.E.S P0, RZ, [R2+0x4] ;  /* 0x0000040002ff73aa */ /* 0x000e640000000500 */
[----:B-1----:R-:W-:Y:S05]  /*39c0*/  @!P0 BRA `(.L_x_3109) ;  /* 0x00000000001c8947 */ /* 0x002fea0003800000 */
[----:B------:R-:W-:-:S05]  /*39d0*/  IMAD.MOV.U32 R4, RZ, RZ, R2 ;  /* 0x000000ffff047224 */ /* 0x000fca00078e0002 */
[----:B------:R-:W-:-:S07]  /*39e0*/  MOV R4, R4 ;  /* 0x0000000400047202 */ /* 0x000fce0000000f00 */
.L_x_3110:
[----:B------:R-:W1:Y:S02]  /*39f0*/  LDS R6, [R4+0x4] ;  /* 0x0000040004067984 */ /* 0x000e640000000800 */
[----:B-1----:R-:W-:-:S05]  /*3a00*/  HFMA2 R7, R6, 1, 1, R11 ;  /* 0x3c003c0006077831 */ /* 0x002fca000000000b */
[----:B------:R-:W1:Y:S02]  /*3a10*/  ATOMS.CAST.SPIN P0, [R4+0x4], R6, R7 ;  /* 0x000004060400758d */ /* 0x000e640001800007 */
[----:B-1----:R-:W-:Y:S05]  /*3a20*/  @!P0 BRA `(.L_x_3110) ;  /* 0xfffffffc00f08947 */ /* 0x002fea000383ffff */
[----:B------:R-:W-:Y:S05]  /*3a30*/  BRA `(.L_x_3108) ;  /* 0x00000000000c7947 */ /* 0x000fea0003800000 */
.L_x_3109:
[----:B------:R-:W0:Y:S02]  /*3a40*/  LD.E R0, desc[UR10][R2.64+0x4] ;  /* 0x0000040a02007980 */ /* 0x000e24000c101900 */
[----:B0-----:R-:W-:-:S05]  /*3a50*/  IMAD.IADD R5, R11, 0x1, R0 ;  /* 0x000000010b057824 */ /* 0x001fca00078e0200 */
[----:B------:R1:W-:Y:S02]  /*3a60*/  ST.E desc[UR10][R2.64+0x4], R5 ;  /* 0x0000040502007985 */ /* 0x0003e4000c10190a */
.L_x_3108:
[----:B------:R-:W-:Y:S05]  /*3a70*/  BSYNC.RECONVERGENT B0 ;  /* 0x0000000000007941 */ /* 0x000fea0003800200 */
.L_x_3107:
        /* <DEDUP_REMOVED lines=12> */
.L_x_3114:
[----:B------:R-:W0:Y:S02]  /*3b40*/  LDS R6, [R4] ;  /* 0x0000000004067984 */ /* 0x000e240000000800 */
[----:B0-----:R-:W-:-:S05]  /*3b50*/  HADD2 R7, R6, R47 ;  /* 0x0000002f06077230 */ /* 0x001fca0000000000 */
[----:B------:R-:W0:Y:S02]  /*3b60*/  ATOMS.CAST.SPIN P0, [R4], R6, R7 ;  /* 0x000000060400758d */ /* 0x000e240001800007 */
[----:B0-----:R-:W-:Y:S05]  /*3b70*/  @!P0 BRA `(.L_x_3114) ;  /* 0xfffffffc00f08947 */ /* 0x001fea000383ffff */
[----:B------:R-:W-:Y:S05]  /*3b80*/  BRA `(.L_x_3112) ;  /* 0x00000000000c7947 */ /* 0x000fea0003800000 */
.L_x_3113:
[----:B------:R-:W2:Y:S02]  /*3b90*/  LD.E R0, desc[UR10][R2.64] ;  /* 0x0000000a02007980 */ /* 0x000ea4000c101900 */
[----:B--2---:R-:W-:-:S05]  /*3ba0*/  IMAD.IADD R5, R47, 0x1, R0 ;  /* 0x000000012f057824 */ /* 0x004fca00078e0200 */
[----:B------:R0:W-:Y:S02]  /*3bb0*/  ST.E desc[UR10][R2.64], R5 ;  /* 0x0000000502007985 */ /* 0x0001e4000c10190a */
.L_x_3112:
[----:B------:R-:W-:Y:S05]  /*3bc0*/  BSYNC.RECONVERGENT B0 ;  /* 0x0000000000007941 */ /* 0x000fea0003800200 */
.L_x_3111:
[----:B------:R1:W-:Y:S02]  /*3bd0*/  ATOM.E.ADD.F16x2.RN.STRONG.GPU P0, RZ, desc[UR10][R2.64+0x4], R49 ;  /* 0x8000043102ff79a2 */ /* 0x0003e4000c10e10a */
[----:B-1----:R-:W-:Y:S05]  /*3be0*/  @P0 EXIT ;  /* 0x000000000000094d */ /* 0x002fea0003800000 */
[----:B------:R-:W1:Y:S02]  /*3bf0*/  QSPC.E.S P0, RZ, [R2+0x4] ;  /* 0x0000040002ff73aa */ /* 0x000e640000000500 */
[----:B-1----:R-:W-:Y:S05]  /*3c00*/  @!P0 BRA `(.L_x_3115) ;  /* 0x0000000000188947 */ /* 0x002fea0003800000 */
[----:B0-----:R-:W-:-:S07]  /*3c10*/  MOV R2, R2 ;  /* 0x0000000200027202 */ /* 0x001fce0000000f00 */
.L_x_3116:
[----:B------:R-:W0:Y:S02]  /*3c20*/  LDS R4, [R2+0x4] ;  /* 0x0000040002047984 */ /* 0x000e240000000800 */
[----:B0-----:R-:W-:-:S05]  /*3c30*/  HFMA2 R5, R4, 1, 1, R49 ;  /* 0x3c003c0004057831 */ /* 0x001fca0000000031 */
[----:B------:R-:W0:Y:S02]  /*3c40*/  ATOMS.CAST.SPIN P0, [R2+0x4], R4, R5 ;  /* 0x000004040200758d */ /* 0x000e240001800005 */
[----:B0-----:R-:W-:Y:S05]  /*3c50*/  @!P0 BRA `(.L_x_3116) ;  /* 0xfffffffc00f08947 */ /* 0x001fea000383ffff */
[----:B------:R-:W-:Y:S05]  /*3c60*/  EXIT ;  /* 0x000000000000794d */ /* 0x000fea0003800000 */
.L_x_3115:
[----:B------:R-:W0:Y:S02]  /*3c70*/  LD.E R0, desc[UR10][R2.64+0x4] ;  /* 0x0000040a02007980 */ /* 0x000e24000c101900 */
[----:B0-----:R-:W-:-:S05]  /*3c80*/  IMAD.IADD R5, R49, 0x1, R0 ;  /* 0x0000000131057824 */ /* 0x001fca00078e0200 */
[----:B------:R-:W-:Y:S01]  /*3c90*/  ST.E desc[UR10][R2.64+0x4], R5 ;  /* 0x0000040502007985 */ /* 0x000fe2000c10190a */
[----:B------:R-:W-:Y:S05]  /*3ca0*/  EXIT ;  /* 0x000000000000794d */ /* 0x000fea0003800000 */
.L_x_3117:
        /* <DEDUP_REMOVED lines=13> */
.L_x_3964:


//--------------------- .text._Z23gemm_half_q_half_kernelILi2ELi48ELb1ELb1ELi32EEvPK6__halfPKjS4_S2_PS0_iiiiPKtS7_iiiiiibS2_i --------------------------
	.section	.text._Z23gemm_half_q_half_kernelILi2ELi48ELb1ELb1ELi32EEvPK6__halfPKjS4_S2_PS0_iiiiPKtS7_iiiiiibS2_i,"ax",@progbits
	.align	128
        .global         _Z23gemm_half_q_half_kernelILi2ELi48ELb1ELb1ELi32EEvPK6__halfPKjS4_S2_PS0_iiiiPKtS7_iiiiiibS2_i
        .type           _Z23gemm_half_q_half_kernelILi2ELi48ELb1ELb1ELi32EEvPK6__halfPKjS4_S2_PS0_iiiiPKtS7_iiiiiibS2_i,@function
        .size           _Z23gemm_half_q_half_kernelILi2ELi48ELb1ELb1ELi32EEvPK6__halfPKjS4_S2_PS0_iiiiPKtS7_iiiiiibS2_i,(.L_x_3965 - _Z23gemm_half_q_half_kernelILi2ELi48ELb1ELb1ELi32EEvPK6__halfPKjS4_S2_PS0_iiiiPKtS7_iiiiiibS2_i)
        .other          _Z23gemm_half_q_half_kernelILi2ELi48ELb1ELb1ELi32EEvPK6__halfPKjS4_S2_PS0_iiiiPKtS7_iiiiiibS2_i,@"STO_CUDA_ENTRY STV_DEFAULT"
_Z23gemm_half_q_half_kernelILi2ELi48ELb1ELb1ELi32EEvPK6__halfPKjS4_S2_PS0_iiiiPKtS7_iiiiiibS2_i:
.text._Z23gemm_half_q_half_kernelILi2ELi48ELb1ELb1ELi32EEvPK6__halfPKjS4_S2_PS0_iiiiPKtS7_iiiiiibS2_i:
[----:B------:R-:W-:Y:S01]  /*0000*/  LDC R1, c[0x0][0x37c] ;  /* 0x0000df00ff017b82 */ /* 0x000fe20000000800 */
[----:B------:R-:W0:Y:S07]  /*0010*/  S2R R2, SR_CTAID.Y ;  /* 0x0000000000027919 */ /* 0x000e2e0000002600 */
[----:B------:R-:W0:Y:S02]  /*0020*/  LDC R9, c[0x0][0x3a8] ;  /* 0x0000ea00ff097b82 */ /* 0x000e240000000800 */
[----:B0-----:R-:W-:-:S05]  /*0030*/  IMAD R9, R2, -0x2, R9 ;  /* 0xfffffffe02097824 */ /* 0x001fca00078e0209 */
[----:B------:R-:W-:-:S13]  /*0040*/  ISETP.GE.AND P0, PT, R9, 0x1, PT ;  /* 0x000000010900780c */ /* 0x000fda0003f06270 */
[----:B------:R-:W-:Y:S05]  /*0050*/  @!P0 EXIT ;  /* 0x000000000000894d */ /* 0x000fea0003800000 */
[----:B------:R-:W0:Y:S01]  /*0060*/  LDC R3, c[0x0][0x3f0] ;  /* 0x0000fc00ff037b82 */ /* 0x000e220000000800 */
[----:B------:R-:W1:Y:S01]  /*0070*/  LDCU.64 UR8, c[0x0][0x358] ;  /* 0x00006b00ff0877ac */ /* 0x000e620008000a00 */
[----:B------:R-:W-:Y:S02]  /*0080*/  ISETP.NE.AND P0, PT, R9, 0x1, PT ;  /* 0x000000010900780c */ /* 0x000fe40003f05270 */
[----:B------:R-:W-:-:S04]  /*0090*/  PRMT R87, RZ, 0x7610, R87 ;  /* 0x00007610ff577816 */ /* 0x000fc80000000057 */
[----:B------:R-:W0:Y:S08]  /*00a0*/  LDC.64 R4, c[0x0][0x3e8] ;  /* 0x0000fa00ff047b82 */ /* 0x000e300000000a00 */
[----:B------:R-:W2:Y:S01]  /*00b0*/  LDC.64 R88, c[0x0][0x3e8] ;  /* 0x0000fa00ff587b82 */ /* 0x000ea20000000a00 */
[----:B0-----:R-:W-:-:S05]  /*00c0*/  IMAD.WIDE R4, R3, 0x2, R4 ;  /* 0x0000000203047825 */ /* 0x001fca00078e0204 */
[----:B-1----:R-:W3:Y:S04]  /*00d0*/  @P0 LDG.E.U16 R87, desc[UR8][R4.64] ;  /* 0x0000000804570981 */ /* 0x002ee8000c1e1500 */
[----:B--2---:R-:W2:Y:S02]  /*00e0*/  LDG.E.U16 R88, desc[UR8][R88.64] ;  /* 0x0000000858587981 */ /* 0x004ea4000c1e1500 */
[----:B--2---:R-:W-:Y:S02]  /*00f0*/  PRMT R0, R88, 0x7610, R0 ;  /* 0x0000761058007816 */ /* 0x004fe40000000000 */
[----:B---3--:R-:W-:-:S04]  /*0100*/  @P0 LOP3.LUT R0, R87, R88, RZ, 0xfc, !PT ;  /* 0x0000005857000212 */ /* 0x008fc800078efcff */
[----:B------:R-:W-:-:S04]  /*0110*/  PRMT R0, R0, 0x9910, RZ ;  /* 0x0000991000007816 */ /* 0x000fc800000000ff */
[----:B------:R-:W-:-:S13]  /*0120*/  ISETP.NE.AND P1, PT, R0, RZ, PT ;  /* 0x000000ff0000720c */ /* 0x000fda0003f25270 */
[----:B------:R-:W-:Y:S05]  /*0130*/  @!P1 EXIT ;  /* 0x000000000000994d */ /* 0x000fea0003800000 */
[----:B------:R-:W0:Y:S01]  /*0140*/  S2R R5, SR_CTAID.Z ;  /* 0x0000000000057919 */ /* 0x000e220000002700 */
[----:B------:R-:W1:Y:S01]  /*0150*/  LDCU UR7, c[0x0][0x3b0] ;  /* 0x00007600ff0777ac */ /* 0x000e620008000800 */
[----:B------:R-:W2:Y:S01]  /*0160*/  S2UR UR4, SR_CTAID.X ;  /* 0x00000000000479c3 */ /* 0x000ea20000002500 */
[----:B------:R-:W-:Y:S01]  /*0170*/  IMAD.MOV.U32 R3, RZ, RZ, 0x2 ;  /* 0x00000002ff037424 */ /* 0x000fe200078e00ff */
[----:B------:R-:W3:Y:S01]  /*0180*/  S2R R4, SR_TID.X ;  /* 0x0000000000047919 */ /* 0x000ee20000002100 */
[----:B------:R-:W-:Y:S03]  /*0190*/  BSSY.RECONVERGENT B0, `(.L_x_3118) ;  /* 0x00000bb000007945 */ /* 0x000fe60003800200 */
[----:B------:R-:W-:Y:S01]  /*01a0*/  SEL R3, R3, 0x1, P0 ;  /* 0x0000000103037807 */ /* 0x000fe20000000000 */
[----:B--2---:R-:W-:Y:S01]  /*01b0*/  USHF.L.U32 UR4, UR4, 0x7, URZ ;  /* 0x0000000704047899 */ /* 0x004fe200080006ff */
[----:B0-----:R-:W-:-:S04]  /*01c0*/  IMAD.SHL.U32 R89, R5, 0x20, RZ ;  /* 0x0000002005597824 */ /* 0x001fc800078e00ff */
[C---:B------:R-:W-:Y:S01]  /*01d0*/  VIADD R32, R89.reuse, 0x20 ;  /* 0x0000002059207836 */ /* 0x040fe20000000000 */
[----:B---3--:R-:W-:Y:S01]  /*01e0*/  LEA R0, R4, UR4, 0x2 ;  /* 0x0000000404007c11 */ /* 0x008fe2000f8e10ff */
[----:B------:R-:W-:-:S03]  /*01f0*/  IMAD.IADD R19, R89, 0x1, R4 ;  /* 0x0000000159137824 */ /* 0x000fc600078e0204 */
[----:B-1----:R-:W-:-:S04]  /*0200*/  VIMNMX R86, PT, PT, R32, UR7, PT ;  /* 0x0000000720567c48 */ /* 0x002fc8000bfe0100 */
        /* <DEDUP_REMOVED lines=24> */
[----:B0-----:R-:W-:-:S10]  /*0390*/  VIADD R8, R10, UR7 ;  /* 0x000000070a087c36 */ /* 0x001fd40008000000 */
[----:B------:R-:W-:Y:S05]  /*03a0*/  @P0 BRA `(.L_x_3121) ;  /* 0x0000000000ec0947 */ /* 0x000fea0003800000 */
[----:B------:R-:W-:Y:S01]  /*03b0*/  IMAD.MOV R6, RZ, RZ, -R16 ;  /* 0x000000ffff067224 */ /* 0x000fe200078e0a10 */
[----:B------:R-:W-:-:S04]  /*03c0*/  PLOP3.LUT P0, PT, PT, PT, PT, 0x80, 0x8 ;  /* 0x000000000008781c */ /* 0x000fc80003f0f070 */
[----:B------:R-:W-:-:S13]  /*03d0*/  ISETP.GT.AND P1, PT, R6, 0x3, PT ;  /* 0x000000030600780c */ /* 0x000fda0003f24270 */
[----:B------:R-:W-:Y:S05]  /*03e0*/  @!P1 BRA `(.L_x_3122) ;  /* 0x0000000000849947 */ /* 0x000fea0003800000 */
[----:B------:R-:W-:-:S13]  /*03f0*/  PLOP3.LUT P0, PT, PT, PT, PT, 0x8, 0x80 ;  /* 0x000000000080781c */ /* 0x000fda0003f0e170 */
.L_x_3123:
[----:B------:R-:W-:Y:S01]  /*0400*/  IADD3 R7, P1, PT, R19, R8, RZ ;  /* 0x0000000813077210 */ /* 0x000fe20007f3e0ff */
[----:B------:R-:W-:-:S03]  /*0410*/  VIADD R10, R8, UR7 ;  /* 0x00000007080a7c36 */ /* 0x000fc60008000000 */
[----:B------:R-:W-:Y:S01]  /*0420*/  LEA.HI.X.SX32 R12, R8, RZ, 0x1, P1 ;  /* 0x000000ff080c7211 */ /* 0x000fe200008f0eff */
[----:B------:R-:W-:Y:S01]  /*0430*/  VIADD R8, R10, UR7 ;  /* 0x000000070a087c36 */ /* 0x000fe20008000000 */
[----:B------:R-:W-:Y:S02]  /*0440*/  LEA R6, P1, R7, UR10, 0x1 ;  /* 0x0000000a07067c11 */ /* 0x000fe4000f8208ff */
[----:B------:R-:W-:Y:S01]  /*0450*/  IADD3 R11, P2, PT, R19, R10, RZ ;  /* 0x0000000a130b7210 */ /* 0x000fe20007f5e0ff */
[----:B------:R-:W-:Y:S01]  /*0460*/  VIADD R18, R8, UR7 ;  /* 0x0000000708127c36 */ /* 0x000fe20008000000 */
        /* <DEDUP_REMOVED lines=18> */
[----:B------:R-:W-:Y:S01]  /*0590*/  VIADD R8, R18, UR7 ;  /* 0x0000000712087c36 */ /* 0x000fe20008000000 */
[----:B--2---:R-:W-:Y:S04]  /*05a0*/  STS.U16 [R17], R6 ;  /* 0x0000000611007388 */ /* 0x004fe80000000400 */
[----:B---3--:R-:W-:Y:S04]  /*05b0*/  STS.U16 [R17+0x40], R10 ;  /* 0x0000400a11007388 */ /* 0x008fe80000000400 */
[----:B----4-:R-:W-:Y:S04]  /*05c0*/  STS.U16 [R17+0x80], R12 ;  /* 0x0000800c11007388 */ /* 0x010fe80000000400 */
[----:B-----5:R0:W-:Y:S02]  /*05d0*/  STS.U16 [R17+0xc0], R14 ;  /* 0x0000c00e11007388 */ /* 0x0201e40000000400 */
[----:B0-----:R-:W-:Y:S01]  /*05e0*/  VIADD R17, R17, 0x100 ;  /* 0x0000010011117836 */ /* 0x001fe20000000000 */
[----:B------:R-:W-:Y:S06]  /*05f0*/  @!P1 BRA `(.L_x_3123) ;  /* 0xfffffffc00809947 */ /* 0x000fec000383ffff */
.L_x_3122:
[----:B------:R-:W-:-:S05]  /*0600*/  IMAD.MOV R6, RZ, RZ, -R16 ;  /* 0x000000ffff067224 */ /* 0x000fca00078e0a10 */
        /* <DEDUP_REMOVED lines=15> */
[----:B------:R-:W-:Y:S01]  /*0700*/  VIADD R8, R12, UR7 ;  /* 0x000000070c087c36 */ /* 0x000fe20008000000 */
[----:B--2---:R-:W-:Y:S04]  /*0710*/  STS.U16 [R17], R6 ;  /* 0x0000000611007388 */ /* 0x004fe80000000400 */
[----:B---3--:R0:W-:Y:S02]  /*0720*/  STS.U16 [R17+0x40], R10 ;  /* 0x0000400a11007388 */ /* 0x0081e40000000400 */
[----:B0-----:R-:W-:-:S07]  /*0730*/  VIADD R17, R17, 0x80 ;  /* 0x0000008011117836 */ /* 0x001fce0000000000 */
.L_x_3124:
[----:B------:R-:W-:-:S13]  /*0740*/  ISETP.EQ.AND P1, PT, R16, RZ, PT ;  /* 0x000000ff1000720c */ /* 0x000fda0003f22270 */
[----:B------:R-:W-:Y:S05]  /*0750*/  @!P0 BRA P1, `(.L_x_3119) ;  /* 0x0000000400788947 */ /* 0x000fea0000800000 */
.L_x_3121:
[----:B------:R-:W-:-:S04]  /*0760*/  IADD3 R7, P0, PT, R19, R8, RZ ;  /* 0x0000000813077210 */ /* 0x000fc80007f1e0ff */
[----:B------:R-:W-:Y:S02]  /*0770*/  LEA.HI.X.SX32 R10, R8, RZ, 0x1, P0 ;  /* 0x000000ff080a7211 */ /* 0x000fe400000f0eff */
[----:B------:R-:W-:-:S04]  /*0780*/  LEA R6, P0, R7, UR10, 0x1 ;  /* 0x0000000a07067c11 */ /* 0x000fc8000f8008ff */
[----:B------:R-:W-:-:S05]  /*0790*/  LEA.HI.X R7, R7, UR11, R10, 0x1, P0 ;  /* 0x0000000b07077c11 */ /* 0x000fca00080f0c0a */
[----:B------:R-:W2:Y:S01]  /*07a0*/  LDG.E.U16.CONSTANT R6, desc[UR8][R6.64] ;  /* 0x0000000806067981 */ /* 0x000ea2000c1e9500 */
[----:B------:R-:W-:Y:S02]  /*07b0*/  VIADD R16, R16, 0x1 ;  /* 0x0000000110107836 */ /* 0x000fe40000000000 */
[----:B------:R-:W-:-:S03]  /*07c0*/  VIADD R8, R8, UR7 ;  /* 0x0000000708087c36 */ /* 0x000fc60008000000 */
[----:B------:R-:W-:Y:S01]  /*07d0*/  ISETP.NE.AND P0, PT, R16, RZ, PT ;  /* 0x000000ff1000720c */ /* 0x000fe20003f05270 */
[----:B--2---:R0:W-:Y:S02]  /*07e0*/  STS.U16 [R17], R6 ;  /* 0x0000000611007388 */ /* 0x0041e40000000400 */
[----:B0-----:R-:W-:-:S10]  /*07f0*/  VIADD R17, R17, 0x40 ;  /* 0x0000004011117836 */ /* 0x001fd40000000000 */
[----:B------:R-:W-:Y:S05]  /*0800*/  @P0 BRA `(.L_x_3121) ;  /* 0xfffffffc00d40947 */ /* 0x000fea000383ffff */
[----:B------:R-:W-:Y:S05]  /*0810*/  BRA `(.L_x_3119) ;  /* 0x0000000400487947 */ /* 0x000fea0003800000 */
.L_x_3120:
[C---:B------:R-:W-:Y:S01]  /*0820*/  LEA R6, P0, R19.reuse, UR10, 0x1 ;  /* 0x0000000a13067c11 */ /* 0x040fe2000f8008ff */
[----:B------:R-:W0:Y:S03]  /*0830*/  LDCU.64 UR12, c[0x0][0x380] ;  /* 0x00007000ff0c77ac */ /* 0x000e260008000a00 */
[----:B------:R-:W-:-:S05]  /*0840*/  LEA.HI.X R7, R19, UR11, RZ, 0x1, P0 ;  /* 0x0000000b13077c11 */ /* 0x000fca00080f0cff */
[----:B------:R1:W5:Y:S01]  /*0850*/  LDG.E.U16.CONSTANT R22, desc[UR8][R6.64] ;  /* 0x0000000806167981 */ /* 0x000362000c1e9500 */
[----:B------:R-:W-:Y:S02]  /*0860*/  IMAD.MOV R16, RZ, RZ, -R3 ;  /* 0x000000ffff107224 */ /* 0x000fe400078e0a03 */
[----:B------:R-:W-:-:S03]  /*0870*/  IMAD R17, R2, UR7, RZ ;  /* 0x0000000702117c24 */ /* 0x000fc6000f8e02ff */
[----:B------:R-:W-:Y:S01]  /*0880*/  ISETP.GE.AND P0, PT, R16, RZ, PT ;  /* 0x000000ff1000720c */ /* 0x000fe20003f06270 */
[----:B------:R-:W-:-:S12]  /*0890*/  IMAD.SHL.U32 R17, R17, 0x2, RZ ;  /* 0x0000000211117824 */ /* 0x000fd800078e00ff */
[----:B01----:R-:W-:Y:S05]  /*08a0*/  @P0 BRA `(.L_x_3125) ;  /* 0x0000000000f80947 */ /* 0x003fea0003800000 */
[----:B------:R-:W-:Y:S01]  /*08b0*/  IMAD.MOV R6, RZ, RZ, -R16 ;  /* 0x000000ffff067224 */ /* 0x000fe200078e0a10 */
[----:B------:R-:W-:-:S04]  /*08c0*/  PLOP3.LUT P0, PT, PT, PT, PT, 0x80, 0x8 ;  /* 0x000000000008781c */ /* 0x000fc80003f0f070 */
[----:B------:R-:W-:-:S13]  /*08d0*/  ISETP.GT.AND P1, PT, R6, 0x3, PT ;  /* 0x000000030600780c */ /* 0x000fda0003f24270 */
[----:B------:R-:W-:Y:S05]  /*08e0*/  @!P1 BRA `(.L_x_3126) ;  /* 0x00000000008c9947 */ /* 0x000fea0003800000 */
[----:B------:R-:W-:Y:S01]  /*08f0*/  PLOP3.LUT P0, PT, PT, PT, PT, 0x8, 0x80 ;  /* 0x000000000080781c */ /* 0x000fe20003f0e170 */
[----:B------:R-:W0:Y:S01]  /*0900*/  LDCU.64 UR10, c[0x0][0x380] ;  /* 0x00007000ff0a77ac */ /* 0x000e220008000a00 */
[----:B------:R-:W-:-:S11]  /*0910*/  NOP ;  /* 0x0000000000007918 */ /* 0x000fd60000000000 */
.L_x_3127:
[----:B------:R-:W-:Y:S01]  /*0920*/  VIADD R10, R17, UR7 ;  /* 0x00000007110a7c36 */ /* 0x000fe20008000000 */
[----:B-----5:R-:W-:-:S03]  /*0930*/  IADD3 R7, P1, PT, R22, R17, RZ ;  /* 0x0000001116077210 */ /* 0x020fc60007f3e0ff */
[----:B------:R-:W-:Y:S01]  /*0940*/  VIADD R11, R10, UR7 ;  /* 0x000000070a0b7c36 */ /* 0x000fe20008000000 */
[----:B------:R-:W-:Y:S02]  /*0950*/  LEA.HI.X.SX32 R12, R17, RZ, 0x1, P1 ;  /* 0x000000ff110c7211 */ /* 0x000fe400008f0eff */
[----:B0-----:R-:W-:Y:S01]  /*0960*/  LEA R6, P1, R7, UR10, 0x1 ;  /* 0x0000000a07067c11 */ /* 0x001fe2000f8208ff */
[----:B------:R-:W-:Y:S01]  /*0970*/  VIADD R17, R11, UR7 ;  /* 0x000000070b117c36 */ /* 0x000fe20008000000 */
[C---:B------:R-:W-:Y:S02]  /*0980*/  IADD3 R14, P2, PT, R22.reuse, R10, RZ ;  /* 0x0000000a160e7210 */ /* 0x040fe40007f5e0ff */
        /* <DEDUP_REMOVED lines=18> */
[----:B------:R-:W-:Y:S01]  /*0ab0*/  VIADD R17, R17, UR7 ;  /* 0x0000000711117c36 */ /* 0x000fe20008000000 */
[----:B--2---:R-:W-:Y:S04]  /*0ac0*/  STS.U16 [R8], R7 ;  /* 0x0000000708007388 */ /* 0x004fe80000000400 */
[----:B---3--:R-:W-:Y:S04]  /*0ad0*/  STS.U16 [R8+0x40], R11 ;  /* 0x0000400b08007388 */ /* 0x008fe80000000400 */
[----:B----4-:R-:W-:Y:S04]  /*0ae0*/  STS.U16 [R8+0x80], R13 ;  /* 0x0000800d08007388 */ /* 0x010fe80000000400 */
[----:B------:R0:W-:Y:S02]  /*0af0*/  STS.U16 [R8+0xc0], R15 ;  /* 0x0000c00f08007388 */ /* 0x0001e40000000400 */
[----:B0-----:R-:W-:Y:S01]  /*0b00*/  VIADD R8, R8, 0x100 ;  /* 0x0000010008087836 */ /* 0x001fe20000000000 */
[----:B------:R-:W-:Y:S06]  /*0b10*/  @!P1 BRA `(.L_x_3127) ;  /* 0xfffffffc00809947 */ /* 0x000fec000383ffff */
.L_x_3126:
[----:B------:R-:W-:-:S05]  /*0b20*/  IMAD.MOV R6, RZ, RZ, -R16 ;  /* 0x000000ffff067224 */ /* 0x000fca00078e0a10 */
[----:B------:R-:W-:-:S13]  /*0b30*/  ISETP.GT.AND P1, PT, R6, 0x1, PT ;  /* 0x000000010600780c */ /* 0x000fda0003f24270 */
[----:B------:R-:W-:Y:S05]  /*0b40*/  @!P1 BRA `(.L_x_3128) ;  /* 0x0000000000489947 */ /* 0x000fea0003800000 */
[----:B------:R-:W0:Y:S01]  /*0b50*/  LDCU.64 UR10, c[0x0][0x380] ;  /* 0x00007000ff0a77ac */ /* 0x000e220008000a00 */
[----:B------:R-:W-:Y:S01]  /*0b60*/  VIADD R12, R17, UR7 ;  /* 0x00000007110c7c36 */ /* 0x000fe20008000000 */
        /* <DEDUP_REMOVED lines=16> */
.L_x_3128:
[----:B------:R-:W-:-:S13]  /*0c70*/  ISETP.NE.OR P0, PT, R16, RZ, P0 ;  /* 0x000000ff1000720c */ /* 0x000fda0000705670 */
[----:B------:R-:W-:Y:S05]  /*0c80*/  @!P0 BRA `(.L_x_3119) ;  /* 0x00000000002c8947 */ /* 0x000fea0003800000 */
.L_x_3125:
[----:B-----5:R-:W-:-:S04]  /*0c90*/  IADD3 R7, P0, PT, R22, R17, RZ ;  /* 0x0000001116077210 */ /* 0x020fc80007f1e0ff */
[----:B------:R-:W-:Y:S02]  /*0ca0*/  LEA.HI.X.SX32 R10, R17, RZ, 0x1, P0 ;  /* 0x000000ff110a7211 */ /* 0x000fe400000f0eff */
[----:B------:R-:W-:-:S04]  /*0cb0*/  LEA R6, P0, R7, UR12, 0x1 ;  /* 0x0000000c07067c11 */ /* 0x000fc8000f8008ff */
[----:B------:R-:W-:-:S06]  /*0cc0*/  LEA.HI.X R7, R7, UR13, R10, 0x1, P0 ;  /* 0x0000000d07077c11 */ /* 0x000fcc00080f0c0a */
[----:B------:R-:W2:Y:S01]  /*0cd0*/  LDG.E.U16.CONSTANT R7, desc[UR8][R6.64] ;  /* 0x0000000806077981 */ /* 0x000ea2000c1e9500 */
[----:B------:R-:W-:Y:S02]  /*0ce0*/  VIADD R16, R16, 0x1 ;  /* 0x0000000110107836 */ /* 0x000fe40000000000 */
[----:B------:R-:W-:-:S03]  /*0cf0*/  VIADD R17, R17, UR7 ;  /* 0x0000000711117c36 */ /* 0x000fc60008000000 */
[----:B------:R-:W-:Y:S01]  /*0d00*/  ISETP.NE.AND P0, PT, R16, RZ, PT ;  /* 0x000000ff1000720c */ /* 0x000fe20003f05270 */
[----:B--2---:R0:W-:Y:S02]  /*0d10*/  STS.U16 [R8], R7 ;  /* 0x0000000708007388 */ /* 0x0041e40000000400 */
[----:B0-----:R-:W-:-:S10]  /*0d20*/  VIADD R8, R8, 0x40 ;  /* 0x0000004008087836 */ /* 0x001fd40000000000 */
[----:B------:R-:W-:Y:S05]  /*0d30*/  @P0 BRA `(.L_x_3125) ;  /* 0xfffffffc00d40947 */ /* 0x000fea000383ffff */
.L_x_3119:
[----:B------:R-:W-:Y:S05]  /*0d40*/  BSYNC.RECONVERGENT B0 ;  /* 0x0000000000007941 */ /* 0x000fea0003800200 */
.L_x_3118:
        /* <DEDUP_REMOVED lines=9> */
[----:B0-----:R-:W-:Y:S02]  /*0de0*/  IMAD.MOV R8, RZ, RZ, -R3 ;  /* 0x000000ffff087224 */ /* 0x001fe400078e0a03 */
        /* <DEDUP_REMOVED lines=11> */
.L_x_3132:
[C---:B------:R-:W-:Y:S02]  /*0ea0*/  IMAD.IADD R6, R16.reuse, 0x1, R85 ;  /* 0x0000000110067824 */ /* 0x040fe400078e0255 */
[----:B0-----:R-:W-:-:S04]  /*0eb0*/  IMAD.WIDE R2, R16, 0x2, R14 ;  /* 0x0000000210027825 */ /* 0x001fc800078e020e */
        /* <DEDUP_REMOVED lines=13> */
.L_x_3131:
[----:B------:R-:W-:-:S05]  /*0f90*/  IMAD.MOV R2, RZ, RZ, -R8 ;  /* 0x000000ffff027224 */ /* 0x000fca00078e0a08 */
[----:B------:R-:W-:-:S13]  /*0fa0*/  ISETP.GT.AND P1, PT, R2, 0x1, PT ;  /* 0x000000010200780c */ /* 0x000fda0003f24270 */
[----:B------:R-:W-:Y:S05]  /*0fb0*/  @!P1 BRA `(.L_x_3133) ;  /* 0x0000000000249947 */ /* 0x000fea0003800000 */
[----:B------:R-:W0:Y:S01]  /*0fc0*/  LDC.64 R6, c[0x0][0x3a0] ;  /* 0x0000e800ff067b82 */ /* 0x000e220000000a00 */
[----:B------:R-:W-:Y:S01]  /*0fd0*/  IMAD.IADD R10, R16, 0x1, R85 ;  /* 0x00000001100a7824 */ /* 0x000fe200078e0255 */
[----:B------:R-:W-:Y:S01]  /*0fe0*/  PLOP3.LUT P0, PT, PT, PT, PT, 0x8, 0x80 ;  /* 0x000000000080781c */ /* 0x000fe20003f0e170 */
[----:B------:R-:W-:Y:S02]  /*0ff0*/  VIADD R8, R8, 0x2 ;  /* 0x0000000208087836 */ /* 0x000fe40000000000 */
[----:B0-----:R-:W-:-:S04]  /*1000*/  IMAD.WIDE R2, R16, 0x2, R6 ;  /* 0x0000000210027825 */ /* 0x001fc800078e0206 */
[C---:B------:R-:W-:Y:S01]  /*1010*/  IMAD.WIDE R6, R10.reuse, 0x2, R6 ;  /* 0x000000020a067825 */ /* 0x040fe200078e0206 */
[----:B------:R0:W-:Y:S03]  /*1020*/  STG.E.64 desc[UR8][R2.64], RZ ;  /* 0x000000ff02007986 */ /* 0x0001e6000c101b08 */
[----:B------:R-:W-:Y:S01]  /*1030*/  IMAD.IADD R16, R10, 0x1, R85 ;  /* 0x000000010a107824 */ /* 0x000fe200078e0255 */
[----:B------:R0:W-:Y:S06]  /*1040*/  STG.E.64 desc[UR8][R6.64], RZ ;  /* 0x000000ff06007986 */ /* 0x0001ec000c101b08 */
.L_x_3133:
[----:B------:R-:W-:-:S13]  /*1050*/  ISETP.NE.OR P0, PT, R8, RZ, P0 ;  /* 0x000000ff0800720c */ /* 0x000fda0000705670 */
[----:B------:R-:W-:Y:S05]  /*1060*/  @!P0 BRA `(.L_x_3129) ;  /* 0x00000000001c8947 */ /* 0x000fea0003800000 */
.L_x_3130:
[----:B0-----:R-:W0:Y:S02]  /*1070*/  LDC.64 R2, c[0x0][0x3a0] ;  /* 0x0000e800ff027b82 */ /* 0x001e240000000a00 */
.L_x_3134:
[----:B0-----:R-:W-:-:S04]  /*1080*/  IMAD.WIDE R6, R16, 0x2, R2 ;  /* 0x0000000210067825 */ /* 0x001fc800078e0202 */
[----:B------:R-:W-:Y:S01]  /*1090*/  VIADD R8, R8, 0x1 ;  /* 0x0000000108087836 */ /* 0x000fe20000000000 */
[----:B------:R1:W-:Y:S01]  /*10a0*/  STG.E.64 desc[UR8][R6.64], RZ ;  /* 0x000000ff06007986 */ /* 0x0003e2000c101b08 */
[----:B------:R-:W-:-:S03]  /*10b0*/  IMAD.IADD R16, R16, 0x1, R85 ;  /* 0x0000000110107824 */ /* 0x000fc600078e0255 */
[----:B------:R-:W-:-:S13]  /*10c0*/  ISETP.NE.AND P0, PT, R8, RZ, PT ;  /* 0x000000ff0800720c */ /* 0x000fda0003f05270 */
[----:B-1----:R-:W-:Y:S05]  /*10d0*/  @P0 BRA `(.L_x_3134) ;  /* 0xfffffffc00e80947 */ /* 0x002fea000383ffff */
.L_x_3129:
        /* <DEDUP_REMOVED lines=20> */
.L_x_3136:
        /* <DEDUP_REMOVED lines=12> */
[----:B0-----:R-:W-:-:S05]  /*12e0*/  IMAD.WIDE.U32 R6, R8, 0x2, R6 ;  /* 0x0000000208067825 */ /* 0x001fca00078e0006 */
        /* <DEDUP_REMOVED lines=10> */
[----:B------:R-:W-:Y:S01]  /*1390*/  LOP3.LUT R17, R17, 0xf, RZ, 0xc0, !PT ;  /* 0x0000000f11117812 */ /* 0x000fe200078ec0ff */
[----:B---3--:R-:W-:Y:S01]  /*13a0*/  IMAD.IADD R15, R20, 0x1, R15 ;  /* 0x00000001140f7824 */ /* 0x008fe200078e020f */
[----:B------:R-:W-:-:S02]  /*13b0*/  LOP3.LUT R8, R8, 0xf, RZ, 0xc0, !PT ;  /* 0x0000000f08087812 */ /* 0x000fc400078ec0ff */
        /* <DEDUP_REMOVED lines=8> */
[----:B0-----:R-:W0:Y:S01]  /*1440*/  I2F.F16 R7, R16 ;  /* 0x0000001000077306 */ /* 0x001e220000200c00 */
[----:B----4-:R-:W-:-:S07]  /*1450*/  HMUL2 R8, R19.H0_H0, R18.H0_H0 ;  /* 0x2000001213087232 */ /* 0x010fce0000000800 */
[----:B------:R-:W1:Y:S01]  /*1460*/  I2F.F16 R11, R4 ;  /* 0x00000004000b7306 */ /* 0x000e620000200c00 */
[----:B0-----:R-:W-:-:S07]  /*1470*/  HMUL2 R7, R7.H0_H0, R18.H0_H0 ;  /* 0x2000001207077232 */ /* 0x001fce0000000800 */
[----:B------:R-:W0:Y:S01]  /*1480*/  I2F.F16 R5, R10 ;  /* 0x0000000a00057306 */ /* 0x000e220000200c00 */
[-C--:B-1----:R-:W-:Y:S02]  /*1490*/  HMUL2 R6, R11.H0_H0, R18.reuse.H0_H0 ;  /* 0x200000120b067232 */ /* 0x082fe40000000800 */
[----:B0-----:R-:W-:Y:S01]  /*14a0*/  HMUL2 R5, R5.H0_H0, R18.H0_H0 ;  /* 0x2000001205057232 */ /* 0x001fe20000000800 */
[----:B------:R-:W-:Y:S06]  /*14b0*/  @!P0 BRA `(.L_x_3136) ;  /* 0xfffffffc00588947 */ /* 0x000fec000383ffff */
.L_x_3135:
[C---:B------:R-:W-:Y:S01]  /*14c0*/  ISETP.GT.AND P0, PT, R89.reuse, UR6, PT ;  /* 0x0000000659007c0c */ /* 0x040fe2000bf04270 */
[----:B------:R-:W-:Y:S01]  /*14d0*/  IMAD.MOV.U32 R4, RZ, RZ, RZ ;  /* 0x000000ffff047224 */ /* 0x000fe200078e00ff */
[----:B0-----:R-:W-:Y:S01]  /*14e0*/  SHF.R.S32.HI R2, RZ, 0x1f, R21 ;  /* 0x0000001fff027819 */ /* 0x001fe20000011415 */
[----:B------:R-:W-:Y:S01]  /*14f0*/  IMAD.MOV.U32 R11, RZ, RZ, RZ ;  /* 0x000000ffff0b7224 */ /* 0x000fe200078e00ff */
[C---:B--2---:R-:W-:Y:S02]  /*1500*/  ISETP.GT.AND P1, PT, R89.reuse, UR5, PT ;  /* 0x0000000559007c0c */ /* 0x044fe4000bf24270 */
[----:B------:R-:W-:Y:S02]  /*1510*/  CS2R R12, SRZ ;  /* 0x00000000000c7805 */ /* 0x000fe4000001ff00 */
[----:B------:R-:W-:Y:S02]  /*1520*/  LEA.HI R2, R2, R21, RZ, 0x5 ;  /* 0x0000001502027211 */ /* 0x000fe400078f28ff */
[----:B---3--:R-:W-:-:S02]  /*1530*/  ISETP.GT.AND P2, PT, R89, UR12, PT ;  /* 0x0000000c59007c0c */ /* 0x008fc4000bf44270 */
[C---:B----4-:R-:W-:Y:S02]  /*1540*/  ISETP.GT.AND P3, PT, R89.reuse, UR10, PT ;  /* 0x0000000a59007c0c */ /* 0x050fe4000bf64270 */
[----:B-1----:R-:W-:Y:S02]  /*1550*/  ISETP.GT.AND P4, PT, R89, UR11, PT ;  /* 0x0000000b59007c0c */ /* 0x002fe4000bf84270 */
[----:B------:R-:W-:Y:S01]  /*1560*/  SHF.R.S32.HI R15, RZ, 0x5, R2 ;  /* 0x00000005ff0f7819 */ /* 0x000fe20000011402 */
[----:B------:R-:W-:Y:S01]  /*1570*/  IMAD.MOV.U32 R2, RZ, RZ, RZ ;  /* 0x000000ffff027224 */ /* 0x000fe200078e00ff */
        /* <DEDUP_REMOVED lines=8> */
.L_x_3137:
        /* <DEDUP_REMOVED lines=8> */
.L_x_3138:
        /* <DEDUP_REMOVED lines=8> */
.L_x_3139:
        /* <DEDUP_REMOVED lines=8> */
.L_x_3140:
        /* <DEDUP_REMOVED lines=8> */
.L_x_3141:
[----:B------:R-:W-:Y:S01]  /*1800*/  IMAD R2, R15, 0x8, R2 ;  /* 0x000000080f027824 */ /* 0x000fe200078e0202 */
[----:B------:R-:W0:Y:S01]  /*1810*/  LDCU.64 UR10, c[0x0][0x388] ;  /* 0x00007100ff0a77ac */ /* 0x000e220008000a00 */
[----:B------:R-:W1:Y:S03]  /*1820*/  S2UR UR6, SR_CgaCtaId ;  /* 0x00000000000679c3 */ /* 0x000e660000008800 */
[----:B------:R-:W-:Y:S01]  /*1830*/  IADD3 R2, PT, PT, R11, R2, R4 ;  /* 0x000000020b027210 */ /* 0x000fe20007ffe004 */
[----:B------:R-:W-:Y:S01]  /*1840*/  UISETP.LT.AND UP0, UPT, UR7, UR5, UPT ;  /* 0x000000050700728c */ /* 0x000fe2000bf01270 */
[----:B------:R-:W-:Y:S02]  /*1850*/  PRMT R4, RZ, 0x5410, RZ ;  /* 0x00005410ff047816 */ /* 0x000fe400000000ff */
[----:B------:R-:W-:Y:S01]  /*1860*/  IADD3 R2, PT, PT, R13, R2, R12 ;  /* 0x000000020d027210 */ /* 0x000fe20007ffe00c */
[----:B------:R-:W-:-:S03]  /*1870*/  USEL UR4, UR7, UR5, UP0 ;  /* 0x0000000507047287 */ /* 0x000fc60008000000 */
[----:B------:R-:W-:Y:S01]  /*1880*/  UMOV UR5, 0x400 ;  /* 0x0000040000057882 */ /* 0x000fe20000000000 */
[----:B------:R-:W-:Y:S01]  /*1890*/  IMAD R3, R2, R85, RZ ;  /* 0x0000005502037224 */ /* 0x000fe200078e02ff */
[----:B------:R-:W-:-:S04]  /*18a0*/  SHF.R.S32.HI R2, RZ, 0x1f, R0 ;  /* 0x0000001fff027819 */ /* 0x000fc80000011400 */
[----:B------:R-:W-:-:S04]  /*18b0*/  IADD3 R0, P0, PT, R0, R3, RZ ;  /* 0x0000000300007210 */ /* 0x000fc80007f1e0ff */
[----:B------:R-:W-:Y:S02]  /*18c0*/  LEA.HI.X.SX32 R3, R3, R2, 0x1, P0 ;  /* 0x0000000203037211 */ /* 0x000fe400000f0eff */
[C---:B0-----:R-:W-:Y:S01]  /*18d0*/  LEA R34, P0, R0.reuse, UR10, 0x2 ;  /* 0x0000000a00227c11 */ /* 0x041fe2000f8010ff */
[----:B-1----:R-:W-:Y:S01]  /*18e0*/  ULEA UR5, UR6, UR5, 0x18 ;  /* 0x0000000506057291 */ /* 0x002fe2000f8ec0ff */
[----:B------:R-:W-:Y:S02]  /*18f0*/  PRMT R2, RZ, 0x5410, RZ ;  /* 0x00005410ff027816 */ /* 0x000fe400000000ff */
[----:B------:R-:W-:Y:S02]  /*1900*/  LEA.HI.X R35, R0, UR11, R3, 0x2, P0 ;  /* 0x0000000b00237c11 */ /* 0x000fe400080f1403 */
[----:B------:R-:W-:Y:S02]  /*1910*/  ISETP.LT.AND P0, PT, R89, UR4, PT ;  /* 0x0000000459007c0c */ /* 0x000fe4000bf01270 */
[----:B------:R-:W-:Y:S01]  /*1920*/  UMOV UR4, UR5 ;  /* 0x0000000500047c82 */ /* 0x000fe20008000000 */
[----:B------:R-:W-:-:S02]  /*1930*/  PRMT R3, RZ, 0x5410, RZ ;  /* 0x00005410ff037816 */ /* 0x000fc400000000ff */
[----:B------:R-:W-:-:S08]  /*1940*/  PRMT R0, RZ, 0x5410, RZ ;  /* 0x00005410ff007816 */ /* 0x000fd000000000ff */
[----:B------:R-:W-:Y:S05]  /*1950*/  @!P0 BRA `(.L_x_3142) ;  /* 0x0000001c00488947 */ /* 0x000fea0003800000 */
[C---:B------:R-:W-:Y:S01]  /*1960*/  IMAD.WIDE R24, R85.reuse, 0x4, R34 ;  /* 0x0000000455187825 */ /* 0x040fe200078e0222 */
[----:B------:R-:W2:Y:S03]  /*1970*/  LDG.E.128.CONSTANT R36, desc[UR8][R34.64] ;  /* 0x0000000822247981 */ /* 0x000ea6000c1e9d00 */
[C---:B------:R-:W-:Y:S02]  /*1980*/  IMAD.WIDE R40, R85.reuse, 0x4, R24 ;  /* 0x0000000455287825 */ /* 0x040fe400078e0218 */
[----:B------:R-:W3:Y:S04]  /*1990*/  LDG.E.128.CONSTANT R24, desc[UR8][R24.64] ;  /* 0x0000000818187981 */ /* 0x000ee8000c1e9d00 */
[----:B------:R-:W4:Y:S01]  /*19a0*/  LDG.E.128.CONSTANT R28, desc[UR8][R40.64] ;  /* 0x00000008281c7981 */ /* 0x000f22000c1e9d00 */
[----:B------:R-:W-:-:S04]  /*19b0*/  IMAD.WIDE R20, R85, 0x4, R40 ;  /* 0x0000000455147825 */ /* 0x000fc800078e0228 */
[C---:B------:R-:W-:Y:S02]  /*19c0*/  IMAD.WIDE R16, R85.reuse, 0x4, R20 ;  /* 0x0000000455107825 */ /* 0x040fe400078e0214 */
[----:B-----5:R-:W5:Y:S02]  /*19d0*/  LDG.E.128.CONSTANT R20, desc[UR8][R20.64] ;  /* 0x0000000814147981 */ /* 0x020f64000c1e9d00 */
[----:B------:R-:W-:Y:S02]  /*19e0*/  IMAD.WIDE R10, R85, 0x4, R16 ;  /* 0x00000004550a7825 */ /* 0x000fe400078e0210 */
[----:B------:R-:W5:Y:S04]  /*19f0*/  LDG.E.128.CONSTANT R16, desc[UR8][R16.64] ;  /* 0x0000000810107981 */ /* 0x000f68000c1e9d00 */
[----:B------:R0:W5:Y:S01]  /*1a00*/  LDG.E.128.CONSTANT R12, desc[UR8][R10.64] ;  /* 0x000000080a0c7981 */ /* 0x000162000c1e9d00 */
[----:B------:R-:W-:-:S04]  /*1a10*/  PRMT R0, R87, 0x9910, RZ ;  /* 0x0000991057007816 */ /* 0x000fc800000000ff */
[----:B------:R-:W-:Y:S02]  /*1a20*/  ISETP.NE.AND P0, PT, R0, RZ, PT ;  /* 0x000000ff0000720c */ /* 0x000fe40003f05270 */
[----:B------:R-:W-:Y:S02]  /*1a30*/  ISETP.NE.AND P1, PT, R88, RZ, PT ;  /* 0x000000ff5800720c */ /* 0x000fe40003f25270 */
[----:B------:R-:W-:Y:S02]  /*1a40*/  PRMT R4, RZ, 0x7610, R4 ;  /* 0x00007610ff047816 */ /* 0x000fe40000000004 */
[----:B------:R-:W-:Y:S02]  /*1a50*/  ISETP.EQ.OR P0, PT, R9, 0x1, !P0 ;  /* 0x000000010900780c */ /* 0x000fe40004702670 */
[----:B--2---:R-:W-:Y:S02]  /*1a60*/  SHF.R.U32.HI R49, RZ, 0xc, R37 ;  /* 0x0000000cff317819 */ /* 0x004fe40000011625 */
[----:B------:R-:W-:-:S02]  /*1a70*/  SHF.R.U32.HI R0, RZ, 0xc, R36 ;  /* 0x0000000cff007819 */ /* 0x000fc40000011624 */
[--C-:B------:R-:W-:Y:S02]  /*1a80*/  SHF.R.U32.HI R50, RZ, 0xc, R38.reuse ;  /* 0x0000000cff327819 */ /* 0x100fe40000011626 */
[----:B------:R-:W-:Y:S02]  /*1a90*/  LOP3.LUT R45, R38, 0x3f003f, RZ, 0xc0, !PT ;  /* 0x003f003f262d7812 */ /* 0x000fe400078ec0ff */
[----:B------:R-:W-:Y:S02]  /*1aa0*/  SHF.R.U32.HI R34, RZ, 0x6, R38 ;  /* 0x00000006ff227819 */ /* 0x000fe40000011626 */
[----:B------:R-:W-:Y:S02]  /*1ab0*/  SHF.R.U32.HI R53, RZ, 0xc, R39 ;  /* 0x0000000cff357819 */ /* 0x000fe40000011627 */
[----:B----4-:R-:W-:Y:S02]  /*1ac0*/  SHF.R.U32.HI R2, RZ, 0x8, R28 ;  /* 0x00000008ff027819 */ /* 0x010fe4000001161c */
[----:B------:R-:W-:-:S02]  /*1ad0*/  LOP3.LUT R44, R28, 0x3f003f, RZ, 0xc0, !PT ;  /* 0x003f003f1c2c7812 */ /* 0x000fc400078ec0ff */
[--C-:B------:R-:W-:Y:S02]  /*1ae0*/  SHF.R.U32.HI R43, RZ, 0x6, R28.reuse ;  /* 0x00000006ff2b7819 */ /* 0x100fe4000001161c */
[----:B------:R-:W-:Y:S02]  /*1af0*/  SHF.R.U32.HI R51, RZ, 0xa, R28 ;  /* 0x0000000aff337819 */ /* 0x000fe4000001161c */
[--C-:B------:R-:W-:Y:S02]  /*1b00*/  SHF.R.U32.HI R28, RZ, 0x8, R29.reuse ;  /* 0x00000008ff1c7819 */ /* 0x100fe4000001161d */
[----:B------:R-:W-:Y:S02]  /*1b10*/  LOP3.LUT R41, R29, 0x3f003f, RZ, 0xc0, !PT ;  /* 0x003f003f1d297812 */ /* 0x000fe400078ec0ff */
[--C-:B------:R-:W-:Y:S02]  /*1b20*/  SHF.R.U32.HI R38, RZ, 0x6, R29.reuse ;  /* 0x00000006ff267819 */ /* 0x100fe4000001161d */
[----:B------:R-:W-:-:S02]  /*1b30*/  SHF.R.U32.HI R54, RZ, 0xa, R29 ;  /* 0x0000000aff367819 */ /* 0x000fc4000001161d */
[--C-:B------:R-:W-:Y:S02]  /*1b40*/  SHF.R.U32.HI R55, RZ, 0x8, R31.reuse ;  /* 0x00000008ff377819 */ /* 0x100fe4000001161f */
[----:B------:R-:W-:Y:S02]  /*1b50*/  LOP3.LUT R40, R31, 0x3f003f, RZ, 0xc0, !PT ;  /* 0x003f003f1f287812 */ /* 0x000fe400078ec0ff */
[--C-:B------:R-:W-:Y:S02]  /*1b60*/  SHF.R.U32.HI R42, RZ, 0x6, R31.reuse ;  /* 0x00000006ff2a7819 */ /* 0x100fe4000001161f */
[----:B------:R-:W-:Y:S02]  /*1b70*/  SHF.R.U32.HI R58, RZ, 0xa, R31 ;  /* 0x0000000aff3a7819 */ /* 0x000fe4000001161f */
        /* <DEDUP_REMOVED lines=8> */
[----:B------:R-:W-:Y:S02]  /*1c00*/  SHF.R.U32.HI R36, RZ, 0x6, R37 ;  /* 0x00000006ff247819 */ /* 0x000fe40000011625 */
[----:B------:R-:W-:Y:S02]  /*1c10*/  LOP3.LUT R35, R39, 0x3f003f, RZ, 0xc0, !PT ;  /* 0x003f003f27237812 */ /* 0x000fe400078ec0ff */
[----:B------:R-:W-:Y:S02]  /*1c20*/  SHF.R.U32.HI R33, RZ, 0x6, R39 ;  /* 0x00000006ff217819 */ /* 0x000fe40000011627 */
[----:B------:R-:W-:Y:S02]  /*1c30*/  LOP3.LUT R37, R30, 0x3f003f, RZ, 0xc0, !PT ;  /* 0x003f003f1e257812 */ /* 0x000fe400078ec0ff */
[--C-:B------:R-:W-:Y:S02]  /*1c40*/  SHF.R.U32.HI R39, RZ, 0x6, R30.reuse ;  /* 0x00000006ff277819 */ /* 0x100fe4000001161e */
[----:B------:R-:W-:-:S02]  /*1c50*/  SHF.R.U32.HI R56, RZ, 0xa, R30 ;  /* 0x0000000aff387819 */ /* 0x000fc4000001161e */
[----:B------:R-:W-:Y:S02]  /*1c60*/  LOP3.LUT R29, R29, 0x300030, R28, 0xf8, !PT ;  /* 0x003000301d1d7812 */ /* 0x000fe400078ef81c */
[----:B------:R-:W-:Y:S02]  /*1c70*/  LOP3.LUT R30, R49, 0x300030, R52, 0xf8, !PT ;  /* 0x00300030311e7812 */ /* 0x000fe400078ef834 */
[----:B---3--:R-:W-:Y:S02]  /*1c80*/  LOP3.LUT R61, R27, 0x3f003f, RZ, 0xc0, !PT ;  /* 0x003f003f1b3d7812 */ /* 0x008fe400078ec0ff */
[----:B------:R-:W-:Y:S02]  /*1c90*/  SHF.R.U32.HI R62, RZ, 0x6, R27 ;  /* 0x00000006ff3e7819 */ /* 0x000fe4000001161b */
[----:B------:R-:W-:Y:S02]  /*1ca0*/  LOP3.LUT R28, R0, 0x300030, R55, 0xf8, !PT ;  /* 0x00300030001c7812 */ /* 0x000fe400078ef837 */
[----:B------:R-:W-:-:S02]  /*1cb0*/  LOP3.LUT R52, R25, 0x3f003f, RZ, 0xc0, !PT ;  /* 0x003f003f19347812 */ /* 0x000fc400078ec0ff */
[----:B------:R-:W-:Y:S02]  /*1cc0*/  SHF.R.U32.HI R53, RZ, 0x6, R25 ;  /* 0x00000006ff357819 */ /* 0x000fe40000011619 */
        /* <DEDUP_REMOVED lines=19> */
[----:B------:R-:W-:Y:S02]  /*1e00*/  LOP3.LUT R58, R35, 0x64006400, RZ, 0xfc, !PT ;  /* 0x64006400233a7812 */ /* 0x000fe400078efcff */
[----:B------:R-:W-:Y:S02]  /*1e10*/  LOP3.LUT R25, R59, 0x300030, R56, 0xf8, !PT ;  /* 0x003000303b197812 */ /* 0x000fe400078ef838 */
[----:B------:R-:W-:Y:S01]  /*1e20*/  LOP3.LUT R46, R46, 0x3f003f, RZ, 0xc0, !PT ;  /* 0x003f003f2e2e7812 */ /* 0x000fe200078ec0ff */
[----:B------:R-:W-:Y:S01]  /*1e30*/  HADD2 R35, R47, -1056, -1056 ;  /* 0xe420e4202f237430 */ /* 0x000fe20000000000 */
        /* <DEDUP_REMOVED lines=52> */
[----:B------:R-:W-:Y:S01]  /*2180*/  PRMT R2, RZ, 0x5410, RZ ;  /* 0x00005410ff027816 */ /* 0x000fe200000000ff */
        /* <DEDUP_REMOVED lines=19> */
[----:B0-----:R-:W-:Y:S06]  /*22c0*/  @!P1 BRA `(.L_x_3143) ;  /* 0x0000000000b09947 */ /* 0x001fec0003800000 */
        /* <DEDUP_REMOVED lines=44> */
.L_x_3143:
        /* <DEDUP_REMOVED lines=44> */
[----:B------:R-:W-:Y:S02]  /*2850*/  HFMA2 R2, R0, R8, RZ ;  /* 0x0000000800027231 */ /* 0x000fe400000000ff */
[----:B------:R-:W-:-:S07]  /*2860*/  HFMA2 R0, R33, R6, RZ.H0_H0 ;  /* 0x0000000621007231 */ /* 0x000fce00000400ff */
.L_x_3144:
[----:B-----5:R-:W-:Y:S01]  /*2870*/  SHF.R.U32.HI R37, RZ, 0xc, R21 ;  /* 0x0000000cff257819 */ /* 0x020fe20000011615 */
[----:B------:R-:W-:Y:S01]  /*2880*/  UIADD3 UR4, UPT, UPT, UR5, 0x40, URZ ;  /* 0x0000004005047890 */ /* 0x000fe2000fffe0ff */
        /* <DEDUP_REMOVED lines=17> */
[----:B------:R-:W-:Y:S02]  /*29a0*/  SHF.R.U32.HI R20, RZ, 0xc, R20 ;  /* 0x0000000cff147819 */ /* 0x000fe40000011614 */
[----:B------:R-:W-:Y:S02]  /*29b0*/  SHF.R.U32.HI R22, RZ, 0xc, R22 ;  /* 0x0000000cff167819 */ /* 0x000fe40000011616 */
[----:B------:R-:W-:Y:S02]  /*29c0*/  SHF.R.U32.HI R12, RZ, 0x8, R13 ;  /* 0x00000008ff0c7819 */ /* 0x000fe4000001160d */
[----:B------:R-:W-:Y:S02]  /*29d0*/  LOP3.LUT R15, R37, 0xf000f, RZ, 0xc0, !PT ;  /* 0x000f000f250f7812 */ /* 0x000fe400078ec0ff */
        /* <DEDUP_REMOVED lines=10> */
[----:B------:R-:W-:Y:S02]  /*2a80*/  LOP3.LUT R15, R15, 0x300030, R12, 0xf8, !PT ;  /* 0x003000300f0f7812 */ /* 0x000fe400078ef80c */
[----:B------:R-:W-:Y:S02]  /*2a90*/  LOP3.LUT R12, R37, 0x300030, R44, 0xf8, !PT ;  /* 0x00300030250c7812 */ /* 0x000fe400078ef82c */
[----:B------:R-:W-:Y:S02]  /*2aa0*/  LOP3.LUT R44, R18, 0x3f003f, RZ, 0xc0, !PT ;  /* 0x003f003f122c7812 */ /* 0x000fe400078ec0ff */
[----:B------:R-:W-:-:S02]  /*2ab0*/  SHF.R.U32.HI R45, RZ, 0x6, R18 ;  /* 0x00000006ff2d7819 */ /* 0x000fc40000011612 */
[----:B------:R-:W-:Y:S02]  /*2ac0*/  SHF.R.U32.HI R18, RZ, 0xc, R18 ;  /* 0x0000000cff127819 */ /* 0x000fe40000011612 */
        /* <DEDUP_REMOVED lines=25> */
[----:B------:R-:W-:Y:S02]  /*2c60*/  LOP3.LUT R17, R17, 0x300030, R38, 0xf8, !PT ;  /* 0x0030003011117812 */ /* 0x000fe400078ef826 */
        /* <DEDUP_REMOVED lines=101> */
[----:B------:R-:W-:-:S02]  /*32c0*/  HFMA2 R34, R44, R17, R34 ;  /* 0x000000112c227231 */ /* 0x000fc40000000022 */
[----:B------:R-:W-:Y:S02]  /*32d0*/  HFMA2 R55, R48, R17, R55 ;  /* 0x0000001130377231 */ /* 0x000fe40000000037 */
[----:B------:R-:W-:Y:S02]  /*32e0*/  HADD2 R17, R35.H0_H0, R35.H1_H1 ;  /* 0x3000002323117230 */ /* 0x000fe40000000800 */
        /* <DEDUP_REMOVED lines=10> */
.L_x_3145:
[----:B------:R-:W-:Y:S02]  /*3390*/  IMAD.MOV.U32 R89, RZ, RZ, R32 ;  /* 0x000000ffff597224 */ /* 0x000fe400078e0020 */
[----:B------:R-:W-:Y:S01]  /*33a0*/  IMAD.WIDE R34, R85, 0x4, R10 ;  /* 0x0000000455227825 */ /* 0x000fe200078e020a */
        /* <DEDUP_REMOVED lines=45> */
.L_x_3142:
        /* <DEDUP_REMOVED lines=8> */
.L_x_3149:
[----:B------:R-:W0:Y:S01]  /*3700*/  LDC R85, c[0x0][0x3ac] ;  /* 0x0000eb00ff557b82 */ /* 0x000e220000000800 */
[----:B------:R-:W2:Y:S01]  /*3710*/  LDG.E.128.CONSTANT R28, desc[UR8][R34.64] ;  /* 0x00000008221c7981 */ /* 0x000ea2000c1e9d00 */
[----:B0-----:R-:W-:-:S05]  /*3720*/  IMAD.WIDE R10, R85, 0x4, R34 ;  /* 0x00000004550a7825 */ /* 0x001fca00078e0222 */
[----:B------:R0:W3:Y:S01]  /*3730*/  LDG.E.128.CONSTANT R24, desc[UR8][R10.64] ;  /* 0x000000080a187981 */ /* 0x0000e2000c1e9d00 */
[----:B------:R-:W-:-:S05]  /*3740*/  IMAD.WIDE R32, R85, 0x4, R10 ;  /* 0x0000000455207825 */ /* 0x000fca00078e020a */
[----:B-----5:R1:W4:Y:S01]  /*3750*/  LDG.E.128.CONSTANT R20, desc[UR8][R32.64] ;  /* 0x0000000820147981 */ /* 0x020322000c1e9d00 */
[----:B------:R-:W-:-:S05]  /*3760*/  IMAD.WIDE R36, R85, 0x4, R32 ;  /* 0x0000000455247825 */ /* 0x000fca00078e0220 */
[----:B------:R4:W4:Y:S01]  /*3770*/  LDG.E.128.CONSTANT R16, desc[UR8][R36.64] ;  /* 0x0000000824107981 */ /* 0x000922000c1e9d00 */
[----:B------:R-:W-:-:S05]  /*3780*/  IMAD.WIDE R90, R85, 0x4, R36 ;  /* 0x00000004555a7825 */ /* 0x000fca00078e0224 */
[----:B------:R-:W4:Y:S01]  /*3790*/  LDG.E.128.CONSTANT R12, desc[UR8][R90.64] ;  /* 0x000000085a0c7981 */ /* 0x000f22000c1e9d00 */
[----:B------:R-:W-:Y:S01]  /*37a0*/  IMAD.MOV.U32 R9, RZ, RZ, 0x2800 ;  /* 0x00002800ff097424 */ /* 0x000fe200078e00ff */
[----:B------:R-:W-:-:S04]  /*37b0*/  ISETP.NE.AND P1, PT, R88, RZ, PT ;  /* 0x000000ff5800720c */ /* 0x000fc80003f25270 */
[----:B------:R-:W-:Y:S02]  /*37c0*/  PRMT R5, R5, 0x5410, R9 ;  /* 0x0000541005057816 */ /* 0x000fe40000000009 */
[C---:B--2---:R-:W-:Y:S02]  /*37d0*/  LOP3.LUT R43, R28.reuse, 0x1f001f, RZ, 0xc0, !PT ;  /* 0x001f001f1c2b7812 */ /* 0x044fe400078ec0ff */
[--C-:B------:R-:W-:Y:S02]  /*37e0*/  SHF.R.U32.HI R42, RZ, 0xa, R28.reuse ;  /* 0x0000000aff2a7819 */ /* 0x100fe4000001161c */
[----:B0-----:R-:W-:Y:S02]  /*37f0*/  LOP3.LUT R10, R28, 0x3e003e0, RZ, 0xc0, !PT ;  /* 0x03e003e01c0a7812 */ /* 0x001fe400078ec0ff */
[----:B------:R-:W-:Y:S02]  /*3800*/  SHF.R.U32.HI R28, RZ, 0xf, R28 ;  /* 0x0000000fff1c7819 */ /* 0x000fe4000001161c */
[----:B-1----:R-:W-:-:S02]  /*3810*/  SHF.R.U32.HI R32, RZ, 0xf, R29 ;  /* 0x0000000fff207819 */ /* 0x002fc4000001161d */
        /* <DEDUP_REMOVED lines=12> */
[--C-:B------:R-:W-:Y:S02]  /*38e0*/  SHF.R.U32.HI R29, RZ, 0xe, R24.reuse ;  /* 0x0000000eff1d7819 */ /* 0x100fe40000011618 */
        /* <DEDUP_REMOVED lines=10> */
[----:B----4-:R-:W-:-:S02]  /*3990*/  LOP3.LUT R35, R20, 0x1f001f, RZ, 0xc0, !PT ;  /* 0x001f001f14237812 */ /* 0x010fc400078ec0ff */
[----:B------:R-:W-:Y:S02]  /*39a0*/  SHF.R.U32.HI R36, RZ, 0xa, R20 ;  /* 0x0000000aff247819 */ /* 0x000fe40000011614 */
[----:B------:R-:W-:Y:S02]  /*39b0*/  LOP3.LUT R69, R20, 0x3e003e0, RZ, 0xc0, !PT ;  /* 0x03e003e014457812 */ /* 0x000fe400078ec0ff */
[C---:B------:R-:W-:Y:S02]  /*39c0*/  LOP3.LUT R37, R21.reuse, 0x1f001f, RZ, 0xc0, !PT ;  /* 0x001f001f15257812 */ /* 0x040fe400078ec0ff */
[----:B------:R-:W-:Y:S02]  /*39d0*/  SHF.R.U32.HI R38, RZ, 0xa, R21 ;  /* 0x0000000aff267819 */ /* 0x000fe40000011615 */
        /* <DEDUP_REMOVED lines=15> */
[C---:B------:R-:W-:Y:S02]  /*3ad0*/  LOP3.LUT R54, R22.reuse, 0x1f001f, RZ, 0xc0, !PT ;  /* 0x001f001f16367812 */ /* 0x040fe400078ec0ff */
[--C-:B------:R-:W-:Y:S02]  /*3ae0*/  SHF.R.U32.HI R50, RZ, 0xa, R22.reuse ;  /* 0x0000000aff327819 */ /* 0x100fe40000011616 */
[----:B------:R-:W-:Y:S02]  /*3af0*/  LOP3.LUT R73, R22, 0x3e003e0, RZ, 0xc0, !PT ;  /* 0x03e003e016497812 */ /* 0x000fe400078ec0ff */
[----:B------:R-:W-:Y:S02]  /*3b00*/  LOP3.LUT R31, R30, 0x20002, R31, 0xf8, !PT ;  /* 0x000200021e1f7812 */ /* 0x000fe400078ef81f */
[----:B------:R-:W-:-:S02]  /*3b10*/  SHF.R.U32.HI R22, RZ, 0xd, R22 ;  /* 0x0000000dff167819 */ /* 0x000fc40000011616 */
[----:B------:R-:W-:Y:S02]  /*3b20*/  LOP3.LUT R29, R29, 0x40004, R20, 0xf8, !PT ;  /* 0x000400041d1d7812 */ /* 0x000fe400078ef814 */
[----:B------:R-:W-:Y:S02]  /*3b30*/  LOP3.LUT R21, R32, 0x40004, R21, 0xf8, !PT ;  /* 0x0004000420157812 */ /* 0x000fe400078ef815 */
[C---:B------:R-:W-:Y:S02]  /*3b40*/  LOP3.LUT R32, R16.reuse, 0x1f001f, RZ, 0xc0, !PT ;  /* 0x001f001f10207812 */ /* 0x040fe400078ec0ff */
[--C-:B------:R-:W-:Y:S02]  /*3b50*/  SHF.R.U32.HI R33, RZ, 0xa, R16.reuse ;  /* 0x0000000aff217819 */ /* 0x100fe40000011610 */
[----:B------:R-:W-:Y:S02]  /*3b60*/  LOP3.LUT R70, R16, 0x3e003e0, RZ, 0xc0, !PT ;  /* 0x03e003e010467812 */ /* 0x000fe400078ec0ff */
[----:B------:R-:W-:-:S02]  /*3b70*/  SHF.R.U32.HI R20, RZ, 0xc, R16 ;  /* 0x0000000cff147819 */ /* 0x000fc40000011610 */
[----:B------:R-:W-:Y:S02]  /*3b80*/  LOP3.LUT R26, R26, 0x40004, R23, 0xf8, !PT ;  /* 0x000400041a1a7812 */ /* 0x000fe400078ef817 */
[C---:B------:R-:W-:Y:S02]  /*3b90*/  LOP3.LUT R34, R17.reuse, 0x1f001f, RZ, 0xc0, !PT ;  /* 0x001f001f11227812 */ /* 0x040fe400078ec0ff */
[--C-:B------:R-:W-:Y:S02]  /*3ba0*/  SHF.R.U32.HI R46, RZ, 0xa, R17.reuse ;  /* 0x0000000aff2e7819 */ /* 0x100fe40000011611 */
[----:B------:R-:W-:Y:S02]  /*3bb0*/  LOP3.LUT R72, R17, 0x3e003e0, RZ, 0xc0, !PT ;  /* 0x03e003e011487812 */ /* 0x000fe400078ec0ff */
        /* <DEDUP_REMOVED lines=8> */
[--C-:B------:R-:W-:Y:S02]  /*3c40*/  SHF.R.U32.HI R65, RZ, 0xa, R19.reuse ;  /* 0x0000000aff417819 */ /* 0x100fe40000011613 */
[----:B------:R-:W-:Y:S02]  /*3c50*/  LOP3.LUT R18, R19, 0x3e003e0, RZ, 0xc0, !PT ;  /* 0x03e003e013127812 */ /* 0x000fe400078ec0ff */
[----:B------:R-:W-:Y:S02]  /*3c60*/  LOP3.LUT R10, R10, 0x64006400, RZ, 0xfc, !PT ;  /* 0x640064000a0a7812 */ /* 0x000fe400078efcff */
[----:B------:R-:W-:Y:S02]  /*3c70*/  SHF.R.U32.HI R19, RZ, 0xc, R19 ;  /* 0x0000000cff137819 */ /* 0x000fe40000011613 */
[----:B------:R-:W-:Y:S01]  /*3c80*/  LOP3.LUT R82, R59, 0x64006400, RZ, 0xfc, !PT ;  /* 0x640064003b527812 */ /* 0x000fe200078efcff */
[----:B------:R-:W-:Y:S01]  /*3c90*/  HFMA2 R83, R10, R5.H1_H1, -48, -48 ;  /* 0xd200d2000a537431 */ /* 0x000fe20000060005 */
[----:B------:R-:W-:-:S02]  /*3ca0*/  LOP3.LUT R75, R24, 0x80008, R23, 0xf8, !PT ;  /* 0x00080008184b7812 */ /* 0x000fc400078ef817 */
[----:B------:R-:W-:Y:S02]  /*3cb0*/  LOP3.LUT R22, R21, 0x80008, R16, 0xf8, !PT ;  /* 0x0008000815167812 */ /* 0x000fe400078ef810 */
[----:B------:R-:W-:Y:S02]  /*3cc0*/  LOP3.LUT R23, R26, 0x80008, R19, 0xf8, !PT ;  /* 0x000800081a177812 */ /* 0x000fe400078ef813 */
[----:B------:R-:W-:Y:S02]  /*3cd0*/  LOP3.LUT R66, R27, 0x1f001f, RZ, 0xc0, !PT ;  /* 0x001f001f1b427812 */ /* 0x000fe400078ec0ff */
[----:B------:R-:W-:Y:S02]  /*3ce0*/  SHF.R.U32.HI R61, RZ, 0xa, R27 ;  /* 0x0000000aff3d7819 */ /* 0x000fe4000001161b */
[----:B------:R-:W-:Y:S02]  /*3cf0*/  LOP3.LUT R24, R12, 0x1f001f, RZ, 0xc0, !PT ;  /* 0x001f001f0c187812 */ /* 0x000fe400078ec0ff */
[----:B------:R-:W-:-:S02]  /*3d00*/  SHF.R.U32.HI R25, RZ, 0xa, R12 ;  /* 0x0000000aff197819 */ /* 0x000fc4000001160c */
[----:B------:R-:W-:Y:S02]  /*3d10*/  LOP3.LUT R16, R12, 0x3e003e0, RZ, 0xc0, !PT ;  /* 0x03e003e00c107812 */ /* 0x000fe400078ec0ff */
[----:B------:R-:W-:Y:S02]  /*3d20*/  SHF.R.U32.HI R19, RZ, 0xb, R12 ;  /* 0x0000000bff137819 */ /* 0x000fe4000001160c */
[----:B------:R-:W-:Y:S02]  /*3d30*/  SHF.R.U32.HI R78, RZ, 0xb, R15 ;  /* 0x0000000bff4e7819 */ /* 0x000fe4000001160f */
[----:B------:R-:W-:Y:S02]  /*3d40*/  LOP3.LUT R10, R11, 0x64006400, RZ, 0xfc, !PT ;  /* 0x640064000b0a7812 */ /* 0x000fe400078efcff */
[----:B------:R-:W-:Y:S02]  /*3d50*/  LOP3.LUT R44, R44, 0x1f001f, RZ, 0xc0, !PT ;  /* 0x001f001f2c2c7812 */ /* 0x000fe400078ec0ff */
[----:B------:R-:W-:Y:S01]  /*3d60*/  LOP3.LUT R20, R29, 0x80008, R20, 0xf8, !PT ;  /* 0x000800081d147812 */ /* 0x000fe200078ef814 */
[----:B------:R-:W-:Y:S01]  /*3d70*/  HFMA2 R59, R10, R5.H1_H1, -48, -48 ;  /* 0xd200d2000a3b7431 */ /* 0x000fe20000060005 */
[----:B------:R-:W-:-:S02]  /*3d80*/  LOP3.LUT R26, R13, 0x1f001f, RZ, 0xc0, !PT ;  /* 0x001f001f0d1a7812 */ /* 0x000fc400078ec0ff */
[--C-:B------:R-:W-:Y:S02]  /*3d90*/  SHF.R.U32.HI R27, RZ, 0xa, R13.reuse ;  /* 0x0000000aff1b7819 */ /* 0x100fe4000001160d */
[----:B------:R-:W-:Y:S02]  /*3da0*/  LOP3.LUT R12, R13, 0x3e003e0, RZ, 0xc0, !PT ;  /* 0x03e003e00d0c7812 */ /* 0x000fe400078ec0ff */
[----:B------:R-:W-:Y:S02]  /*3db0*/  SHF.R.U32.HI R21, RZ, 0xb, R13 ;  /* 0x0000000bff157819 */ /* 0x000fe4000001160d */
[----:B------:R-:W-:Y:S01]  /*3dc0*/  LOP3.LUT R76, R57, 0x64006400, RZ, 0xfc, !PT ;  /* 0x64006400394c7812 */ /* 0x000fe200078efcff */
[-C--:B------:R-:W-:Y:S01]  /*3dd0*/  HFMA2 R57, R82, R5.reuse.H1_H1, -48, -48 ;  /* 0xd200d20052397431 */ /* 0x080fe20000060005 */
[----:B------:R-:W-:Y:S02]  /*3de0*/  LOP3.LUT R80, R73, 0x64006400, RZ, 0xfc, !PT ;  /* 0x6400640049507812 */ /* 0x000fe400078efcff */
[----:B------:R-:W-:Y:S01]  /*3df0*/  LOP3.LUT R68, R68, 0x64006400, RZ, 0xfc, !PT ;  /* 0x6400640044447812 */ /* 0x000fe200078efcff */
[-C--:B------:R-:W-:Y:S01]  /*3e00*/  HFMA2 R76, R76, R5.reuse.H1_H1, -48, -48 ;  /* 0xd200d2004c4c7431 */ /* 0x080fe20000060005 */
[----:B------:R-:W-:Y:S01]  /*3e10*/  LOP3.LUT R28, R14, 0x1f001f, RZ, 0xc0, !PT ;  /* 0x001f001f0e1c7812 */ /* 0x000fe200078ec0ff */
[----:B------:R-:W-:Y:S01]  /*3e20*/  HFMA2 R10, R80, R5.H1_H1, -48, -48 ;  /* 0xd200d200500a7431 */ /* 0x000fe20000060005 */
[----:B------:R-:W-:-:S02]  /*3e30*/  SHF.R.U32.HI R29, RZ, 0xa, R14 ;  /* 0x0000000aff1d7819 */ /* 0x000fc4000001160e */
[----:B------:R-:W-:Y:S02]  /*3e40*/  LOP3.LUT R13, R14, 0x3e003e0, RZ, 0xc0, !PT ;  /* 0x03e003e00e0d7812 */ /* 0x000fe400078ec0ff */
[----:B------:R-:W-:Y:S02]  /*3e50*/  SHF.R.U32.HI R74, RZ, 0xb, R14 ;  /* 0x0000000bff4a7819 */ /* 0x000fe4000001160e */
[----:B------:R-:W-:Y:S02]  /*3e60*/  LOP3.LUT R14, R15, 0x3e003e0, RZ, 0xc0, !PT ;  /* 0x03e003e00f0e7812 */ /* 0x000fe400078ec0ff */
[----:B------:R-:W-:Y:S02]  /*3e70*/  LOP3.LUT R84, R77, 0x64006400, RZ, 0xfc, !PT ;  /* 0x640064004d547812 */ /* 0x000fe400078efcff */
[----:B------:R-:W-:Y:S02]  /*3e80*/  LOP3.LUT R82, R17, 0x64006400, RZ, 0xfc, !PT ;  /* 0x6400640011527812 */ /* 0x000fe400078efcff */
[----:B------:R-:W-:Y:S01]  /*3e90*/  LOP3.LUT R23, R23, 0x100010, R78, 0xf8, !PT ;  /* 0x0010001017177812 */ /* 0x000fe200078ef84e */
[----:B------:R-:W-:Y:S01]  /*3ea0*/  HFMA2 R11, R84, R5.H1_H1, -48, -48 ;  /* 0xd200d200540b7431 */ /* 0x000fe20000060005 */
        /* <DEDUP_REMOVED lines=18> */
[----:B------:R-:W-:Y:S01]  /*3fd0*/  HFMA2 R17, R18, R5.H1_H1, -48, -48 ;  /* 0xd200d20012117431 */ /* 0x000fe20000060005 */
[----:B------:R-:W-:Y:S01]  /*3fe0*/  LOP3.LUT R38, R38, 0x1f001f, RZ, 0xc0, !PT ;  /* 0x001f001f26267812 */ /* 0x000fe200078ec0ff */
[----:B------:R-:W-:Y:S01]  /*3ff0*/  HADD2 R84, R43, -1040, -1040 ;  /* 0xe410e4102b547430 */ /* 0x000fe20000000000 */
[----:B------:R-:W-:-:S02]  /*4000*/  LOP3.LUT R37, R50, 0x1f001f, RZ, 0xc0, !PT ;  /* 0x001f001f32257812 */ /* 0x000fc400078ec0ff */
[----:B------:R-:W-:Y:S02]  /*4010*/  LOP3.LUT R21, R22, 0x100010, R21, 0xf8, !PT ;  /* 0x0010001016157812 */ /* 0x000fe400078ef815 */
[----:B------:R-:W-:Y:S02]  /*4020*/  LOP3.LUT R82, R42, 0x64006400, RZ, 0xfc, !PT ;  /* 0x640064002a527812 */ /* 0x000fe400078efcff */
[----:B------:R-:W-:Y:S01]  /*4030*/  LOP3.LUT R22, R75, 0x100010, R74, 0xf8, !PT ;  /* 0x001000104b167812 */ /* 0x000fe200078ef84a */
[----:B------:R-:W-:Y:S01]  /*4040*/  HFMA2 R74, R60, R5.H1_H1, -48, -48 ;  /* 0xd200d2003c4a7431 */ /* 0x000fe20000060005 */
[----:B------:R-:W-:Y:S01]  /*4050*/  LOP3.LUT R67, R67, 0x1f001f, RZ, 0xc0, !PT ;  /* 0x001f001f43437812 */ /* 0x000fe200078ec0ff */
[----:B------:R-:W-:Y:S01]  /*4060*/  HADD2 R82, R82, -1040, -1040 ;  /* 0xe410e41052527430 */ /* 0x000fe20000000000 */
[----:B------:R-:W-:Y:S02]  /*4070*/  LOP3.LUT R41, R41, 0x1f001f, RZ, 0xc0, !PT ;  /* 0x001f001f29297812 */ /* 0x000fe400078ec0ff */
[----:B------:R-:W-:-:S02]  /*4080*/  LOP3.LUT R42, R51, 0x1f001f, RZ, 0xc0, !PT ;  /* 0x001f001f332a7812 */ /* 0x000fc400078ec0ff */
[----:B------:R-:W-:Y:S02]  /*4090*/  LOP3.LUT R36, R36, 0x1f001f, RZ, 0xc0, !PT ;  /* 0x001f001f24247812 */ /* 0x000fe400078ec0ff */
[----:B------:R-:W-:Y:S01]  /*40a0*/  LOP3.LUT R70, R62, 0x64006400, RZ, 0xfc, !PT ;  /* 0x640064003e467812 */ /* 0x000fe200078efcff */
[----:B------:R-:W-:Y:S01]  /*40b0*/  HADD2 R62, R39, -1040, -1040 ;  /* 0xe410e410273e7430 */ /* 0x000fe20000000000 */
[----:B------:R-:W-:Y:S01]  /*40c0*/  LOP3.LUT R20, R20, 0x100010, R19, 0xf8, !PT ;  /* 0x0010001014147812 */ /* 0x000fe200078ef813 */
[-C--:B------:R-:W-:Y:S01]  /*40d0*/  HFMA2 R19, R80, R5.reuse.H1_H1, -48, -48 ;  /* 0xd200d20050137431 */ /* 0x080fe20000060005 */
[----:B------:R-:W-:Y:S01]  /*40e0*/  LOP3.LUT R58, R58, 0x64006400, RZ, 0xfc, !PT ;  /* 0x640064003a3a7812 */ /* 0x000fe200078efcff */
[----:B------:R-:W-:Y:S01]  /*40f0*/  HADD2 R80, R40, -1040, -1040 ;  /* 0xe410e41028507430 */ /* 0x000fe20000000000 */
[----:B------:R-:W-:Y:S01]  /*4100*/  SHF.R.U32.HI R31, RZ, 0xa, R15 ;  /* 0x0000000aff1f7819 */ /* 0x000fe2000001160f */
[----:B------:R-:W-:Y:S01]  /*4110*/  HADD2 R70, R70, -1040, -1040 ;  /* 0xe410e41046467430 */ /* 0x000fe20000000000 */
        /* <DEDUP_REMOVED lines=117> */
[----:B-1----:R-:W-:Y:S02]  /*4870*/  HFMA2 R28, R59, R20, R28 ;  /* 0x000000143b1c7231 */ /* 0x002fe4000000001c */
[-C--:B------:R-:W-:Y:S02]  /*4880*/  HFMA2 R30, R62, R31.reuse, R30 ;  /* 0x0000001f3e1e7231 */ /* 0x080fe4000000001e */
[----:B------:R-:W-:-:S02]  /*4890*/  HFMA2 R29, R80, R31, R26 ;  /* 0x0000001f501d7231 */ /* 0x000fc4000000001a */
[----:B------:R-:W0:Y:S01]  /*48a0*/  LDS.128 R24, [UR4+-0x20] ;  /* 0xffffe004ff187984 */ /* 0x000e220008000c00 */
        /* <DEDUP_REMOVED lines=13> */
[----:B------:R-:W1:Y:S01]  /*4980*/  LDS.128 R28, [UR4+-0x10] ;  /* 0xfffff004ff1c7984 */ /* 0x000e620008000c00 */
        /* <DEDUP_REMOVED lines=43> */
.L_x_3147:
[----:B------:R-:W-:Y:S05]  /*4c40*/  @P0 BRA `(.L_x_3148) ;  /* 0x0000000400380947 */ /* 0x000fea0003800000 */
        /* <DEDUP_REMOVED lines=78> */
.L_x_3148:
[----:B------:R-:W-:Y:S01]  /*5130*/  VIADD R89, R89, 0x20 ;  /* 0x0000002059597836 */ /* 0x000fe20000000000 */
[----:B------:R-:W-:Y:S01]  /*5140*/  UIADD3 UR4, UPT, UPT, UR4, 0x40, URZ ;  /* 0x0000004004047890 */ /* 0x000fe2000fffe0ff */
[----:B------:R-:W-:-:S03]  /*5150*/  IMAD.WIDE R34, R85, 0x4, R90 ;  /* 0x0000000455227825 */ /* 0x000fc600078e025a */
[----:B------:R-:W-:-:S13]  /*5160*/  ISETP.GE.AND P1, PT, R89, R86, PT ;  /* 0x000000565900720c */ /* 0x000fda0003f26270 */
[----:B------:R-:W-:Y:S05]  /*5170*/  @!P1 BRA `(.L_x_3149) ;  /* 0xffffffe400609947 */ /* 0x000fea000383ffff */
.L_x_3146:
[----:B------:R-:W0:Y:S01]  /*5180*/  S2R R8, SR_CTAID.X ;  /* 0x0000000000087919 */ /* 0x000e220000002500 */
[----:B------:R-:W1:Y:S01]  /*5190*/  S2UR UR4, SR_CTAID.Y ;  /* 0x00000000000479c3 */ /* 0x000e620000002600 */
[----:B------:R-:W-:Y:S01]  /*51a0*/  HMUL2 R9, R4, R88.H0_H0 ;  /* 0x2000005804097232 */ /* 0x000fe20000000000 */
[----:B------:R-:W0:Y:S06]  /*51b0*/  S2R R5, SR_TID.X ;  /* 0x0000000000057919 */ /* 0x000e2c0000002100 */
[----:B------:R-:W2:Y:S08]  /*51c0*/  LDC.64 R6, c[0x0][0x3a0] ;  /* 0x0000e800ff067b82 */ /* 0x000eb00000000a00 */
[----:B------:R-:W3:Y:S01]  /*51d0*/  LDC R4, c[0x0][0x3a8] ;  /* 0x0000ea00ff047b82 */ /* 0x000ee20000000800 */
[----:B-1----:R-:W-:Y:S01]  /*51e0*/  USHF.L.U32 UR4, UR4, 0x1, URZ ;  /* 0x0000000104047899 */ /* 0x002fe200080006ff */
[----:B0-----:R-:W-:-:S04]  /*51f0*/  IMAD R8, R8, 0x20, R5 ;  /* 0x0000002008087824 */ /* 0x001fc800078e0205 */
[----:B------:R-:W-:-:S04]  /*5200*/  IMAD.SHL.U32 R8, R8, 0x4, RZ ;  /* 0x0000000408087824 */ /* 0x000fc800078e00ff */
[----:B------:R-:W-:-:S04]  /*5210*/  IMAD R5, R85, UR4, R8 ;  /* 0x0000000455057c24 */ /* 0x000fc8000f8e0208 */
[----:B--2---:R-:W-:-:S05]  /*5220*/  IMAD.WIDE R6, R5, 0x2, R6 ;  /* 0x0000000205067825 */ /* 0x004fca00078e0206 */
[----:B------:R0:W-:Y:S01]  /*5230*/  ATOM.E.ADD.F16x2.RN.STRONG.GPU P1, RZ, desc[UR8][R6.64], R9 ;  /* 0x8000000906ff79a2 */ /* 0x0001e2000c12e108 */
[----:B---3--:R-:W-:Y:S01]  /*5240*/  VIADD R4, R4, -UR4 ;  /* 0x8000000404047c36 */ /* 0x008fe20008000000 */
[----:B------:R-:W-:Y:S01]  /*5250*/  BSSY.RECONVERGENT B0, `(.L_x_3150) ;  /* 0x0000010000007945 */ /* 0x000fe20003800200 */
[----:B------:R-:W-:-:S03]  /*5260*/  HMUL2 R11, R3, R88.H0_H0 ;  /* 0x20000058030b7232 */ /* 0x000fc60000000000 */
[----:B------:R-:W-:Y:S01]  /*5270*/  ISETP.NE.AND P0, PT, R4, 0x1, PT ;  /* 0x000000010400780c */ /* 0x000fe20003f05270 */
[----:B0-----:R-:W-:-:S12]  /*5280*/  @P1 BRA `(.L_x_3151) ;  /* 0x0000000000301947 */ /* 0x001fd80003800000 */
[----:B------:R-:W0:Y:S02]  /*5290*/  QSPC.E.S P1, RZ, [R6] ;  /* 0x0000000006ff73aa */ /* 0x000e240000020500 */
[----:B0-----:R-:W-:Y:S05]  /*52a0*/  @!P1 BRA `(.L_x_3152) ;  /* 0x00000000001c9947 */ /* 0x001fea0003800000 */
[----:B------:R-:W-:-:S05]  /*52b0*/  IMAD.MOV.U32 R4, RZ, RZ, R6 ;  /* 0x000000ffff047224 */ /* 0x000fca00078e0006 */
[----:B------:R-:W-:-:S07]  /*52c0*/  MOV R3, R4 ;  /* 0x0000000400037202 */ /* 0x000fce0000000f00 */
.L_x_3153:
[----:B------:R-:W0:Y:S02]  /*52d0*/  LDS R4, [R3] ;  /* 0x0000000003047984 */ /* 0x000e240000000800 */
[----:B0-----:R-:W-:-:S05]  /*52e0*/  HFMA2 R5, R4, 1, 1, R9 ;  /* 0x3c003c0004057831 */ /* 0x001fca0000000009 */
[----:B------:R-:W0:Y:S02]  /*52f0*/  ATOMS.CAST.SPIN P1, [R3], R4, R5 ;  /* 0x000000040300758d */ /* 0x000e240001820005 */
[----:B0-----:R-:W-:Y:S05]  /*5300*/  @!P1 BRA `(.L_x_3153) ;  /* 0xfffffffc00f09947 */ /* 0x001fea000383ffff */
[----:B------:R-:W-:Y:S05]  /*5310*/  BRA `(.L_x_3151) ;  /* 0x00000000000c7947 */ /* 0x000fea0003800000 */
.L_x_3152:
[----:B------:R-:W2:Y:S02]  /*5320*/  LD.E R3, desc[UR8][R6.64] ;  /* 0x0000000806037980 */ /* 0x000ea4000c101900 */
[----:B--2---:R-:W-:-:S05]  /*5330*/  IMAD.IADD R3, R9, 0x1, R3 ;  /* 0x0000000109037824 */ /* 0x004fca00078e0203 */
[----:B------:R0:W-:Y:S02]  /*5340*/  ST.E desc[UR8][R6.64], R3 ;  /* 0x0000000306007985 */ /* 0x0001e4000c101908 */
.L_x_3151:
[----:B------:R-:W-:Y:S05]  /*5350*/  BSYNC.RECONVERGENT B0 ;  /* 0x0000000000007941 */ /* 0x000fea0003800200 */
.L_x_3150:
[----:B------:R1:W-:Y:S01]  /*5360*/  ATOM.E.ADD.F16x2.RN.STRONG.GPU P1, RZ, desc[UR8][R6.64+0x4], R11 ;  /* 0x8000040b06ff79a2 */ /* 0x0003e2000c12e108 */
[----:B------:R-:W-:Y:S04]  /*5370*/  BSSY.RECONVERGENT B0, `(.L_x_3154) ;  /* 0x000000e000007945 */ /* 0x000fe80003800200 */
[----:B-1----:R-:W-:Y:S05]  /*5380*/  @P1 BRA `(.L_x_3155) ;  /* 0x0000000000301947 */ /* 0x002fea0003800000 */
[----:B------:R-:W1:Y:S02]  /*5390*/  QSPC.E.S P1, RZ, [R6+0x4] ;  /* 0x0000040006ff73aa */ /* 0x000e640000020500 */
[----:B-1----:R-:W-:Y:S05]  /*53a0*/  @!P1 BRA `(.L_x_3156) ;  /* 0x00000000001c9947 */ /* 0x002fea0003800000 */
[----:B------:R-:W-:-:S05]  /*53b0*/  IMAD.MOV.U32 R4, RZ, RZ, R6 ;  /* 0x000000ffff047224 */ /* 0x000fca00078e0006 */
[----:B0-----:R-:W-:-:S07]  /*53c0*/  MOV R3, R4 ;  /* 0x0000000400037202 */ /* 0x001fce0000000f00 */
.L_x_3157:
[----:B------:R-:W0:Y:S02]  /*53d0*/  LDS R4, [R3+0x4] ;  /* 0x0000040003047984 */ /* 0x000e240000000800 */
[----:B0-----:R-:W-:-:S05]  /*53e0*/  HADD2 R5, R4, R11 ;  /* 0x0000000b04057230 */ /* 0x001fca0000000000 */
[----:B------:R-:W0:Y:S02]  /*53f0*/  ATOMS.CAST.SPIN P1, [R3+0x4], R4, R5 ;  /* 0x000004040300758d */ /* 0x000e240001820005 */
[----:B0-----:R-:W-:Y:S05]  /*5400*/  @!P1 BRA `(.L_x_3157) ;  /* 0xfffffffc00f09947 */ /* 0x001fea000383ffff */
[----:B------:R-:W-:Y:S05]  /*5410*/  BRA `(.L_x_3155) ;  /* 0x00000000000c7947 */ /* 0x000fea0003800000 */
.L_x_3156:
[----:B0-----:R-:W2:Y:S02]  /*5420*/  LD.E R3, desc[UR8][R6.64+0x4] ;  /* 0x0000040806037980 */ /* 0x001ea4000c101900 */
[----:B--2---:R-:W-:-:S05]  /*5430*/  IMAD.IADD R3, R11, 0x1, R3 ;  /* 0x000000010b037824 */ /* 0x004fca00078e0203 */
[----:B------:R1:W-:Y:S02]  /*5440*/  ST.E desc[UR8][R6.64+0x4], R3 ;  /* 0x0000040306007985 */ /* 0x0003e4000c101908 */
.L_x_3155:
[----:B------:R-:W-:Y:S05]  /*5450*/  BSYNC.RECONVERGENT B0 ;  /* 0x0000000000007941 */ /* 0x000fea0003800200 */
.L_x_3154:
        /* <DEDUP_REMOVED lines=11> */
.L_x_3161:
[----:B------:R-:W0:Y:S02]  /*5510*/  LDS R2, [R0] ;  /* 0x0000000000027984 */ /* 0x000e240000000800 */
[----:B0-----:R-:W-:-:S05]  /*5520*/  HFMA2 R3, R2, 1, 1, R5 ;  /* 0x3c003c0002037831 */ /* 0x001fca0000000005 */
[----:B------:R-:W0:Y:S02]  /*5530*/  ATOMS.CAST.SPIN P0, [R0], R2, R3 ;  /* 0x000000020000758d */ /* 0x000e240001800003 */
[----:B0-----:R-:W-:Y:S05]  /*5540*/  @!P0 BRA `(.L_x_3161) ;  /* 0xfffffffc00f08947 */ /* 0x001fea000383ffff */
[----:B------:R-:W-:Y:S05]  /*5550*/  BRA `(.L_x_3159) ;  /* 0x00000000000c7947 */ /* 0x000fea0003800000 */
.L_x_3160:
[----:B------:R-:W2:Y:S02]  /*5560*/  LD.E R0, desc[UR8][R6.64] ;  /* 0x0000000806007980 */ /* 0x000ea4000c101900 */
[----:B--2---:R-:W-:-:S05]  /*5570*/  IMAD.IADD R3, R5, 0x1, R0 ;  /* 0x0000000105037824 */ /* 0x004fca00078e0200 */
[----:B------:R0:W-:Y:S02]  /*5580*/  ST.E desc[UR8][R6.64], R3 ;  /* 0x0000000306007985 */ /* 0x0001e4000c101908 */
.L_x_3159:
[----:B------:R-:W-:Y:S05]  /*5590*/  BSYNC.RECONVERGENT B0 ;  /* 0x0000000000007941 */ /* 0x000fea0003800200 */
.L_x_3158:
[----:B------:R1:W-:Y:S02]  /*55a0*/  ATOM.E.ADD.F16x2.RN.STRONG.GPU P0, RZ, desc[UR8][R6.64+0x4], R87 ;  /* 0x8000045706ff79a2 */ /* 0x0003e4000c10e108 */
[----:B-1----:R-:W-:Y:S05]  /*55b0*/  @P0 EXIT ;  /* 0x000000000000094d */ /* 0x002fea0003800000 */
[----:B------:R-:W1:Y:S02]  /*55c0*/  QSPC.E.S P0, RZ, [R6+0x4] ;  /* 0x0000040006ff73aa */ /* 0x000e640000000500 */
[----:B-1----:R-:W-:Y:S05]  /*55d0*/  @!P0 BRA `(.L_x_3162) ;  /* 0x00000000001c8947 */ /* 0x002fea0003800000 */
[----:B------:R-:W-:-:S05]  /*55e0*/  IMAD.MOV.U32 R2, RZ, RZ, R6 ;  /* 0x000000ffff027224 */ /* 0x000fca00078e0006 */
[----:B------:R-:W-:-:S07]  /*55f0*/  MOV R0, R2 ;  /* 0x0000000200007202 */ /* 0x000fce0000000f00 */
.L_x_3163:
[----:B------:R-:W0:Y:S02]  /*5600*/  LDS R2, [R0+0x4] ;  /* 0x0000040000027984 */ /* 0x000e240000000800 */
[----:B0-----:R-:W-:-:S05]  /*5610*/  HADD2 R3, R2, R87 ;  /* 0x0000005702037230 */ /* 0x001fca0000000000 */
[----:B------:R-:W0:Y:S02]  /*5620*/  ATOMS.CAST.SPIN P0, [R0+0x4], R2, R3 ;  /* 0x000004020000758d */ /* 0x000e240001800003 */
[----:B0-----:R-:W-:Y:S05]  /*5630*/  @!P0 BRA `(.L_x_3163) ;  /* 0xfffffffc00f08947 */ /* 0x001fea000383ffff */
[----:B------:R-:W-:Y:S05]  /*5640*/  EXIT ;  /* 0x000000000000794d */ /* 0x000fea0003800000 */
.L_x_3162:
[----:B------:R-:W0:Y:S02]  /*5650*/  LD.E R0, desc[UR8][R6.64+0x4] ;  /* 0x0000040806007980 */ /* 0x000e24000c101900 */
[----:B0-----:R-:W-:-:S05]  /*5660*/  IMAD.IADD R3, R87, 0x1, R0 ;  /* 0x0000000157037824 */ /* 0x001fca00078e0200 */
[----:B------:R-:W-:Y:S01]  /*5670*/  ST.E desc[UR8][R6.64+0x4], R3 ;  /* 0x0000040306007985 */ /* 0x000fe2000c101908 */
[----:B------:R-:W-:Y:S05]  /*5680*/  EXIT ;  /* 0x000000000000794d */ /* 0x000fea0003800000 */
.L_x_3164:
        /* <DEDUP_REMOVED lines=15> */
.L_x_3965:


//--------------------- .text._Z23gemm_half_q_half_kernelILi2ELi16ELb1ELb1ELi32EEvPK6__halfPKjS4_S2_PS0_iiiiPKtS7_iiiiiibS2_i --------------------------
	.section	.text._Z23gemm_half_q_half_kernelILi2ELi16ELb1ELb1ELi32EEvPK6__halfPKjS4_S2_PS0_iiiiPKtS7_iiiiiibS2_i,"ax",@progbits
	.align	128
        .global         _Z23gemm_half_q_half_kernelILi2ELi16ELb1ELb1ELi32EEvPK6__halfPKjS4_S2_PS0_iiiiPKtS7_iiiiiibS2_i
        .type           _Z23gemm_half_q_half_kernelILi2ELi16ELb1ELb1ELi32EEvPK6__halfPKjS4_S2_PS0_iiiiPKtS7_iiiiiibS2_i,@function
        .size           _Z23gemm_half_q_half_kernelILi2ELi16ELb1ELb1ELi32EEvPK6__halfPKjS4_S2_PS0_iiiiPKtS7_iiiiiibS2_i,(.L_x_3966 - _Z23gemm_half_q_half_kernelILi2ELi16ELb1ELb1ELi32EEvPK6__halfPKjS4_S2_PS0_iiiiPKtS7_iiiiiibS2_i)
        .other          _Z23gemm_half_q_half_kernelILi2ELi16ELb1ELb1ELi32EEvPK6__halfPKjS4_S2_PS0_iiiiPKtS7_iiiiiibS2_i,@"STO_CUDA_ENTRY STV_DEFAULT"
_Z23gemm_half_q_half_kernelILi2ELi16ELb1ELb1ELi32EEvPK6__halfPKjS4_S2_PS0_iiiiPKtS7_iiiiiibS2_i:
.text._Z23gemm_half_q_half_kernelILi2ELi16ELb1ELb1ELi32EEvPK6__halfPKjS4_S2_PS0_iiiiPKtS7_iiiiiibS2_i:
        /* <DEDUP_REMOVED lines=21> */
[----:B------:R-:W1:Y:S01]  /*0150*/  LDC R4, c[0x0][0x3b0] ;  /* 0x0000ec00ff047b82 */ /* 0x000e620000000800 */
[----:B------:R-:W-:Y:S01]  /*0160*/  IMAD.MOV.U32 R7, RZ, RZ, 0x2 ;  /* 0x00000002ff077424 */ /* 0x000fe200078e00ff */
[----:B------:R-:W-:Y:S01]  /*0170*/  BSSY.RECONVERGENT B0, `(.L_x_3165) ;  /* 0x00000bc000007945 */ /* 0x000fe20003800200 */
[----:B------:R-:W2:Y:S03]  /*0180*/  S2R R5, SR_TID.X ;  /* 0x0000000000057919 */ /* 0x000ea60000002100 */
[----:B------:R-:W-:Y:S01]  /*0190*/  SEL R7, R7, 0x1, P0 ;  /* 0x0000000107077807 */ /* 0x000fe20000000000 */
[----:B------:R-:W3:Y:S01]  /*01a0*/  S2R R88, SR_CTAID.X ;  /* 0x0000000000587919 */ /* 0x000ee20000002500 */
[----:B0-----:R-:W-:-:S04]  /*01b0*/  IMAD.SHL.U32 R0, R8, 0x20, RZ ;  /* 0x0000002008007824 */ /* 0x001fc800078e00ff */
[C---:B--2---:R-:W-:Y:S01]  /*01c0*/  IMAD.IADD R9, R0.reuse, 0x1, R5 ;  /* 0x0000000100097824 */ /* 0x044fe200078e0205 */
[----:B-1----:R-:W-:Y:S01]  /*01d0*/  VIADDMNMX R2, R0, 0x20, R4, PT ;  /* 0x0000002000027846 */ /* 0x002fe20003800104 */
[----:B---3--:R-:W-:-:S03]  /*01e0*/  IMAD.SHL.U32 R6, R88, 0x80, RZ ;  /* 0x0000008058067824 */ /* 0x008fc600078e00ff */
        /* <DEDUP_REMOVED lines=32> */
.L_x_3170:
[----:B------:R-:W-:Y:S01]  /*03f0*/  IADD3 R11, P1, PT, R9, R18, RZ ;  /* 0x00000012090b7210 */ /* 0x000fe20007f3e0ff */
[----:B------:R-:W-:-:S03]  /*0400*/  IMAD.IADD R12, R18, 0x1, R4 ;  /* 0x00000001120c7824 */ /* 0x000fc600078e0204 */
[----:B------:R-:W-:Y:S01]  /*0410*/  LEA.HI.X.SX32 R18, R18, RZ, 0x1, P1 ;  /* 0x000000ff12127211 */ /* 0x000fe200008f0eff */
[C---:B------:R-:W-:Y:S01]  /*0420*/  IMAD.IADD R13, R12.reuse, 0x1, R4 ;  /* 0x000000010c0d7824 */ /* 0x040fe200078e0204 */
[----:B------:R-:W-:Y:S02]  /*0430*/  LEA R10, P1, R11, UR4, 0x1 ;  /* 0x000000040b0a7c11 */ /* 0x000fe4000f8208ff */
        /* <DEDUP_REMOVED lines=27> */
.L_x_3169:
        /* <DEDUP_REMOVED lines=20> */
.L_x_3171:
[----:B------:R-:W-:-:S13]  /*0730*/  ISETP.EQ.AND P1, PT, R19, RZ, PT ;  /* 0x000000ff1300720c */ /* 0x000fda0003f22270 */
[----:B------:R-:W-:Y:S05]  /*0740*/  @!P0 BRA P1, `(.L_x_3166) ;  /* 0x0000000400788947 */ /* 0x000fea0000800000 */
.L_x_3168:
        /* <DEDUP_REMOVED lines=12> */
.L_x_3167:
        /* <DEDUP_REMOVED lines=16> */
.L_x_3174:
        /* <DEDUP_REMOVED lines=32> */
.L_x_3173:
        /* <DEDUP_REMOVED lines=21> */
.L_x_3175:
[----:B------:R-:W-:-:S13]  /*0c60*/  ISETP.NE.OR P0, PT, R19, RZ, P0 ;  /* 0x000000ff1300720c */ /* 0x000fda0000705670 */
[----:B------:R-:W-:Y:S05]  /*0c70*/  @!P0 BRA `(.L_x_3166) ;  /* 0x00000000002c8947 */ /* 0x000fea0003800000 */
.L_x_3172:
        /* <DEDUP_REMOVED lines=11> */
.L_x_3166:
[----:B0-----:R-:W-:Y:S05]  /*0d30*/  BSYNC.RECONVERGENT B0 ;  /* 0x0000000000007941 */ /* 0x001fea0003800200 */
.L_x_3165:
        /* <DEDUP_REMOVED lines=8> */
[----:B-----5:R-:W-:Y:S02]  /*0dc0*/  IMAD.MOV R9, RZ, RZ, -R7 ;  /* 0x000000ffff097224 */ /* 0x020fe400078e0a07 */
        /* <DEDUP_REMOVED lines=9> */
[----:B-1----:R-:W0:Y:S01]  /*0e60*/  LDC.64 R18, c[0x0][0x3a0] ;  /* 0x0000e800ff127b82 */ /* 0x002e220000000a00 */
[----:B------:R-:W-:-:S13]  /*0e70*/  PLOP3.LUT P0, PT, PT, PT, PT, 0x8, 0x80 ;  /* 0x000000000080781c */ /* 0x000fda0003f0e170 */
.L_x_3179:
        /* <DEDUP_REMOVED lines=8> */
[----:B------:R-:W-:Y:S01]  /*0f00*/  IMAD.WIDE R14, R21, 0x2, R18 ;  /* 0x00000002150e7825 */ /* 0x000fe200078e0212 */
[----:B------:R2:W-:Y:S03]  /*0f10*/  STG.E.64 desc[UR6][R12.64], RZ ;  /* 0x000000ff0c007986 */ /* 0x0005e6000c101b06 */
[----:B------:R-:W-:Y:S01]  /*0f20*/  VIADD R9, R9, 0x4 ;  /* 0x0000000409097836 */ /* 0x000fe20000000000 */
[----:B------:R2:W-:Y:S01]  /*0f30*/  STG.E.64 desc[UR6][R14.64], RZ ;  /* 0x000000ff0e007986 */ /* 0x0005e2000c101b06 */
[----:B------:R-:W-:-:S03]  /*0f40*/  IMAD.IADD R17, R21, 0x1, R16 ;  /* 0x0000000115117824 */ /* 0x000fc600078e0210 */
[----:B------:R-:W-:-:S13]  /*0f50*/  ISETP.GE.AND P1, PT, R9, -0x3, PT ;  /* 0xfffffffd0900780c */ /* 0x000fda0003f26270 */
[----:B--2---:R-:W-:Y:S05]  /*0f60*/  @!P1 BRA `(.L_x_3179) ;  /* 0xfffffffc00c49947 */ /* 0x004fea000383ffff */
.L_x_3178:
[----:B------:R-:W-:-:S05]  /*0f70*/  IMAD.MOV R6, RZ, RZ, -R9 ;  /* 0x000000ffff067224 */ /* 0x000fca00078e0a09 */
[----:B------:R-:W-:-:S13]  /*0f80*/  ISETP.GT.AND P1, PT, R6, 0x1, PT ;  /* 0x000000010600780c */ /* 0x000fda0003f24270 */
[----:B------:R-:W-:Y:S05]  /*0f90*/  @!P1 BRA `(.L_x_3180) ;  /* 0x0000000000249947 */ /* 0x000fea0003800000 */
[----:B-1----:R-:W0:Y:S01]  /*0fa0*/  LDC.64 R10, c[0x0][0x3a0] ;  /* 0x0000e800ff0a7b82 */ /* 0x002e220000000a00 */
        /* <DEDUP_REMOVED lines=8> */
.L_x_3180:
[----:B------:R-:W-:-:S13]  /*1030*/  ISETP.NE.OR P0, PT, R9, RZ, P0 ;  /* 0x000000ff0900720c */ /* 0x000fda0000705670 */
[----:B------:R-:W-:Y:S05]  /*1040*/  @!P0 BRA `(.L_x_3176) ;  /* 0x00000000001c8947 */ /* 0x000fea0003800000 */
.L_x_3177:
[----:B0-----:R-:W0:Y:S02]  /*1050*/  LDC.64 R6, c[0x0][0x3a0] ;  /* 0x0000e800ff067b82 */ /* 0x001e240000000a00 */
.L_x_3181:
[----:B01----:R-:W-:-:S04]  /*1060*/  IMAD.WIDE R10, R17, 0x2, R6 ;  /* 0x00000002110a7825 */ /* 0x003fc800078e0206 */
[----:B------:R-:W-:Y:S01]  /*1070*/  VIADD R9, R9, 0x1 ;  /* 0x0000000109097836 */ /* 0x000fe20000000000 */
[----:B------:R2:W-:Y:S01]  /*1080*/  STG.E.64 desc[UR6][R10.64], RZ ;  /* 0x000000ff0a007986 */ /* 0x0005e2000c101b06 */
[----:B------:R-:W-:-:S03]  /*1090*/  IMAD.IADD R17, R17, 0x1, R16 ;  /* 0x0000000111117824 */ /* 0x000fc600078e0210 */
[----:B------:R-:W-:-:S13]  /*10a0*/  ISETP.NE.AND P0, PT, R9, RZ, PT ;  /* 0x000000ff0900720c */ /* 0x000fda0003f05270 */
[----:B--2---:R-:W-:Y:S05]  /*10b0*/  @P0 BRA `(.L_x_3181) ;  /* 0xfffffffc00e80947 */ /* 0x004fea000383ffff */
.L_x_3176:
        /* <DEDUP_REMOVED lines=10> */
[----:B-----5:R-:W-:-:S04]  /*1160*/  IMAD.SHL.U32 R9, R8, 0x40, RZ ;  /* 0x0000004008097824 */ /* 0x020fc800078e00ff */
        /* <DEDUP_REMOVED lines=9> */
.L_x_3183:
[----:B0-----:R-:W0:Y:S01]  /*1200*/  LDC.64 R8, c[0x0][0x390] ;  /* 0x0000e400ff087b82 */ /* 0x001e220000000a00 */
[----:B-----5:R-:W-:-:S04]  /*1210*/  VIADD R15, R17, UR4 ;  /* 0x00000004110f7c36 */ /* 0x020fc80008000000 */
[----:B------:R-:W-:-:S05]  /*1220*/  IMAD R10, R15, R16, RZ ;  /* 0x000000100f0a7224 */ /* 0x000fca00078e02ff */
[----:B------:R-:W-:-:S04]  /*1230*/  SHF.R.S32.HI R11, RZ, 0x1f, R10 ;  /* 0x0000001fff0b7819 */ /* 0x000fc8000001140a */
[----:B------:R-:W-:-:S04]  /*1240*/  LEA.HI R11, R11, R10, RZ, 0x3 ;  /* 0x0000000a0b0b7211 */ /* 0x000fc800078f18ff */
[----:B------:R-:W-:-:S05]  /*1250*/  LEA.HI.SX32 R11, R11, R18, 0x1d ;  /* 0x000000120b0b7211 */ /* 0x000fca00078feaff */
[----:B0-----:R-:W-:Y:S02]  /*1260*/  IMAD.WIDE R8, R11, 0x4, R8 ;  /* 0x000000040b087825 */ /* 0x001fe400078e0208 */
        /* <DEDUP_REMOVED lines=35> */
.L_x_3182:
[C---:B------:R-:W-:Y:S02]  /*14a0*/  ISETP.GT.AND P0, PT, R0.reuse, UR5, PT ;  /* 0x0000000500007c0c */ /* 0x040fe4000bf04270 */
[----:B0-----:R-:W-:Y:S02]  /*14b0*/  CS2R R6, SRZ ;  /* 0x0000000000067805 */ /* 0x001fe4000001ff00 */
[----:B------:R-:W-:Y:S01]  /*14c0*/  SHF.R.S32.HI R2, RZ, 0x1f, R21 ;  /* 0x0000001fff027819 */ /* 0x000fe20000011415 */
[----:B-----5:R-:W-:Y:S01]  /*14d0*/  IMAD.MOV.U32 R9, RZ, RZ, RZ ;  /* 0x000000ffff097224 */ /* 0x020fe200078e00ff */
[----:B---3--:R-:W-:Y:S01]  /*14e0*/  ISETP.GT.AND P1, PT, R0, UR8, PT ;  /* 0x0000000800007c0c */ /* 0x008fe2000bf24270 */
[----:B------:R-:W-:Y:S01]  /*14f0*/  IMAD.MOV.U32 R10, RZ, RZ, RZ ;  /* 0x000000ffff0a7224 */ /* 0x000fe200078e00ff */
[----:B------:R-:W-:Y:S02]  /*1500*/  LEA.HI R2, R2, R21, RZ, 0x5 ;  /* 0x0000001502027211 */ /* 0x000fe400078f28ff */
[----:B----4-:R-:W-:-:S02]  /*1510*/  ISETP.GT.AND P2, PT, R0, UR9, PT ;  /* 0x0000000900007c0c */ /* 0x010fc4000bf44270 */
[C---:B------:R-:W-:Y:S02]  /*1520*/  ISETP.GT.AND P3, PT, R0.reuse, UR10, PT ;  /* 0x0000000a00007c0c */ /* 0x040fe4000bf64270 */
[----:B--2---:R-:W-:Y:S02]  /*1530*/  ISETP.GT.AND P4, PT, R0, UR11, PT ;  /* 0x0000000b00007c0c */ /* 0x004fe4000bf84270 */
[----:B-1----:R-:W-:Y:S01]  /*1540*/  SHF.R.S32.HI R11, RZ, 0x5, R2 ;  /* 0x00000005ff0b7819 */ /* 0x002fe20000011402 */
        /* <DEDUP_REMOVED lines=9> */
.L_x_3184:
        /* <DEDUP_REMOVED lines=8> */
.L_x_3185:
        /* <DEDUP_REMOVED lines=8> */
.L_x_3186:
        /* <DEDUP_REMOVED lines=8> */
.L_x_3187:
        /* <DEDUP_REMOVED lines=8> */
.L_x_3188:
        /* <DEDUP_REMOVED lines=9> */
[----:B------:R-:W-:-:S05]  /*1870*/  IMAD R2, R9, R16, RZ ;  /* 0x0000001009027224 */ /* 0x000fca00078e02ff */
[----:B------:R-:W-:Y:S02]  /*1880*/  IADD3 R6, P0, PT, R3, R2, RZ ;  /* 0x0000000203067210 */ /* 0x000fe40007f1e0ff */
[----:B------:R-:W-:Y:S02]  /*1890*/  VIMNMX R3, PT, PT, R4, UR9, PT ;  /* 0x0000000904037c48 */ /* 0x000fe4000bfe0100 */
[----:B------:R-:W-:Y:S02]  /*18a0*/  LEA.HI.X.SX32 R5, R2, R5, 0x1, P0 ;  /* 0x0000000502057211 */ /* 0x000fe400000f0eff */
[----:B------:R-:W-:Y:S02]  /*18b0*/  ISETP.GT.AND P0, PT, R3, R0, PT ;  /* 0x000000000300720c */ /* 0x000fe40003f04270 */
[----:B0-----:R-:W-:-:S04]  /*18c0*/  LEA R38, P1, R6, UR4, 0x2 ;  /* 0x0000000406267c11 */ /* 0x001fc8000f8210ff */
[----:B------:R-:W-:-:S07]  /*18d0*/  LEA.HI.X R39, R6, UR5, R5, 0x2, P1 ;  /* 0x0000000506277c11 */ /* 0x000fce00088f1405 */
[----:B------:R-:W-:Y:S05]  /*18e0*/  @!P0 BRA `(.L_x_3189) ;  /* 0x0000001800b88947 */ /* 0x000fea0003800000 */
[C---:B------:R-:W-:Y:S01]  /*18f0*/  IMAD.WIDE R2, R16.reuse, 0x4, R38 ;  /* 0x0000000410027825 */ /* 0x040fe200078e0226 */
[----:B------:R-:W2:Y:S04]  /*1900*/  LDG.E.128.CONSTANT R20, desc[UR6][R38.64] ;  /* 0x0000000626147981 */ /* 0x000ea8000c1e9d00 */
[----:B------:R-:W3:Y:S01]  /*1910*/  LDG.E.128.CONSTANT R28, desc[UR6][R2.64] ;  /* 0x00000006021c7981 */ /* 0x000ee2000c1e9d00 */
[----:B------:R-:W-:-:S05]  /*1920*/  IMAD.WIDE R18, R16, 0x4, R2 ;  /* 0x0000000410127825 */ /* 0x000fca00078e0202 */
[----:B------:R-:W4:Y:S01]  /*1930*/  LDG.E.128.CONSTANT R24, desc[UR6][R18.64] ;  /* 0x0000000612187981 */ /* 0x000f22000c1e9d00 */
[----:B------:R-:W-:-:S05]  /*1940*/  IMAD.WIDE R36, R16, 0x4, R18 ;  /* 0x0000000410247825 */ /* 0x000fca00078e0212 */
[----:B------:R2:W5:Y:S01]  /*1950*/  LDG.E.128.CONSTANT R8, desc[UR6][R36.64] ;  /* 0x0000000624087981 */ /* 0x000562000c1e9d00 */
[----:B------:R-:W-:-:S06]  /*1960*/  IMAD.WIDE R4, R16, 0x4, R36 ;  /* 0x0000000410047825 */ /* 0x000fcc00078e0224 */
[----:B------:R-:W5:Y:S01]  /*1970*/  LDG.E.128.CONSTANT R4, desc[UR6][R4.64] ;  /* 0x0000000604047981 */ /* 0x000f62000c1e9d00 */
[----:B------:R-:W-:Y:S01]  /*1980*/  PRMT R0, R89, 0x9910, RZ ;  /* 0x0000991059007816 */ /* 0x000fe200000000ff */
[----:B------:R-:W-:Y:S01]  /*1990*/  IMAD.MOV.U32 R17, RZ, RZ, 0x2800 ;  /* 0x00002800ff117424 */ /* 0x000fe200078e00ff */
[----:B------:R-:W-:Y:S02]  /*19a0*/  ISETP.NE.AND P1, PT, R94, RZ, PT ;  /* 0x000000ff5e00720c */ /* 0x000fe40003f25270 */
[----:B------:R-:W-:Y:S02]  /*19b0*/  ISETP.NE.AND P0, PT, R0, RZ, PT ;  /* 0x000000ff0000720c */ /* 0x000fe40003f05270 */
[----:B------:R-:W-:Y:S02]  /*19c0*/  PRMT R0, R17, 0x7610, R0 ;  /* 0x0000761011007816 */ /* 0x000fe40000000000 */
[----:B------:R-:W-:Y:S02]  /*19d0*/  ISETP.EQ.OR P0, PT, R34, 0x1, !P0 ;  /* 0x000000012200780c */ /* 0x000fe40004702670 */
[----:B------:R-:W-:-:S02]  /*19e0*/  PRMT R32, RZ, 0x7610, R32 ;  /* 0x00007610ff207816 */ /* 0x000fc40000000020 */
[----:B------:R-:W-:Y:S02]  /*19f0*/  PRMT R91, RZ, 0x5410, RZ ;  /* 0x00005410ff5b7816 */ /* 0x000fe400000000ff */
[C---:B--2---:R-:W-:Y:S02]  /*1a00*/  LOP3.LUT R37, R21.reuse, 0x1f001f, RZ, 0xc0, !PT ;  /* 0x001f001f15257812 */ /* 0x044fe400078ec0ff */
        /* <DEDUP_REMOVED lines=13> */
[----:B------:R-:W-:Y:S02]  /*1ae0*/  SHF.R.U32.HI R22, RZ, 0xf, R22 ;  /* 0x0000000fff167819 */ /* 0x000fe40000011616 */
[----:B------:R-:W-:Y:S02]  /*1af0*/  SHF.R.U32.HI R23, RZ, 0xf, R23 ;  /* 0x0000000fff177819 */ /* 0x000fe40000011617 */
[----:B---3--:R-:W-:-:S02]  /*1b00*/  LOP3.LUT R47, R28, 0x1f001f, RZ, 0xc0, !PT ;  /* 0x001f001f1c2f7812 */ /* 0x008fc400078ec0ff */
[--C-:B------:R-:W-:Y:S02]  /*1b10*/  SHF.R.U32.HI R48, RZ, 0xa, R28.reuse ;  /* 0x0000000aff307819 */ /* 0x100fe4000001161c */
[----:B------:R-:W-:Y:S02]  /*1b20*/  LOP3.LUT R59, R28, 0x3e003e0, RZ, 0xc0, !PT ;  /* 0x03e003e01c3b7812 */ /* 0x000fe400078ec0ff */
[----:B------:R-:W-:Y:S02]  /*1b30*/  SHF.R.U32.HI R17, RZ, 0xe, R28 ;  /* 0x0000000eff117819 */ /* 0x000fe4000001161c */
[----:B------:R-:W-:Y:S02]  /*1b40*/  SHF.R.U32.HI R18, RZ, 0xe, R29 ;  /* 0x0000000eff127819 */ /* 0x000fe4000001161d */
[----:B------:R-:W-:Y:S02]  /*1b50*/  LOP3.LUT R21, R21, 0x10001, RZ, 0xc0, !PT ;  /* 0x0001000115157812 */ /* 0x000fe400078ec0ff */
[----:B------:R-:W-:-:S02]  /*1b60*/  SHF.R.U32.HI R19, RZ, 0xe, R30 ;  /* 0x0000000eff137819 */ /* 0x000fc4000001161e */
[----:B------:R-:W-:Y:S02]  /*1b70*/  SHF.R.U32.HI R28, RZ, 0xe, R31 ;  /* 0x0000000eff1c7819 */ /* 0x000fe4000001161f */
[----:B------:R-:W-:Y:S02]  /*1b80*/  LOP3.LUT R20, R20, 0x10001, RZ, 0xc0, !PT ;  /* 0x0001000114147812 */ /* 0x000fe400078ec0ff */
[----:B------:R-:W-:Y:S02]  /*1b90*/  LOP3.LUT R22, R22, 0x10001, RZ, 0xc0, !PT ;  /* 0x0001000116167812 */ /* 0x000fe400078ec0ff */
[----:B------:R-:W-:Y:S02]  /*1ba0*/  LOP3.LUT R23, R23, 0x10001, RZ, 0xc0, !PT ;  /* 0x0001000117177812 */ /* 0x000fe400078ec0ff */
[----:B----4-:R-:W-:Y:S02]  /*1bb0*/  LOP3.LUT R51, R25, 0x1f001f, RZ, 0xc0, !PT ;  /* 0x001f001f19337812 */ /* 0x010fe400078ec0ff */
[----:B------:R-:W-:-:S02]  /*1bc0*/  SHF.R.U32.HI R52, RZ, 0xa, R25 ;  /* 0x0000000aff347819 */ /* 0x000fc40000011619 */
[----:B------:R-:W-:Y:S02]  /*1bd0*/  LOP3.LUT R71, R25, 0x3e003e0, RZ, 0xc0, !PT ;  /* 0x03e003e019477812 */ /* 0x000fe400078ec0ff */
[----:B------:R-:W-:Y:S02]  /*1be0*/  LOP3.LUT R18, R21, 0x20002, R18, 0xf8, !PT ;  /* 0x0002000215127812 */ /* 0x000fe400078ef812 */
        /* <DEDUP_REMOVED lines=23> */
[C---:B-----5:R-:W-:Y:S02]  /*1d60*/  LOP3.LUT R29, R8.reuse, 0x1f001f, RZ, 0xc0, !PT ;  /* 0x001f001f081d7812 */ /* 0x060fe400078ec0ff */
        /* <DEDUP_REMOVED lines=42> */
[----:B------:R-:W-:Y:S02]  /*2010*/  LOP3.LUT R57, R57, 0x64006400, RZ, 0xfc, !PT ;  /* 0x6400640039397812 */ /* 0x000fe400078efcff */
[----:B------:R-:W-:Y:S02]  /*2020*/  LOP3.LUT R20, R11, 0x100010, R20, 0xf8, !PT ;  /* 0x001000100b147812 */ /* 0x000fe400078ef814 */
[----:B------:R-:W-:Y:S02]  /*2030*/  LOP3.LUT R22, R72, 0x100010, R23, 0xf8, !PT ;  /* 0x0010001048167812 */ /* 0x000fe400078ef817 */
        /* <DEDUP_REMOVED lines=230> */
.L_x_3190:
        /* <DEDUP_REMOVED lines=83> */
.L_x_3189:
[----:B------:R-:W0:Y:S01]  /*33d0*/  S2R R5, SR_TID.X ;  /* 0x0000000000057919 */ /* 0x000e220000002100 */
[----:B------:R-:W1:Y:S01]  /*33e0*/  LDC.64 R2, c[0x0][0x3a0] ;  /* 0x0000e800ff027b82 */ /* 0x000e620000000a00 */
[----:B------:R-:W-:Y:S02]  /*33f0*/  IMAD.SHL.U32 R87, R87, 0x2, RZ ;  /* 0x0000000257577824 */ /* 0x000fe400078e00ff */
        /* <DEDUP_REMOVED lines=15> */
.L_x_3194:
[----:B------:R-:W0:Y:S02]  /*34f0*/  LDS R6, [R4] ;  /* 0x0000000004067984 */ /* 0x000e240000000800 */
[----:B0-----:R-:W-:-:S05]  /*3500*/  HADD2 R7, R6, R9 ;  /* 0x0000000906077230 */ /* 0x001fca0000000000 */
[----:B------:R-:W0:Y:S02]  /*3510*/  ATOMS.CAST.SPIN P1, [R4], R6, R7 ;  /* 0x000000060400758d */ /* 0x000e240001820007 */
[----:B0-----:R-:W-:Y:S05]  /*3520*/  @!P1 BRA `(.L_x_3194) ;  /* 0xfffffffc00f09947 */ /* 0x001fea000383ffff */
[----:B------:R-:W-:Y:S05]  /*3530*/  BRA `(.L_x_3192) ;  /* 0x00000000000c7947 */ /* 0x000fea0003800000 */
.L_x_3193:
[----:B------:R-:W2:Y:S02]  /*3540*/  LD.E R0, desc[UR6][R2.64] ;  /* 0x0000000602007980 */ /* 0x000ea4000c101900 */
[----:B--2---:R-:W-:-:S05]  /*3550*/  IMAD.IADD R5, R9, 0x1, R0 ;  /* 0x0000000109057824 */ /* 0x004fca00078e0200 */
[----:B------:R0:W-:Y:S02]  /*3560*/  ST.E desc[UR6][R2.64], R5 ;  /* 0x0000000502007985 */ /* 0x0001e4000c101906 */
.L_x_3192:
[----:B------:R-:W-:Y:S05]  /*3570*/  BSYNC.RECONVERGENT B0 ;  /* 0x0000000000007941 */ /* 0x000fea0003800200 */
.L_x_3191:
[----:B------:R1:W-:Y:S01]  /*3580*/  ATOM.E.ADD.F16x2.RN.STRONG.GPU P1, RZ, desc[UR6][R2.64+0x4], R33 ;  /* 0x8000042102ff79a2 */ /* 0x0003e2000c12e106 */
[----:B------:R-:W-:Y:S04]  /*3590*/  BSSY.RECONVERGENT B0, `(.L_x_3195) ;  /* 0x000000e000007945 */ /* 0x000fe80003800200 */
[----:B-1----:R-:W-:Y:S05]  /*35a0*/  @P1 BRA `(.L_x_3196) ;  /* 0x0000000000301947 */ /* 0x002fea0003800000 */
[----:B------:R-:W1:Y:S02]  /*35b0*/  QSPC.E.S P1, RZ, [R2+0x4] ;  /* 0x0000040002ff73aa */ /* 0x000e640000020500 */
[----:B-1----:R-:W-:Y:S05]  /*35c0*/  @!P1 BRA `(.L_x_3197) ;  /* 0x00000000001c9947 */ /* 0x002fea0003800000 */
[----:B------:R-:W-:-:S05]  /*35d0*/  IMAD.MOV.U32 R4, RZ, RZ, R2 ;  /* 0x000000ffff047224 */ /* 0x000fca00078e0002 */
[----:B------:R-:W-:-:S07]  /*35e0*/  MOV R4, R4 ;  /* 0x0000000400047202 */ /* 0x000fce0000000f00 */
.L_x_3198:
[----:B------:R-:W1:Y:S02]  /*35f0*/  LDS R6, [R4+0x4] ;  /* 0x0000040004067984 */ /* 0x000e640000000800 */
[----:B-1----:R-:W-:-:S05]  /*3600*/  HFMA2 R7, R6, 1, 1, R33 ;  /* 0x3c003c0006077831 */ /* 0x002fca0000000021 */
[----:B------:R-:W1:Y:S02]  /*3610*/  ATOMS.CAST.SPIN P1, [R4+0x4], R6, R7 ;  /* 0x000004060400758d */ /* 0x000e640001820007 */
[----:B-1----:R-:W-:Y:S05]  /*3620*/  @!P1 BRA `(.L_x_3198) ;  /* 0xfffffffc00f09947 */ /* 0x002fea000383ffff */
[----:B------:R-:W-:Y:S05]  /*3630*/  BRA `(.L_x_3196) ;  /* 0x00000000000c7947 */ /* 0x000fea0003800000 */
.L_x_3197:
[----:B------:R-:W0:Y:S02]  /*3640*/  LD.E R0, desc[UR6][R2.64+0x4] ;  /* 0x0000040602007980 */ /* 0x000e24000c101900 */
[----:B0-----:R-:W-:-:S05]  /*3650*/  IMAD.IADD R5, R33, 0x1, R0 ;  /* 0x0000000121057824 */ /* 0x001fca00078e0200 */
[----:B------:R1:W-:Y:S02]  /*3660*/  ST.E desc[UR6][R2.64+0x4], R5 ;  /* 0x0000040502007985 */ /* 0x0003e4000c101906 */
.L_x_3196:
[----:B------:R-:W-:Y:S05]  /*3670*/  BSYNC.RECONVERGENT B0 ;  /* 0x0000000000007941 */ /* 0x000fea0003800200 */
.L_x_3195:
        /* <DEDUP_REMOVED lines=11> */
.L_x_3202:
[----:B------:R-:W0:Y:S02]  /*3730*/  LDS R6, [R4] ;  /* 0x0000000004067984 */ /* 0x000e240000000800 */
[----:B0-----:R-:W-:-:S05]  /*3740*/  HADD2 R7, R6, R91 ;  /* 0x0000005b06077230 */ /* 0x001fca0000000000 */
[----:B------:R-:W0:Y:S02]  /*3750*/  ATOMS.CAST.SPIN P0, [R4], R6, R7 ;  /* 0x000000060400758d */ /* 0x000e240001800007 */
[----:B0-----:R-:W-:Y:S05]  /*3760*/  @!P0 BRA `(.L_x_3202) ;  /* 0xfffffffc00f08947 */ /* 0x001fea000383ffff */
[----:B------:R-:W-:Y:S05]  /*3770*/  BRA `(.L_x_3200) ;  /* 0x00000000000c7947 */ /* 0x000fea0003800000 */
.L_x_3201:
[----:B------:R-:W2:Y:S02]  /*3780*/  LD.E R0, desc[UR6][R2.64] ;  /* 0x0000000602007980 */ /* 0x000ea4000c101900 */
[----:B--2---:R-:W-:-:S05]  /*3790*/  IMAD.IADD R5, R91, 0x1, R0 ;  /* 0x000000015b057824 */ /* 0x004fca00078e0200 */
[----:B------:R0:W-:Y:S02]  /*37a0*/  ST.E desc[UR6][R2.64], R5 ;  /* 0x0000000502007985 */ /* 0x0001e4000c101906 */
.L_x_3200:
[----:B------:R-:W-:Y:S05]  /*37b0*/  BSYNC.RECONVERGENT B0 ;  /* 0x0000000000007941 */ /* 0x000fea0003800200 */
.L_x_3199:
[----:B------:R1:W-:Y:S02]  /*37c0*/  ATOM.E.ADD.F16x2.RN.STRONG.GPU P0, RZ, desc[UR6][R2.64+0x4], R89 ;  /* 0x8000045902ff79a2 */ /* 0x0003e4000c10e106 */
[----:B-1----:R-:W-:Y:S05]  /*37d0*/  @P0 EXIT ;  /* 0x000000000000094d */ /* 0x002fea0003800000 */
[----:B------:R-:W1:Y:S02]  /*37e0*/  QSPC.E.S P0, RZ, [R2+0x4] ;  /* 0x0000040002ff73aa */ /* 0x000e640000000500 */
[----:B-1----:R-:W-:Y:S05]  /*37f0*/  @!P0 BRA `(.L_x_3203) ;  /* 0x0000000000188947 */ /* 0x002fea0003800000 */
[----:B0-----:R-:W-:-:S07]  /*3800*/  MOV R2, R2 ;  /* 0x0000000200027202 */ /* 0x001fce0000000f00 */
.L_x_3204:
[----:B------:R-:W0:Y:S02]  /*3810*/  LDS R4, [R2+0x4] ;  /* 0x0000040002047984 */ /* 0x000e240000000800 */
[----:B0-----:R-:W-:-:S05]  /*3820*/  HFMA2 R5, R4, 1, 1, R89 ;  /* 0x3c003c0004057831 */ /* 0x001fca0000000059 */
[----:B------:R-:W0:Y:S02]  /*3830*/  ATOMS.CAST.SPIN P0, [R2+0x4], R4, R5 ;  /* 0x000004040200758d */ /* 0x000e240001800005 */
[----:B0-----:R-:W-:Y:S05]  /*3840*/  @!P0 BRA `(.L_x_3204) ;  /* 0xfffffffc00f08947 */ /* 0x001fea000383ffff */
[----:B------:R-:W-:Y:S05]  /*3850*/  EXIT ;  /* 0x000000000000794d */ /* 0x000fea0003800000 */
.L_x_3203:
[----:B------:R-:W0:Y:S02]  /*3860*/  LD.E R0, desc[UR6][R2.64+0x4] ;  /* 0x0000040602007980 */ /* 0x000e24000c101900 */
[----:B0-----:R-:W-:-:S05]  /*3870*/  IMAD.IADD R5, R89, 0x1, R0 ;  /* 0x0000000159057824 */ /* 0x001fca00078e0200 */
[----:B------:R-:W-:Y:S01]  /*3880*/  ST.E desc[UR6][R2.64+0x4], R5 ;  /* 0x0000040502007985 */ /* 0x000fe2000c101906 */
[----:B------:R-:W-:Y:S05]  /*3890*/  EXIT ;  /* 0x000000000000794d */ /* 0x000fea0003800000 */
.L_x_3205:
        /* <DEDUP_REMOVED lines=14> */
.L_x_3966:


//--------------------- .text._Z23gemm_half_q_half_kernelILi2ELi24ELb1ELb1ELi32EEvPK6__halfPKjS4_S2_PS0_iiiiPKtS7_iiiiiibS2_i --------------------------
	.section	.text._Z23gemm_half_q_half_kernelILi2ELi24ELb1ELb1ELi32EEvPK6__halfPKjS4_S2_PS0_iiiiPKtS7_iiiiiibS2_i,"ax",@progbits
	.align	128
        .global         _Z23gemm_half_q_half_kernelILi2ELi24ELb1ELb1ELi32EEvPK6__halfPKjS4_S2_PS0_iiiiPKtS7_iiiiiibS2_i
        .type           _Z23gemm_half_q_half_kernelILi2ELi24ELb1ELb1ELi32EEvPK6__halfPKjS4_S2_PS0_iiiiPKtS7_iiiiiibS2_i,@function
        .size           _Z23gemm_half_q_half_kernelILi2ELi24ELb1ELb1ELi32EEvPK6__halfPKjS4_S2_PS0_iiiiPKtS7_iiiiiibS2_i,(.L_x_3967 - _Z23gemm_half_q_half_kernelILi2ELi24ELb1ELb1ELi32EEvPK6__halfPKjS4_S2_PS0_iiiiPKtS7_iiiiiibS2_i)
        .other          _Z23gemm_half_q_half_kernelILi2ELi24ELb1ELb1ELi32EEvPK6__halfPKjS4_S2_PS0_iiiiPKtS7_iiiiiibS2_i,@"STO_CUDA_ENTRY STV_DEFAULT"
_Z23gemm_half_q_half_kernelILi2ELi24ELb1ELb1ELi32EEvPK6__halfPKjS4_S2_PS0_iiiiPKtS7_iiiiiibS2_i:
.text._Z23gemm_half_q_half_kernelILi2ELi24ELb1ELb1ELi32EEvPK6__halfPKjS4_S2_PS0_iiiiPKtS7_iiiiiibS2_i:
        /* <DEDUP_REMOVED lines=19> */
[----:B------:R-:W-:-:S04]  /*0130*/  MOV R0, UR19 ;  /* 0x0000001300007c02 */ /* 0x000fc80008000f00 */
[----:B------:R-:W-:-:S04]  /*0140*/  @P1 MOV R0, UR4 ;  /* 0x0000000400001c02 */ /* 0x000fc80008000f00 */
[----:B------:R-:W-:-:S04]  /*0150*/  PRMT R0, R0, 0x9910, RZ ;  /* 0x0000991000007816 */ /* 0x000fc800000000ff */
[----:B------:R-:W-:-:S13]  /*0160*/  ISETP.NE.AND P0, PT, R0, RZ, PT ;  /* 0x000000ff0000720c */ /* 0x000fda0003f05270 */
[----:B------:R-:W-:Y:S05]  /*0170*/  @!P0 EXIT ;  /* 0x000000000000894d */ /* 0x000fea0003800000 */
[----:B------:R-:W0:Y:S01]  /*0180*/  S2UR UR9, SR_CTAID.Z ;  /* 0x00000000000979c3 */ /* 0x000e220000002700 */
[----:B------:R-:W1:Y:S01]  /*0190*/  S2R R3, SR_TID.X ;  /* 0x0000000000037919 */ /* 0x000e620000002100 */
[----:B------:R-:W-:Y:S01]  /*01a0*/  UMOV UR10, 0x2 ;  /* 0x00000002000a7882 */ /* 0x000fe20000000000 */
[----:B------:R-:W-:Y:S01]  /*01b0*/  PRMT R43, RZ, 0x7610, R43 ;  /* 0x00007610ff2b7816 */ /* 0x000fe2000000002b */
[----:B------:R-:W-:Y:S01]  /*01c0*/  USEL UR10, UR10, 0x1, UP0 ;  /* 0x000000010a0a7887 */ /* 0x000fe20008000000 */
[----:B------:R-:W-:Y:S01]  /*01d0*/  @P1 MOV R2, UR11 ;  /* 0x0000000b00021c02 */ /* 0x000fe20008000f00 */
[----:B------:R-:W-:Y:S02]  /*01e0*/  BSSY.RECONVERGENT B0, `(.L_x_3206) ;  /* 0x00000bd000007945 */ /* 0x000fe40003800200 */
[----:B------:R-:W2:Y:S01]  /*01f0*/  LDC R0, c[0x0][0x3b0] ;  /* 0x0000ec00ff007b82 */ /* 0x000ea20000000800 */
[----:B------:R-:W-:-:S07]  /*0200*/  @P1 PRMT R43, R2, 0x7610, R43 ;  /* 0x00007610022b1816 */ /* 0x000fce000000002b */
        /* <DEDUP_REMOVED lines=39> */
.L_x_3211:
        /* <DEDUP_REMOVED lines=32> */
.L_x_3210:
        /* <DEDUP_REMOVED lines=20> */
.L_x_3212:
[----:B------:R-:W-:-:S13]  /*07c0*/  ISETP.EQ.AND P1, PT, RZ, UR11, PT ;  /* 0x0000000bff007c0c */ /* 0x000fda000bf22270 */
[----:B------:R-:W-:Y:S05]  /*07d0*/  @!P0 BRA P1, `(.L_x_3207) ;  /* 0x0000000400748947 */ /* 0x000fea0000800000 */
.L_x_3209:
        /* <DEDUP_REMOVED lines=12> */
.L_x_3208:
        /* <DEDUP_REMOVED lines=15> */
.L_x_3215:
        /* <DEDUP_REMOVED lines=32> */
.L_x_3214:
        /* <DEDUP_REMOVED lines=21> */
.L_x_3216:
[----:B------:R-:W-:-:S09]  /*0ce0*/  UISETP.NE.OR UP0, UPT, UR11, URZ, UP0 ;  /* 0x000000ff0b00728c */ /* 0x000fd20008705670 */
[----:B------:R-:W-:Y:S05]  /*0cf0*/  BRA.U !UP0, `(.L_x_3207) ;  /* 0x00000001082c7547 */ /* 0x000fea000b800000 */
.L_x_3213:
        /* <DEDUP_REMOVED lines=11> */
.L_x_3207:
[----:B0-----:R-:W-:Y:S05]  /*0db0*/  BSYNC.RECONVERGENT B0 ;  /* 0x0000000000007941 */ /* 0x001fea0003800200 */
.L_x_3206:
        /* <DEDUP_REMOVED lines=20> */
.L_x_3220:
        /* <DEDUP_REMOVED lines=15> */
.L_x_3219:
        /* <DEDUP_REMOVED lines=12> */
.L_x_3221:
[----:B------:R-:W-:-:S09]  /*10b0*/  UISETP.NE.OR UP0, UPT, UR10, URZ, UP0 ;  /* 0x000000ff0a00728c */ /* 0x000fd20008705670 */
[----:B------:R-:W-:Y:S05]  /*10c0*/  BRA.U !UP0, `(.L_x_3217) ;  /* 0x00000001081c7547 */ /* 0x000fea000b800000 */
.L_x_3218:
[----:B012---:R-:W0:Y:S02]  /*10d0*/  LDC.64 R4, c[0x0][0x3a0] ;  /* 0x0000e800ff047b82 */ /* 0x007e240000000a00 */
.L_x_3222:
[C---:B0-----:R-:W-:Y:S01]  /*10e0*/  IMAD.WIDE R6, R15.reuse, 0x2, R4 ;  /* 0x000000020f067825 */ /* 0x041fe200078e0204 */
[----:B------:R-:W-:Y:S01]  /*10f0*/  UIADD3 UR10, UPT, UPT, UR10, 0x1, URZ ;  /* 0x000000010a0a7890 */ /* 0x000fe2000fffe0ff */
[----:B------:R-:W-:-:S03]  /*1100*/  IADD3 R15, PT, PT, R15, UR16, RZ ;  /* 0x000000100f0f7c10 */ /* 0x000fc6000fffe0ff */
[----:B------:R3:W-:Y:S01]  /*1110*/  STG.E.64 desc[UR14][R6.64], RZ ;  /* 0x000000ff06007986 */ /* 0x0007e2000c101b0e */
[----:B------:R-:W-:-:S09]  /*1120*/  UISETP.NE.AND UP0, UPT, UR10, URZ, UPT ;  /* 0x000000ff0a00728c */ /* 0x000fd2000bf05270 */
[----:B---3--:R-:W-:Y:S05]  /*1130*/  BRA.U UP0, `(.L_x_3222) ;  /* 0xfffffffd00e87547 */ /* 0x008fea000b83ffff */
.L_x_3217:
        /* <DEDUP_REMOVED lines=31> */
.L_x_3224:
[----:B-----5:R-:W-:-:S05]  /*1330*/  IADD3 R11, PT, PT, R14, UR4, RZ ;  /* 0x000000040e0b7c10 */ /* 0x020fca000fffe0ff */
[----:B0-----:R-:W-:-:S05]  /*1340*/  IMAD R8, R11, UR16, RZ ;  /* 0x000000100b087c24 */ /* 0x001fca000f8e02ff */
        /* <DEDUP_REMOVED lines=20> */
[----:B------:R-:W-:-:S02]  /*1490*/  SHF.R.U32.HI R16, RZ, 0xc, R16 ;  /* 0x0000000cff107819 */ /* 0x000fc40000011610 */
[----:B----4-:R-:W-:Y:S01]  /*14a0*/  R2UR UR10, R12 ;  /* 0x000000000c0a72ca */ /* 0x010fe200000e0000 */
[C---:B------:R-:W-:Y:S01]  /*14b0*/  IMAD R20, R17.reuse, R17, R17 ;  /* 0x0000001111147224 */ /* 0x040fe200078e0211 */
[----:B------:R-:W-:Y:S01]  /*14c0*/  IADD3 R18, PT, PT, R18, 0x1, R9 ;  /* 0x0000000112127810 */ /* 0x000fe20007ffe009 */
[----:B------:R-:W-:Y:S01]  /*14d0*/  IMAD R9, R8, R8, R8 ;  /* 0x0000000808097224 */ /* 0x000fe200078e0208 */
[----:B------:R-:W-:Y:S02]  /*14e0*/  LOP3.LUT R16, R16, 0xf, RZ, 0xc0, !PT ;  /* 0x0000000f10107812 */ /* 0x000fe400078ec0ff */
[----:B------:R-:W-:Y:S01]  /*14f0*/  IADD3 R20, PT, PT, R17, 0x1, R20 ;  /* 0x0000000111147810 */ /* 0x000fe20007ffe014 */
[----:B------:R-:W2:Y:S01]  /*1500*/  I2F.F16 R41, R18 ;  /* 0x0000001200297306 */ /* 0x000ea20000200c00 */
[----:B------:R-:W-:Y:S01]  /*1510*/  IADD3 R8, PT, PT, R8, 0x1, R9 ;  /* 0x0000000108087810 */ /* 0x000fe20007ffe009 */
[----:B------:R-:W-:-:S04]  /*1520*/  IMAD R9, R16, R16, R16 ;  /* 0x0000001010097224 */ /* 0x000fc800078e0210 */
[----:B------:R-:W-:Y:S01]  /*1530*/  UIADD3 UR12, UPT, UPT, UR10, UR12, URZ ;  /* 0x0000000c0a0c7290 */ /* 0x000fe2000fffe0ff */
[----:B------:R-:W-:Y:S01]  /*1540*/  IADD3 R9, PT, PT, R16, 0x1, R9 ;  /* 0x0000000110097810 */ /* 0x000fe20007ffe009 */
[----:B------:R-:W0:Y:S02]  /*1550*/  I2F.F16 R13, R20 ;  /* 0x00000014000d7306 */ /* 0x000e240000200c00 */
[----:B------:R-:W-:Y:S01]  /*1560*/  UISETP.GE.AND UP4, UPT, UR12, UR8, UPT ;  /* 0x000000080c00728c */ /* 0x000fe2000bf86270 */
[----:B--2---:R-:W-:-:S05]  /*1570*/  HMUL2 R41, R41.H0_H0, R10.H0_H0 ;  /* 0x2000000a29297232 */ /* 0x004fca0000000800 */
[----:B------:R-:W1:Y:S01]  /*1580*/  I2F.F16 R11, R8 ;  /* 0x00000008000b7306 */ /* 0x000e620000200c00 */
[----:B0-----:R-:W-:-:S07]  /*1590*/  HMUL2 R42, R13.H0_H0, R10.H0_H0 ;  /* 0x2000000a0d2a7232 */ /* 0x001fce0000000800 */
[----:B------:R-:W0:Y:S01]  /*15a0*/  I2F.F16 R39, R9 ;  /* 0x0000000900277306 */ /* 0x000e220000200c00 */
[-C--:B-1----:R-:W-:Y:S02]  /*15b0*/  HMUL2 R40, R11.H0_H0, R10.reuse.H0_H0 ;  /* 0x2000000a0b287232 */ /* 0x082fe40000000800 */
[----:B0-----:R-:W-:Y:S01]  /*15c0*/  HMUL2 R39, R39.H0_H0, R10.H0_H0 ;  /* 0x2000000a27277232 */ /* 0x001fe20000000800 */
[----:B------:R-:W-:Y:S06]  /*15d0*/  BRA.U !UP4, `(.L_x_3224) ;  /* 0xfffffffd0c547547 */ /* 0x000fec000b83ffff */
.L_x_3223:
        /* <DEDUP_REMOVED lines=15> */
.L_x_3225:
        /* <DEDUP_REMOVED lines=8> */
.L_x_3226:
        /* <DEDUP_REMOVED lines=8> */
.L_x_3227:
        /* <DEDUP_REMOVED lines=8> */
.L_x_3228:
        /* <DEDUP_REMOVED lines=8> */
.L_x_3229:
        /* <DEDUP_REMOVED lines=12> */
[----:B------:R-:W-:-:S04]  /*1990*/  PRMT R12, RZ, 0x5410, RZ ;  /* 0x00005410ff0c7816 */ /* 0x000fc800000000ff */
[----:B------:R-:W-:-:S04]  /*19a0*/  IADD3 R2, P0, PT, R2, R3, RZ ;  /* 0x0000000302027210 */ /* 0x000fc80007f1e0ff */
        /* <DEDUP_REMOVED lines=15> */
[----:B------:R1:W4:Y:S01]  /*1aa0*/  LDG.E.128.CONSTANT R12, desc[UR14][R22.64] ;  /* 0x0000000e160c7981 */ /* 0x000322000c1e9d00 */
[----:B------:R-:W-:-:S05]  /*1ab0*/  IMAD.WIDE R24, R25, 0x4, R22 ;  /* 0x0000000419187825 */ /* 0x000fca00078e0216 */
[----:B------:R-:W4:Y:S01]  /*1ac0*/  LDG.E.128.CONSTANT R8, desc[UR14][R24.64] ;  /* 0x0000000e18087981 */ /* 0x000f22000c1e9d00 */
[----:B0-----:R-:W-:-:S05]  /*1ad0*/  IMAD.WIDE R86, R5, 0x4, R24 ;  /* 0x0000000405567825 */ /* 0x001fca00078e0218 */
[----:B------:R0:W4:Y:S01]  /*1ae0*/  LDG.E.128.CONSTANT R4, desc[UR14][R86.64] ;  /* 0x0000000e56047981 */ /* 0x000122000c1e9d00 */
[----:B-1----:R-:W-:Y:S01]  /*1af0*/  MOV R23, UR16 ;  /* 0x0000001000177c02 */ /* 0x002fe20008000f00 */
[----:B------:R-:W-:Y:S01]  /*1b00*/  HFMA2 R28, -RZ, RZ, 0, 0.03125 ;  /* 0x00002800ff1c7431 */ /* 0x000fe200000001ff */
[----:B------:R-:W-:Y:S01]  /*1b10*/  PRMT R0, R43, 0x9910, RZ ;  /* 0x000099102b007816 */ /* 0x000fe200000000ff */
[----:B------:R-:W-:Y:S01]  /*1b20*/  UISETP.NE.AND UP1, UPT, UR19, URZ, UPT ;  /* 0x000000ff1300728c */ /* 0x000fe2000bf25270 */
[----:B------:R-:W-:Y:S01]  /*1b30*/  PRMT R21, RZ, 0x7610, R21 ;  /* 0x00007610ff157816 */ /* 0x000fe20000000015 */
[----:B------:R-:W-:Y:S01]  /*1b40*/  ULEA UR7, UR9, 0x20, 0x5 ;  /* 0x0000002009077891 */ /* 0x000fe2000f8e28ff */
[----:B------:R-:W-:Y:S01]  /*1b50*/  ISETP.NE.AND P0, PT, R0, RZ, PT ;  /* 0x000000ff0000720c */ /* 0x000fe20003f05270 */
[----:B------:R-:W-:Y:S01]  /*1b60*/  UIADD3 UR4, UPT, UPT, UR10, 0x40, URZ ;  /* 0x000000400a047890 */ /* 0x000fe2000fffe0ff */
[----:B0-----:R-:W-:-:S11]  /*1b70*/  IMAD.WIDE R86, R23, 0x4, R86 ;  /* 0x0000000417567825 */ /* 0x001fd600078e0256 */
[----:B------:R-:W-:Y:S01]  /*1b80*/  VOTEU.ANY UP0, P0 ;  /* 0x0000000000ff7886 */ /* 0x000fe20000000100 */
[----:B------:R-:W-:Y:S01]  /*1b90*/  UISETP.EQ.OR UP0, UPT, UR5, 0x1, !UP0 ;  /* 0x000000010500788c */ /* 0x000fe2000c702670 */
[C---:B--2---:R-:W-:Y:S02]  /*1ba0*/  LOP3.LUT R58, R34.reuse, 0x1f001f, RZ, 0xc0, !PT ;  /* 0x001f001f223a7812 */ /* 0x044fe400078ec0ff */
[--C-:B------:R-:W-:Y:S02]  /*1bb0*/  SHF.R.U32.HI R59, RZ, 0xa, R34.reuse ;  /* 0x0000000aff3b7819 */ /* 0x100fe40000011622 */
[----:B------:R-:W-:Y:S02]  /*1bc0*/  LOP3.LUT R3, R34, 0x3e003e0, RZ, 0xc0, !PT ;  /* 0x03e003e022037812 */ /* 0x000fe400078ec0ff */
[----:B------:R-:W-:Y:S02]  /*1bd0*/  SHF.R.U32.HI R34, RZ, 0xf, R34 ;  /* 0x0000000fff227819 */ /* 0x000fe40000011622 */
[----:B------:R-:W-:-:S02]  /*1be0*/  SHF.R.U32.HI R22, RZ, 0xf, R32 ;  /* 0x0000000fff167819 */ /* 0x000fc40000011620 */
[----:B------:R-:W-:Y:S02]  /*1bf0*/  SHF.R.U32.HI R24, RZ, 0xf, R33 ;  /* 0x0000000fff187819 */ /* 0x000fe40000011621 */
[C---:B------:R-:W-:Y:S02]  /*1c00*/  LOP3.LUT R72, R35.reuse, 0x1f001f, RZ, 0xc0, !PT ;  /* 0x001f001f23487812 */ /* 0x040fe400078ec0ff */
[--C-:B------:R-:W-:Y:S02]  /*1c10*/  SHF.R.U32.HI R73, RZ, 0xa, R35.reuse ;  /* 0x0000000aff497819 */ /* 0x100fe40000011623 */
[----:B------:R-:W-:Y:S02]  /*1c20*/  LOP3.LUT R30, R35, 0x3e003e0, RZ, 0xc0, !PT ;  /* 0x03e003e0231e7812 */ /* 0x000fe400078ec0ff */
[----:B------:R-:W-:Y:S02]  /*1c30*/  SHF.R.U32.HI R35, RZ, 0xf, R35 ;  /* 0x0000000fff237819 */ /* 0x000fe40000011623 */
[----:B---3--:R-:W-:-:S02]  /*1c40*/  SHF.R.U32.HI R25, RZ, 0xe, R18 ;  /* 0x0000000eff197819 */ /* 0x008fc40000011612 */
        /* <DEDUP_REMOVED lines=20> */
[----:B------:R-:W-:Y:S02]  /*1d90*/  LOP3.LUT R23, R22, 0x20002, R23, 0xf8, !PT ;  /* 0x0002000216177812 */ /* 0x000fe400078ef817 */
[----:B------:R-:W-:Y:S02]  /*1da0*/  LOP3.LUT R24, R24, 0x20002, R17, 0xf8, !PT ;  /* 0x0002000218187812 */ /* 0x000fe400078ef811 */
        /* <DEDUP_REMOVED lines=66> */
[----:B------:R-:W-:Y:S01]  /*21d0*/  LOP3.LUT R15, R70, 0x100010, R7, 0xf8, !PT ;  /* 0x00100010460f7812 */ /* 0x000fe200078ef807 */
[----:B------:R-:W-:Y:S01]  /*21e0*/  HFMA2 R71, R29, R28.H0_H0, -48, -48 ;  /* 0xd200d2001d477431 */ /* 0x000fe2000004001c */
[----:B------:R-:W-:-:S02]  /*21f0*/  LOP3.LUT R12, R11, 0x100010, R12, 0xf8, !PT ;  /* 0x001000100b0c7812 */ /* 0x000fc400078ef80c */
        /* <DEDUP_REMOVED lines=185> */
[----:B------:R-:W-:-:S04]  /*2d90*/  HFMA2 R89, R34, R22, R89 ;  /* 0x0000001622597231 */ /* 0x000fc80000000059 */
        /* <DEDUP_REMOVED lines=9> */
[----:B0-----:R-:W-:-:S04]  /*2e30*/  HFMA2 R89, R57, R24, R89 ;  /* 0x0000001839597231 */ /* 0x001fc80000000059 */
        /* <DEDUP_REMOVED lines=8> */
[----:B------:R-:W-:Y:S02]  /*2ec0*/  HFMA2 R12, R54, R23, R90 ;  /* 0x00000017360c7231 */ /* 0x000fe4000000005a */
[----:B------:R-:W-:Y:S02]  /*2ed0*/  HFMA2 R22, R59, R24, R22 ;  /* 0x000000183b167231 */ /* 0x000fe40000000016 */
[----:B------:R-:W-:Y:S02]  /*2ee0*/  HADD2 R89, R89.H0_H0, R89.H1_H1 ;  /* 0x3000005959597230 */ /* 0x000fe40000000800 */
[----:B------:R-:W-:-:S02]  /*2ef0*/  HFMA2 R22, R28, R25, R22 ;  /* 0x000000191c167231 */ /* 0x000fc40000000016 */
[-C--:B------:R-:W-:Y:S02]  /*2f00*/  HFMA2 R88, R56, R24.reuse, R88 ;  /* 0x0000001838587231 */ /* 0x080fe40000000058 */
        /* <DEDUP_REMOVED lines=16> */
.L_x_3231:
[----:B------:R-:W-:Y:S02]  /*3010*/  PRMT R13, RZ, 0x5410, RZ ;  /* 0x00005410ff0d7816 */ /* 0x000fe400000000ff */
[----:B------:R-:W-:Y:S01]  /*3020*/  PRMT R12, RZ, 0x5410, RZ ;  /* 0x00005410ff0c7816 */ /* 0x000fe200000000ff */
[----:B------:R-:W-:Y:S06]  /*3030*/  BRA.U UP0, `(.L_x_3230) ;  /* 0x00000005003c7547 */ /* 0x000fec000b800000 */
        /* <DEDUP_REMOVED lines=20> */
[----:B------:R-:W-:Y:S01]  /*3180*/  HFMA2 R16, R68, R12, R16 ;  /* 0x0000000c44107231 */ /* 0x000fe20000000010 */
[----:B------:R-:W0:Y:S01]  /*3190*/  LDS.128 R4, [UR10+0x60] ;  /* 0x0000600aff047984 */ /* 0x000e220008000c00 */
[-C--:B------:R-:W-:Y:S02]  /*31a0*/  HFMA2 R2, R75, R13.reuse, R2 ;  /* 0x0000000d4b027231 */ /* 0x080fe40000000002 */
[----:B------:R-:W-:Y:S02]  /*31b0*/  HFMA2 R16, R77, R13, R16 ;  /* 0x0000000d4d107231 */ /* 0x000fe40000000010 */
[-C--:B------:R-:W-:Y:S02]  /*31c0*/  HFMA2 R0, R84, R19.reuse, R0 ;  /* 0x0000001354007231 */ /* 0x080fe40000000000 */
[----:B------:R-:W-:Y:S02]  /*31d0*/  HFMA2 R3, R72, R19, R3 ;  /* 0x0000001348037231 */ /* 0x000fe40000000003 */
[----:B------:R-:W-:-:S04]  /*31e0*/  HFMA2 R16, R81, R14, R16 ;  /* 0x0000000e51107231 */ /* 0x000fc80000000010 */
[----:B------:R-:W-:Y:S02]  /*31f0*/  HFMA2 R16, R36, R15, R16 ;  /* 0x0000000f24107231 */ /* 0x000fe40000000010 */
[-C--:B------:R-:W-:Y:S02]  /*3200*/  HFMA2 R0, R71, R12.reuse, R0 ;  /* 0x0000000c47007231 */ /* 0x080fe40000000000 */
[----:B------:R-:W-:Y:S02]  /*3210*/  HFMA2 R3, R69, R12, R3 ;  /* 0x0000000c45037231 */ /* 0x000fe40000000003 */
[-C--:B------:R-:W-:Y:S02]  /*3220*/  HFMA2 R0, R74, R13.reuse, R0 ;  /* 0x0000000d4a007231 */ /* 0x080fe40000000000 */
[----:B------:R-:W-:Y:S02]  /*3230*/  HFMA2 R8, R76, R13, R3 ;  /* 0x0000000d4c087231 */ /* 0x000fe40000000003 */
[----:B------:R-:W-:-:S04]  /*3240*/  HFMA2 R3, R79, R14, R2 ;  /* 0x0000000e4f037231 */ /* 0x000fc80000000002 */
[-C--:B------:R-:W-:Y:S02]  /*3250*/  HFMA2 R3, R38, R15.reuse, R3 ;  /* 0x0000000f26037231 */ /* 0x080fe40000000003 */
[-C--:B------:R-:W-:Y:S02]  /*3260*/  HFMA2 R0, R78, R14.reuse, R0 ;  /* 0x0000000e4e007231 */ /* 0x080fe40000000000 */
[----:B------:R-:W-:Y:S02]  /*3270*/  HFMA2 R12, R80, R14, R8 ;  /* 0x0000000e500c7231 */ /* 0x000fe40000000008 */
[-C--:B------:R-:W-:Y:S02]  /*3280*/  HFMA2 R2, R11, R15.reuse, R0 ;  /* 0x0000000f0b027231 */ /* 0x080fe40000000000 */
[----:B------:R-:W1:Y:S01]  /*3290*/  LDS.128 R8, [UR10+0x70] ;  /* 0x0000700aff087984 */ /* 0x000e620008000c00 */
[----:B------:R-:W-:Y:S02]  /*32a0*/  HFMA2 R12, R37, R15, R12 ;  /* 0x0000000f250c7231 */ /* 0x000fe4000000000c */
[----:B0-----:R-:W-:-:S02]  /*32b0*/  HFMA2 R0, R45, R4, R3 ;  /* 0x000000042d007231 */ /* 0x001fc40000000003 */
[-C--:B------:R-:W-:Y:S02]  /*32c0*/  HFMA2 R16, R47, R4.reuse, R16 ;  /* 0x000000042f107231 */ /* 0x080fe40000000010 */
[-C--:B------:R-:W-:Y:S02]  /*32d0*/  HFMA2 R2, R44, R4.reuse, R2 ;  /* 0x000000042c027231 */ /* 0x080fe40000000002 */
[-C--:B------:R-:W-:Y:S02]  /*32e0*/  HFMA2 R0, R49, R5.reuse, R0 ;  /* 0x0000000531007231 */ /* 0x080fe40000000000 */
[----:B------:R-:W-:Y:S02]  /*32f0*/  HFMA2 R12, R46, R4, R12 ;  /* 0x000000042e0c7231 */ /* 0x000fe4000000000c */
[----:B------:R-:W-:Y:S02]  /*3300*/  HFMA2 R16, R51, R5, R16 ;  /* 0x0000000533107231 */ /* 0x000fe40000000010 */
[----:B------:R-:W-:-:S02]  /*3310*/  HFMA2 R0, R34, R6, R0 ;  /* 0x0000000622007231 */ /* 0x000fc40000000000 */
[-C--:B------:R-:W-:Y:S02]  /*3320*/  HFMA2 R3, R48, R5.reuse, R2 ;  /* 0x0000000530037231 */ /* 0x080fe40000000002 */
        /* <DEDUP_REMOVED lines=32> */
.L_x_3230:
        /* <DEDUP_REMOVED lines=8> */
[----:B------:R-:W-:Y:S02]  /*35b0*/  USEL UR8, UR8, UR18, UP0 ;  /* 0x0000001208087287 */ /* 0x000fe40008000000 */
[----:B------:R-:W-:-:S10]  /*35c0*/  UIADD3 UR4, UPT, UPT, UR4, 0x40, URZ ;  /* 0x0000004004047890 */ /* 0x000fd4000fffe0ff */
[----:B------:R-:W-:Y:S01]  /*35d0*/  VOTEU.ANY UP0, P0 ;  /* 0x0000000000ff7886 */ /* 0x000fe20000000100 */
[----:B------:R-:W-:-:S11]  /*35e0*/  UISETP.EQ.OR UP0, UPT, UR5, 0x1, !UP0 ;  /* 0x000000010500788c */ /* 0x000fd6000c702670 */
.L_x_3241:
[----:B------:R-:W2:Y:S01]  /*35f0*/  LDG.E.128.CONSTANT R28, desc[UR14][R86.64] ;  /* 0x0000000e561c7981 */ /* 0x000ea2000c1e9d00 */
[----:B0-----:R-:W-:Y:S02]  /*3600*/  MOV R25, UR16 ;  /* 0x0000001000197c02 */ /* 0x001fe40008000f00 */
[----:B------:R-:W-:Y:S02]  /*3610*/  MOV R17, UR16 ;  /* 0x0000001000117c02 */ /* 0x000fe40008000f00 */
[----:B------:R-:W-:Y:S01]  /*3620*/  MOV R7, UR16 ;  /* 0x0000001000077c02 */ /* 0x000fe20008000f00 */
[----:B------:R-:W-:-:S04]  /*3630*/  IMAD.WIDE R24, R25, 0x4, R86 ;  /* 0x0000000419187825 */ /* 0x000fc800078e0256 */
[----:B------:R-:W-:Y:S02]  /*3640*/  IMAD.WIDE R16, R17, 0x4, R24 ;  /* 0x0000000411107825 */ /* 0x000fe400078e0218 */
[----:B-----5:R-:W5:Y:S02]  /*3650*/  LDG.E.128.CONSTANT R24, desc[UR14][R24.64] ;  /* 0x0000000e18187981 */ /* 0x020f64000c1e9d00 */
[----:B------:R-:W-:Y:S02]  /*3660*/  IMAD.WIDE R6, R7, 0x4, R16 ;  /* 0x0000000407067825 */ /* 0x000fe400078e0210 */
[----:B------:R-:W5:Y:S04]  /*3670*/  LDG.E.128.CONSTANT R16, desc[UR14][R16.64] ;  /* 0x0000000e10107981 */ /* 0x000f68000c1e9d00 */
[----:B------:R0:W5:Y:S01]  /*3680*/  LDG.E.128.CONSTANT R8, desc[UR14][R6.64] ;  /* 0x0000000e06087981 */ /* 0x000162000c1e9d00 */
[----:B------:R-:W-:Y:S01]  /*3690*/  UISETP.NE.AND UP1, UPT, UR19, URZ, UPT ;  /* 0x000000ff1300728c */ /* 0x000fe2000bf25270 */
[----:B------:R-:W-:-:S02]  /*36a0*/  MOV R5, 0x2c00 ;  /* 0x00002c0000057802 */ /* 0x000fc40000000f00 */
[C---:B--2---:R-:W-:Y:S02]  /*36b0*/  LOP3.LUT R4, R29.reuse, 0xf000f, RZ, 0xc0, !PT ;  /* 0x000f000f1d047812 */ /* 0x044fe400078ec0ff */
[----:B------:R-:W-:Y:S02]  /*36c0*/  LOP3.LUT R14, R29, 0xf000f0, RZ, 0xc0, !PT ;  /* 0x00f000f01d0e7812 */ /* 0x000fe400078ec0ff */
        /* <DEDUP_REMOVED lines=36> */
[----:B------:R-:W-:Y:S02]  /*3910*/  HADD2 R38, R44, -1032, -1032 ;  /* 0xe408e4082c267430 */ /* 0x000fe40000000000 */
        /* <DEDUP_REMOVED lines=8> */
[----:B------:R-:W-:Y:S02]  /*39a0*/  HADD2 R34, R3, -1032, -1032 ;  /* 0xe408e40803227430 */ /* 0x000fe40000000000 */
[----:B------:R-:W-:-:S02]  /*39b0*/  HFMA2 R35, R4, R5.H0_H0, -72, -72 ;  /* 0xd480d48004237431 */ /* 0x000fc40000040005 */
[----:B------:R-:W-:Y:S02]  /*39c0*/  HADD2 R36, R15, -1032, -1032 ;  /* 0xe408e4080f247430 */ /* 0x000fe40000000000 */
[----:B------:R-:W-:Y:S02]  /*39d0*/  HADD2 R45, R45, -1032, -1032 ;  /* 0xe408e4082d2d7430 */ /* 0x000fe40000000000 */
[----:B------:R-:W-:Y:S01]  /*39e0*/  HFMA2 R46, R48, R5.H0_H0, -72, -72 ;  /* 0xd480d480302e7431 */ /* 0x000fe20000040005 */
[----:B0-----:R-:W-:Y:S06]  /*39f0*/  BRA.U !UP1, `(.L_x_3233) ;  /* 0x0000000509687547 */ /* 0x001fec000b800000 */
        /* <DEDUP_REMOVED lines=90> */
.L_x_3233:
[----:B------:R-:W-:Y:S05]  /*3fa0*/  BRA.U UP0, `(.L_x_3234) ;  /* 0x0000000500687547 */ /* 0x000fea000b800000 */
        /* <DEDUP_REMOVED lines=90> */
.L_x_3234:
[C---:B-----5:R-:W-:Y:S02]  /*4550*/  LOP3.LUT R0, R24.reuse, 0xf000f, RZ, 0xc0, !PT ;  /* 0x000f000f18007812 */ /* 0x060fe400078ec0ff */
[----:B------:R-:W-:Y:S02]  /*4560*/  LOP3.LUT R2, R24, 0xf000f0, RZ, 0xc0, !PT ;  /* 0x00f000f018027812 */ /* 0x000fe400078ec0ff */
[C---:B------:R-:W-:Y:S02]  /*4570*/  LOP3.LUT R4, R25.reuse, 0xf000f, RZ, 0xc0, !PT ;  /* 0x000f000f19047812 */ /* 0x040fe400078ec0ff */
[----:B------:R-:W-:Y:S02]  /*4580*/  LOP3.LUT R14, R25, 0xf000f0, RZ, 0xc0, !PT ;  /* 0x00f000f0190e7812 */ /* 0x000fe400078ec0ff */
[C---:B------:R-:W-:Y:S02]  /*4590*/  LOP3.LUT R22, R26.reuse, 0xf000f, RZ, 0xc0, !PT ;  /* 0x000f000f1a167812 */ /* 0x040fe400078ec0ff */
[----:B------:R-:W-:-:S02]  /*45a0*/  LOP3.LUT R23, R26, 0xf000f0, RZ, 0xc0, !PT ;  /* 0x00f000f01a177812 */ /* 0x000fc400078ec0ff */
[----:B------:R-:W-:Y:S02]  /*45b0*/  SHF.R.U32.HI R24, RZ, 0x8, R24 ;  /* 0x00000008ff187819 */ /* 0x000fe40000011618 */
[----:B------:R-:W-:Y:S02]  /*45c0*/  SHF.R.U32.HI R25, RZ, 0x8, R25 ;  /* 0x00000008ff197819 */ /* 0x000fe40000011619 */
[----:B------:R-:W-:Y:S02]  /*45d0*/  SHF.R.U32.HI R26, RZ, 0x8, R26 ;  /* 0x00000008ff1a7819 */ /* 0x000fe4000001161a */
[----:B------:R-:W-:Y:S02]  /*45e0*/  SHF.R.U32.HI R31, RZ, 0x8, R27 ;  /* 0x00000008ff1f7819 */ /* 0x000fe4000001161b */
[----:B------:R-:W-:Y:S02]  /*45f0*/  LOP3.LUT R28, R23, 0x64006400, RZ, 0xfc, !PT ;  /* 0x64006400171c7812 */ /* 0x000fe400078efcff */
[----:B------:R-:W-:-:S02]  /*4600*/  LOP3.LUT R3, R24, 0xf000f, RZ, 0xc0, !PT ;  /* 0x000f000f18037812 */ /* 0x000fc400078ec0ff */
[----:B------:R-:W-:Y:S01]  /*4610*/  LOP3.LUT R15, R25, 0xf000f, RZ, 0xc0, !PT ;  /* 0x000f000f190f7812 */ /* 0x000fe200078ec0ff */
[----:B------:R-:W-:Y:S01]  /*4620*/  HFMA2 R28, R28, R5.H0_H0, -72, -72 ;  /* 0xd480d4801c1c7431 */ /* 0x000fe20000040005 */
        /* <DEDUP_REMOVED lines=130> */
.L_x_3235:
[----:B------:R-:W-:Y:S05]  /*4e50*/  BRA.U UP0, `(.L_x_3236) ;  /* 0x0000000500687547 */ /* 0x000fea000b800000 */
        /* <DEDUP_REMOVED lines=90> */
.L_x_3236:
[----:B------:R-:W-:Y:S02]  /*5400*/  LOP3.LUT R23, R18, 0xf000f, RZ, 0xc0, !PT ;  /* 0x000f000f12177812 */ /* 0x000fe400078ec0ff */
[----:B------:R-:W-:Y:S02]  /*5410*/  SHF.R.U32.HI R27, RZ, 0x8, R18 ;  /* 0x00000008ff1b7819 */ /* 0x000fe40000011612 */
[----:B------:R-:W-:Y:S02]  /*5420*/  LOP3.LUT R0, R16, 0xf000f0, RZ, 0xc0, !PT ;  /* 0x00f000f010007812 */ /* 0x000fe400078ec0ff */
[C---:B------:R-:W-:Y:S02]  /*5430*/  LOP3.LUT R4, R17.reuse, 0xf000f, RZ, 0xc0, !PT ;  /* 0x000f000f11047812 */ /* 0x040fe400078ec0ff */
[----:B------:R-:W-:Y:S02]  /*5440*/  LOP3.LUT R14, R17, 0xf000f0, RZ, 0xc0, !PT ;  /* 0x00f000f0110e7812 */ /* 0x000fe400078ec0ff */
[----:B------:R-:W-:-:S02]  /*5450*/  LOP3.LUT R25, R18, 0xf000f0, RZ, 0xc0, !PT ;  /* 0x00f000f012197812 */ /* 0x000fc400078ec0ff */
[----:B------:R-:W-:Y:S02]  /*5460*/  SHF.R.U32.HI R16, RZ, 0x8, R16 ;  /* 0x00000008ff107819 */ /* 0x000fe40000011610 */
[----:B------:R-:W-:Y:S02]  /*5470*/  SHF.R.U32.HI R17, RZ, 0x8, R17 ;  /* 0x00000008ff117819 */ /* 0x000fe40000011611 */
[----:B------:R-:W-:Y:S02]  /*5480*/  SHF.R.U32.HI R31, RZ, 0x8, R19 ;  /* 0x00000008ff1f7819 */ /* 0x000fe40000011613 */
[----:B------:R-:W-:Y:S02]  /*5490*/  LOP3.LUT R24, R23, 0x64006400, RZ, 0xfc, !PT ;  /* 0x6400640017187812 */ /* 0x000fe400078efcff */
[----:B------:R-:W-:Y:S02]  /*54a0*/  LOP3.LUT R23, R27, 0xf000f, RZ, 0xc0, !PT ;  /* 0x000f000f1b177812 */ /* 0x000fe400078ec0ff */
[----:B------:R-:W-:Y:S01]  /*54b0*/  LOP3.LUT R26, R25, 0x64006400, RZ, 0xfc, !PT ;  /* 0x64006400191a7812 */ /* 0x000fe200078efcff */
[----:B------:R-:W-:Y:S01]  /*54c0*/  HADD2 R24, R24, -1032, -1032 ;  /* 0xe408e40818187430 */ /* 0x000fe20000000000 */
        /* <DEDUP_REMOVED lines=34> */
[C---:B------:R-:W-:Y:S01]  /*56f0*/  LOP3.LUT R16, R8.reuse, 0xf000f, RZ, 0xc0, !PT ;  /* 0x000f000f08107812 */ /* 0x040fe200078ec0ff */
[----:B------:R-:W-:Y:S01]  /*5700*/  HADD2 R28, R2, -1032, -1032 ;  /* 0xe408e408021c7430 */ /* 0x000fe20000000000 */
[----:B------:R-:W-:Y:S01]  /*5710*/  LOP3.LUT R17, R8, 0xf000f0, RZ, 0xc0, !PT ;  /* 0x00f000f008117812 */ /* 0x000fe200078ec0ff */
[----:B------:R-:W-:-:S02]  /*5720*/  HADD2 R30, R15, -1032, -1032 ;  /* 0xe408e4080f1e7430 */ /* 0x000fc40000000000 */
        /* <DEDUP_REMOVED lines=93> */
.L_x_3237:
        /* <DEDUP_REMOVED lines=25> */
[----:B------:R-:W-:Y:S01]  /*5e90*/  FFMA.FTZ R3, R4, R38, R3 ;  /* 0x0000002604037223 */ /* 0x000fe20000010003 */
[----:B------:R-:W-:-:S02]  /*5ea0*/  HADD2.F32 R4, -RZ, R27.H0_H0 ;  /* 0x2000001bff047230 */ /* 0x000fc40000004100 */
[----:B------:R-:W-:Y:S01]  /*5eb0*/  FFMA.FTZ R37, R26, R36, R37 ;  /* 0x000000241a257223 */ /* 0x000fe20000010025 */
        /* <DEDUP_REMOVED lines=63> */
.L_x_3238:
[C---:B------:R-:W-:Y:S02]  /*62b0*/  LOP3.LUT R3, R9.reuse, 0xf000f, RZ, 0xc0, !PT ;  /* 0x000f000f09037812 */ /* 0x040fe400078ec0ff */
[----:B------:R-:W-:Y:S02]  /*62c0*/  LOP3.LUT R2, R9, 0xf000f0, RZ, 0xc0, !PT ;  /* 0x00f000f009027812 */ /* 0x000fe400078ec0ff */
[----:B------:R-:W-:Y:S02]  /*62d0*/  SHF.R.U32.HI R22, RZ, 0x8, R9 ;  /* 0x00000008ff167819 */ /* 0x000fe40000011609 */
[C---:B------:R-:W-:Y:S02]  /*62e0*/  LOP3.LUT R23, R10.reuse, 0xf000f, RZ, 0xc0, !PT ;  /* 0x000f000f0a177812 */ /* 0x040fe400078ec0ff */
[----:B------:R-:W-:Y:S02]  /*62f0*/  LOP3.LUT R9, R10, 0xf000f0, RZ, 0xc0, !PT ;  /* 0x00f000f00a097812 */ /* 0x000fe400078ec0ff */
[----:B------:R-:W-:-:S02]  /*6300*/  SHF.R.U32.HI R0, RZ, 0x8, R8 ;  /* 0x00000008ff007819 */ /* 0x000fc40000011608 */
[----:B------:R-:W-:Y:S02]  /*6310*/  SHF.R.U32.HI R10, RZ, 0x8, R10 ;  /* 0x00000008ff0a7819 */ /* 0x000fe4000001160a */
[C---:B------:R-:W-:Y:S02]  /*6320*/  LOP3.LUT R15, R11.reuse, 0xf000f0, RZ, 0xc0, !PT ;  /* 0x00f000f00b0f7812 */ /* 0x040fe400078ec0ff */
[----:B------:R-:W-:Y:S02]  /*6330*/  SHF.R.U32.HI R27, RZ, 0x8, R11 ;  /* 0x00000008ff1b7819 */ /* 0x000fe4000001160b */
        /* <DEDUP_REMOVED lines=132> */
.L_x_3239:
        /* <DEDUP_REMOVED lines=12> */
[----:B------:R-:W-:Y:S02]  /*6c40*/  HADD2.F32 R31, -RZ, R3.H1_H1 ;  /* 0x30000003ff1f7230 */ /* 0x000fe40000004100 */
[----:B------:R-:W-:Y:S01]  /*6c50*/  FFMA.FTZ R33, R2, R29, RZ ;  /* 0x0000001d02217223 */ /* 0x000fe200000100ff */
[----:B------:R-:W-:Y:S02]  /*6c60*/  HADD2.F32 R3, -RZ, R22.H0_H0 ;  /* 0x20000016ff037230 */ /* 0x000fe40000004100 */
[----:B------:R-:W-:Y:S01]  /*6c70*/  FFMA.FTZ R23, R34, R30, R23 ;  /* 0x0000001e22177223 */ /* 0x000fe20000010017 */
[----:B------:R-:W-:-:S02]  /*6c80*/  HADD2.F32 R16, -RZ, R16.H1_H1 ;  /* 0x30000010ff107230 */ /* 0x000fc40000004100 */
[----:B------:R-:W-:Y:S02]  /*6c90*/  HADD2.F32 R22, -RZ, R22.H1_H1 ;  /* 0x30000016ff167230 */ /* 0x000fe40000004100 */
[-C--:B------:R-:W-:Y:S01]  /*6ca0*/  FFMA.FTZ R3, R3, R29.reuse, RZ ;  /* 0x0000001d03037223 */ /* 0x080fe200000100ff */
[----:B------:R-:W-:Y:S01]  /*6cb0*/  FFMA.FTZ R29, R4, R29, RZ ;  /* 0x0000001d041d7223 */ /* 0x000fe200000100ff */
        /* <DEDUP_REMOVED lines=22> */
[----:B------:R-:W-:Y:S02]  /*6e20*/  HADD2.F32 R8, -RZ, R25.H1_H1 ;  /* 0x30000019ff087230 */ /* 0x000fe40000004100 */
[-C--:B------:R-:W-:Y:S01]  /*6e30*/  FFMA.FTZ R9, R9, R3.reuse, R0 ;  /* 0x0000000309097223 */ /* 0x080fe20000010000 */
[----:B------:R-:W-:Y:S02]  /*6e40*/  HADD2.F32 R15, -RZ, R26.H0_H0 ;  /* 0x2000001aff0f7230 */ /* 0x000fe40000004100 */
[--C-:B------:R-:W-:Y:S02]  /*6e50*/  HADD2.F32 R23, -RZ, R27.reuse.H0_H0 ;  /* 0x2000001bff177230 */ /* 0x100fe40000004100 */
        /* <DEDUP_REMOVED lines=45> */
.L_x_3240:
[----:B------:R-:W-:Y:S01]  /*7130*/  UIADD3 UR7, UPT, UPT, UR7, 0x20, URZ ;  /* 0x0000002007077890 */ /* 0x000fe2000fffe0ff */
[----:B------:R-:W-:Y:S01]  /*7140*/  MOV R87, UR16 ;  /* 0x0000001000577c02 */ /* 0x000fe20008000f00 */
[----:B------:R-:W-:Y:S02]  /*7150*/  UIADD3 UR4, UPT, UPT, UR4, 0x40, URZ ;  /* 0x0000004004047890 */ /* 0x000fe4000fffe0ff */
[----:B------:R-:W-:Y:S02]  /*7160*/  UISETP.GE.AND UP1, UPT, UR7, UR8, UPT ;  /* 0x000000080700728c */ /* 0x000fe4000bf26270 */
[----:B------:R-:W-:-:S07]  /*7170*/  IMAD.WIDE R86, R87, 0x4, R6 ;  /* 0x0000000457567825 */ /* 0x000fce00078e0206 */
[----:B------:R-:W-:Y:S05]  /*7180*/  BRA.U !UP1, `(.L_x_3241) ;  /* 0xffffffc509187547 */ /* 0x000fea000b83ffff */
.L_x_3232:
[----:B------:R-:W0:Y:S01]  /*7190*/  S2R R0, SR_CTAID.X ;  /* 0x0000000000007919 */ /* 0x000e220000002500 */
[----:B------:R-:W1:Y:S01]  /*71a0*/  LDC.64 R4, c[0x0][0x3a0] ;  /* 0x0000e800ff047b82 */ /* 0x000e620000000a00 */
[----:B------:R-:W-:Y:S01]  /*71b0*/  UIMAD UR6, UR6, UR16, URZ ;  /* 0x00000010060672a4 */ /* 0x000fe2000f8e02ff */
[----:B------:R-:W-:Y:S01]  /*71c0*/  HMUL2 R21, R21, UR19.H0_H0 ;  /* 0x2000001315157c32 */ /* 0x000fe20008000000 */
[----:B------:R-:W0:Y:S02]  /*71d0*/  S2R R3, SR_TID.X ;  /* 0x0000000000037919 */ /* 0x000e240000002100 */
[----:B0-----:R-:W-:-:S04]  /*71e0*/  LEA R0, R0, R3, 0x5 ;  /* 0x0000000300007211 */ /* 0x001fc800078e28ff */
[----:B------:R-:W-:-:S04]  /*71f0*/  LEA R0, R0, UR6, 0x1 ;  /* 0x0000000600007c11 */ /* 0x000fc8000f8e08ff */
[----:B------:R-:W-:-:S05]  /*7200*/  SHF.L.U32 R3, R0, 0x1, RZ ;  /* 0x0000000100037819 */ /* 0x000fca00000006ff */
[----:B-1----:R-:W-:-:S05]  /*7210*/  IMAD.WIDE R4, R3, 0x2, R4 ;  /* 0x0000000203047825 */ /* 0x002fca00078e0204 */
[----:B------:R0:W-:Y:S01]  /*7220*/  ATOM.E.ADD.F16x2.RN.STRONG.GPU P0, RZ, desc[UR14][R4.64], R21 ;  /* 0x8000001504ff79a2 */ /* 0x0001e2000c10e10e */
[----:B------:R-:W-:Y:S01]  /*7230*/  UISETP.NE.AND UP0, UPT, UR5, 0x1, UPT ;  /* 0x000000010500788c */ /* 0x000fe2000bf05270 */
[----:B------:R-:W-:Y:S01]  /*7240*/  BSSY.RECONVERGENT B0, `(.L_x_3242) ;  /* 0x000000f000007945 */ /* 0x000fe20003800200 */
[----:B------:R-:W-:-:S03]  /*7250*/  HMUL2 R7, R20, UR19.H0_H0 ;  /* 0x2000001314077c32 */ /* 0x000fc60008000000 */
[----:B0-----:R-:W-:Y:S06]  /*7260*/  @P0 BRA `(.L_x_3243) ;  /* 0x0000000000300947 */ /* 0x001fec0003800000 */
[----:B------:R-:W0:Y:S02]  /*7270*/  QSPC.E.S P0, RZ, [R4] ;  /* 0x0000000004ff73aa */ /* 0x000e240000000500 */
[----:B0-----:R-:W-:Y:S05]  /*7280*/  @!P0 BRA `(.L_x_3244) ;  /* 0x00000000001c8947 */ /* 0x001fea0003800000 */
[----:B------:R-:W-:-:S04]  /*7290*/  MOV R2, R4 ;  /* 0x0000000400027202 */ /* 0x000fc80000000f00 */
[----:B------:R-:W-:-:S07]  /*72a0*/  MOV R0, R2 ;  /* 0x0000000200007202 */ /* 0x000fce0000000f00 */
.L_x_3245:
[----:B------:R-:W0:Y:S02]  /*72b0*/  LDS R2, [R0] ;  /* 0x0000000000027984 */ /* 0x000e240000000800 */
[----:B0-----:R-:W-:-:S05]  /*72c0*/  HFMA2 R3, R2, 1, 1, R21 ;  /* 0x3c003c0002037831 */ /* 0x001fca0000000015 */
[----:B------:R-:W0:Y:S02]  /*72d0*/  ATOMS.CAST.SPIN P0, [R0], R2, R3 ;  /* 0x000000020000758d */ /* 0x000e240001800003 */
[----:B0-----:R-:W-:Y:S05]  /*72e0*/  @!P0 BRA `(.L_x_3245) ;  /* 0xfffffffc00f08947 */ /* 0x001fea000383ffff */
[----:B------:R-:W-:Y:S05]  /*72f0*/  BRA `(.L_x_3243) ;  /* 0x00000000000c7947 */ /* 0x000fea0003800000 */
.L_x_3244:
[----:B------:R-:W2:Y:S02]  /*7300*/  LD.E R0, desc[UR14][R4.64] ;  /* 0x0000000e04007980 */ /* 0x000ea4000c101900 */
[----:B--2---:R-:W-:-:S05]  /*7310*/  IADD3 R3, PT, PT, R21, R0, RZ ;  /* 0x0000000015037210 */ /* 0x004fca0007ffe0ff */
[----:B------:R0:W-:Y:S02]  /*7320*/  ST.E desc[UR14][R4.64], R3 ;  /* 0x0000000304007985 */ /* 0x0001e4000c10190e */
.L_x_3243:
[----:B------:R-:W-:Y:S05]  /*7330*/  BSYNC.RECONVERGENT B0 ;  /* 0x0000000000007941 */ /* 0x000fea0003800200 */
.L_x_3242:
[----:B------:R1:W-:Y:S01]  /*7340*/  ATOM.E.ADD.F16x2.RN.STRONG.GPU P0, RZ, desc[UR14][R4.64+0x4], R7 ;  /* 0x8000040704ff79a2 */ /* 0x0003e2000c10e10e */
[----:B------:R-:W-:Y:S04]  /*7350*/  BSSY.RECONVERGENT B0, `(.L_x_3246) ;  /* 0x000000e000007945 */ /* 0x000fe80003800200 */
[----:B-1----:R-:W-:Y:S05]  /*7360*/  @P0 BRA `(.L_x_3247) ;  /* 0x0000000000300947 */ /* 0x002fea0003800000 */
[----:B------:R-:W1:Y:S02]  /*7370*/  QSPC.E.S P0, RZ, [R4+0x4] ;  /* 0x0000040004ff73aa */ /* 0x000e640000000500 */
[----:B-1----:R-:W-:Y:S05]  /*7380*/  @!P0 BRA `(.L_x_3248) ;  /* 0x00000000001c8947 */ /* 0x002fea0003800000 */
[----:B------:R-:W-:-:S04]  /*7390*/  MOV R2, R4 ;  /* 0x0000000400027202 */ /* 0x000fc80000000f00 */
[----:B------:R-:W-:-:S07]  /*73a0*/  MOV R0, R2 ;  /* 0x0000000200007202 */ /* 0x000fce0000000f00 */
.L_x_3249:
[----:B------:R-:W0:Y:S02]  /*73b0*/  LDS R2, [R0+0x4] ;  /* 0x0000040000027984 */ /* 0x000e240000000800 */
[----:B0-----:R-:W-:-:S05]  /*73c0*/  HADD2 R3, R2, R7 ;  /* 0x0000000702037230 */ /* 0x001fca0000000000 */
[----:B------:R-:W0:Y:S02]  /*73d0*/  ATOMS.CAST.SPIN P0, [R0+0x4], R2, R3 ;  /* 0x000004020000758d */ /* 0x000e240001800003 */
[----:B0-----:R-:W-:Y:S05]  /*73e0*/  @!P0 BRA `(.L_x_3249) ;  /* 0xfffffffc00f08947 */ /* 0x001fea000383ffff */
[----:B------:R-:W-:Y:S05]  /*73f0*/  BRA `(.L_x_3247) ;  /* 0x00000000000c7947 */ /* 0x000fea0003800000 */
.L_x_3248:
[----:B------:R-:W0:Y:S02]  /*7400*/  LD.E R0, desc[UR14][R4.64+0x4] ;  /* 0x0000040e04007980 */ /* 0x000e24000c101900 */
[----:B0-----:R-:W-:-:S05]  /*7410*/  IADD3 R3, PT, PT, R7, R0, RZ ;  /* 0x0000000007037210 */ /* 0x001fca0007ffe0ff */
[----:B------:R1:W-:Y:S02]  /*7420*/  ST.E desc[UR14][R4.64+0x4], R3 ;  /* 0x0000040304007985 */ /* 0x0003e4000c10190e */
.L_x_3247:
[----:B------:R-:W-:Y:S05]  /*7430*/  BSYNC.RECONVERGENT B0 ;  /* 0x0000000000007941 */ /* 0x000fea0003800200 */
.L_x_3246:
        /* <DEDUP_REMOVED lines=13> */
.L_x_3253:
[----:B------:R-:W0:Y:S02]  /*7510*/  LDS R2, [R0] ;  /* 0x0000000000027984 */ /* 0x000e240000000800 */
[----:B0-----:R-:W-:-:S05]  /*7520*/  HFMA2 R3, R2, 1, 1, R13 ;  /* 0x3c003c0002037831 */ /* 0x001fca000000000d */
[----:B------:R-:W0:Y:S02]  /*7530*/  ATOMS.CAST.SPIN P0, [R0], R2, R3 ;  /* 0x000000020000758d */ /* 0x000e240001800003 */
[----:B0-----:R-:W-:Y:S05]  /*7540*/  @!P0 BRA `(.L_x_3253) ;  /* 0xfffffffc00f08947 */ /* 0x001fea000383ffff */
[----:B------:R-:W-:Y:S05]  /*7550*/  BRA `(.L_x_3251) ;  /* 0x00000000000c7947 */ /* 0x000fea0003800000 */
.L_x_3252:
[----:B------:R-:W2:Y:S02]  /*7560*/  LD.E R0, desc[UR14][R4.64] ;  /* 0x0000000e04007980 */ /* 0x000ea4000c101900 */
[----:B--2---:R-:W-:-:S05]  /*7570*/  IADD3 R3, PT, PT, R13, R0, RZ ;  /* 0x000000000d037210 */ /* 0x004fca0007ffe0ff */
[----:B------:R0:W-:Y:S02]  /*7580*/  ST.E desc[UR14][R4.64], R3 ;  /* 0x0000000304007985 */ /* 0x0001e4000c10190e */
.L_x_3251:
[----:B------:R-:W-:Y:S05]  /*7590*/  BSYNC.RECONVERGENT B0 ;  /* 0x0000000000007941 */ /* 0x000fea0003800200 */
.L_x_3250:
[----:B------:R1:W-:Y:S02]  /*75a0*/  ATOM.E.ADD.F16x2.RN.STRONG.GPU P0, RZ, desc[UR14][R4.64+0x4], R43 ;  /* 0x8000042b04ff79a2 */ /* 0x0003e4000c10e10e */
[----:B-1----:R-:W-:Y:S05]  /*75b0*/  @P0 EXIT ;  /* 0x000000000000094d */ /* 0x002fea0003800000 */
[----:B------:R-:W1:Y:S02]  /*75c0*/  QSPC.E.S P0, RZ, [R4+0x4] ;  /* 0x0000040004ff73aa */ /* 0x000e640000000500 */
[----:B-1----:R-:W-:Y:S05]  /*75d0*/  @!P0 BRA `(.L_x_3254) ;  /* 0x00000000001c8947 */ /* 0x002fea0003800000 */
[----:B------:R-:W-:-:S04]  /*75e0*/  MOV R2, R4 ;  /* 0x0000000400027202 */ /* 0x000fc80000000f00 */
[----:B------:R-:W-:-:S07]  /*75f0*/  MOV R0, R2 ;  /* 0x0000000200007202 */ /* 0x000fce0000000f00 */
.L_x_3255:
[----:B------:R-:W0:Y:S02]  /*7600*/  LDS R2, [R0+0x4] ;  /* 0x0000040000027984 */ /* 0x000e240000000800 */
[----:B0-----:R-:W-:-:S05]  /*7610*/  HADD2 R3, R2, R43 ;  /* 0x0000002b02037230 */ /* 0x001fca0000000000 */
[----:B------:R-:W0:Y:S02]  /*7620*/  ATOMS.CAST.SPIN P0, [R0+0x4], R2, R3 ;  /* 0x000004020000758d */ /* 0x000e240001800003 */
[----:B0-----:R-:W-:Y:S05]  /*7630*/  @!P0 BRA `(.L_x_3255) ;  /* 0xfffffffc00f08947 */ /* 0x001fea000383ffff */
[----:B------:R-:W-:Y:S05]  /*7640*/  EXIT ;  /* 0x000000000000794d */ /* 0x000fea0003800000 */
.L_x_3254:
[----:B------:R-:W0:Y:S02]  /*7650*/  LD.E R0, desc[UR14][R4.64+0x4] ;  /* 0x0000040e04007980 */ /* 0x000e24000c101900 */
[----:B0-----:R-:W-:-:S05]  /*7660*/  IADD3 R3, PT, PT, R43, R0, RZ ;  /* 0x000000002b037210 */ /* 0x001fca0007ffe0ff */
[----:B------:R-:W-:Y:S01]  /*7670*/  ST.E desc[UR14][R4.64+0x4], R3 ;  /* 0x0000040304007985 */ /* 0x000fe2000c10190e */
[----:B------:R-:W-:Y:S05]  /*7680*/  EXIT ;  /* 0x000000000000794d */ /* 0x000fea0003800000 */
.L_x_3256:
        /* <DEDUP_REMOVED lines=15> */
.L_x_3967:


//--------------------- .text._Z23gemm_half_q_half_kernelILi2ELi8ELb1ELb1ELi32EEvPK6__halfPKjS4_S2_PS0_iiiiPKtS7_iiiiiibS2_i --------------------------
	.section	.text._Z23gemm_half_q_half_kernelILi2ELi8ELb1ELb1ELi32EEvPK6__halfPKjS4_S2_PS0_iiiiPKtS7_iiiiiibS2_i,"ax",@progbits
	.align	128
        .global         _Z23gemm_half_q_half_kernelILi2ELi8ELb1ELb1ELi32EEvPK6__halfPKjS4_S2_PS0_iiiiPKtS7_iiiiiibS2_i
        .type           _Z23gemm_half_q_half_kernelILi2ELi8ELb1ELb1ELi32EEvPK6__halfPKjS4_S2_PS0_iiiiPKtS7_iiiiiibS2_i,@function
        .size           _Z23gemm_half_q_half_kernelILi2ELi8ELb1ELb1ELi32EEvPK6__halfPKjS4_S2_PS0_iiiiPKtS7_iiiiiibS2_i,(.L_x_3968 - _Z23gemm_half_q_half_kernelILi2ELi8ELb1ELb1ELi32EEvPK6__halfPKjS4_S2_PS0_iiiiPKtS7_iiiiiibS2_i)
        .other          _Z23gemm_half_q_half_kernelILi2ELi8ELb1ELb1ELi32EEvPK6__halfPKjS4_S2_PS0_iiiiPKtS7_iiiiiibS2_i,@"STO_CUDA_ENTRY STV_DEFAULT"
_Z23gemm_half_q_half_kernelILi2ELi8ELb1ELb1ELi32EEvPK6__halfPKjS4_S2_PS0_iiiiPKtS7_iiiiiibS2_i:
.text._Z23gemm_half_q_half_kernelILi2ELi8ELb1ELb1ELi32EEvPK6__halfPKjS4_S2_PS0_iiiiPKtS7_iiiiiibS2_i:
        /* <DEDUP_REMOVED lines=22> */
[----:B------:R-:W-:Y:S01]  /*0160*/  HFMA2 R9, -RZ, RZ, 0, 1.1920928955078125e-07 ;  /* 0x00000002ff097431 */ /* 0x000fe200000001ff */
[----:B------:R-:W-:Y:S01]  /*0170*/  BSSY.RECONVERGENT B0, `(.L_x_3257) ;  /* 0x00000bc000007945 */ /* 0x000fe20003800200 */
[----:B------:R-:W2:Y:S01]  /*0180*/  S2R R7, SR_TID.X ;  /* 0x0000000000077919 */ /* 0x000ea20000002100 */
[----:B------:R-:W3:Y:S02]  /*0190*/  S2R R13, SR_CTAID.X ;  /* 0x00000000000d7919 */ /* 0x000ee40000002500 */
[----:B------:R-:W-:Y:S02]  /*01a0*/  SEL R9, R9, 0x1, P1 ;  /* 0x0000000109097807 */ /* 0x000fe40000800000 */
[----:B0-----:R-:W-:-:S04]  /*01b0*/  SHF.L.U32 R2, R6, 0x5, RZ ;  /* 0x0000000506027819 */ /* 0x001fc800000006ff */
[C---:B--2---:R-:W-:Y:S02]  /*01c0*/  IADD3 R19, PT, PT, R2.reuse, R7, RZ ;  /* 0x0000000702137210 */ /* 0x044fe40007ffe0ff */
[----:B-1----:R-:W-:Y:S02]  /*01d0*/  VIADDMNMX R4, R2, 0x20, R3, PT ;  /* 0x0000002002047846 */ /* 0x002fe40003800103 */
[----:B---3--:R-:W-:Y:S02]  /*01e0*/  SHF.L.U32 R8, R13, 0x7, RZ ;  /* 0x000000070d087819 */ /* 0x008fe400000006ff */
        /* <DEDUP_REMOVED lines=27> */
[----:B-1----:R-:W-:Y:S02]  /*03a0*/  IADD3 R10, PT, PT, RZ, -R12, RZ ;  /* 0x8000000cff0a7210 */ /* 0x002fe40007ffe0ff */
[----:B------:R-:W-:Y:S02]  /*03b0*/  PLOP3.LUT P0, PT, PT, PT, PT, 0x80, 0x8 ;  /* 0x000000000008781c */ /* 0x000fe40003f0f070 */
[----:B------:R-:W-:-:S13]  /*03c0*/  ISETP.GT.AND P2, PT, R10, 0x3, PT ;  /* 0x000000030a00780c */ /* 0x000fda0003f44270 */
[----:B------:R-:W-:Y:S05]  /*03d0*/  @!P2 BRA `(.L_x_3261) ;  /* 0x000000000084a947 */ /* 0x000fea0003800000 */
[----:B------:R-:W-:-:S13]  /*03e0*/  PLOP3.LUT P0, PT, PT, PT, PT, 0x8, 0x80 ;  /* 0x000000000080781c */ /* 0x000fda0003f0e170 */
.L_x_3262:
        /* <DEDUP_REMOVED lines=32> */
.L_x_3261:
        /* <DEDUP_REMOVED lines=20> */
.L_x_3263:
[----:B------:R-:W-:-:S13]  /*0730*/  ISETP.EQ.AND P2, PT, R12, RZ, PT ;  /* 0x000000ff0c00720c */ /* 0x000fda0003f42270 */
[----:B------:R-:W-:Y:S05]  /*0740*/  @!P0 BRA P2, `(.L_x_3258) ;  /* 0x0000000400788947 */ /* 0x000fea0001000000 */
.L_x_3260:
[----:B------:R-:W-:-:S04]  /*0750*/  IADD3 R11, P0, PT, R19, R18, RZ ;  /* 0x00000012130b7210 */ /* 0x000fc80007f1e0ff */
[----:B------:R-:W-:Y:S02]  /*0760*/  LEA.HI.X.SX32 R20, R18, RZ, 0x1, P0 ;  /* 0x000000ff12147211 */ /* 0x000fe400000f0eff */
[----:B-1----:R-:W-:-:S04]  /*0770*/  LEA R10, P0, R11, UR4, 0x1 ;  /* 0x000000040b0a7c11 */ /* 0x002fc8000f8008ff */
        /* <DEDUP_REMOVED lines=9> */
.L_x_3259:
        /* <DEDUP_REMOVED lines=16> */
.L_x_3266:
[----:B-----5:R-:W-:Y:S02]  /*0910*/  IADD3 R19, P2, PT, R11, R16, RZ ;  /* 0x000000100b137210 */ /* 0x020fe40007f5e0ff */
[CC--:B------:R-:W-:Y:S02]  /*0920*/  IADD3 R18, PT, PT, R16.reuse, R3.reuse, RZ ;  /* 0x0000000310127210 */ /* 0x0c0fe40007ffe0ff */
[----:B------:R-:W-:Y:S02]  /*0930*/  LEA.HI.X.SX32 R22, R16, RZ, 0x1, P2 ;  /* 0x000000ff10167211 */ /* 0x000fe400010f0eff */
[----:B------:R-:W-:Y:S02]  /*0940*/  IADD3 R16, PT, PT, R18, R3, RZ ;  /* 0x0000000312107210 */ /* 0x000fe40007ffe0ff */
        /* <DEDUP_REMOVED lines=28> */
.L_x_3265:
        /* <DEDUP_REMOVED lines=21> */
.L_x_3267:
[----:B------:R-:W-:-:S13]  /*0c60*/  ISETP.NE.OR P0, PT, R12, RZ, P0 ;  /* 0x000000ff0c00720c */ /* 0x000fda0000705670 */
[----:B------:R-:W-:Y:S05]  /*0c70*/  @!P0 BRA `(.L_x_3258) ;  /* 0x00000000002c8947 */ /* 0x000fea0003800000 */
.L_x_3264:
        /* <DEDUP_REMOVED lines=11> */
.L_x_3258:
[----:B0-----:R-:W-:Y:S05]  /*0d30*/  BSYNC.RECONVERGENT B0 ;  /* 0x0000000000007941 */ /* 0x001fea0003800200 */
.L_x_3257:
        /* <DEDUP_REMOVED lines=20> */
.L_x_3271:
[CC--:B--2--5:R-:W-:Y:S01]  /*0e80*/  IADD3 R11, PT, PT, R25.reuse, R12.reuse, RZ ;  /* 0x0000000c190b7210 */ /* 0x0e4fe20007ffe0ff */
[--C-:B0-----:R-:W-:Y:S01]  /*0e90*/  IMAD.WIDE R8, R25, 0x2, R22.reuse ;  /* 0x0000000219087825 */ /* 0x101fe200078e0216 */
[----:B------:R-:W-:Y:S02]  /*0ea0*/  IADD3 R16, PT, PT, R16, 0x4, RZ ;  /* 0x0000000410107810 */ /* 0x000fe40007ffe0ff */
[CC--:B------:R-:W-:Y:S01]  /*0eb0*/  IADD3 R19, PT, PT, R11.reuse, R12.reuse, RZ ;  /* 0x0000000c0b137210 */ /* 0x0c0fe20007ffe0ff */
[--C-:B-1----:R-:W-:Y:S01]  /*0ec0*/  IMAD.WIDE R10, R11, 0x2, R22.reuse ;  /* 0x000000020b0a7825 */ /* 0x102fe200078e0216 */
        /* <DEDUP_REMOVED lines=10> */
.L_x_3270:
[----:B--2---:R-:W-:-:S04]  /*0f70*/  IADD3 R8, PT, PT, RZ, -R16, RZ ;  /* 0x80000010ff087210 */ /* 0x004fc80007ffe0ff */
[----:B------:R-:W-:-:S13]  /*0f80*/  ISETP.GT.AND P2, PT, R8, 0x1, PT ;  /* 0x000000010800780c */ /* 0x000fda0003f44270 */
[----:B------:R-:W-:Y:S05]  /*0f90*/  @!P2 BRA `(.L_x_3272) ;  /* 0x000000000024a947 */ /* 0x000fea0003800000 */
[----:B-1---5:R-:W0:Y:S01]  /*0fa0*/  LDC.64 R10, c[0x0][0x3a0] ;  /* 0x0000e800ff0a7b82 */ /* 0x022e220000000a00 */
        /* <DEDUP_REMOVED lines=8> */
.L_x_3272:
[----:B------:R-:W-:-:S13]  /*1030*/  ISETP.NE.OR P0, PT, R16, RZ, P0 ;  /* 0x000000ff1000720c */ /* 0x000fda0000705670 */
[----:B------:R-:W-:Y:S05]  /*1040*/  @!P0 BRA `(.L_x_3268) ;  /* 0x00000000001c8947 */ /* 0x000fea0003800000 */
.L_x_3269:
[----:B0-----:R-:W0:Y:S02]  /*1050*/  LDC.64 R8, c[0x0][0x3a0] ;  /* 0x0000e800ff087b82 */ /* 0x001e240000000a00 */
.L_x_3273:
[C---:B01---5:R-:W-:Y:S01]  /*1060*/  IMAD.WIDE R10, R25.reuse, 0x2, R8 ;  /* 0x00000002190a7825 */ /* 0x063fe200078e0208 */
[----:B------:R-:W-:Y:S02]  /*1070*/  IADD3 R16, PT, PT, R16, 0x1, RZ ;  /* 0x0000000110107810 */ /* 0x000fe40007ffe0ff */
[----:B------:R-:W-:Y:S02]  /*1080*/  IADD3 R25, PT, PT, R25, R12, RZ ;  /* 0x0000000c19197210 */ /* 0x000fe40007ffe0ff */
[----:B------:R2:W-:Y:S01]  /*1090*/  STG.E.64 desc[UR6][R10.64], RZ ;  /* 0x000000ff0a007986 */ /* 0x0005e2000c101b06 */
[----:B------:R-:W-:-:S13]  /*10a0*/  ISETP.NE.AND P0, PT, R16, RZ, PT ;  /* 0x000000ff1000720c */ /* 0x000fda0003f05270 */
[----:B--2---:R-:W-:Y:S05]  /*10b0*/  @P0 BRA `(.L_x_3273) ;  /* 0xfffffffc00e80947 */ /* 0x004fea000383ffff */
.L_x_3268:
        /* <DEDUP_REMOVED lines=9> */
[----:B------:R-:W1:Y:S01]  /*1150*/  LDC.64 R18, c[0x0][0x3b8] ;  /* 0x0000ee00ff127b82 */ /* 0x000e620000000a00 */
[----:B0-----:R-:W-:-:S05]  /*1160*/  SHF.L.U32 R9, R6, 0x6, RZ ;  /* 0x0000000606097819 */ /* 0x001fca00000006ff */
[----:B-1----:R-:W-:-:S05]  /*1170*/  IMAD.WIDE.U32 R8, R9, 0x2, R18 ;  /* 0x0000000209087825 */ /* 0x002fca00078e0012 */
        /* <DEDUP_REMOVED lines=8> */
.L_x_3275:
        /* <DEDUP_REMOVED lines=42> */
.L_x_3274:
[C---:B------:R-:W-:Y:S01]  /*14a0*/  ISETP.GT.AND P0, PT, R2.reuse, UR5, PT ;  /* 0x0000000502007c0c */ /* 0x040fe2000bf04270 */
[----:B------:R-:W-:Y:S01]  /*14b0*/  HFMA2 R23, -RZ, RZ, 0, 0 ;  /* 0x00000000ff177431 */ /* 0x000fe200000001ff */
[----:B------:R-:W-:Y:S02]  /*14c0*/  SHF.R.S32.HI R7, RZ, 0x1f, R16 ;  /* 0x0000001fff077819 */ /* 0x000fe40000011410 */
[----:B------:R-:W-:Y:S02]  /*14d0*/  CS2R R18, SRZ ;  /* 0x0000000000127805 */ /* 0x000fe4000001ff00 */
[----:B---3--:R-:W-:Y:S02]  /*14e0*/  ISETP.GT.AND P2, PT, R2, UR8, PT ;  /* 0x0000000802007c0c */ /* 0x008fe4000bf44270 */
[----:B------:R-:W-:Y:S02]  /*14f0*/  LEA.HI R4, R7, R16, RZ, 0x5 ;  /* 0x0000001007047211 */ /* 0x000fe400078f28ff */
[----:B------:R-:W-:-:S02]  /*1500*/  CS2R R6, SRZ ;  /* 0x0000000000067805 */ /* 0x000fc4000001ff00 */
[C---:B----4-:R-:W-:Y:S02]  /*1510*/  ISETP.GT.AND P3, PT, R2.reuse, UR9, PT ;  /* 0x0000000902007c0c */ /* 0x050fe4000bf64270 */
[C---:B0-----:R-:W-:Y:S02]  /*1520*/  ISETP.GT.AND P4, PT, R2.reuse, UR10, PT ;  /* 0x0000000a02007c0c */ /* 0x041fe4000bf84270 */
[----:B--2---:R-:W-:Y:S02]  /*1530*/  ISETP.GT.AND P5, PT, R2, UR11, PT ;  /* 0x0000000b02007c0c */ /* 0x004fe4000bfa4270 */
[----:B------:R-:W-:Y:S01]  /*1540*/  SHF.R.S32.HI R4, RZ, 0x5, R4 ;  /* 0x00000005ff047819 */ /* 0x000fe20000011404 */
        /* <DEDUP_REMOVED lines=8> */
.L_x_3276:
[----:B------:R-:W-:Y:S05]  /*15d0*/  @!P2 BRA `(.L_x_3277) ;  /* 0x00000000001ca947 */ /* 0x000fea0003800000 */
[----:B-1----:R-:W0:Y:S02]  /*15e0*/  LDC R21, c[0x0][0x3d0] ;  /* 0x0000f400ff157b82 */ /* 0x002e240000000800 */
[----:B0-----:R-:W-:-:S04]  /*15f0*/  VIMNMX R16, PT, PT, R2, R21, PT ;  /* 0x0000001502107248 */ /* 0x001fc80003fe0100 */
[----:B------:R-:W-:-:S04]  /*1600*/  IADD3 R16, PT, PT, R16, -UR8, RZ ;  /* 0x8000000810107c10 */ /* 0x000fc8000fffe0ff */
[----:B------:R-:W-:-:S04]  /*1610*/  SHF.R.S32.HI R21, RZ, 0x1f, R16 ;  /* 0x0000001fff157819 */ /* 0x000fc80000011410 */
[----:B------:R-:W-:-:S04]  /*1620*/  LEA.HI R21, R21, R16, RZ, 0x5 ;  /* 0x0000001015157211 */ /* 0x000fc800078f28ff */
[----:B------:R-:W-:-:S04]  /*1630*/  SHF.R.S32.HI R21, RZ, 0x5, R21 ;  /* 0x00000005ff157819 */ /* 0x000fc80000011415 */
[----:B------:R-:W-:-:S07]  /*1640*/  LEA R18, R21, R21, 0x2 ;  /* 0x0000001515127211 */ /* 0x000fce00078e10ff */
.L_x_3277:
[----:B------:R-:W-:Y:S05]  /*1650*/  @!P3 BRA `(.L_x_3278) ;  /* 0x00000000001cb947 */ /* 0x000fea0003800000 */
[----:B-1----:R-:W0:Y:S02]  /*1660*/  LDC R21, c[0x0][0x3d4] ;  /* 0x0000f500ff157b82 */ /* 0x002e240000000800 */
[----:B0-----:R-:W-:-:S04]  /*1670*/  VIMNMX R16, PT, PT, R2, R21, PT ;  /* 0x0000001502107248 */ /* 0x001fc80003fe0100 */
[----:B------:R-:W-:-:S04]  /*1680*/  IADD3 R16, PT, PT, R16, -UR9, RZ ;  /* 0x8000000910107c10 */ /* 0x000fc8000fffe0ff */
[----:B------:R-:W-:-:S04]  /*1690*/  SHF.R.S32.HI R21, RZ, 0x1f, R16 ;  /* 0x0000001fff157819 */ /* 0x000fc80000011410 */
[----:B------:R-:W-:-:S04]  /*16a0*/  LEA.HI R21, R21, R16, RZ, 0x5 ;  /* 0x0000001015157211 */ /* 0x000fc800078f28ff */
[----:B------:R-:W-:-:S04]  /*16b0*/  SHF.R.S32.HI R21, RZ, 0x5, R21 ;  /* 0x00000005ff157819 */ /* 0x000fc80000011415 */
[----:B------:R-:W-:-:S07]  /*16c0*/  SHF.L.U32 R23, R21, 0x2, RZ ;  /* 0x0000000215177819 */ /* 0x000fce00000006ff */
.L_x_3278:
        /* <DEDUP_REMOVED lines=8> */
.L_x_3279:
        /* <DEDUP_REMOVED lines=8> */
.L_x_3280:
[----:B------:R-:W-:Y:S01]  /*17d0*/  LEA R4, R4, R19, 0x3 ;  /* 0x0000001304047211 */ /* 0x000fe200078e18ff */
[----:B------:R-:W0:Y:S01]  /*17e0*/  LDCU.64 UR4, c[0x0][0x388] ;  /* 0x00007100ff0477ac */ /* 0x000e220008000a00 */
[----:B------:R-:W-:Y:S02]  /*17f0*/  VIMNMX R3, PT, PT, R3, UR10, PT ;  /* 0x0000000a03037c48 */ /* 0x000fe4000bfe0100 */
[----:B------:R-:W-:Y:S02]  /*1800*/  IADD3 R4, PT, PT, R23, R4, R18 ;  /* 0x0000000417047210 */ /* 0x000fe40007ffe012 */
[----:B------:R-:W-:Y:S02]  /*1810*/  PRMT R20, RZ, 0x5410, RZ ;  /* 0x00005410ff147816 */ /* 0x000fe400000000ff */
[----:B------:R-:W-:Y:S02]  /*1820*/  IADD3 R7, PT, PT, R6, R4, R7 ;  /* 0x0000000406077210 */ /* 0x000fe40007ffe007 */
[----:B------:R-:W-:-:S02]  /*1830*/  PRMT R16, RZ, 0x5410, RZ ;  /* 0x00005410ff107816 */ /* 0x000fc400000000ff */
[----:B-1----:R-:W-:Y:S01]  /*1840*/  PRMT R21, RZ, 0x5410, RZ ;  /* 0x00005410ff157816 */ /* 0x002fe200000000ff */
[----:B------:R-:W-:Y:S01]  /*1850*/  IMAD R4, R7, R12, RZ ;  /* 0x0000000c07047224 */ /* 0x000fe200078e02ff */
[----:B------:R-:W-:Y:S02]  /*1860*/  SHF.R.S32.HI R7, RZ, 0x1f, R5 ;  /* 0x0000001fff077819 */ /* 0x000fe40000011405 */
[----:B------:R-:W-:Y:S02]  /*1870*/  PRMT R22, RZ, 0x5410, RZ ;  /* 0x00005410ff167816 */ /* 0x000fe400000000ff */
[----:B------:R-:W-:-:S04]  /*1880*/  IADD3 R5, P0, PT, R5, R4, RZ ;  /* 0x0000000405057210 */ /* 0x000fc80007f1e0ff */
[----:B------:R-:W-:Y:S02]  /*1890*/  LEA.HI.X.SX32 R4, R4, R7, 0x1, P0 ;  /* 0x0000000704047211 */ /* 0x000fe400000f0eff */
[----:B------:R-:W-:Y:S02]  /*18a0*/  ISETP.GT.AND P0, PT, R3, R2, PT ;  /* 0x000000020300720c */ /* 0x000fe40003f04270 */
[----:B0-----:R-:W-:-:S04]  /*18b0*/  LEA R18, P2, R5, UR4, 0x2 ;  /* 0x0000000405127c11 */ /* 0x001fc8000f8410ff */
[----:B------:R-:W-:-:S07]  /*18c0*/  LEA.HI.X R19, R5, UR5, R4, 0x2, P2 ;  /* 0x0000000505137c11 */ /* 0x000fce00090f1404 */
[----:B------:R-:W-:Y:S05]  /*18d0*/  @!P0 BRA `(.L_x_3281) ;  /* 0x0000003c00508947 */ /* 0x000fea0003800000 */
[----:B------:R0:W2:Y:S01]  /*18e0*/  LDG.E.128.CONSTANT R4, desc[UR6][R18.64] ;  /* 0x0000000612047981 */ /* 0x0000a2000c1e9d00 */
[----:B------:R-:W-:Y:S02]  /*18f0*/  PRMT R2, R15, 0x9910, RZ ;  /* 0x000099100f027816 */ /* 0x000fe400000000ff */
[----:B------:R-:W-:Y:S02]  /*1900*/  ISETP.NE.AND P2, PT, R14, RZ, PT ;  /* 0x000000ff0e00720c */ /* 0x000fe40003f45270 */
[----:B------:R-:W-:Y:S02]  /*1910*/  ISETP.NE.AND P0, PT, R2, RZ, PT ;  /* 0x000000ff0200720c */ /* 0x000fe40003f05270 */
[----:B------:R-:W-:Y:S02]  /*1920*/  MOV R24, 0x2c00 ;  /* 0x00002c0000187802 */ /* 0x000fe40000000f00 */
[----:B------:R-:W-:Y:S01]  /*1930*/  ISETP.EQ.OR P0, PT, R0, 0x1, !P0 ;  /* 0x000000010000780c */ /* 0x000fe20004702670 */
[----:B0-----:R-:W-:Y:S01]  /*1940*/  IMAD.WIDE R18, R12, 0x4, R18 ;  /* 0x000000040c127825 */ /* 0x001fe200078e0212 */
[----:B--2---:R-:W-:-:S02]  /*1950*/  LOP3.LUT R3, R5, 0xf000f, RZ, 0xc0, !PT ;  /* 0x000f000f05037812 */ /* 0x004fc400078ec0ff */
[----:B------:R-:W-:Y:S02]  /*1960*/  LOP3.LUT R20, R5, 0xf000f0, RZ, 0xc0, !PT ;  /* 0x00f000f005147812 */ /* 0x000fe400078ec0ff */
[C---:B------:R-:W-:Y:S02]  /*1970*/  LOP3.LUT R2, R4.reuse, 0xf000f, RZ, 0xc0, !PT ;  /* 0x000f000f04027812 */ /* 0x040fe400078ec0ff */
[----:B------:R-:W-:Y:S02]  /*1980*/  LOP3.LUT R16, R4, 0xf000f0, RZ, 0xc0, !PT ;  /* 0x00f000f004107812 */ /* 0x000fe400078ec0ff */
[----:B------:R-:W-:Y:S02]  /*1990*/  SHF.R.U32.HI R23, RZ, 0x8, R4 ;  /* 0x00000008ff177819 */ /* 0x000fe40000011604 */
        /* <DEDUP_REMOVED lines=48> */
[----:B------:R-:W-:Y:S01]  /*1ca0*/  PRMT R20, RZ, 0x5410, RZ ;  /* 0x00005410ff147816 */ /* 0x000fe200000000ff */
[----:B------:R-:W-:Y:S01]  /*1cb0*/  HADD2 R34, R7, -1032, -1032 ;  /* 0xe408e40807227430 */ /* 0x000fe20000000000 */
[----:B------:R-:W-:Y:S01]  /*1cc0*/  PRMT R16, R16, 0x5410, RZ ;  /* 0x0000541010107816 */ /* 0x000fe200000000ff */
        /* <DEDUP_REMOVED lines=10> */
[----:B------:R-:W-:Y:S02]  /*1d70*/  HADD2.F32 R5, -RZ, R32.H1_H1 ;  /* 0x30000020ff057230 */ /* 0x000fe40000004100 */
[----:B------:R-:W-:Y:S01]  /*1d80*/  HADD2.F32 R42, -RZ, R34.H0_H0 ;  /* 0x20000022ff2a7230 */ /* 0x000fe20000004100 */
        /* <DEDUP_REMOVED lines=27> */
[----:B-1----:R-:W-:Y:S02]  /*1f40*/  HADD2.F32 R0, -RZ, R22.H0_H0 ;  /* 0x20000016ff007230 */ /* 0x002fe40000004100 */
[----:B------:R-:W-:Y:S01]  /*1f50*/  FFMA.FTZ R3, R7, R5, R4 ;  /* 0x0000000507037223 */ /* 0x000fe20000010004 */
[----:B------:R-:W-:Y:S02]  /*1f60*/  HADD2.F32 R41, -RZ, R29.H1_H1 ;  /* 0x3000001dff297230 */ /* 0x000fe40000004100 */
[----:B------:R-:W-:-:S02]  /*1f70*/  HADD2.F32 R40, -RZ, R28.H1_H1 ;  /* 0x3000001cff287230 */ /* 0x000fc40000004100 */
[----:B------:R-:W-:Y:S01]  /*1f80*/  FFMA.FTZ R4, R21, R0, R2 ;  /* 0x0000000015047223 */ /* 0x000fe20000010002 */
[----:B------:R-:W-:Y:S02]  /*1f90*/  HADD2.F32 R21, -RZ, R33.H1_H1 ;  /* 0x30000021ff157230 */ /* 0x000fe40000004100 */
[C---:B------:R-:W-:Y:S01]  /*1fa0*/  FFMA.FTZ R5, R7.reuse, R41, R6 ;  /* 0x0000002907057223 */ /* 0x040fe20000010006 */
[----:B------:R-:W-:Y:S02]  /*1fb0*/  HADD2.F32 R22, -RZ, R22.H1_H1 ;  /* 0x30000016ff167230 */ /* 0x000fe40000004100 */
[----:B------:R-:W-:Y:S01]  /*1fc0*/  FFMA.FTZ R7, R7, R40, R43 ;  /* 0x0000002807077223 */ /* 0x000fe2000001002b */
[--C-:B------:R-:W-:Y:S02]  /*1fd0*/  HADD2.F32 R6, -RZ, R36.reuse.H0_H0 ;  /* 0x20000024ff067230 */ /* 0x100fe40000004100 */
        /* <DEDUP_REMOVED lines=25> */
[----:B------:R-:W-:Y:S02]  /*2170*/  HADD2.F32 R2, -RZ, R24.H1_H1 ;  /* 0x30000018ff027230 */ /* 0x000fe40000004100 */
[----:B------:R-:W-:Y:S01]  /*2180*/  FFMA.FTZ R0, R0, R23, R21 ;  /* 0x0000001700007223 */ /* 0x000fe20000010015 */
[----:B-----5:R-:W-:-:S02]  /*2190*/  HADD2.F32 R3, -RZ, R11.H0_H0 ;  /* 0x2000000bff037230 */ /* 0x020fc40000004100 */
        /* <DEDUP_REMOVED lines=17> */
.L_x_3282:
[----:B------:R-:W-:Y:S01]  /*22b0*/  PRMT R16, RZ, 0x7610, R16 ;  /* 0x00007610ff107816 */ /* 0x000fe20000000010 */
[----:B------:R-:W-:Y:S06]  /*22c0*/  @P0 BRA `(.L_x_3283) ;  /* 0x0000000400740947 */ /* 0x000fec0003800000 */
[----:B------:R-:W0:Y:S01]  /*22d0*/  S2UR UR5, SR_CgaCtaId ;  /* 0x00000000000579c3 */ /* 0x000e220000008800 */
[----:B------:R-:W-:Y:S01]  /*22e0*/  UMOV UR4, 0x400 ;  /* 0x0000040000047882 */ /* 0x000fe20000000000 */
[----:B------:R-:W-:Y:S02]  /*22f0*/  HADD2.F32 R0, -RZ, R39.H0_H0 ;  /* 0x20000027ff007230 */ /* 0x000fe40000004100 */
[----:B------:R-:W-:Y:S02]  /*2300*/  HADD2.F32 R6, -RZ, R37.H0_H0 ;  /* 0x20000025ff067230 */ /* 0x000fe40000004100 */
[----:B------:R-:W-:Y:S01]  /*2310*/  HADD2.F32 R40, -RZ, R39.H1_H1 ;  /* 0x30000027ff287230 */ /* 0x000fe20000004100 */
        /* <DEDUP_REMOVED lines=11> */
[-C--:B------:R-:W-:Y:S01]  /*23d0*/  FFMA.FTZ R39, R40, R20.reuse, R39 ;  /* 0x0000001428277223 */ /* 0x080fe20000010027 */
[----:B------:R-:W-:Y:S02]  /*23e0*/  HADD2.F32 R38, -RZ, R38.H1_H1 ;  /* 0x30000026ff267230 */ /* 0x000fe40000004100 */
[----:B------:R-:W-:Y:S02]  /*23f0*/  HADD2.F32 R32, -RZ, R32.H1_H1 ;  /* 0x30000020ff207230 */ /* 0x000fe40000004100 */
[-C--:B------:R-:W-:Y:S01]  /*2400*/  FFMA.FTZ R3, R3, R23.reuse, RZ ;  /* 0x0000001703037223 */ /* 0x080fe200000100ff */
[----:B------:R-:W-:Y:S01]  /*2410*/  FFMA.FTZ R23, R6, R23, RZ ;  /* 0x0000001706177223 */ /* 0x000fe200000100ff */
[----:B------:R-:W-:Y:S01]  /*2420*/  FFMA.FTZ R41, R38, R20, R41 ;  /* 0x0000001426297223 */ /* 0x000fe20000010029 */
[----:B------:R-:W-:-:S02]  /*2430*/  HADD2.F32 R38, -RZ, R37.H1_H1 ;  /* 0x30000025ff267230 */ /* 0x000fc40000004100 */
[-C--:B------:R-:W-:Y:S01]  /*2440*/  FFMA.FTZ R3, R32, R20.reuse, R3 ;  /* 0x0000001420037223 */ /* 0x080fe20000010003 */
[----:B------:R-:W-:Y:S02]  /*2450*/  HADD2.F32 R2, -RZ, R29.H0_H0 ;  /* 0x2000001dff027230 */ /* 0x000fe40000004100 */
[--C-:B------:R-:W-:Y:S02]  /*2460*/  HADD2.F32 R0, -RZ, R31.reuse.H0_H0 ;  /* 0x2000001fff007230 */ /* 0x100fe40000004100 */
        /* <DEDUP_REMOVED lines=50> */
[----:B-----5:R-:W-:Y:S02]  /*2790*/  HADD2.F32 R3, -RZ, R11.H0_H0 ;  /* 0x2000000bff037230 */ /* 0x020fe40000004100 */
        /* <DEDUP_REMOVED lines=16> */
.L_x_3283:
[----:B------:R0:W2:Y:S01]  /*28a0*/  LDG.E.128.CONSTANT R4, desc[UR6][R18.64] ;  /* 0x0000000612047981 */ /* 0x0000a2000c1e9d00 */
[----:B------:R-:W-:Y:S01]  /*28b0*/  MOV R23, 0x2c00 ;  /* 0x00002c0000177802 */ /* 0x000fe20000000f00 */
[----:B0-----:R-:W-:Y:S01]  /*28c0*/  IMAD.WIDE R18, R12, 0x4, R18 ;  /* 0x000000040c127825 */ /* 0x001fe200078e0212 */
        /* <DEDUP_REMOVED lines=9> */
[C---:B------:R-:W-:Y:S02]  /*2960*/  LOP3.LUT R3, R7.reuse, 0xf000f, RZ, 0xc0, !PT ;  /* 0x000f000f07037812 */ /* 0x040fe400078ec0ff */
[----:B------:R-:W-:-:S02]  /*2970*/  LOP3.LUT R28, R7, 0xf000f0, RZ, 0xc0, !PT ;  /* 0x00f000f0071c7812 */ /* 0x000fc400078ec0ff */
[----:B------:R-:W-:Y:S02]  /*2980*/  SHF.R.U32.HI R7, RZ, 0x8, R7 ;  /* 0x00000008ff077819 */ /* 0x000fe40000011607 */
        /* <DEDUP_REMOVED lines=41> */
[----:B------:R-:W0:Y:S01]  /*2c20*/  S2UR UR5, SR_CgaCtaId ;  /* 0x00000000000579c3 */ /* 0x000e220000008800 */
[----:B------:R-:W-:Y:S01]  /*2c30*/  UMOV UR4, 0x400 ;  /* 0x0000040000047882 */ /* 0x000fe20000000000 */
[--C-:B------:R-:W-:Y:S02]  /*2c40*/  HADD2.F32 R0, -RZ, R40.reuse.H0_H0 ;  /* 0x20000028ff007230 */ /* 0x100fe40000004100 */
[----:B------:R-:W-:Y:S02]  /*2c50*/  HADD2.F32 R5, -RZ, R40.H1_H1 ;  /* 0x30000028ff057230 */ /* 0x000fe40000004100 */
[----:B------:R-:W-:Y:S02]  /*2c60*/  HADD2.F32 R42, -RZ, R39.H0_H0 ;  /* 0x20000027ff2a7230 */ /* 0x000fe40000004100 */
[----:B------:R-:W-:Y:S02]  /*2c70*/  HADD2.F32 R2, -RZ, R33.H0_H0 ;  /* 0x20000021ff027230 */ /* 0x000fe40000004100 */
[----:B------:R-:W-:-:S02]  /*2c80*/  HADD2.F32 R4, -RZ, R38.H0_H0 ;  /* 0x20000026ff047230 */ /* 0x000fc40000004100 */
[----:B------:R-:W-:Y:S01]  /*2c90*/  HADD2.F32 R44, -RZ, R35.H0_H0 ;  /* 0x20000023ff2c7230 */ /* 0x000fe20000004100 */
[----:B0-----:R-:W-:-:S09]  /*2ca0*/  ULEA UR4, UR5, UR4, 0x18 ;  /* 0x0000000405047291 */ /* 0x001fd2000f8ec0ff */
[----:B------:R-:W0:Y:S04]  /*2cb0*/  LDS.64 R6, [UR4+0x10] ;  /* 0x00001004ff067984 */ /* 0x000e280008000a00 */
        /* <DEDUP_REMOVED lines=18> */
[----:B------:R-:W-:Y:S02]  /*2de0*/  HADD2.F32 R2, -RZ, R30.H0_H0 ;  /* 0x2000001eff027230 */ /* 0x000fe40000004100 */
[----:B------:R-:W-:Y:S01]  /*2df0*/  FFMA.FTZ R0, R0, R4, R43 ;  /* 0x0000000400007223 */ /* 0x000fe2000001002b */
[----:B------:R-:W-:-:S02]  /*2e00*/  HADD2.F32 R7, -RZ, R7.H1_H1 ;  /* 0x30000007ff077230 */ /* 0x000fc40000004100 */
[C---:B------:R-:W-:Y:S01]  /*2e10*/  FFMA.FTZ R6, R4.reuse, R6, R3 ;  /* 0x0000000604067223 */ /* 0x040fe20000010003 */
[----:B------:R-:W-:Y:S02]  /*2e20*/  HADD2.F32 R3, -RZ, R32.H1_H1 ;  /* 0x30000020ff037230 */ /* 0x000fe40000004100 */
[C---:B------:R-:W-:Y:S01]  /*2e30*/  FFMA.FTZ R2, R4.reuse, R2, R5 ;  /* 0x0000000204027223 */ /* 0x040fe20000010005 */
[----:B------:R-:W-:Y:S02]  /*2e40*/  HADD2.F32 R5, -RZ, R31.H1_H1 ;  /* 0x3000001fff057230 */ /* 0x000fe40000004100 */
[----:B------:R-:W-:Y:S01]  /*2e50*/  FFMA.FTZ R4, R4, R42, R41 ;  /* 0x0000002a04047223 */ /* 0x000fe20000010029 */
[----:B------:R-:W-:Y:S02]  /*2e60*/  HADD2.F32 R41, -RZ, R37.H0_H0 ;  /* 0x20000025ff297230 */ /* 0x000fe40000004100 */
[----:B------:R-:W-:Y:S01]  /*2e70*/  FFMA.FTZ R3, R3, R7, R0 ;  /* 0x0000000703037223 */ /* 0x000fe20000010000 */
[----:B-1----:R-:W-:-:S02]  /*2e80*/  HADD2.F32 R0, -RZ, R24.H0_H0 ;  /* 0x20000018ff007230 */ /* 0x002fc40000004100 */
[----:B------:R-:W-:Y:S01]  /*2e90*/  FFMA.FTZ R5, R7, R5, R6 ;  /* 0x0000000507057223 */ /* 0x000fe20000010006 */
[----:B------:R-:W-:Y:S02]  /*2ea0*/  HADD2.F32 R6, -RZ, R34.H0_H0 ;  /* 0x20000022ff067230 */ /* 0x000fe40000004100 */
[----:B------:R-:W-:Y:S02]  /*2eb0*/  HADD2.F32 R24, -RZ, R24.H1_H1 ;  /* 0x30000018ff187230 */ /* 0x000fe40000004100 */
[----:B------:R-:W-:Y:S01]  /*2ec0*/  FFMA.FTZ R45, R0, R41, R5 ;  /* 0x00000029002d7223 */ /* 0x000fe20000010005 */
[----:B------:R-:W-:Y:S02]  /*2ed0*/  HADD2.F32 R5, -RZ, R30.H1_H1 ;  /* 0x3000001eff057230 */ /* 0x000fe40000004100 */
[----:B------:R-:W-:Y:S01]  /*2ee0*/  FFMA.FTZ R3, R6, R0, R3 ;  /* 0x0000000006037223 */ /* 0x000fe20000010003 */
[----:B------:R-:W-:Y:S02]  /*2ef0*/  HADD2.F32 R6, -RZ, R34.H1_H1 ;  /* 0x30000022ff067230 */ /* 0x000fe40000004100 */
        /* <DEDUP_REMOVED lines=11> */
[C---:B------:R-:W-:Y:S01]  /*2fb0*/  FFMA.FTZ R7, R0.reuse, R44, R7 ;  /* 0x0000002c00077223 */ /* 0x040fe20000010007 */
[----:B------:R-:W-:Y:S01]  /*2fc0*/  FFMA.FTZ R5, R0, R42, R5 ;  /* 0x0000002a00057223 */ /* 0x000fe20000010005 */
[----:B------:R-:W-:Y:S02]  /*2fd0*/  HADD2.F32 R42, -RZ, R35.H1_H1 ;  /* 0x30000023ff2a7230 */ /* 0x000fe40000004100 */
[----:B------:R-:W-:Y:S01]  /*2fe0*/  FFMA.FTZ R0, R2, R6, R3 ;  /* 0x0000000602007223 */ /* 0x000fe20000010003 */
[----:B------:R-:W-:Y:S02]  /*2ff0*/  HADD2.F32 R6, -RZ, R36.H1_H1 ;  /* 0x30000024ff067230 */ /* 0x000fe40000004100 */
[----:B------:R-:W-:Y:S02]  /*3000*/  HADD2.F32 R25, -RZ, R25.H1_H1 ;  /* 0x30000019ff197230 */ /* 0x000fe40000004100 */
[----:B------:R-:W-:Y:S01]  /*3010*/  FFMA.FTZ R7, R24, R42, R7 ;  /* 0x0000002a18077223 */ /* 0x000fe20000010007 */
[----:B------:R-:W-:-:S02]  /*3020*/  HADD2.F32 R41, -RZ, R28.H1_H1 ;  /* 0x3000001cff297230 */ /* 0x000fc40000004100 */
[----:B------:R-:W-:Y:S01]  /*3030*/  FFMA.FTZ R43, R24, R6, R5 ;  /* 0x00000006182b7223 */ /* 0x000fe20000010005 */
[----:B------:R-:W-:Y:S02]  /*3040*/  HADD2.F32 R5, -RZ, R27.H1_H1 ;  /* 0x3000001bff057230 */ /* 0x000fe40000004100 */
[--C-:B------:R-:W-:Y:S02]  /*3050*/  HADD2.F32 R3, -RZ, R26.reuse.H0_H0 ;  /* 0x2000001aff037230 */ /* 0x100fe40000004100 */
[----:B------:R-:W-:Y:S01]  /*3060*/  FFMA.FTZ R4, R41, R25, R4 ;  /* 0x0000001929047223 */ /* 0x000fe20000010004 */
[----:B------:R-:W-:Y:S02]  /*3070*/  HADD2.F32 R24, -RZ, R23.H0_H0 ;  /* 0x20000017ff187230 */ /* 0x000fe40000004100 */
[----:B------:R-:W-:Y:S01]  /*3080*/  FFMA.FTZ R0, R25, R5, R0 ;  /* 0x0000000519007223 */ /* 0x000fe20000010000 */
[----:B-----5:R-:W-:Y:S02]  /*3090*/  HADD2.F32 R5, -RZ, R11.H0_H0 ;  /* 0x2000000bff057230 */ /* 0x020fe40000004100 */
[----:B------:R-:W-:Y:S01]  /*30a0*/  FFMA.FTZ R3, R2, R3, R43 ;  /* 0x0000000302037223 */ /* 0x000fe2000001002b */
[----:B------:R-:W-:-:S02]  /*30b0*/  HADD2.F32 R6, -RZ, R26.H1_H1 ;  /* 0x3000001aff067230 */ /* 0x000fc40000004100 */
[----:B------:R-:W-:Y:S01]  /*30c0*/  FFMA.FTZ R24, R2, R24, R7 ;  /* 0x0000001802187223 */ /* 0x000fe20000010007 */
[----:B------:R-:W-:Y:S02]  /*30d0*/  HADD2.F32 R2, -RZ, R23.H1_H1 ;  /* 0x30000017ff027230 */ /* 0x000fe40000004100 */
[----:B------:R-:W-:Y:S01]  /*30e0*/  FMUL.FTZ R4, R5, R4 ;  /* 0x0000000405047220 */ /* 0x000fe20000410000 */
[----:B------:R-:W-:Y:S02]  /*30f0*/  HADD2.F32 R5, -RZ, R10.H0_H0 ;  /* 0x2000000aff057230 */ /* 0x000fe40000004100 */
[C---:B------:R-:W-:Y:S01]  /*3100*/  FFMA.FTZ R3, R25.reuse, R6, R3 ;  /* 0x0000000619037223 */ /* 0x040fe20000010003 */
[----:B------:R-:W-:Y:S02]  /*3110*/  HADD2.F32 R6, -RZ, R9.H0_H0 ;  /* 0x20000009ff067230 */ /* 0x000fe40000004100 */
[----:B------:R-:W-:Y:S01]  /*3120*/  FFMA.FTZ R2, R25, R2, R24 ;  /* 0x0000000219027223 */ /* 0x000fe20000010018 */
[----:B------:R-:W-:-:S02]  /*3130*/  HADD2.F32 R7, -RZ, R8.H0_H0 ;  /* 0x20000008ff077230 */ /* 0x000fc40000004100 */
        /* <DEDUP_REMOVED lines=11> */
.L_x_3284:
[----:B------:R-:W-:Y:S05]  /*31f0*/  @P0 BRA `(.L_x_3285) ;  /* 0x0000000400740947 */ /* 0x000fea0003800000 */
        /* <DEDUP_REMOVED lines=11> */
[--C-:B------:R-:W-:Y:S02]  /*32b0*/  HADD2.F32 R24, -RZ, R3.reuse.H0_H0 ;  /* 0x20000003ff187230 */ /* 0x100fe40000004100 */
[----:B------:R-:W-:Y:S01]  /*32c0*/  FFMA.FTZ R6, R6, R7, RZ ;  /* 0x0000000706067223 */ /* 0x000fe200000100ff */
[----:B------:R-:W-:-:S02]  /*32d0*/  HADD2.F32 R41, -RZ, R3.H1_H1 ;  /* 0x30000003ff297230 */ /* 0x000fc40000004100 */
[----:B------:R-:W-:Y:S02]  /*32e0*/  HADD2.F32 R2, -RZ, R39.H0_H0 ;  /* 0x20000027ff027230 */ /* 0x000fe40000004100 */
[-C--:B------:R-:W-:Y:S01]  /*32f0*/  FFMA.FTZ R39, R0, R7.reuse, RZ ;  /* 0x0000000700277223 */ /* 0x080fe200000100ff */
[--C-:B------:R-:W-:Y:S02]  /*3300*/  HADD2.F32 R3, -RZ, R33.reuse.H0_H0 ;  /* 0x20000021ff037230 */ /* 0x100fe40000004100 */
[----:B------:R-:W-:Y:S02]  /*3310*/  HADD2.F32 R33, -RZ, R33.H1_H1 ;  /* 0x30000021ff217230 */ /* 0x000fe40000004100 */
[-C--:B------:R-:W-:Y:S01]  /*3320*/  FFMA.FTZ R43, R2, R7.reuse, RZ ;  /* 0x00000007022b7223 */ /* 0x080fe200000100ff */
[----:B------:R-:W-:Y:S02]  /*3330*/  HADD2.F32 R2, -RZ, R32.H0_H0 ;  /* 0x20000020ff027230 */ /* 0x000fe40000004100 */
[----:B------:R-:W-:Y:S01]  /*3340*/  FFMA.FTZ R0, R3, R7, RZ ;  /* 0x0000000703007223 */ /* 0x000fe200000100ff */
        /* <DEDUP_REMOVED lines=19> */
[----:B------:R-:W-:Y:S02]  /*3480*/  HADD2.F32 R25, -RZ, R37.H0_H0 ;  /* 0x20000025ff197230 */ /* 0x000fe40000004100 */
[-C--:B------:R-:W-:Y:S01]  /*3490*/  FFMA.FTZ R38, R7, R41.reuse, R38 ;  /* 0x0000002907267223 */ /* 0x080fe20000010026 */
        /* <DEDUP_REMOVED lines=33> */
[----:B-----5:R-:W-:Y:S02]  /*36b0*/  HADD2.F32 R3, -RZ, R11.H0_H0 ;  /* 0x2000000bff037230 */ /* 0x020fe40000004100 */
        /* <DEDUP_REMOVED lines=17> */
.L_x_3285:
[----:B------:R-:W2:Y:S01]  /*37d0*/  LDG.E.128.CONSTANT R4, desc[UR6][R18.64] ;  /* 0x0000000612047981 */ /* 0x000ea2000c1e9d00 */
[----:B------:R-:W-:Y:S02]  /*37e0*/  MOV R23, 0x2c00 ;  /* 0x00002c0000177802 */ /* 0x000fe40000000f00 */
[C---:B--2---:R-:W-:Y:S02]  /*37f0*/  LOP3.LUT R0, R6.reuse, 0xf000f, RZ, 0xc0, !PT ;  /* 0x000f000f06007812 */ /* 0x044fe400078ec0ff */
[----:B------:R-:W-:Y:S02]  /*3800*/  LOP3.LUT R29, R6, 0xf000f0, RZ, 0xc0, !PT ;  /* 0x00f000f0061d7812 */ /* 0x000fe400078ec0ff */
[----:B------:R-:W-:Y:S02]  /*3810*/  SHF.R.U32.HI R3, RZ, 0x8, R6 ;  /* 0x00000008ff037819 */ /* 0x000fe40000011606 */
[C---:B------:R-:W-:Y:S02]  /*3820*/  LOP3.LUT R2, R5.reuse, 0xf000f, RZ, 0xc0, !PT ;  /* 0x000f000f05027812 */ /* 0x040fe400078ec0ff */
        /* <DEDUP_REMOVED lines=38> */
[----:B------:R-:W-:Y:S01]  /*3a90*/  IMAD.WIDE R6, R12, 0x4, R18 ;  /* 0x000000040c067825 */ /* 0x000fe200078e0212 */
[----:B------:R-:W-:-:S03]  /*3aa0*/  LOP3.LUT R5, R5, 0x64006400, RZ, 0xfc, !PT ;  /* 0x6400640005057812 */ /* 0x000fc600078efcff */
[----:B------:R-:W-:Y:S01]  /*3ab0*/  HADD2 R39, R2, -1032, -1032 ;  /* 0xe408e40802277430 */ /* 0x000fe20000000000 */
[----:B------:R-:W-:Y:S01]  /*3ac0*/  LOP3.LUT R3, R3, 0x64006400, RZ, 0xfc, !PT ;  /* 0x6400640003037812 */ /* 0x000fe200078efcff */
[----:B------:R-:W-:Y:S01]  /*3ad0*/  HADD2 R33, R0, -1032, -1032 ;  /* 0xe408e40800217430 */ /* 0x000fe20000000000 */
[----:B------:R-:W-:Y:S01]  /*3ae0*/  LOP3.LUT R24, R24, 0x64006400, RZ, 0xfc, !PT ;  /* 0x6400640018187812 */ /* 0x000fe200078efcff */
        /* <DEDUP_REMOVED lines=99> */
.L_x_3286:
        /* <DEDUP_REMOVED lines=94> */
.L_x_3287:
        /* <DEDUP_REMOVED lines=8> */
[----:B------:R-:W-:Y:S02]  /*4780*/  LOP3.LUT R2, R6, 0xf000f, RZ, 0xc0, !PT ;  /* 0x000f000f06027812 */ /* 0x000fe400078ec0ff */
[C---:B------:R-:W-:Y:S02]  /*4790*/  LOP3.LUT R26, R7.reuse, 0xf000f0, RZ, 0xc0, !PT ;  /* 0x00f000f0071a7812 */ /* 0x040fe400078ec0ff */
[----:B------:R-:W-:Y:S02]  /*47a0*/  SHF.R.U32.HI R4, RZ, 0x8, R4 ;  /* 0x00000008ff047819 */ /* 0x000fe40000011604 */
        /* <DEDUP_REMOVED lines=57> */
[----:B------:R-:W-:Y:S02]  /*4b40*/  HADD2.F32 R39, -RZ, R6.H1_H1 ;  /* 0x30000006ff277230 */ /* 0x000fe40000004100 */
[----:B------:R-:W-:Y:S02]  /*4b50*/  HADD2.F32 R6, -RZ, R26.H1_H1 ;  /* 0x3000001aff067230 */ /* 0x000fe40000004100 */
[----:B------:R-:W-:Y:S01]  /*4b60*/  FFMA.FTZ R41, R2, R3, RZ ;  /* 0x0000000302297223 */ /* 0x000fe200000100ff */
[C---:B------:R-:W-:Y:S01]  /*4b70*/  FFMA.FTZ R44, R3.reuse, R44, RZ ;  /* 0x0000002c032c7223 */ /* 0x040fe200000100ff */
[----:B------:R-:W-:Y:S01]  /*4b80*/  FFMA.FTZ R43, R3, R4, RZ ;  /* 0x00000004032b7223 */ /* 0x000fe200000100ff */
[----:B------:R-:W-:-:S02]  /*4b90*/  HADD2.F32 R2, -RZ, R33.H1_H1 ;  /* 0x30000021ff027230 */ /* 0x000fc40000004100 */
[----:B------:R-:W-:Y:S01]  /*4ba0*/  FFMA.FTZ R3, R3, R0, RZ ;  /* 0x0000000003037223 */ /* 0x000fe200000100ff */
[----:B------:R-:W-:Y:S01]  /*4bb0*/  FFMA.FTZ R42, R42, R39, R41 ;  /* 0x000000272a2a7223 */ /* 0x000fe20000010029 */
[C---:B------:R-:W-:Y:S01]  /*4bc0*/  FFMA.FTZ R40, R39.reuse, R40, R44 ;  /* 0x0000002827287223 */ /* 0x040fe2000001002c */
[C---:B------:R-:W-:Y:S01]  /*4bd0*/  FFMA.FTZ R38, R39.reuse, R38, R43 ;  /* 0x0000002627267223 */ /* 0x040fe2000001002b */
[----:B------:R-:W-:Y:S01]  /*4be0*/  FFMA.FTZ R2, R39, R2, R3 ;  /* 0x0000000227027223 */ /* 0x000fe20000010003 */
[----:B------:R-:W-:Y:S02]  /*4bf0*/  HADD2.F32 R3, -RZ, R23.H0_H0 ;  /* 0x20000017ff037230 */ /* 0x000fe40000004100 */
[----:B------:R-:W-:Y:S02]  /*4c00*/  HADD2.F32 R39, -RZ, R7.H0_H0 ;  /* 0x20000007ff277230 */ /* 0x000fe40000004100 */
[----:B------:R-:W-:Y:S02]  /*4c10*/  HADD2.F32 R0, -RZ, R24.H0_H0 ;  /* 0x20000018ff007230 */ /* 0x000fe40000004100 */
[----:B------:R-:W-:-:S02]  /*4c20*/  HADD2.F32 R41, -RZ, R25.H0_H0 ;  /* 0x20000019ff297230 */ /* 0x000fc40000004100 */
[----:B------:R-:W-:Y:S01]  /*4c30*/  FFMA.FTZ R42, R3, R39, R42 ;  /* 0x00000027032a7223 */ /* 0x000fe2000001002a */
[----:B------:R-:W-:Y:S02]  /*4c40*/  HADD2.F32 R43, -RZ, R26.H0_H0 ;  /* 0x2000001aff2b7230 */ /* 0x000fe40000004100 */
[C---:B------:R-:W-:Y:S01]  /*4c50*/  FFMA.FTZ R40, R39.reuse, R0, R40 ;  /* 0x0000000027287223 */ /* 0x040fe20000010028 */
[----:B------:R-:W-:Y:S02]  /*4c60*/  HADD2.F32 R7, -RZ, R7.H1_H1 ;  /* 0x30000007ff077230 */ /* 0x000fe40000004100 */
[C---:B------:R-:W-:Y:S01]  /*4c70*/  FFMA.FTZ R38, R39.reuse, R41, R38 ;  /* 0x0000002927267223 */ /* 0x040fe20000010026 */
[----:B------:R-:W-:Y:S02]  /*4c80*/  HADD2.F32 R3, -RZ, R23.H1_H1 ;  /* 0x30000017ff037230 */ /* 0x000fe40000004100 */
[----:B------:R-:W-:Y:S01]  /*4c90*/  FFMA.FTZ R43, R39, R43, R2 ;  /* 0x0000002b272b7223 */ /* 0x000fe20000010002 */
[----:B------:R-:W-:-:S02]  /*4ca0*/  HADD2.F32 R41, -RZ, R34.H0_H0 ;  /* 0x20000022ff297230 */ /* 0x000fc40000004100 */
[----:B-1----:R-:W-:Y:S02]  /*4cb0*/  HADD2.F32 R0, -RZ, R18.H0_H0 ;  /* 0x20000012ff007230 */ /* 0x002fe40000004100 */
[----:B------:R-:W-:Y:S01]  /*4cc0*/  FFMA.FTZ R4, R3, R7, R42 ;  /* 0x0000000703047223 */ /* 0x000fe2000001002a */
[----:B------:R-:W-:Y:S02]  /*4cd0*/  HADD2.F32 R2, -RZ, R24.H1_H1 ;  /* 0x30000018ff027230 */ /* 0x000fe40000004100 */
[----:B------:R-:W-:Y:S02]  /*4ce0*/  HADD2.F32 R39, -RZ, R25.H1_H1 ;  /* 0x30000019ff277230 */ /* 0x000fe40000004100 */
[----:B------:R-:W-:Y:S01]  /*4cf0*/  FFMA.FTZ R4, R41, R0, R4 ;  /* 0x0000000029047223 */ /* 0x000fe20000010004 */
[----:B------:R-:W-:Y:S02]  /*4d00*/  HADD2.F32 R41, -RZ, R34.H1_H1 ;  /* 0x30000022ff297230 */ /* 0x000fe40000004100 */
[----:B------:R-:W-:Y:S01]  /*4d10*/  FFMA.FTZ R3, R7, R2, R40 ;  /* 0x0000000207037223 */ /* 0x000fe20000010028 */
[----:B------:R-:W-:-:S02]  /*4d20*/  HADD2.F32 R18, -RZ, R18.H1_H1 ;  /* 0x30000012ff127230 */ /* 0x000fc40000004100 */
[C---:B------:R-:W-:Y:S01]  /*4d30*/  FFMA.FTZ R39, R7.reuse, R39, R38 ;  /* 0x0000002707277223 */ /* 0x040fe20000010026 */
        /* <DEDUP_REMOVED lines=30> */
[----:B-----5:R-:W-:Y:S02]  /*4f20*/  HADD2.F32 R7, -RZ, R11.H0_H0 ;  /* 0x2000000bff077230 */ /* 0x020fe40000004100 */
        /* <DEDUP_REMOVED lines=17> */
.L_x_3288:
[----:B------:R-:W-:Y:S05]  /*5040*/  @P0 BRA `(.L_x_3281) ;  /* 0x0000000400740947 */ /* 0x000fea0003800000 */
[----:B------:R-:W0:Y:S01]  /*5050*/  S2UR UR5, SR_CgaCtaId ;  /* 0x00000000000579c3 */ /* 0x000e220000008800 */
[----:B------:R-:W-:Y:S01]  /*5060*/  UMOV UR4, 0x400 ;  /* 0x0000040000047882 */ /* 0x000fe20000000000 */
[----:B------:R-:W-:Y:S02]  /*5070*/  HADD2.F32 R0, -RZ, R37.H0_H0 ;  /* 0x20000025ff007230 */ /* 0x000fe40000004100 */
[----:B------:R-:W-:Y:S02]  /*5080*/  HADD2.F32 R4, -RZ, R33.H0_H0 ;  /* 0x20000021ff047230 */ /* 0x000fe40000004100 */
[----:B------:R-:W-:Y:S02]  /*5090*/  HADD2.F32 R40, -RZ, R37.H1_H1 ;  /* 0x30000025ff287230 */ /* 0x000fe40000004100 */
[----:B------:R-:W-:Y:S02]  /*50a0*/  HADD2.F32 R42, -RZ, R31.H1_H1 ;  /* 0x3000001fff2a7230 */ /* 0x000fe40000004100 */
[----:B-----5:R-:W-:-:S02]  /*50b0*/  HADD2.F32 R11, -RZ, R11.H0_H0 ;  /* 0x2000000bff0b7230 */ /* 0x020fc40000004100 */
[----:B------:R-:W-:Y:S01]  /*50c0*/  HADD2.F32 R9, -RZ, R9.H0_H0 ;  /* 0x20000009ff097230 */ /* 0x000fe20000004100 */
[----:B0-----:R-:W-:-:S09]  /*50d0*/  ULEA UR4, UR5, UR4, 0x18 ;  /* 0x0000000405047291 */ /* 0x001fd2000f8ec0ff */
[----:B------:R-:W0:Y:S04]  /*50e0*/  LDS.64 R2, [UR4+0x70] ;  /* 0x00007004ff027984 */ /* 0x000e280008000a00 */
[----:B------:R-:W1:Y:S01]  /*50f0*/  LDS.64 R6, [UR4+0x78] ;  /* 0x00007804ff067984 */ /* 0x000e620008000a00 */
[--C-:B0-----:R-:W-:Y:S02]  /*5100*/  HADD2.F32 R39, -RZ, R2.reuse.H0_H0 ;  /* 0x20000002ff277230 */ /* 0x101fe40000004100 */
[----:B------:R-:W-:Y:S02]  /*5110*/  HADD2.F32 R38, -RZ, R2.H1_H1 ;  /* 0x30000002ff267230 */ /* 0x000fe40000004100 */
[--C-:B------:R-:W-:Y:S02]  /*5120*/  HADD2.F32 R19, -RZ, R3.reuse.H0_H0 ;  /* 0x20000003ff137230 */ /* 0x100fe40000004100 */
[----:B------:R-:W-:-:S02]  /*5130*/  HADD2.F32 R18, -RZ, R3.H1_H1 ;  /* 0x30000003ff127230 */ /* 0x000fc40000004100 */
[----:B------:R-:W-:Y:S02]  /*5140*/  HADD2.F32 R2, -RZ, R31.H0_H0 ;  /* 0x2000001fff027230 */ /* 0x000fe40000004100 */
[-C--:B------:R-:W-:Y:S01]  /*5150*/  FFMA.FTZ R31, R0, R39.reuse, RZ ;  /* 0x00000027001f7223 */ /* 0x080fe200000100ff */
[--C-:B------:R-:W-:Y:S02]  /*5160*/  HADD2.F32 R3, -RZ, R32.reuse.H0_H0 ;  /* 0x20000020ff037230 */ /* 0x100fe40000004100 */
[-C--:B------:R-:W-:Y:S01]  /*5170*/  FFMA.FTZ R37, R2, R39.reuse, RZ ;  /* 0x0000002702257223 */ /* 0x080fe200000100ff */
[----:B------:R-:W-:Y:S02]  /*5180*/  FFMA.FTZ R0, R40, R38, R31 ;  /* 0x0000002628007223 */ /* 0x000fe4000001001f */
[-C--:B------:R-:W-:Y:S01]  /*5190*/  FFMA.FTZ R3, R3, R39.reuse, RZ ;  /* 0x0000002703037223 */ /* 0x080fe200000100ff */
[----:B------:R-:W-:Y:S01]  /*51a0*/  FFMA.FTZ R39, R4, R39, RZ ;  /* 0x0000002704277223 */ /* 0x000fe200000100ff */
[----:B------:R-:W-:-:S02]  /*51b0*/  HADD2.F32 R4, -RZ, R32.H1_H1 ;  /* 0x30000020ff047230 */ /* 0x000fc40000004100 */
        /* <DEDUP_REMOVED lines=37> */
[----:B------:R-:W-:Y:S02]  /*5410*/  HADD2.F32 R2, -RZ, R27.H0_H0 ;  /* 0x2000001bff027230 */ /* 0x000fe40000004100 */
[-C--:B------:R-:W-:Y:S01]  /*5420*/  FFMA.FTZ R33, R36, R6.reuse, R33 ;  /* 0x0000000624217223 */ /* 0x080fe20000010021 */
[----:B------:R-:W-:Y:S02]  /*5430*/  HADD2.F32 R18, -RZ, R28.H0_H0 ;  /* 0x2000001cff127230 */ /* 0x000fe40000004100 */
[----:B------:R-:W-:Y:S01]  /*5440*/  FFMA.FTZ R19, R24, R6, R19 ;  /* 0x0000000618137223 */ /* 0x000fe20000010013 */
[----:B------:R-:W-:Y:S02]  /*5450*/  HADD2.F32 R7, -RZ, R7.H1_H1 ;  /* 0x30000007ff077230 */ /* 0x000fe40000004100 */
[----:B------:R-:W-:Y:S01]  /*5460*/  FFMA.FTZ R2, R2, R0, R3 ;  /* 0x0000000002027223 */ /* 0x000fe20000010003 */
[----:B------:R-:W-:-:S02]  /*5470*/  HADD2.F32 R6, -RZ, R29.H0_H0 ;  /* 0x2000001dff067230 */ /* 0x000fc40000004100 */
[-C--:B------:R-:W-:Y:S01]  /*5480*/  FFMA.FTZ R4, R18, R0.reuse, R31 ;  /* 0x0000000012047223 */ /* 0x080fe2000001001f */
[----:B------:R-:W-:Y:S02]  /*5490*/  HADD2.F32 R3, -RZ, R28.H1_H1 ;  /* 0x3000001cff037230 */ /* 0x000fe40000004100 */
[--C-:B------:R-:W-:Y:S02]  /*54a0*/  HADD2.F32 R18, -RZ, R30.reuse.H0_H0 ;  /* 0x2000001eff127230 */ /* 0x100fe40000004100 */
        /* <DEDUP_REMOVED lines=23> */
.L_x_3281:
[----:B------:R-:W0:Y:S01]  /*5620*/  S2R R4, SR_TID.X ;  /* 0x0000000000047919 */ /* 0x000e220000002100 */
[----:B------:R-:W1:Y:S01]  /*5630*/  LDC.64 R2, c[0x0][0x3a0] ;  /* 0x0000e800ff027b82 */ /* 0x000e620000000a00 */
[----:B------:R-:W-:Y:S02]  /*5640*/  IMAD R0, R17, R12, RZ ;  /* 0x0000000c11007224 */ /* 0x000fe400078e02ff */
[----:B------:R-:W-:Y:S01]  /*5650*/  HMUL2 R9, R22, R14.H0_H0 ;  /* 0x2000000e16097232 */ /* 0x000fe20000000000 */
[----:B0-----:R-:W-:-:S04]  /*5660*/  LEA R13, R13, R4, 0x5 ;  /* 0x000000040d0d7211 */ /* 0x001fc800078e28ff */
[----:B------:R-:W-:-:S04]  /*5670*/  LEA R5, R13, R0, 0x1 ;  /* 0x000000000d057211 */ /* 0x000fc800078e08ff */
[----:B------:R-:W-:-:S05]  /*5680*/  SHF.L.U32 R5, R5, 0x1, RZ ;  /* 0x0000000105057819 */ /* 0x000fca00000006ff */
[----:B-1----:R-:W-:-:S05]  /*5690*/  IMAD.WIDE R2, R5, 0x2, R2 ;  /* 0x0000000205027825 */ /* 0x002fca00078e0202 */
        /* <DEDUP_REMOVED lines=8> */
.L_x_3292:
[----:B------:R-:W0:Y:S02]  /*5720*/  LDS R6, [R4] ;  /* 0x0000000004067984 */ /* 0x000e240000000800 */
[----:B0-----:R-:W-:-:S05]  /*5730*/  HFMA2 R7, R6, 1, 1, R9 ;  /* 0x3c003c0006077831 */ /* 0x001fca0000000009 */
[----:B------:R-:W0:Y:S02]  /*5740*/  ATOMS.CAST.SPIN P0, [R4], R6, R7 ;  /* 0x000000060400758d */ /* 0x000e240001800007 */
[----:B0-----:R-:W-:Y:S05]  /*5750*/  @!P0 BRA `(.L_x_3292) ;  /* 0xfffffffc00f08947 */ /* 0x001fea000383ffff */
[----:B------:R-:W-:Y:S05]  /*5760*/  BRA `(.L_x_3290) ;  /* 0x00000000000c7947 */ /* 0x000fea0003800000 */
.L_x_3291:
[----:B------:R-:W2:Y:S02]  /*5770*/  LD.E R0, desc[UR6][R2.64] ;  /* 0x0000000602007980 */ /* 0x000ea4000c101900 */
[----:B--2---:R-:W-:-:S05]  /*5780*/  IADD3 R5, PT, PT, R9, R0, RZ ;  /* 0x0000000009057210 */ /* 0x004fca0007ffe0ff */
[----:B------:R0:W-:Y:S02]  /*5790*/  ST.E desc[UR6][R2.64], R5 ;  /* 0x0000000502007985 */ /* 0x0001e4000c101906 */
.L_x_3290:
[----:B------:R-:W-:Y:S05]  /*57a0*/  BSYNC.RECONVERGENT B0 ;  /* 0x0000000000007941 */ /* 0x000fea0003800200 */
.L_x_3289:
[----:B------:R1:W-:Y:S01]  /*57b0*/  ATOM.E.ADD.F16x2.RN.STRONG.GPU P0, RZ, desc[UR6][R2.64+0x4], R21 ;  /* 0x8000041502ff79a2 */ /* 0x0003e2000c10e106 */
[----:B------:R-:W-:Y:S04]  /*57c0*/  BSSY.RECONVERGENT B0, `(.L_x_3293) ;  /* 0x000000e000007945 */ /* 0x000fe80003800200 */
[----:B-1----:R-:W-:Y:S05]  /*57d0*/  @P0 BRA `(.L_x_3294) ;  /* 0x0000000000300947 */ /* 0x002fea0003800000 */
[----:B------:R-:W1:Y:S02]  /*57e0*/  QSPC.E.S P0, RZ, [R2+0x4] ;  /* 0x0000040002ff73aa */ /* 0x000e640000000500 */
[----:B-1----:R-:W-:Y:S05]  /*57f0*/  @!P0 BRA `(.L_x_3295) ;  /* 0x00000000001c8947 */ /* 0x002fea0003800000 */
[----:B------:R-:W-:-:S04]  /*5800*/  MOV R4, R2 ;  /* 0x0000000200047202 */ /* 0x000fc80000000f00 */
[----:B------:R-:W-:-:S07]  /*5810*/  MOV R4, R4 ;  /* 0x0000000400047202 */ /* 0x000fce0000000f00 */
.L_x_3296:
[----:B------:R-:W1:Y:S02]  /*5820*/  LDS R6, [R4+0x4] ;  /* 0x0000040004067984 */ /* 0x000e640000000800 */
[----:B-1----:R-:W-:-:S05]  /*5830*/  HADD2 R7, R6, R21 ;  /* 0x0000001506077230 */ /* 0x002fca0000000000 */
[----:B------:R-:W1:Y:S02]  /*5840*/  ATOMS.CAST.SPIN P0, [R4+0x4], R6, R7 ;  /* 0x000004060400758d */ /* 0x000e640001800007 */
[----:B-1----:R-:W-:Y:S05]  /*5850*/  @!P0 BRA `(.L_x_3296) ;  /* 0xfffffffc00f08947 */ /* 0x002fea000383ffff */
[----:B------:R-:W-:Y:S05]  /*5860*/  BRA `(.L_x_3294) ;  /* 0x00000000000c7947 */ /* 0x000fea0003800000 */
.L_x_3295:
[----:B------:R-:W0:Y:S02]  /*5870*/  LD.E R0, desc[UR6][R2.64+0x4] ;  /* 0x0000040602007980 */ /* 0x000e24000c101900 */
[----:B0-----:R-:W-:-:S05]  /*5880*/  IADD3 R5, PT, PT, R21, R0, RZ ;  /* 0x0000000015057210 */ /* 0x001fca0007ffe0ff */
[----:B------:R1:W-:Y:S02]  /*5890*/  ST.E desc[UR6][R2.64+0x4], R5 ;  /* 0x0000040502007985 */ /* 0x0003e4000c101906 */
.L_x_3294:
[----:B------:R-:W-:Y:S05]  /*58a0*/  BSYNC.RECONVERGENT B0 ;  /* 0x0000000000007941 */ /* 0x000fea0003800200 */
.L_x_3293:
        /* <DEDUP_REMOVED lines=11> */
.L_x_3300:
[----:B------:R-:W0:Y:S02]  /*5960*/  LDS R6, [R4] ;  /* 0x0000000004067984 */ /* 0x000e240000000800 */
[----:B0-----:R-:W-:-:S05]  /*5970*/  HFMA2 R7, R6, 1, 1, R9 ;  /* 0x3c003c0006077831 */ /* 0x001fca0000000009 */
[----:B------:R-:W0:Y:S02]  /*5980*/  ATOMS.CAST.SPIN P0, [R4], R6, R7 ;  /* 0x000000060400758d */ /* 0x000e240001800007 */
[----:B0-----:R-:W-:Y:S05]  /*5990*/  @!P0 BRA `(.L_x_3300) ;  /* 0xfffffffc00f08947 */ /* 0x001fea000383ffff */
[----:B------:R-:W-:Y:S05]  /*59a0*/  BRA `(.L_x_3298) ;  /* 0x00000000000c7947 */ /* 0x000fea0003800000 */
.L_x_3299:
[----:B------:R-:W2:Y:S02]  /*59b0*/  LD.E R0, desc[UR6][R2.64] ;  /* 0x0000000602007980 */ /* 0x000ea4000c101900 */
[----:B--2---:R-:W-:-:S05]  /*59c0*/  IADD3 R5, PT, PT, R9, R0, RZ ;  /* 0x0000000009057210 */ /* 0x004fca0007ffe0ff */
[----:B------:R0:W-:Y:S02]  /*59d0*/  ST.E desc[UR6][R2.64], R5 ;  /* 0x0000000502007985 */ /* 0x0001e4000c101906 */
.L_x_3298:
[----:B------:R-:W-:Y:S05]  /*59e0*/  BSYNC.RECONVERGENT B0 ;  /* 0x0000000000007941 */ /* 0x000fea0003800200 */
.L_x_3297:
[----:B------:R1:W-:Y:S02]  /*59f0*/  ATOM.E.ADD.F16x2.RN.STRONG.GPU P0, RZ, desc[UR6][R2.64+0x4], R15 ;  /* 0x8000040f02ff79a2 */ /* 0x0003e4000c10e106 */
[----:B-1----:R-:W-:Y:S05]  /*5a00*/  @P0 EXIT ;  /* 0x000000000000094d */ /* 0x002fea0003800000 */
[----:B------:R-:W1:Y:S02]  /*5a10*/  QSPC.E.S P0, RZ, [R2+0x4] ;  /* 0x0000040002ff73aa */ /* 0x000e640000000500 */
[----:B-1----:R-:W-:Y:S05]  /*5a20*/  @!P0 BRA `(.L_x_3301) ;  /* 0x0000000000188947 */ /* 0x002fea0003800000 */
[----:B0-----:R-:W-:-:S07]  /*5a30*/  MOV R2, R2 ;  /* 0x0000000200027202 */ /* 0x001fce0000000f00 */
.L_x_3302:
[----:B------:R-:W0:Y:S02]  /*5a40*/  LDS R4, [R2+0x4] ;  /* 0x0000040002047984 */ /* 0x000e240000000800 */
[----:B0-----:R-:W-:-:S05]  /*5a50*/  HADD2 R5, R4, R15 ;  /* 0x0000000f04057230 */ /* 0x001fca0000000000 */
[----:B------:R-:W0:Y:S02]  /*5a60*/  ATOMS.CAST.SPIN P0, [R2+0x4], R4, R5 ;  /* 0x000004040200758d */ /* 0x000e240001800005 */
[----:B0-----:R-:W-:Y:S05]  /*5a70*/  @!P0 BRA `(.L_x_3302) ;  /* 0xfffffffc00f08947 */ /* 0x001fea000383ffff */
[----:B------:R-:W-:Y:S05]  /*5a80*/  EXIT ;  /* 0x000000000000794d */ /* 0x000fea0003800000 */
.L_x_3301:
[----:B------:R-:W0:Y:S02]  /*5a90*/  LD.E R0, desc[UR6][R2.64+0x4] ;  /* 0x0000040602007980 */ /* 0x000e24000c101900 */
[----:B0-----:R-:W-:-:S05]  /*5aa0*/  IADD3 R5, PT, PT, R15, R0, RZ ;  /* 0x000000000f057210 */ /* 0x001fca0007ffe0ff */
[----:B------:R-:W-:Y:S01]  /*5ab0*/  ST.E desc[UR6][R2.64+0x4], R5 ;  /* 0x0000040502007985 */ /* 0x000fe2000c101906 */
[----:B------:R-:W-:Y:S05]  /*5ac0*/  EXIT ;  /* 0x000000000000794d */ /* 0x000fea0003800000 */
.L_x_3303:
        /* <DEDUP_REMOVED lines=11> */
.L_x_3968:


//--------------------- .text._Z23gemm_half_q_half_kernelILi2ELi12ELb1ELb1ELi32EEvPK6__halfPKjS4_S2_PS0_iiiiPKtS7_iiiiiibS2_i --------------------------
	.section	.text._Z23gemm_half_q_half_kernelILi2ELi12ELb1ELb1ELi32EEvPK6__halfPKjS4_S2_PS0_iiiiPKtS7_iiiiiibS2_i,"ax",@progbits
	.align	128
        .global         _Z23gemm_half_q_half_kernelILi2ELi12ELb1ELb1ELi32EEvPK6__halfPKjS4_S2_PS0_iiiiPKtS7_iiiiiibS2_i
        .type           _Z23gemm_half_q_half_kernelILi2ELi12ELb1ELb1ELi32EEvPK6__halfPKjS4_S2_PS0_iiiiPKtS7_iiiiiibS2_i,@function
        .size           _Z23gemm_half_q_half_kernelILi2ELi12ELb1ELb1ELi32EEvPK6__halfPKjS4_S2_PS0_iiiiPKtS7_iiiiiibS2_i,(.L_x_3969 - _Z23gemm_half_q_half_kernelILi2ELi12ELb1ELb1ELi32EEvPK6__halfPKjS4_S2_PS0_iiiiPKtS7_iiiiiibS2_i)
        .other          _Z23gemm_half_q_half_kernelILi2ELi12ELb1ELb1ELi32EEvPK6__halfPKjS4_S2_PS0_iiiiPKtS7_iiiiiibS2_i,@"STO_CUDA_ENTRY STV_DEFAULT"
_Z23gemm_half_q_half_kernelILi2ELi12ELb1ELb1ELi32EEvPK6__halfPKjS4_S2_PS0_iiiiPKtS7_iiiiiibS2_i:
.text._Z23gemm_half_q_half_kernelILi2ELi12ELb1ELb1ELi32EEvPK6__halfPKjS4_S2_PS0_iiiiPKtS7_iiiiiibS2_i:
        /* <DEDUP_REMOVED lines=23> */
[----:B------:R-:W-:Y:S01]  /*0170*/  HFMA2 R3, -RZ, RZ, 0, 1.1920928955078125e-07 ;  /* 0x00000002ff037431 */ /* 0x000fe200000001ff */
[----:B------:R-:W3:Y:S01]  /*0180*/  S2R R4, SR_TID.X ;  /* 0x0000000000047919 */ /* 0x000ee20000002100 */
[----:B------:R-:W-:Y:S03]  /*0190*/  BSSY.RECONVERGENT B0, `(.L_x_3304) ;  /* 0x00000bb000007945 */ /* 0x000fe60003800200 */
[----:B------:R-:W-:Y:S01]  /*01a0*/  SEL R3, R3, 0x1, P0 ;  /* 0x0000000103037807 */ /* 0x000fe20000000000 */
[----:B--2---:R-:W-:Y:S01]  /*01b0*/  USHF.L.U32 UR4, UR4, 0x7, URZ ;  /* 0x0000000704047899 */ /* 0x004fe200080006ff */
[----:B0-----:R-:W-:-:S04]  /*01c0*/  SHF.L.U32 R89, R5, 0x5, RZ ;  /* 0x0000000505597819 */ /* 0x001fc800000006ff */
[C---:B------:R-:W-:Y:S02]  /*01d0*/  IADD3 R27, PT, PT, R89.reuse, 0x20, RZ ;  /* 0x00000020591b7810 */ /* 0x040fe40007ffe0ff */
[----:B---3--:R-:W-:Y:S02]  /*01e0*/  IADD3 R19, PT, PT, R89, R4, RZ ;  /* 0x0000000459137210 */ /* 0x008fe40007ffe0ff */
[----:B-1----:R-:W-:Y:S02]  /*01f0*/  VIMNMX R86, PT, PT, R27, UR7, PT ;  /* 0x000000071b567c48 */ /* 0x002fe4000bfe0100 */
        /* <DEDUP_REMOVED lines=32> */
.L_x_3309:
[----:B------:R-:W-:Y:S02]  /*0400*/  IADD3 R7, P1, PT, R19, R14, RZ ;  /* 0x0000000e13077210 */ /* 0x000fe40007f3e0ff */
[C---:B------:R-:W-:Y:S02]  /*0410*/  IADD3 R8, PT, PT, R14.reuse, UR7, RZ ;  /* 0x000000070e087c10 */ /* 0x040fe4000fffe0ff */
[----:B------:R-:W-:Y:S02]  /*0420*/  LEA.HI.X.SX32 R14, R14, RZ, 0x1, P1 ;  /* 0x000000ff0e0e7211 */ /* 0x000fe400008f0eff */
[----:B------:R-:W-:Y:S02]  /*0430*/  LEA R6, P1, R7, UR10, 0x1 ;  /* 0x0000000a07067c11 */ /* 0x000fe4000f8208ff */
[----:B------:R-:W-:Y:S02]  /*0440*/  IADD3 R9, PT, PT, R8, UR7, RZ ;  /* 0x0000000708097c10 */ /* 0x000fe4000fffe0ff */
[----:B------:R-:W-:-:S02]  /*0450*/  IADD3 R12, P2, PT, R19, R8, RZ ;  /* 0x00000008130c7210 */ /* 0x000fc40007f5e0ff */
[----:B------:R-:W-:Y:S02]  /*0460*/  LEA.HI.X R7, R7, UR11, R14, 0x1, P1 ;  /* 0x0000000b07077c11 */ /* 0x000fe400088f0c0e */
[----:B------:R-:W-:Y:S02]  /*0470*/  IADD3 R14, PT, PT, R9, UR7, RZ ;  /* 0x00000007090e7c10 */ /* 0x000fe4000fffe0ff */
[C---:B------:R-:W-:Y:S02]  /*0480*/  IADD3 R11, P3, PT, R19.reuse, R9, RZ ;  /* 0x00000009130b7210 */ /* 0x040fe40007f7e0ff */
[----:B------:R-:W-:Y:S01]  /*0490*/  LEA.HI.X.SX32 R17, R8, RZ, 0x1, P2 ;  /* 0x000000ff08117211 */ /* 0x000fe200010f0eff */
        /* <DEDUP_REMOVED lines=22> */
.L_x_3308:
        /* <DEDUP_REMOVED lines=20> */
.L_x_3310:
[----:B------:R-:W-:-:S13]  /*0740*/  ISETP.EQ.AND P1, PT, R15, RZ, PT ;  /* 0x000000ff0f00720c */ /* 0x000fda0003f22270 */
[----:B------:R-:W-:Y:S05]  /*0750*/  @!P0 BRA P1, `(.L_x_3305) ;  /* 0x0000000400788947 */ /* 0x000fea0000800000 */
.L_x_3307:
[----:B------:R-:W-:-:S04]  /*0760*/  IADD3 R7, P0, PT, R19, R14, RZ ;  /* 0x0000000e13077210 */ /* 0x000fc80007f1e0ff */
[----:B------:R-:W-:Y:S02]  /*0770*/  LEA.HI.X.SX32 R8, R14, RZ, 0x1, P0 ;  /* 0x000000ff0e087211 */ /* 0x000fe400000f0eff */
[----:B------:R-:W-:-:S04]  /*0780*/  LEA R6, P0, R7, UR10, 0x1 ;  /* 0x0000000a07067c11 */ /* 0x000fc8000f8008ff */
[----:B------:R-:W-:-:S06]  /*0790*/  LEA.HI.X R7, R7, UR11, R8, 0x1, P0 ;  /* 0x0000000b07077c11 */ /* 0x000fcc00080f0c08 */
        /* <DEDUP_REMOVED lines=8> */
.L_x_3306:
        /* <DEDUP_REMOVED lines=16> */
.L_x_3313:
        /* <DEDUP_REMOVED lines=32> */
.L_x_3312:
        /* <DEDUP_REMOVED lines=21> */
.L_x_3314:
[----:B------:R-:W-:-:S13]  /*0c70*/  ISETP.NE.OR P0, PT, R15, RZ, P0 ;  /* 0x000000ff0f00720c */ /* 0x000fda0000705670 */
[----:B------:R-:W-:Y:S05]  /*0c80*/  @!P0 BRA `(.L_x_3305) ;  /* 0x00000000002c8947 */ /* 0x000fea0003800000 */
.L_x_3311:
[----:B-----5:R-:W-:-:S04]  /*0c90*/  IADD3 R7, P0, PT, R19, R16, RZ ;  /* 0x0000001013077210 */ /* 0x020fc80007f1e0ff */
        /* <DEDUP_REMOVED lines=10> */
.L_x_3305:
[----:B------:R-:W-:Y:S05]  /*0d40*/  BSYNC.RECONVERGENT B0 ;  /* 0x0000000000007941 */ /* 0x000fea0003800200 */
.L_x_3304:
        /* <DEDUP_REMOVED lines=21> */
.L_x_3318:
        /* <DEDUP_REMOVED lines=15> */
.L_x_3317:
        /* <DEDUP_REMOVED lines=12> */
.L_x_3319:
[----:B------:R-:W-:-:S13]  /*1050*/  ISETP.NE.OR P0, PT, R14, RZ, P0 ;  /* 0x000000ff0e00720c */ /* 0x000fda0000705670 */
[----:B------:R-:W-:Y:S05]  /*1060*/  @!P0 BRA `(.L_x_3315) ;  /* 0x00000000001c8947 */ /* 0x000fea0003800000 */
.L_x_3316:
[----:B0-----:R-:W0:Y:S02]  /*1070*/  LDC.64 R2, c[0x0][0x3a0] ;  /* 0x0000e800ff027b82 */ /* 0x001e240000000a00 */
.L_x_3320:
[C---:B0-----:R-:W-:Y:S01]  /*1080*/  IMAD.WIDE R6, R15.reuse, 0x2, R2 ;  /* 0x000000020f067825 */ /* 0x041fe200078e0202 */
[----:B------:R-:W-:Y:S02]  /*1090*/  IADD3 R14, PT, PT, R14, 0x1, RZ ;  /* 0x000000010e0e7810 */ /* 0x000fe40007ffe0ff */
[----:B------:R-:W-:Y:S02]  /*10a0*/  IADD3 R15, PT, PT, R15, R85, RZ ;  /* 0x000000550f0f7210 */ /* 0x000fe40007ffe0ff */
[----:B------:R1:W-:Y:S01]  /*10b0*/  STG.E.64 desc[UR8][R6.64], RZ ;  /* 0x000000ff06007986 */ /* 0x0003e2000c101b08 */
[----:B------:R-:W-:-:S13]  /*10c0*/  ISETP.NE.AND P0, PT, R14, RZ, PT ;  /* 0x000000ff0e00720c */ /* 0x000fda0003f05270 */
[----:B-1----:R-:W-:Y:S05]  /*10d0*/  @P0 BRA `(.L_x_3320) ;  /* 0xfffffffc00e80947 */ /* 0x002fea000383ffff */
.L_x_3315:
[----:B------:R-:W1:Y:S01]  /*10e0*/  LDCU UR6, c[0x0][0x3c8] ;  /* 0x00007900ff0677ac */ /* 0x000e620008000800 */
[----:B------:R-:W-:Y:S01]  /*10f0*/  BAR.SYNC.DEFER_BLOCKING 0x0 ;  /* 0x0000000000007b1d */ /* 0x000fe20000010000 */
[----:B------:R-:W-:-:S05]  /*1100*/  ISETP.GE.AND P0, PT, R89, UR7, PT ;  /* 0x0000000759007c0c */ /* 0x000fca000bf06270 */
[----:B------:R-:W2:Y:S01]  /*1110*/  LDCU UR10, c[0x0][0x3cc] ;  /* 0x00007980ff0a77ac */ /* 0x000ea20008000800 */
[----:B------:R-:W3:Y:S01]  /*1120*/  LDCU UR11, c[0x0][0x3d0] ;  /* 0x00007a00ff0b77ac */ /* 0x000ee20008000800 */
[----:B------:R-:W4:Y:S01]  /*1130*/  LDCU UR5, c[0x0][0x3d4] ;  /* 0x00007a80ff0577ac */ /* 0x000f220008000800 */
[----:B-1---5:R-:W-:Y:S01]  /*1140*/  VIMNMX R19, PT, PT, R89, UR6, PT ;  /* 0x0000000659137c48 */ /* 0x022fe2000bfe0100 */
        /* <DEDUP_REMOVED lines=13> */
.L_x_3322:
        /* <DEDUP_REMOVED lines=13> */
[----:B------:R-:W4:Y:S01]  /*12f0*/  LDG.E.U16.CONSTANT R17, desc[UR8][R6.64] ;  /* 0x0000000806117981 */ /* 0x000f22000c1e9500 */
        /* <DEDUP_REMOVED lines=14> */
[----:B------:R-:W-:Y:S02]  /*13e0*/  IADD3 R18, PT, PT, R15, 0x1, R18 ;  /* 0x000000010f127810 */ /* 0x000fe40007ffe012 */
[----:B------:R-:W-:Y:S01]  /*13f0*/  IADD3 R4, PT, PT, R4, 0x1, R5 ;  /* 0x0000000104047810 */ /* 0x000fe20007ffe005 */
[----:B------:R-:W-:Y:S01]  /*1400*/  IMAD R5, R14, R14, R14 ;  /* 0x0000000e0e057224 */ /* 0x000fe200078e020e */
[----:B------:R-:W4:Y:S01]  /*1410*/  I2F.F16 R8, R18 ;  /* 0x0000001200087306 */ /* 0x000f220000200c00 */
[----:B------:R-:W-:-:S03]  /*1420*/  ISETP.GE.AND P0, PT, R13, R86, PT ;  /* 0x000000560d00720c */ /* 0x000fc60003f06270 */
[----:B------:R-:W-:-:S04]  /*1430*/  IADD3 R14, PT, PT, R14, 0x1, R5 ;  /* 0x000000010e0e7810 */ /* 0x000fc80007ffe005 */
        /* <DEDUP_REMOVED lines=8> */
.L_x_3321:
[C---:B------:R-:W-:Y:S01]  /*14c0*/  ISETP.GT.AND P0, PT, R89.reuse, UR6, PT ;  /* 0x0000000659007c0c */ /* 0x040fe2000bf04270 */
[----:B------:R-:W-:Y:S01]  /*14d0*/  HFMA2 R4, -RZ, RZ, 0, 0 ;  /* 0x00000000ff047431 */ /* 0x000fe200000001ff */
[----:B0-----:R-:W-:Y:S01]  /*14e0*/  SHF.R.S32.HI R2, RZ, 0x1f, R19 ;  /* 0x0000001fff027819 */ /* 0x001fe20000011413 */
[----:B------:R-:W-:Y:S01]  /*14f0*/  HFMA2 R11, -RZ, RZ, 0, 0 ;  /* 0x00000000ff0b7431 */ /* 0x000fe200000001ff */
[C---:B--2---:R-:W-:Y:S02]  /*1500*/  ISETP.GT.AND P1, PT, R89.reuse, UR10, PT ;  /* 0x0000000a59007c0c */ /* 0x044fe4000bf24270 */
[----:B------:R-:W-:Y:S02]  /*1510*/  LEA.HI R2, R2, R19, RZ, 0x5 ;  /* 0x0000001302027211 */ /* 0x000fe400078f28ff */
[C---:B---3--:R-:W-:Y:S02]  /*1520*/  ISETP.GT.AND P2, PT, R89.reuse, UR11, PT ;  /* 0x0000000b59007c0c */ /* 0x048fe4000bf44270 */
[----:B----4-:R-:W-:-:S02]  /*1530*/  ISETP.GT.AND P3, PT, R89, UR5, PT ;  /* 0x0000000559007c0c */ /* 0x010fc4000bf64270 */
[----:B-1----:R-:W-:Y:S02]  /*1540*/  ISETP.GT.AND P4, PT, R89, UR12, PT ;  /* 0x0000000c59007c0c */ /* 0x002fe4000bf84270 */
[----:B------:R-:W-:Y:S01]  /*1550*/  SHF.R.S32.HI R13, RZ, 0x5, R2 ;  /* 0x00000005ff0d7819 */ /* 0x000fe20000011402 */
[----:B------:R-:W-:Y:S01]  /*1560*/  HFMA2 R2, -RZ, RZ, 0, 0 ;  /* 0x00000000ff027431 */ /* 0x000fe200000001ff */
[----:B------:R-:W-:Y:S02]  /*1570*/  MOV R9, RZ ;  /* 0x000000ff00097202 */ /* 0x000fe40000000f00 */
[----:B------:R-:W-:Y:S01]  /*1580*/  MOV R12, RZ ;  /* 0x000000ff000c7202 */ /* 0x000fe20000000f00 */
        /* <DEDUP_REMOVED lines=8> */
.L_x_3323:
        /* <DEDUP_REMOVED lines=8> */
.L_x_3324:
        /* <DEDUP_REMOVED lines=8> */
.L_x_3325:
        /* <DEDUP_REMOVED lines=8> */
.L_x_3326:
        /* <DEDUP_REMOVED lines=8> */
.L_x_3327:
[----:B------:R-:W-:Y:S01]  /*1810*/  LEA R2, R13, R2, 0x3 ;  /* 0x000000020d027211 */ /* 0x000fe200078e18ff */
[----:B------:R-:W0:Y:S01]  /*1820*/  LDCU.64 UR10, c[0x0][0x388] ;  /* 0x00007100ff0a77ac */ /* 0x000e220008000a00 */
[----:B------:R-:W1:Y:S02]  /*1830*/  S2UR UR6, SR_CgaCtaId ;  /* 0x00000000000679c3 */ /* 0x000e640000008800 */
        /* <DEDUP_REMOVED lines=19> */
[----:B------:R-:W2:Y:S01]  /*1970*/  LDG.E.128.CONSTANT R28, desc[UR8][R36.64] ;  /* 0x00000008241c7981 */ /* 0x000ea2000c1e9d00 */
[----:B------:R-:W-:-:S04]  /*1980*/  IMAD.WIDE R12, R85, 0x4, R36 ;  /* 0x00000004550c7825 */ /* 0x000fc800078e0224 */
[C---:B------:R-:W-:Y:S02]  /*1990*/  IMAD.WIDE R20, R85.reuse, 0x4, R12 ;  /* 0x0000000455147825 */ /* 0x040fe400078e020c */
[----:B------:R-:W5:Y:S02]  /*19a0*/  LDG.E.128.CONSTANT R12, desc[UR8][R12.64] ;  /* 0x000000080c0c7981 */ /* 0x000f64000c1e9d00 */
[----:B------:R-:W-:Y:S02]  /*19b0*/  IMAD.WIDE R24, R85, 0x4, R20 ;  /* 0x0000000455187825 */ /* 0x000fe400078e0214 */
[----:B------:R-:W5:Y:S04]  /*19c0*/  LDG.E.128.CONSTANT R20, desc[UR8][R20.64] ;  /* 0x0000000814147981 */ /* 0x000f68000c1e9d00 */
[----:B------:R0:W5:Y:S01]  /*19d0*/  LDG.E.128.CONSTANT R16, desc[UR8][R24.64] ;  /* 0x0000000818107981 */ /* 0x000162000c1e9d00 */
[----:B------:R-:W-:Y:S01]  /*19e0*/  HFMA2 R2, -RZ, RZ, 0, 0.0625 ;  /* 0x00002c00ff027431 */ /* 0x000fe200000001ff */
[----:B------:R-:W-:-:S02]  /*19f0*/  ISETP.NE.AND P1, PT, R88, RZ, PT ;  /* 0x000000ff5800720c */ /* 0x000fc40003f25270 */
[----:B------:R-:W-:-:S04]  /*1a00*/  PRMT R0, R87, 0x9910, RZ ;  /* 0x0000991057007816 */ /* 0x000fc800000000ff */
[----:B------:R-:W-:Y:S02]  /*1a10*/  ISETP.NE.AND P0, PT, R0, RZ, PT ;  /* 0x000000ff0000720c */ /* 0x000fe40003f05270 */
[----:B------:R-:W-:Y:S02]  /*1a20*/  PRMT R5, R5, 0x5410, R2 ;  /* 0x0000541005057816 */ /* 0x000fe40000000002 */
[----:B------:R-:W-:Y:S02]  /*1a30*/  PRMT R4, RZ, 0x7610, R4 ;  /* 0x00007610ff047816 */ /* 0x000fe40000000004 */
[----:B------:R-:W-:Y:S02]  /*1a40*/  PRMT R2, RZ, 0x5410, RZ ;  /* 0x00005410ff027816 */ /* 0x000fe400000000ff */
[----:B------:R-:W-:Y:S02]  /*1a50*/  PRMT R0, RZ, 0x5410, RZ ;  /* 0x00005410ff007816 */ /* 0x000fe400000000ff */
[----:B------:R-:W-:-:S02]  /*1a60*/  ISETP.EQ.OR P0, PT, R26, 0x1, !P0 ;  /* 0x000000011a00780c */ /* 0x000fc40004702670 */
[C---:B--2---:R-:W-:Y:S02]  /*1a70*/  LOP3.LUT R9, R28.reuse, 0xf000f, RZ, 0xc0, !PT ;  /* 0x000f000f1c097812 */ /* 0x044fe400078ec0ff */
[----:B------:R-:W-:Y:S02]  /*1a80*/  LOP3.LUT R10, R28, 0xf000f0, RZ, 0xc0, !PT ;  /* 0x00f000f01c0a7812 */ /* 0x000fe400078ec0ff */
[C---:B------:R-:W-:Y:S02]  /*1a90*/  LOP3.LUT R11, R29.reuse, 0xf000f, RZ, 0xc0, !PT ;  /* 0x000f000f1d0b7812 */ /* 0x040fe400078ec0ff */
[----:B------:R-:W-:Y:S02]  /*1aa0*/  LOP3.LUT R32, R29, 0xf000f0, RZ, 0xc0, !PT ;  /* 0x00f000f01d207812 */ /* 0x000fe400078ec0ff */
[----:B------:R-:W-:Y:S02]  /*1ab0*/  SHF.R.U32.HI R28, RZ, 0x8, R28 ;  /* 0x00000008ff1c7819 */ /* 0x000fe4000001161c */
[----:B------:R-:W-:-:S02]  /*1ac0*/  SHF.R.U32.HI R29, RZ, 0x8, R29 ;  /* 0x00000008ff1d7819 */ /* 0x000fc4000001161d */
[----:B------:R-:W-:Y:S02]  /*1ad0*/  SHF.R.U32.HI R35, RZ, 0x8, R30 ;  /* 0x00000008ff237819 */ /* 0x000fe4000001161e */
[----:B------:R-:W-:Y:S02]  /*1ae0*/  SHF.R.U32.HI R40, RZ, 0x8, R31 ;  /* 0x00000008ff287819 */ /* 0x000fe4000001161f */
[C---:B------:R-:W-:Y:S02]  /*1af0*/  LOP3.LUT R33, R30.reuse, 0xf000f, RZ, 0xc0, !PT ;  /* 0x000f000f1e217812 */ /* 0x040fe400078ec0ff */
[----:B------:R-:W-:Y:S02]  /*1b00*/  LOP3.LUT R34, R30, 0xf000f0, RZ, 0xc0, !PT ;  /* 0x00f000f01e227812 */ /* 0x000fe400078ec0ff */
[C---:B------:R-:W-:Y:S02]  /*1b10*/  LOP3.LUT R37, R31.reuse, 0xf000f, RZ, 0xc0, !PT ;  /* 0x000f000f1f257812 */ /* 0x040fe400078ec0ff */
        /* <DEDUP_REMOVED lines=40> */
[----:B------:R-:W-:Y:S01]  /*1da0*/  HFMA2 R44, R46, R5.H1_H1, -72, -72 ;  /* 0xd480d4802e2c7431 */ /* 0x000fe20000060005 */
[----:B0-----:R-:W-:Y:S06]  /*1db0*/  @!P1 BRA `(.L_x_3329) ;  /* 0x0000000400689947 */ /* 0x001fec0003800000 */
[----:B------:R-:W0:Y:S01]  /*1dc0*/  LDS.64 R46, [UR5] ;  /* 0x00000005ff2e7984 */ /* 0x000e220008000a00 */
[--C-:B------:R-:W-:Y:S02]  /*1dd0*/  HADD2.F32 R3, -RZ, R10.reuse.H0_H0 ;  /* 0x2000000aff037230 */ /* 0x100fe40000004100 */
        /* <DEDUP_REMOVED lines=62> */
[----:B------:R-:W-:-:S02]  /*21c0*/  HADD2.F32 R47, -RZ, R44.H0_H0 ;  /* 0x2000002cff2f7230 */ /* 0x000fc40000004100 */
        /* <DEDUP_REMOVED lines=25> */
.L_x_3329:
[----:B------:R-:W-:Y:S05]  /*2360*/  @P0 BRA `(.L_x_3330) ;  /* 0x0000000400680947 */ /* 0x000fea0003800000 */
[----:B------:R-:W0:Y:S01]  /*2370*/  LDS.64 R46, [UR5+0x40] ;  /* 0x00004005ff2e7984 */ /* 0x000e220008000a00 */
[--C-:B------:R-:W-:Y:S02]  /*2380*/  HADD2.F32 R0, -RZ, R10.reuse.H0_H0 ;  /* 0x2000000aff007230 */ /* 0x100fe40000004100 */
[----:B------:R-:W-:Y:S01]  /*2390*/  HADD2.F32 R50, -RZ, R10.H1_H1 ;  /* 0x3000000aff327230 */ /* 0x000fe20000004100 */
[----:B------:R-:W1:Y:S01]  /*23a0*/  LDS.64 R28, [UR5+0x48] ;  /* 0x00004805ff1c7984 */ /* 0x000e620008000a00 */
[----:B------:R-:W-:Y:S02]  /*23b0*/  HADD2.F32 R2, -RZ, R31.H0_H0 ;  /* 0x2000001fff027230 */ /* 0x000fe40000004100 */
[----:B------:R-:W-:Y:S02]  /*23c0*/  HADD2.F32 R9, -RZ, R33.H0_H0 ;  /* 0x20000021ff097230 */ /* 0x000fe40000004100 */
[----:B------:R-:W-:Y:S02]  /*23d0*/  HADD2.F32 R10, -RZ, R35.H0_H0 ;  /* 0x20000023ff0a7230 */ /* 0x000fe40000004100 */
        /* <DEDUP_REMOVED lines=83> */
.L_x_3330:
        /* <DEDUP_REMOVED lines=45> */
[-C--:B------:R-:W-:Y:S01]  /*2be0*/  HFMA2 R29, R10, R5.reuse.H1_H1, -72, -72 ;  /* 0xd480d4800a1d7431 */ /* 0x080fe20000060005 */
[----:B------:R-:W-:Y:S01]  /*2bf0*/  LOP3.LUT R44, R37, 0x64006400, RZ, 0xfc, !PT ;  /* 0x64006400252c7812 */ /* 0x000fe200078efcff */
[----:B------:R-:W-:Y:S01]  /*2c00*/  HADD2 R36, R11, -1032, -1032 ;  /* 0xe408e4080b247430 */ /* 0x000fe20000000000 */
[----:B------:R-:W-:Y:S01]  /*2c10*/  LOP3.LUT R28, R20, 0xf000f, RZ, 0xc0, !PT ;  /* 0x000f000f141c7812 */ /* 0x000fe200078ec0ff */
[----:B------:R-:W-:-:S02]  /*2c20*/  HFMA2 R37, R14, R5.H1_H1, -72, -72 ;  /* 0xd480d4800e257431 */ /* 0x000fc40000060005 */
[----:B------:R-:W-:Y:S02]  /*2c30*/  HADD2 R38, R15, -1032, -1032 ;  /* 0xe408e4080f267430 */ /* 0x000fe40000000000 */
[----:B------:R-:W-:Y:S02]  /*2c40*/  HADD2 R40, R13, -1032, -1032 ;  /* 0xe408e4080d287430 */ /* 0x000fe40000000000 */
[----:B------:R-:W-:Y:S01]  /*2c50*/  HFMA2 R43, R44, R5.H1_H1, -72, -72 ;  /* 0xd480d4802c2b7431 */ /* 0x000fe20000060005 */
        /* <DEDUP_REMOVED lines=91> */
.L_x_3331:
        /* <DEDUP_REMOVED lines=91> */
.L_x_3332:
[----:B------:R-:W-:Y:S02]  /*37c0*/  LOP3.LUT R29, R22, 0xf000f0, RZ, 0xc0, !PT ;  /* 0x00f000f0161d7812 */ /* 0x000fe400078ec0ff */
[----:B------:R-:W-:Y:S02]  /*37d0*/  LOP3.LUT R9, R20, 0xf000f0, RZ, 0xc0, !PT ;  /* 0x00f000f014097812 */ /* 0x000fe400078ec0ff */
[C---:B------:R-:W-:Y:S02]  /*37e0*/  LOP3.LUT R11, R21.reuse, 0xf000f, RZ, 0xc0, !PT ;  /* 0x000f000f150b7812 */ /* 0x040fe400078ec0ff */
[----:B------:R-:W-:Y:S02]  /*37f0*/  LOP3.LUT R13, R21, 0xf000f0, RZ, 0xc0, !PT ;  /* 0x00f000f0150d7812 */ /* 0x000fe400078ec0ff */
[----:B------:R-:W-:Y:S02]  /*3800*/  SHF.R.U32.HI R31, RZ, 0x8, R22 ;  /* 0x00000008ff1f7819 */ /* 0x000fe40000011616 */
[----:B------:R-:W-:-:S02]  /*3810*/  SHF.R.U32.HI R35, RZ, 0x8, R23 ;  /* 0x00000008ff237819 */ /* 0x000fc40000011617 */
[----:B------:R-:W-:Y:S02]  /*3820*/  SHF.R.U32.HI R20, RZ, 0x8, R20 ;  /* 0x00000008ff147819 */ /* 0x000fe40000011614 */
[----:B------:R-:W-:Y:S02]  /*3830*/  SHF.R.U32.HI R21, RZ, 0x8, R21 ;  /* 0x00000008ff157819 */ /* 0x000fe40000011615 */
[----:B------:R-:W-:Y:S02]  /*3840*/  LOP3.LUT R15, R22, 0xf000f, RZ, 0xc0, !PT ;  /* 0x000f000f160f7812 */ /* 0x000fe400078ec0ff */
[C---:B------:R-:W-:Y:S02]  /*3850*/  LOP3.LUT R32, R23.reuse, 0xf000f, RZ, 0xc0, !PT ;  /* 0x000f000f17207812 */ /* 0x040fe400078ec0ff */
[----:B------:R-:W-:Y:S02]  /*3860*/  LOP3.LUT R33, R23, 0xf000f0, RZ, 0xc0, !PT ;  /* 0x00f000f017217812 */ /* 0x000fe400078ec0ff */
[----:B------:R-:W-:-:S02]  /*3870*/  LOP3.LUT R12, R28, 0x64006400, RZ, 0xfc, !PT ;  /* 0x640064001c0c7812 */ /* 0x000fc400078efcff */
[----:B------:R-:W-:Y:S02]  /*3880*/  LOP3.LUT R30, R29, 0x64006400, RZ, 0xfc, !PT ;  /* 0x640064001d1e7812 */ /* 0x000fe400078efcff */
[----:B------:R-:W-:Y:S01]  /*3890*/  LOP3.LUT R22, R9, 0x64006400, RZ, 0xfc, !PT ;  /* 0x6400640009167812 */ /* 0x000fe200078efcff */
        /* <DEDUP_REMOVED lines=30> */
[C---:B------:R-:W-:Y:S01]  /*3a80*/  LOP3.LUT R20, R16.reuse, 0xf000f, RZ, 0xc0, !PT ;  /* 0x000f000f10147812 */ /* 0x040fe200078ec0ff */
[----:B------:R-:W-:Y:S01]  /*3a90*/  HFMA2 R34, R10, R5.H1_H1, -72, -72 ;  /* 0xd480d4800a227431 */ /* 0x000fe20000060005 */
[----:B------:R-:W-:Y:S01]  /*3aa0*/  LOP3.LUT R21, R16, 0xf000f0, RZ, 0xc0, !PT ;  /* 0x00f000f010157812 */ /* 0x000fe200078ec0ff */
[----:B------:R-:W-:-:S02]  /*3ab0*/  HADD2 R35, R13, -1032, -1032 ;  /* 0xe408e4080d237430 */ /* 0x000fc40000000000 */
[-C--:B------:R-:W-:Y:S02]  /*3ac0*/  HFMA2 R36, R14, R5.reuse.H1_H1, -72, -72 ;  /* 0xd480d4800e247431 */ /* 0x080fe40000060005 */
[----:B------:R-:W-:Y:S02]  /*3ad0*/  HADD2 R37, R37, -1032, -1032 ;  /* 0xe408e40825257430 */ /* 0x000fe40000000000 */
[-C--:B------:R-:W-:Y:S02]  /*3ae0*/  HFMA2 R38, R38, R5.reuse.H1_H1, -72, -72 ;  /* 0xd480d48026267431 */ /* 0x080fe40000060005 */
[----:B------:R-:W-:Y:S02]  /*3af0*/  HADD2 R39, R39, -1032, -1032 ;  /* 0xe408e40827277430 */ /* 0x000fe40000000000 */
[----:B------:R-:W-:Y:S01]  /*3b00*/  HFMA2 R40, R40, R5.H1_H1, -72, -72 ;  /* 0xd480d48028287431 */ /* 0x000fe20000060005 */
[----:B------:R-:W-:Y:S06]  /*3b10*/  @!P1 BRA `(.L_x_3333) ;  /* 0x0000000400689947 */ /* 0x000fec0003800000 */
[----:B------:R-:W0:Y:S01]  /*3b20*/  LDS.64 R42, [UR5+0x20] ;  /* 0x00002005ff2a7984 */ /* 0x000e220008000a00 */
        /* <DEDUP_REMOVED lines=25> */
[----:B------:R-:W-:Y:S02]  /*3cc0*/  HADD2.F32 R9, -RZ, R22.H1_H1 ;  /* 0x30000016ff097230 */ /* 0x000fe40000004100 */
[----:B------:R-:W-:Y:S01]  /*3cd0*/  FFMA.FTZ R10, R10, R45, R41 ;  /* 0x0000002d0a0a7223 */ /* 0x000fe20000010029 */
[----:B------:R-:W-:Y:S02]  /*3ce0*/  HADD2.F32 R11, -RZ, R28.H1_H1 ;  /* 0x3000001cff0b7230 */ /* 0x000fe40000004100 */
[----:B------:R-:W-:Y:S01]  /*3cf0*/  FFMA.FTZ R48, R45, R43, R48 ;  /* 0x0000002b2d307223 */ /* 0x000fe20000010030 */
[----:B------:R-:W-:Y:S02]  /*3d00*/  HADD2.F32 R42, -RZ, R32.H0_H0 ;  /* 0x20000020ff2a7230 */ /* 0x000fe40000004100 */
[----:B------:R-:W-:Y:S01]  /*3d10*/  FFMA.FTZ R9, R9, R46, R10 ;  /* 0x0000002e09097223 */ /* 0x000fe2000001000a */
[----:B------:R-:W-:-:S02]  /*3d20*/  HADD2.F32 R41, -RZ, R30.H1_H1 ;  /* 0x3000001eff297230 */ /* 0x000fc40000004100 */
[C---:B------:R-:W-:Y:S01]  /*3d30*/  FFMA.FTZ R44, R46.reuse, R11, R13 ;  /* 0x0000000b2e2c7223 */ /* 0x040fe2000001000d */
[----:B------:R-:W-:Y:S02]  /*3d40*/  HADD2.F32 R43, -RZ, R32.H1_H1 ;  /* 0x30000020ff2b7230 */ /* 0x000fe40000004100 */
[----:B------:R-:W-:Y:S01]  /*3d50*/  FFMA.FTZ R42, R45, R42, R50 ;  /* 0x0000002a2d2a7223 */ /* 0x000fe20000010032 */
[--C-:B-1----:R-:W-:Y:S02]  /*3d60*/  HADD2.F32 R13, -RZ, R14.reuse.H0_H0 ;  /* 0x2000000eff0d7230 */ /* 0x102fe40000004100 */
[C---:B------:R-:W-:Y:S01]  /*3d70*/  FFMA.FTZ R48, R46.reuse, R41, R48 ;  /* 0x000000292e307223 */ /* 0x040fe20000010030 */
[----:B------:R-:W-:Y:S02]  /*3d80*/  HADD2.F32 R10, -RZ, R33.H0_H0 ;  /* 0x20000021ff0a7230 */ /* 0x000fe40000004100 */
[----:B------:R-:W-:Y:S01]  /*3d90*/  FFMA.FTZ R46, R46, R43, R42 ;  /* 0x0000002b2e2e7223 */ /* 0x000fe2000001002a */
[----:B------:R-:W-:-:S02]  /*3da0*/  HADD2.F32 R14, -RZ, R14.H1_H1 ;  /* 0x3000000eff0e7230 */ /* 0x000fc40000004100 */
        /* <DEDUP_REMOVED lines=49> */
.L_x_3333:
        /* <DEDUP_REMOVED lines=14> */
[-C--:B------:R-:W-:Y:S01]  /*41a0*/  FFMA.FTZ R42, R45, R41.reuse, R42 ;  /* 0x000000292d2a7223 */ /* 0x080fe2000001002a */
[----:B------:R-:W-:Y:S02]  /*41b0*/  HADD2.F32 R11, -RZ, R29.H0_H0 ;  /* 0x2000001dff0b7230 */ /* 0x000fe40000004100 */
[----:B------:R-:W-:Y:S01]  /*41c0*/  FFMA.FTZ R12, R31, R41, R12 ;  /* 0x000000291f0c7223 */ /* 0x000fe2000001000c */
[----:B------:R-:W-:-:S02]  /*41d0*/  HADD2.F32 R23, -RZ, R23.H1_H1 ;  /* 0x30000017ff177230 */ /* 0x000fc40000004100 */
[-C--:B------:R-:W-:Y:S01]  /*41e0*/  FFMA.FTZ R10, R10, R13.reuse, RZ ;  /* 0x0000000d0a0a7223 */ /* 0x080fe200000100ff */
        /* <DEDUP_REMOVED lines=54> */
[----:B------:R-:W-:Y:S02]  /*4550*/  HADD2.F32 R9, -RZ, R8.H0_H0 ;  /* 0x20000008ff097230 */ /* 0x000fe40000004100 */
[----:B------:R-:W-:Y:S01]  /*4560*/  FFMA.FTZ R12, R28, R12, R43 ;  /* 0x0000000c1c0c7223 */ /* 0x000fe2000001002b */
[----:B------:R-:W-:-:S02]  /*4570*/  HADD2.F32 R11, -RZ, R7.H0_H0 ;  /* 0x20000007ff0b7230 */ /* 0x000fc40000004100 */
        /* <DEDUP_REMOVED lines=15> */
.L_x_3334:
[C---:B------:R-:W-:Y:S01]  /*4670*/  LOP3.LUT R11, R17.reuse, 0xf000f, RZ, 0xc0, !PT ;  /* 0x000f000f110b7812 */ /* 0x040fe200078ec0ff */
[----:B------:R-:W-:Y:S01]  /*4680*/  UIADD3 UR4, UPT, UPT, UR5, 0x40, URZ ;  /* 0x0000004005047890 */ /* 0x000fe2000fffe0ff */
[----:B------:R-:W-:Y:S02]  /*4690*/  LOP3.LUT R10, R17, 0xf000f0, RZ, 0xc0, !PT ;  /* 0x00f000f0110a7812 */ /* 0x000fe400078ec0ff */
[----:B------:R-:W-:Y:S02]  /*46a0*/  SHF.R.U32.HI R13, RZ, 0x8, R17 ;  /* 0x00000008ff0d7819 */ /* 0x000fe40000011611 */
[----:B------:R-:W-:Y:S02]  /*46b0*/  LOP3.LUT R17, R19, 0xf000f0, RZ, 0xc0, !PT ;  /* 0x00f000f013117812 */ /* 0x000fe400078ec0ff */
[----:B------:R-:W-:Y:S02]  /*46c0*/  LOP3.LUT R14, R18, 0xf000f0, RZ, 0xc0, !PT ;  /* 0x00f000f0120e7812 */ /* 0x000fe400078ec0ff */
[----:B------:R-:W-:-:S02]  /*46d0*/  SHF.R.U32.HI R29, RZ, 0x8, R18 ;  /* 0x00000008ff1d7819 */ /* 0x000fc40000011612 */
[----:B------:R-:W-:Y:S02]  /*46e0*/  SHF.R.U32.HI R9, RZ, 0x8, R16 ;  /* 0x00000008ff097819 */ /* 0x000fe40000011610 */
        /* <DEDUP_REMOVED lines=39> */
[----:B------:R-:W-:Y:S02]  /*4960*/  HADD2 R31, R9, -1032, -1032 ;  /* 0xe408e408091f7430 */ /* 0x000fe40000000000 */
        /* <DEDUP_REMOVED lines=62> */
[--C-:B------:R-:W-:Y:S02]  /*4d50*/  HADD2.F32 R13, -RZ, R22.reuse.H0_H0 ;  /* 0x20000016ff0d7230 */ /* 0x100fe40000004100 */
        /* <DEDUP_REMOVED lines=31> */
.L_x_3335:
[----:B------:R-:W-:Y:S01]  /*4f50*/  MOV R89, R27 ;  /* 0x0000001b00597202 */ /* 0x000fe20000000f00 */
[----:B------:R-:W-:Y:S01]  /*4f60*/  IMAD.WIDE R36, R85, 0x4, R24 ;  /* 0x0000000455247825 */ /* 0x000fe200078e0218 */
[----:B------:R-:W-:Y:S06]  /*4f70*/  @P0 BRA `(.L_x_3328) ;  /* 0x0000000400680947 */ /* 0x000fec0003800000 */
[----:B------:R-:W0:Y:S01]  /*4f80*/  LDS.64 R10, [UR5+0x70] ;  /* 0x00007005ff0a7984 */ /* 0x000e220008000a00 */
[--C-:B------:R-:W-:Y:S02]  /*4f90*/  HADD2.F32 R9, -RZ, R12.reuse.H0_H0 ;  /* 0x2000000cff097230 */ /* 0x100fe40000004100 */
[----:B------:R-:W-:Y:S01]  /*4fa0*/  HADD2.F32 R40, -RZ, R12.H1_H1 ;  /* 0x3000000cff287230 */ /* 0x000fe20000004100 */
[----:B------:R-:W1:Y:S01]  /*4fb0*/  LDS.64 R14, [UR5+0x78] ;  /* 0x00007805ff0e7984 */ /* 0x000e620008000a00 */
[----:B------:R-:W-:Y:S02]  /*4fc0*/  HADD2.F32 R12, -RZ, R30.H0_H0 ;  /* 0x2000001eff0c7230 */ /* 0x000fe40000004100 */
[--C-:B0-----:R-:W-:Y:S02]  /*4fd0*/  HADD2.F32 R13, -RZ, R10.reuse.H0_H0 ;  /* 0x2000000aff0d7230 */ /* 0x101fe40000004100 */
[----:B------:R-:W-:Y:S02]  /*4fe0*/  HADD2.F32 R24, -RZ, R10.H1_H1 ;  /* 0x3000000aff187230 */ /* 0x000fe40000004100 */
[----:B------:R-:W-:-:S02]  /*4ff0*/  HADD2.F32 R10, -RZ, R20.H0_H0 ;  /* 0x20000014ff0a7230 */ /* 0x000fc40000004100 */
[-C--:B------:R-:W-:Y:S01]  /*5000*/  FFMA.FTZ R9, R9, R13.reuse, RZ ;  /* 0x0000000d09097223 */ /* 0x080fe200000100ff */
[----:B------:R-:W-:Y:S02]  /*5010*/  HADD2.F32 R20, -RZ, R20.H1_H1 ;  /* 0x30000014ff147230 */ /* 0x000fe40000004100 */
[--C-:B------:R-:W-:Y:S02]  /*5020*/  HADD2.F32 R38, -RZ, R11.reuse.H0_H0 ;  /* 0x2000000bff267230 */ /* 0x100fe40000004100 */
[----:B------:R-:W-:Y:S01]  /*5030*/  FFMA.FTZ R27, R10, R13, RZ ;  /* 0x0000000d0a1b7223 */ /* 0x000fe200000100ff */
[----:B------:R-:W-:Y:S02]  /*5040*/  HADD2.F32 R25, -RZ, R11.H1_H1 ;  /* 0x3000000bff197230 */ /* 0x000fe40000004100 */
[-C--:B------:R-:W-:Y:S01]  /*5050*/  FFMA.FTZ R9, R40, R24.reuse, R9 ;  /* 0x0000001828097223 */ /* 0x080fe20000010009 */
[--C-:B------:R-:W-:Y:S02]  /*5060*/  HADD2.F32 R11, -RZ, R29.reuse.H0_H0 ;  /* 0x2000001dff0b7230 */ /* 0x100fe40000004100 */
[----:B------:R-:W-:Y:S01]  /*5070*/  FFMA.FTZ R27, R20, R24, R27 ;  /* 0x00000018141b7223 */ /* 0x000fe2000001001b */
[----:B------:R-:W-:-:S02]  /*5080*/  HADD2.F32 R20, -RZ, R29.H1_H1 ;  /* 0x3000001dff147230 */ /* 0x000fc40000004100 */
[----:B------:R-:W-:Y:S02]  /*5090*/  HADD2.F32 R40, -RZ, R30.H1_H1 ;  /* 0x3000001eff287230 */ /* 0x000fe40000004100 */
[-C--:B------:R-:W-:Y:S01]  /*50a0*/  FFMA.FTZ R11, R11, R13.reuse, RZ ;  /* 0x0000000d0b0b7223 */ /* 0x080fe200000100ff */
[----:B------:R-:W-:Y:S02]  /*50b0*/  HADD2.F32 R10, -RZ, R16.H0_H0 ;  /* 0x20000010ff0a7230 */ /* 0x000fe40000004100 */
[----:B------:R-:W-:Y:S01]  /*50c0*/  FFMA.FTZ R13, R12, R13, RZ ;  /* 0x0000000d0c0d7223 */ /* 0x000fe200000100ff */
[----:B------:R-:W-:Y:S02]  /*50d0*/  HADD2.F32 R30, -RZ, R18.H0_H0 ;  /* 0x20000012ff1e7230 */ /* 0x000fe40000004100 */
[----:B------:R-:W-:Y:S01]  /*50e0*/  FFMA.FTZ R11, R20, R24, R11 ;  /* 0x00000018140b7223 */ /* 0x000fe2000001000b */
[----:B------:R-:W-:Y:S02]  /*50f0*/  HADD2.F32 R12, -RZ, R17.H0_H0 ;  /* 0x20000011ff0c7230 */ /* 0x000fe40000004100 */
[----:B------:R-:W-:Y:S01]  /*5100*/  FFMA.FTZ R10, R10, R38, R9 ;  /* 0x000000260a0a7223 */ /* 0x000fe20000010009 */
[----:B------:R-:W-:-:S02]  /*5110*/  HADD2.F32 R9, -RZ, R16.H1_H1 ;  /* 0x30000010ff097230 */ /* 0x000fc40000004100 */
[----:B------:R-:W-:Y:S01]  /*5120*/  FFMA.FTZ R20, R30, R38, R11 ;  /* 0x000000261e147223 */ /* 0x000fe2000001000b */
[----:B------:R-:W-:Y:S02]  /*5130*/  HADD2.F32 R11, -RZ, R18.H1_H1 ;  /* 0x30000012ff0b7230 */ /* 0x000fe40000004100 */
[----:B------:R-:W-:Y:S01]  /*5140*/  FFMA.FTZ R13, R40, R24, R13 ;  /* 0x00000018280d7223 */ /* 0x000fe2000001000d */
[----:B------:R-:W-:Y:S02]  /*5150*/  HADD2.F32 R24, -RZ, R19.H0_H0 ;  /* 0x20000013ff187230 */ /* 0x000fe40000004100 */
[-C--:B------:R-:W-:Y:S01]  /*5160*/  FFMA.FTZ R10, R9, R25.reuse, R10 ;  /* 0x00000019090a7223 */ /* 0x080fe2000001000a */
[----:B------:R-:W-:Y:S02]  /*5170*/  HADD2.F32 R17, -RZ, R17.H1_H1 ;  /* 0x30000011ff117230 */ /* 0x000fe40000004100 */
[----:B------:R-:W-:Y:S01]  /*5180*/  FFMA.FTZ R20, R11, R25, R20 ;  /* 0x000000190b147223 */ /* 0x000fe20000010014 */
[----:B------:R-:W-:Y:S01]  /*5190*/  FFMA.FTZ R12, R12, R38, R27 ;  /* 0x000000260c0c7223 */ /* 0x000fe2000001001b */
[----:B------:R-:W-:-:S02]  /*51a0*/  HADD2.F32 R19, -RZ, R19.H1_H1 ;  /* 0x30000013ff137230 */ /* 0x000fc40000004100 */
[----:B------:R-:W-:Y:S01]  /*51b0*/  FFMA.FTZ R38, R24, R38, R13 ;  /* 0x0000002618267223 */ /* 0x000fe2000001000d */
[----:B-1----:R-:W-:Y:S02]  /*51c0*/  HADD2.F32 R9, -RZ, R14.H0_H0 ;  /* 0x2000000eff097230 */ /* 0x002fe40000004100 */
[-C--:B------:R-:W-:Y:S01]  /*51d0*/  FFMA.FTZ R16, R17, R25.reuse, R12 ;  /* 0x0000001911107223 */ /* 0x080fe2000001000c */
[--C-:B------:R-:W-:Y:S02]  /*51e0*/  HADD2.F32 R11, -RZ, R31.reuse.H0_H0 ;  /* 0x2000001fff0b7230 */ /* 0x100fe40000004100 */
[----:B------:R-:W-:Y:S01]  /*51f0*/  FFMA.FTZ R38, R19, R25, R38 ;  /* 0x0000001913267223 */ /* 0x000fe20000010026 */
[----:B------:R-:W-:Y:S02]  /*5200*/  HADD2.F32 R13, -RZ, R32.H0_H0 ;  /* 0x20000020ff0d7230 */ /* 0x000fe40000004100 */
[----:B------:R-:W-:Y:S02]  /*5210*/  HADD2.F32 R14, -RZ, R14.H1_H1 ;  /* 0x3000000eff0e7230 */ /* 0x000fe40000004100 */
[----:B------:R-:W-:Y:S01]  /*5220*/  FFMA.FTZ R11, R11, R9, R10 ;  /* 0x000000090b0b7223 */ /* 0x000fe2000001000a */
[----:B------:R-:W-:-:S02]  /*5230*/  HADD2.F32 R18, -RZ, R31.H1_H1 ;  /* 0x3000001fff127230 */ /* 0x000fc40000004100 */
[-C--:B------:R-:W-:Y:S01]  /*5240*/  FFMA.FTZ R13, R13, R9.reuse, R16 ;  /* 0x000000090d0d7223 */ /* 0x080fe20000010010 */
        /* <DEDUP_REMOVED lines=45> */
.L_x_3328:
        /* <DEDUP_REMOVED lines=8> */
.L_x_3339:
[----:B------:R-:W0:Y:S01]  /*55a0*/  LDC R85, c[0x0][0x3ac] ;  /* 0x0000eb00ff557b82 */ /* 0x000e220000000800 */
[----:B------:R-:W2:Y:S01]  /*55b0*/  LDG.E.128.CONSTANT R20, desc[UR8][R36.64] ;  /* 0x0000000824147981 */ /* 0x000ea2000c1e9d00 */
[----:B0-----:R-:W-:-:S05]  /*55c0*/  IMAD.WIDE R10, R85, 0x4, R36 ;  /* 0x00000004550a7825 */ /* 0x001fca00078e0224 */
[----:B------:R-:W3:Y:S01]  /*55d0*/  LDG.E.128.CONSTANT R16, desc[UR8][R10.64] ;  /* 0x000000080a107981 */ /* 0x000ee2000c1e9d00 */
[----:B------:R-:W-:-:S05]  /*55e0*/  IMAD.WIDE R90, R85, 0x4, R10 ;  /* 0x00000004555a7825 */ /* 0x000fca00078e020a */
[----:B------:R-:W4:Y:S01]  /*55f0*/  LDG.E.128.CONSTANT R12, desc[UR8][R90.64] ;  /* 0x000000085a0c7981 */ /* 0x000f22000c1e9d00 */
[----:B------:R-:W-:Y:S01]  /*5600*/  MOV R32, 0x3000 ;  /* 0x0000300000207802 */ /* 0x000fe20000000f00 */
[----:B------:R-:W-:Y:S01]  /*5610*/  HFMA2 R40, -RZ, RZ, 0, 0.015625 ;  /* 0x00002400ff287431 */ /* 0x000fe200000001ff */
[----:B------:R-:W-:Y:S02]  /*5620*/  ISETP.NE.AND P1, PT, R88, RZ, PT ;  /* 0x000000ff5800720c */ /* 0x000fe40003f25270 */
[----:B--2---:R-:W-:Y:S02]  /*5630*/  SHF.R.U32.HI R24, RZ, 0xf, R21 ;  /* 0x0000000fff187819 */ /* 0x004fe40000011615 */
[----:B------:R-:W-:Y:S02]  /*5640*/  SHF.R.U32.HI R25, RZ, 0xf, R22 ;  /* 0x0000000fff197819 */ /* 0x000fe40000011616 */
[C---:B------:R-:W-:Y:S02]  /*5650*/  LOP3.LUT R46, R20.reuse, 0x70007, RZ, 0xc0, !PT ;  /* 0x00070007142e7812 */ /* 0x040fe400078ec0ff */
[----:B------:R-:W-:-:S02]  /*5660*/  LOP3.LUT R33, R20, 0x380038, RZ, 0xc0, !PT ;  /* 0x0038003814217812 */ /* 0x000fc400078ec0ff */
[--C-:B------:R-:W-:Y:S02]  /*5670*/  SHF.R.U32.HI R45, RZ, 0x6, R20.reuse ;  /* 0x00000006ff2d7819 */ /* 0x100fe40000011614 */
        /* <DEDUP_REMOVED lines=8> */
[----:B------:R-:W-:Y:S02]  /*5700*/  LOP3.LUT R54, R22, 0x70007, RZ, 0xc0, !PT ;  /* 0x0007000716367812 */ /* 0x000fe400078ec0ff */
[C---:B---3--:R-:W-:Y:S02]  /*5710*/  LOP3.LUT R48, R17.reuse, 0x70007, RZ, 0xc0, !PT ;  /* 0x0007000711307812 */ /* 0x048fe400078ec0ff */
[----:B------:R-:W-:-:S02]  /*5720*/  LOP3.LUT R10, R17, 0x380038, RZ, 0xc0, !PT ;  /* 0x00380038110a7812 */ /* 0x000fc400078ec0ff */
[--C-:B------:R-:W-:Y:S02]  /*5730*/  SHF.R.U32.HI R27, RZ, 0x6, R17.reuse ;  /* 0x00000006ff1b7819 */ /* 0x100fe40000011611 */
[----:B------:R-:W-:Y:S02]  /*5740*/  SHF.R.U32.HI R17, RZ, 0xe, R17 ;  /* 0x0000000eff117819 */ /* 0x000fe40000011611 */
[----:B------:R-:W-:Y:S02]  /*5750*/  LOP3.LUT R35, R22, 0x380038, RZ, 0xc0, !PT ;  /* 0x0038003816237812 */ /* 0x000fe400078ec0ff */
[----:B------:R-:W-:Y:S02]  /*5760*/  SHF.R.U32.HI R53, RZ, 0x6, R22 ;  /* 0x00000006ff357819 */ /* 0x000fe40000011616 */
[----:B------:R-:W-:Y:S02]  /*5770*/  SHF.R.U32.HI R23, RZ, 0xf, R23 ;  /* 0x0000000fff177819 */ /* 0x000fe40000011617 */
[----:B------:R-:W-:-:S02]  /*5780*/  LOP3.LUT R47, R16, 0x70007, RZ, 0xc0, !PT ;  /* 0x00070007102f7812 */ /* 0x000fc400078ec0ff */
        /* <DEDUP_REMOVED lines=12> */
[----:B------:R-:W-:Y:S02]  /*5850*/  LOP3.LUT R19, R24, 0x20002, R17, 0xf8, !PT ;  /* 0x0002000218137812 */ /* 0x000fe400078ef811 */
[----:B------:R-:W-:Y:S02]  /*5860*/  LOP3.LUT R20, R20, 0x10001, RZ, 0xc0, !PT ;  /* 0x0001000114147812 */ /* 0x000fe400078ec0ff */
[----:B------:R-:W-:Y:S02]  /*5870*/  LOP3.LUT R23, R23, 0x10001, RZ, 0xc0, !PT ;  /* 0x0001000117177812 */ /* 0x000fe400078ec0ff */
[----:B----4-:R-:W-:Y:S02]  /*5880*/  SHF.R.U32.HI R24, RZ, 0xd, R13 ;  /* 0x0000000dff187819 */ /* 0x010fe4000001160d */
[----:B------:R-:W-:Y:S02]  /*5890*/  LOP3.LUT R18, R25, 0x20002, R18, 0xf8, !PT ;  /* 0x0002000219127812 */ /* 0x000fe400078ef812 */
[----:B------:R-:W-:-:S02]  /*58a0*/  LOP3.LUT R33, R33, 0x64006400, RZ, 0xfc, !PT ;  /* 0x6400640021217812 */ /* 0x000fc400078efcff */
[----:B------:R-:W-:Y:S02]  /*58b0*/  SHF.R.U32.HI R25, RZ, 0xd, R14 ;  /* 0x0000000dff197819 */ /* 0x000fe4000001160e */
[----:B------:R-:W-:Y:S01]  /*58c0*/  LOP3.LUT R20, R20, 0x20002, R21, 0xf8, !PT ;  /* 0x0002000214147812 */ /* 0x000fe200078ef815 */
[----:B------:R-:W-:Y:S01]  /*58d0*/  HFMA2 R83, R33, R32.H0_H0, -132, -132 ;  /* 0xd820d82021537431 */ /* 0x000fe20000040020 */
[----:B------:R-:W-:Y:S02]  /*58e0*/  LOP3.LUT R38, R23, 0x20002, R26, 0xf8, !PT ;  /* 0x0002000217267812 */ /* 0x000fe400078ef81a */
[----:B------:R-:W-:Y:S02]  /*58f0*/  LOP3.LUT R24, R19, 0x40004, R24, 0xf8, !PT ;  /* 0x0004000413187812 */ /* 0x000fe400078ef818 */
[C---:B------:R-:W-:Y:S02]  /*5900*/  LOP3.LUT R26, R12.reuse, 0x70007, RZ, 0xc0, !PT ;  /* 0x000700070c1a7812 */ /* 0x040fe400078ec0ff */
[----:B------:R-:W-:-:S02]  /*5910*/  LOP3.LUT R17, R12, 0x380038, RZ, 0xc0, !PT ;  /* 0x003800380c117812 */ /* 0x000fc400078ec0ff */
[--C-:B------:R-:W-:Y:S02]  /*5920*/  SHF.R.U32.HI R21, RZ, 0x6, R12.reuse ;  /* 0x00000006ff157819 */ /* 0x100fe4000001160c */
[----:B------:R-:W-:Y:S02]  /*5930*/  SHF.R.U32.HI R23, RZ, 0xd, R12 ;  /* 0x0000000dff177819 */ /* 0x000fe4000001160c */
[----:B------:R-:W-:Y:S02]  /*5940*/  LOP3.LUT R19, R34, 0x64006400, RZ, 0xfc, !PT ;  /* 0x6400640022137812 */ /* 0x000fe400078efcff */
[C---:B------:R-:W-:Y:S02]  /*5950*/  LOP3.LUT R29, R13.reuse, 0x70007, RZ, 0xc0, !PT ;  /* 0x000700070d1d7812 */ /* 0x040fe400078ec0ff */
[----:B------:R-:W-:Y:S01]  /*5960*/  LOP3.LUT R12, R13, 0x380038, RZ, 0xc0, !PT ;  /* 0x003800380d0c7812 */ /* 0x000fe200078ec0ff */
[----:B------:R-:W-:Y:S01]  /*5970*/  HFMA2 R78, R19, R32.H0_H0, -132, -132 ;  /* 0xd820d820134e7431 */ /* 0x000fe20000040020 */
[----:B------:R-:W-:-:S02]  /*5980*/  SHF.R.U32.HI R28, RZ, 0x6, R13 ;  /* 0x00000006ff1c7819 */ /* 0x000fc4000001160d */
[C---:B------:R-:W-:Y:S02]  /*5990*/  LOP3.LUT R30, R14.reuse, 0x70007, RZ, 0xc0, !PT ;  /* 0x000700070e1e7812 */ /* 0x040fe400078ec0ff */
[----:B------:R-:W-:Y:S02]  /*59a0*/  LOP3.LUT R13, R14, 0x380038, RZ, 0xc0, !PT ;  /* 0x003800380e0d7812 */ /* 0x000fe400078ec0ff */
[----:B------:R-:W-:Y:S02]  /*59b0*/  SHF.R.U32.HI R41, RZ, 0x6, R14 ;  /* 0x00000006ff297819 */ /* 0x000fe4000001160e */
[----:B------:R-:W-:Y:S02]  /*59c0*/  LOP3.LUT R25, R18, 0x40004, R25, 0xf8, !PT ;  /* 0x0004000412197812 */ /* 0x000fe400078ef819 */
        /* <DEDUP_REMOVED lines=8> */
[----:B------:R-:W-:Y:S02]  /*5a50*/  SHF.R.U32.HI R42, RZ, 0x6, R15 ;  /* 0x00000006ff2a7819 */ /* 0x000fe4000001160f */
        /* <DEDUP_REMOVED lines=236> */
.L_x_3337:
        /* <DEDUP_REMOVED lines=79> */
.L_x_3338:
[----:B------:R-:W-:Y:S01]  /*6e10*/  IADD3 R89, PT, PT, R89, 0x20, RZ ;  /* 0x0000002059597810 */ /* 0x000fe20007ffe0ff */
[----:B------:R-:W-:Y:S01]  /*6e20*/  UIADD3 UR4, UPT, UPT, UR4, 0x40, URZ ;  /* 0x0000004004047890 */ /* 0x000fe2000fffe0ff */
[----:B------:R-:W-:Y:S02]  /*6e30*/  IMAD.WIDE R36, R85, 0x4, R90 ;  /* 0x0000000455247825 */ /* 0x000fe400078e025a */
[----:B------:R-:W-:-:S13]  /*6e40*/  ISETP.GE.AND P1, PT, R89, R86, PT ;  /* 0x000000565900720c */ /* 0x000fda0003f26270 */
[----:B------:R-:W-:Y:S05]  /*6e50*/  @!P1 BRA `(.L_x_3339) ;  /* 0xffffffe400d09947 */ /* 0x000fea000383ffff */
.L_x_3336:
[----:B------:R-:W0:Y:S01]  /*6e60*/  S2R R8, SR_CTAID.X ;  /* 0x0000000000087919 */ /* 0x000e220000002500 */
[----:B------:R-:W1:Y:S01]  /*6e70*/  S2UR UR4, SR_CTAID.Y ;  /* 0x00000000000479c3 */ /* 0x000e620000002600 */
[----:B------:R-:W-:Y:S01]  /*6e80*/  HMUL2 R9, R4, R88.H0_H0 ;  /* 0x2000005804097232 */ /* 0x000fe20000000000 */
[----:B------:R-:W0:Y:S06]  /*6e90*/  S2R R5, SR_TID.X ;  /* 0x0000000000057919 */ /* 0x000e2c0000002100 */
[----:B------:R-:W2:Y:S08]  /*6ea0*/  LDC.64 R6, c[0x0][0x3a0] ;  /* 0x0000e800ff067b82 */ /* 0x000eb00000000a00 */
[----:B------:R-:W3:Y:S01]  /*6eb0*/  LDC R4, c[0x0][0x3a8] ;  /* 0x0000ea00ff047b82 */ /* 0x000ee20000000800 */
[----:B-1----:R-:W-:Y:S01]  /*6ec0*/  USHF.L.U32 UR4, UR4, 0x1, URZ ;  /* 0x0000000104047899 */ /* 0x002fe200080006ff */
[----:B0-----:R-:W-:-:S04]  /*6ed0*/  LEA R8, R8, R5, 0x5 ;  /* 0x0000000508087211 */ /* 0x001fc800078e28ff */
[----:B------:R-:W-:-:S05]  /*6ee0*/  SHF.L.U32 R8, R8, 0x2, RZ ;  /* 0x0000000208087819 */ /* 0x000fca00000006ff */
[----:B------:R-:W-:-:S04]  /*6ef0*/  IMAD R5, R85, UR4, R8 ;  /* 0x0000000455057c24 */ /* 0x000fc8000f8e0208 */
[----:B--2---:R-:W-:-:S05]  /*6f00*/  IMAD.WIDE R6, R5, 0x2, R6 ;  /* 0x0000000205067825 */ /* 0x004fca00078e0206 */
[----:B------:R0:W-:Y:S01]  /*6f10*/  ATOM.E.ADD.F16x2.RN.STRONG.GPU P1, RZ, desc[UR8][R6.64], R9 ;  /* 0x8000000906ff79a2 */ /* 0x0001e2000c12e108 */
[----:B---3--:R-:W-:Y:S01]  /*6f20*/  IADD3 R4, PT, PT, R4, -UR4, RZ ;  /* 0x8000000404047c10 */ /* 0x008fe2000fffe0ff */
        /* <DEDUP_REMOVED lines=8> */
.L_x_3343:
[----:B------:R-:W0:Y:S02]  /*6fb0*/  LDS R4, [R3] ;  /* 0x0000000003047984 */ /* 0x000e240000000800 */
[----:B0-----:R-:W-:-:S05]  /*6fc0*/  HADD2 R5, R4, R9 ;  /* 0x0000000904057230 */ /* 0x001fca0000000000 */
[----:B------:R-:W0:Y:S02]  /*6fd0*/  ATOMS.CAST.SPIN P1, [R3], R4, R5 ;  /* 0x000000040300758d */ /* 0x000e240001820005 */
[----:B0-----:R-:W-:Y:S05]  /*6fe0*/  @!P1 BRA `(.L_x_3343) ;  /* 0xfffffffc00f09947 */ /* 0x001fea000383ffff */
[----:B------:R-:W-:Y:S05]  /*6ff0*/  BRA `(.L_x_3341) ;  /* 0x00000000000c7947 */ /* 0x000fea0003800000 */
.L_x_3342:
[----:B------:R-:W2:Y:S02]  /*7000*/  LD.E R3, desc[UR8][R6.64] ;  /* 0x0000000806037980 */ /* 0x000ea4000c101900 */
[----:B--2---:R-:W-:-:S05]  /*7010*/  IADD3 R3, PT, PT, R9, R3, RZ ;  /* 0x0000000309037210 */ /* 0x004fca0007ffe0ff */
[----:B------:R0:W-:Y:S02]  /*7020*/  ST.E desc[UR8][R6.64], R3 ;  /* 0x0000000306007985 */ /* 0x0001e4000c101908 */
.L_x_3341:
[----:B------:R-:W-:Y:S05]  /*7030*/  BSYNC.RECONVERGENT B0 ;  /* 0x0000000000007941 */ /* 0x000fea0003800200 */
.L_x_3340:
[----:B------:R1:W-:Y:S01]  /*7040*/  ATOM.E.ADD.F16x2.RN.STRONG.GPU P1, RZ, desc[UR8][R6.64+0x4], R11 ;  /* 0x8000040b06ff79a2 */ /* 0x0003e2000c12e108 */
[----:B------:R-:W-:Y:S04]  /*7050*/  BSSY.RECONVERGENT B0, `(.L_x_3344) ;  /* 0x000000e000007945 */ /* 0x000fe80003800200 */
[----:B-1----:R-:W-:Y:S05]  /*7060*/  @P1 BRA `(.L_x_3345) ;  /* 0x0000000000301947 */ /* 0x002fea0003800000 */
[----:B------:R-:W1:Y:S02]  /*7070*/  QSPC.E.S P1, RZ, [R6+0x4] ;  /* 0x0000040006ff73aa */ /* 0x000e640000020500 */
[----:B-1----:R-:W-:Y:S05]  /*7080*/  @!P1 BRA `(.L_x_3346) ;  /* 0x00000000001c9947 */ /* 0x002fea0003800000 */
[----:B------:R-:W-:-:S04]  /*7090*/  MOV R4, R6 ;  /* 0x0000000600047202 */ /* 0x000fc80000000f00 */
[----:B0-----:R-:W-:-:S07]  /*70a0*/  MOV R3, R4 ;  /* 0x0000000400037202 */ /* 0x001fce0000000f00 */
.L_x_3347:
[----:B------:R-:W0:Y:S02]  /*70b0*/  LDS R4, [R3+0x4] ;  /* 0x0000040003047984 */ /* 0x000e240000000800 */
[----:B0-----:R-:W-:-:S05]  /*70c0*/  HFMA2 R5, R4, 1, 1, R11 ;  /* 0x3c003c0004057831 */ /* 0x001fca000000000b */
[----:B------:R-:W0:Y:S02]  /*70d0*/  ATOMS.CAST.SPIN P1, [R3+0x4], R4, R5 ;  /* 0x000004040300758d */ /* 0x000e240001820005 */
[----:B0-----:R-:W-:Y:S05]  /*70e0*/  @!P1 BRA `(.L_x_3347) ;  /* 0xfffffffc00f09947 */ /* 0x001fea000383ffff */
[----:B------:R-:W-:Y:S05]  /*70f0*/  BRA `(.L_x_3345) ;  /* 0x00000000000c7947 */ /* 0x000fea0003800000 */
.L_x_3346:
[----:B0-----:R-:W2:Y:S02]  /*7100*/  LD.E R3, desc[UR8][R6.64+0x4] ;  /* 0x0000040806037980 */ /* 0x001ea4000c101900 */
[----:B--2---:R-:W-:-:S05]  /*7110*/  IADD3 R3, PT, PT, R11, R3, RZ ;  /* 0x000000030b037210 */ /* 0x004fca0007ffe0ff */
[----:B------:R1:W-:Y:S02]  /*7120*/  ST.E desc[UR8][R6.64+0x4], R3 ;  /* 0x0000040306007985 */ /* 0x0003e4000c101908 */
.L_x_3345:
[----:B------:R-:W-:Y:S05]  /*7130*/  BSYNC.RECONVERGENT B0 ;  /* 0x0000000000007941 */ /* 0x000fea0003800200 */
.L_x_3344:
        /* <DEDUP_REMOVED lines=11> */
.L_x_3351:
[----:B------:R-:W0:Y:S02]  /*71f0*/  LDS R2, [R0] ;  /* 0x0000000000027984 */ /* 0x000e240000000800 */
[----:B0-----:R-:W-:-:S05]  /*7200*/  HADD2 R3, R2, R5 ;  /* 0x0000000502037230 */ /* 0x001fca0000000000 */
[----:B------:R-:W0:Y:S02]  /*7210*/  ATOMS.CAST.SPIN P0, [R0], R2, R3 ;  /* 0x000000020000758d */ /* 0x000e240001800003 */
[----:B0-----:R-:W-:Y:S05]  /*7220*/  @!P0 BRA `(.L_x_3351) ;  /* 0xfffffffc00f08947 */ /* 0x001fea000383ffff */
[----:B------:R-:W-:Y:S05]  /*7230*/  BRA `(.L_x_3349) ;  /* 0x00000000000c7947 */ /* 0x000fea0003800000 */
.L_x_3350:
[----:B------:R-:W2:Y:S02]  /*7240*/  LD.E R0, desc[UR8][R6.64] ;  /* 0x0000000806007980 */ /* 0x000ea4000c101900 */
[----:B--2---:R-:W-:-:S05]  /*7250*/  IADD3 R3, PT, PT, R5, R0, RZ ;  /* 0x0000000005037210 */ /* 0x004fca0007ffe0ff */
[----:B------:R0:W-:Y:S02]  /*7260*/  ST.E desc[UR8][R6.64], R3 ;  /* 0x0000000306007985 */ /* 0x0001e4000c101908 */
.L_x_3349:
[----:B------:R-:W-:Y:S05]  /*7270*/  BSYNC.RECONVERGENT B0 ;  /* 0x0000000000007941 */ /* 0x000fea0003800200 */
.L_x_3348:
[----:B------:R1:W-:Y:S02]  /*7280*/  ATOM.E.ADD.F16x2.RN.STRONG.GPU P0, RZ, desc[UR8][R6.64+0x4], R87 ;  /* 0x8000045706ff79a2 */ /* 0x0003e4000c10e108 */
[----:B-1----:R-:W-:Y:S05]  /*7290*/  @P0 EXIT ;  /* 0x000000000000094d */ /* 0x002fea0003800000 */
[----:B------:R-:W1:Y:S02]  /*72a0*/  QSPC.E.S P0, RZ, [R6+0x4] ;  /* 0x0000040006ff73aa */ /* 0x000e640000000500 */
[----:B-1----:R-:W-:Y:S05]  /*72b0*/  @!P0 BRA `(.L_x_3352) ;  /* 0x00000000001c8947 */ /* 0x002fea0003800000 */
[----:B------:R-:W-:-:S04]  /*72c0*/  MOV R2, R6 ;  /* 0x0000000600027202 */ /* 0x000fc80000000f00 */
[----:B------:R-:W-:-:S07]  /*72d0*/  MOV R0, R2 ;  /* 0x0000000200007202 */ /* 0x000fce0000000f00 */
.L_x_3353:
[----:B------:R-:W0:Y:S02]  /*72e0*/  LDS R2, [R0+0x4] ;  /* 0x0000040000027984 */ /* 0x000e240000000800 */
[----:B0-----:R-:W-:-:S05]  /*72f0*/  HFMA2 R3, R2, 1, 1, R87 ;  /* 0x3c003c0002037831 */ /* 0x001fca0000000057 */
[----:B------:R-:W0:Y:S02]  /*7300*/  ATOMS.CAST.SPIN P0, [R0+0x4], R2, R3 ;  /* 0x000004020000758d */ /* 0x000e240001800003 */
[----:B0-----:R-:W-:Y:S05]  /*7310*/  @!P0 BRA `(.L_x_3353) ;  /* 0xfffffffc00f08947 */ /* 0x001fea000383ffff */
[----:B------:R-:W-:Y:S05]  /*7320*/  EXIT ;  /* 0x000000000000794d */ /* 0x000fea0003800000 */
.L_x_3352:
[----:B------:R-:W0:Y:S02]  /*7330*/  LD.E R0, desc[UR8][R6.64+0x4] ;  /* 0x0000040806007980 */ /* 0x000e24000c101900 */
[----:B0-----:R-:W-:-:S05]  /*7340*/  IADD3 R3, PT, PT, R87, R0, RZ ;  /* 0x0000000057037210 */ /* 0x001fca0007ffe0ff */
[----:B------:R-:W-:Y:S01]  /*7350*/  ST.E desc[UR8][R6.64+0x4], R3 ;  /* 0x0000040306007985 */ /* 0x000fe2000c101908 */
[----:B------:R-:W-:Y:S05]  /*7360*/  EXIT ;  /* 0x000000000000794d */ /* 0x000fea0003800000 */
.L_x_3354:
        /* <DEDUP_REMOVED lines=9> */
.L_x_3969:


//--------------------- .text._Z23gemm_half_q_half_kernelILi2ELi14ELb1ELb1ELi32EEvPK6__halfPKjS4_S2_PS0_iiiiPKtS7_iiiiiibS2_i --------------------------
	.section	.text._Z23gemm_half_q_half_kernelILi2ELi14ELb1ELb1ELi32EEvPK6__halfPKjS4_S2_PS0_iiiiPKtS7_iiiiiibS2_i,"ax",@progbits
	.align	128
        .global         _Z23gemm_half_q_half_kernelILi2ELi14ELb1ELb1ELi32EEvPK6__halfPKjS4_S2_PS0_iiiiPKtS7_iiiiiibS2_i
        .type           _Z23gemm_half_q_half_kernelILi2ELi14ELb1ELb1ELi32EEvPK6__halfPKjS4_S2_PS0_iiiiPKtS7_iiiiiibS2_i,@function
        .size           _Z23gemm_half_q_half_kernelILi2ELi14ELb1ELb1ELi32EEvPK6__halfPKjS4_S2_PS0_iiiiPKtS7_iiiiiibS2_i,(.L_x_3970 - _Z23gemm_half_q_half_kernelILi2ELi14ELb1ELb1ELi32EEvPK6__halfPKjS4_S2_PS0_iiiiPKtS7_iiiiiibS2_i)
        .other          _Z23gemm_half_q_half_kernelILi2ELi14ELb1ELb1ELi32EEvPK6__halfPKjS4_S2_PS0_iiiiPKtS7_iiiiiibS2_i,@"STO_CUDA_ENTRY STV_DEFAULT"
_Z23gemm_half_q_half_kernelILi2ELi14ELb1ELb1ELi32EEvPK6__halfPKjS4_S2_PS0_iiiiPKtS7_iiiiiibS2_i:
.text._Z23gemm_half_q_half_kernelILi2ELi14ELb1ELb1ELi32EEvPK6__halfPKjS4_S2_PS0_iiiiPKtS7_iiiiiibS2_i:
[----:B------:R-:W-:Y:S01]  /*0000*/  LDC R1, c[0x0][0x37c] ;  /* 0x0000df00ff017b82 */ /* 0x000fe20000000800 */
[----:B------:R-:W0:Y:S07]  /*0010*/  S2R R3, SR_CTAID.Y ;  /* 0x0000000000037919 */ /* 0x000e2e0000002600 */
[----:B------:R-:W0:Y:S02]  /*0020*/  LDC R26, c[0x0][0x3a8] ;  /* 0x0000ea00ff1a7b82 */ /* 0x000e240000000800 */
[----:B0-----:R-:W-:-:S05]  /*0030*/  IMAD R26, R3, -0x2, R26 ;  /* 0xfffffffe031a7824 */ /* 0x001fca00078e021a */
        /* <DEDUP_REMOVED lines=19> */
[----:B------:R-:W2:Y:S01]  /*0170*/  LDCU UR12, c[0x0][0x3b0] ;  /* 0x00007600ff0c77ac */ /* 0x000ea20008000800 */
[----:B------:R-:W-:Y:S01]  /*0180*/  HFMA2 R4, -RZ, RZ, 0, 1.1920928955078125e-07 ;  /* 0x00000002ff047431 */ /* 0x000fe200000001ff */
[----:B------:R-:W-:Y:S04]  /*0190*/  BSSY.RECONVERGENT B0, `(.L_x_3355) ;  /* 0x00000bd000007945 */ /* 0x000fe80003800200 */
[----:B------:R-:W3:Y:S01]  /*01a0*/  S2UR UR4, SR_CTAID.X ;  /* 0x00000000000479c3 */ /* 0x000ee20000002500 */
[----:B------:R-:W-:Y:S01]  /*01b0*/  SEL R4, R4, 0x1, P0 ;  /* 0x0000000104047807 */ /* 0x000fe20000000000 */
[----:B0-----:R-:W-:-:S04]  /*01c0*/  USHF.L.U32 UR10, UR7, 0x5, URZ ;  /* 0x00000005070a7899 */ /* 0x001fc800080006ff */
[----:B------:R-:W-:-:S04]  /*01d0*/  UIADD3 UR8, UPT, UPT, UR10, 0x20, URZ ;  /* 0x000000200a087890 */ /* 0x000fc8000fffe0ff */
[----:B--2---:R-:W-:Y:S01]  /*01e0*/  UISETP.LT.AND UP0, UPT, UR8, UR12, UPT ;  /* 0x0000000c0800728c */ /* 0x004fe2000bf01270 */
[----:B-1----:R-:W-:Y:S01]  /*01f0*/  IADD3 R17, PT, PT, R2, UR10, RZ ;  /* 0x0000000a02117c10 */ /* 0x002fe2000fffe0ff */
[----:B---3--:R-:W-:Y:S02]  /*0200*/  USHF.L.U32 UR4, UR4, 0x7, URZ ;  /* 0x0000000704047899 */ /* 0x008fe400080006ff */
[----:B------:R-:W-:-:S04]  /*0210*/  USEL UR9, UR8, UR12, UP0 ;  /* 0x0000000c08097287 */ /* 0x000fc80008000000 */
        /* <DEDUP_REMOVED lines=32> */
.L_x_3360:
        /* <DEDUP_REMOVED lines=32> */
.L_x_3359:
        /* <DEDUP_REMOVED lines=20> */
.L_x_3361:
[----:B------:R-:W-:-:S13]  /*0760*/  ISETP.EQ.AND P1, PT, R14, RZ, PT ;  /* 0x000000ff0e00720c */ /* 0x000fda0003f22270 */
[----:B------:R-:W-:Y:S05]  /*0770*/  @!P0 BRA P1, `(.L_x_3356) ;  /* 0x0000000400788947 */ /* 0x000fea0000800000 */
.L_x_3358:
        /* <DEDUP_REMOVED lines=12> */
.L_x_3357:
        /* <DEDUP_REMOVED lines=16> */
.L_x_3364:
        /* <DEDUP_REMOVED lines=32> */
.L_x_3363:
        /* <DEDUP_REMOVED lines=21> */
.L_x_3365:
[----:B------:R-:W-:-:S13]  /*0c90*/  ISETP.NE.OR P0, PT, R14, RZ, P0 ;  /* 0x000000ff0e00720c */ /* 0x000fda0000705670 */
[----:B------:R-:W-:Y:S05]  /*0ca0*/  @!P0 BRA `(.L_x_3356) ;  /* 0x00000000002c8947 */ /* 0x000fea0003800000 */
.L_x_3362:
        /* <DEDUP_REMOVED lines=11> */
.L_x_3356:
[----:B------:R-:W-:Y:S05]  /*0d60*/  BSYNC.RECONVERGENT B0 ;  /* 0x0000000000007941 */ /* 0x000fea0003800200 */
.L_x_3355:
        /* <DEDUP_REMOVED lines=18> */
[----:B------:R-:W1:Y:S01]  /*0e90*/  LDC.64 R12, c[0x0][0x3a0] ;  /* 0x0000e800ff0c7b82 */ /* 0x000e620000000a00 */
[----:B------:R-:W-:-:S13]  /*0ea0*/  PLOP3.LUT P0, PT, PT, PT, PT, 0x8, 0x80 ;  /* 0x000000000080781c */ /* 0x000fda0003f0e170 */
.L_x_3369:
[C---:B--2---:R-:W-:Y:S01]  /*0eb0*/  IADD3 R7, PT, PT, R3.reuse, UR13, RZ ;  /* 0x0000000d03077c10 */ /* 0x044fe2000fffe0ff */
[--C-:B01----:R-:W-:Y:S01]  /*0ec0*/  IMAD.WIDE R4, R3, 0x2, R12.reuse ;  /* 0x0000000203047825 */ /* 0x103fe200078e020c */
        /* <DEDUP_REMOVED lines=13> */
.L_x_3368:
[----:B--2---:R-:W-:-:S04]  /*0fa0*/  IADD3 R4, PT, PT, RZ, -R14, RZ ;  /* 0x8000000eff047210 */ /* 0x004fc80007ffe0ff */
[----:B------:R-:W-:-:S13]  /*0fb0*/  ISETP.GT.AND P1, PT, R4, 0x1, PT ;  /* 0x000000010400780c */ /* 0x000fda0003f24270 */
[----:B------:R-:W-:Y:S05]  /*0fc0*/  @!P1 BRA `(.L_x_3370) ;  /* 0x0000000000249947 */ /* 0x000fea0003800000 */
[----:B0-----:R-:W0:Y:S01]  /*0fd0*/  LDC.64 R6, c[0x0][0x3a0] ;  /* 0x0000e800ff067b82 */ /* 0x001e220000000a00 */
        /* <DEDUP_REMOVED lines=8> */
.L_x_3370:
[----:B------:R-:W-:-:S13]  /*1060*/  ISETP.NE.OR P0, PT, R14, RZ, P0 ;  /* 0x000000ff0e00720c */ /* 0x000fda0000705670 */
[----:B------:R-:W-:Y:S05]  /*1070*/  @!P0 BRA `(.L_x_3366) ;  /* 0x00000000001c8947 */ /* 0x000fea0003800000 */
.L_x_3367:
[----:B01----:R-:W0:Y:S02]  /*1080*/  LDC.64 R4, c[0x0][0x3a0] ;  /* 0x0000e800ff047b82 */ /* 0x003e240000000a00 */
.L_x_3371:
[C---:B0-----:R-:W-:Y:S01]  /*1090*/  IMAD.WIDE R6, R3.reuse, 0x2, R4 ;  /* 0x0000000203067825 */ /* 0x041fe200078e0204 */
[----:B------:R-:W-:Y:S02]  /*10a0*/  IADD3 R14, PT, PT, R14, 0x1, RZ ;  /* 0x000000010e0e7810 */ /* 0x000fe40007ffe0ff */
[----:B------:R-:W-:Y:S02]  /*10b0*/  IADD3 R3, PT, PT, R3, UR13, RZ ;  /* 0x0000000d03037c10 */ /* 0x000fe4000fffe0ff */
[----:B------:R2:W-:Y:S01]  /*10c0*/  STG.E.64 desc[UR14][R6.64], RZ ;  /* 0x000000ff06007986 */ /* 0x0005e2000c101b0e */
[----:B------:R-:W-:-:S13]  /*10d0*/  ISETP.NE.AND P0, PT, R14, RZ, PT ;  /* 0x000000ff0e00720c */ /* 0x000fda0003f05270 */
[----:B--2---:R-:W-:Y:S05]  /*10e0*/  @P0 BRA `(.L_x_3371) ;  /* 0xfffffffc00e80947 */ /* 0x004fea000383ffff */
.L_x_3366:
        /* <DEDUP_REMOVED lines=31> */
.L_x_3373:
[----:B0----5:R-:W-:-:S05]  /*12e0*/  IADD3 R5, PT, PT, R9, UR4, RZ ;  /* 0x0000000409057c10 */ /* 0x021fca000fffe0ff */
        /* <DEDUP_REMOVED lines=42> */
.L_x_3372:
[----:B------:R-:W-:Y:S01]  /*1590*/  UISETP.GT.AND UP4, UPT, UR10, UR16, UPT ;  /* 0x000000100a00728c */ /* 0x000fe2000bf84270 */
[----:B------:R-:W-:Y:S01]  /*15a0*/  HFMA2 R2, -RZ, RZ, 0, 0 ;  /* 0x00000000ff027431 */ /* 0x000fe200000001ff */
[----:B------:R-:W-:Y:S02]  /*15b0*/  MOV R9, RZ ;  /* 0x000000ff00097202 */ /* 0x000fe40000000f00 */
[----:B------:R-:W-:Y:S01]  /*15c0*/  CS2R R10, SRZ ;  /* 0x00000000000a7805 */ /* 0x000fe2000001ff00 */
        /* <DEDUP_REMOVED lines=11> */
.L_x_3374:
        /* <DEDUP_REMOVED lines=8> */
.L_x_3375:
        /* <DEDUP_REMOVED lines=8> */
.L_x_3376:
        /* <DEDUP_REMOVED lines=8> */
.L_x_3377:
        /* <DEDUP_REMOVED lines=8> */
.L_x_3378:
[----:B------:R-:W-:Y:S01]  /*1880*/  ULEA UR4, UR11, UR4, 0x3 ;  /* 0x000000040b047291 */ /* 0x000fe2000f8e18ff */
[----:B------:R-:W0:Y:S01]  /*1890*/  S2UR UR6, SR_CgaCtaId ;  /* 0x00000000000679c3 */ /* 0x000e220000008800 */
[----:B------:R-:W-:Y:S01]  /*18a0*/  UISETP.LT.AND UP0, UPT, UR12, UR17, UPT ;  /* 0x000000110c00728c */ /* 0x000fe2000bf01270 */
[----:B------:R-:W-:-:S03]  /*18b0*/  PRMT R4, RZ, 0x5410, RZ ;  /* 0x00005410ff047816 */ /* 0x000fc600000000ff */
[----:B------:R-:W-:-:S04]  /*18c0*/  IADD3 R2, PT, PT, R9, UR4, R2 ;  /* 0x0000000409027c10 */ /* 0x000fc8000fffe002 */
[----:B------:R-:W-:Y:S01]  /*18d0*/  IADD3 R2, PT, PT, R11, R2, R10 ;  /* 0x000000020b027210 */ /* 0x000fe20007ffe00a */
[----:B------:R-:W1:Y:S04]  /*18e0*/  LDCU.64 UR4, c[0x0][0x388] ;  /* 0x00007100ff0477ac */ /* 0x000e680008000a00 */
[----:B------:R-:W-:Y:S01]  /*18f0*/  IMAD R3, R2, UR13, RZ ;  /* 0x0000000d02037c24 */ /* 0x000fe2000f8e02ff */
[----:B------:R-:W-:-:S04]  /*1900*/  SHF.R.S32.HI R2, RZ, 0x1f, R0 ;  /* 0x0000001fff027819 */ /* 0x000fc80000011400 */
[----:B------:R-:W-:-:S04]  /*1910*/  IADD3 R0, P0, PT, R0, R3, RZ ;  /* 0x0000000300007210 */ /* 0x000fc80007f1e0ff */
[----:B------:R-:W-:Y:S02]  /*1920*/  LEA.HI.X.SX32 R3, R3, R2, 0x1, P0 ;  /* 0x0000000203037211 */ /* 0x000fe400000f0eff */
[----:B------:R-:W-:Y:S02]  /*1930*/  PRMT R2, RZ, 0x5410, RZ ;  /* 0x00005410ff027816 */ /* 0x000fe400000000ff */
[----:B-1----:R-:W-:Y:S01]  /*1940*/  LEA R90, P0, R0, UR4, 0x2 ;  /* 0x00000004005a7c11 */ /* 0x002fe2000f8010ff */
[----:B------:R-:W-:-:S03]  /*1950*/  USEL UR4, UR12, UR17, UP0 ;  /* 0x000000110c047287 */ /* 0x000fc60008000000 */
[----:B------:R-:W-:Y:S01]  /*1960*/  LEA.HI.X R91, R0, UR5, R3, 0x2, P0 ;  /* 0x00000005005b7c11 */ /* 0x000fe200080f1403 */
[----:B------:R-:W-:Y:S01]  /*1970*/  UISETP.GT.AND UP0, UPT, UR4, UR10, UPT ;  /* 0x0000000a0400728c */ /* 0x000fe2000bf04270 */
[----:B------:R-:W-:Y:S01]  /*1980*/  PRMT R3, RZ, 0x5410, RZ ;  /* 0x00005410ff037816 */ /* 0x000fe200000000ff */
[----:B------:R-:W-:Y:S01]  /*1990*/  UMOV UR5, 0x400 ;  /* 0x0000040000057882 */ /* 0x000fe20000000000 */
[----:B------:R-:W-:Y:S01]  /*19a0*/  PRMT R0, RZ, 0x5410, RZ ;  /* 0x00005410ff007816 */ /* 0x000fe200000000ff */
[----:B0-----:R-:W-:-:S07]  /*19b0*/  ULEA UR5, UR6, UR5, 0x18 ;  /* 0x0000000506057291 */ /* 0x001fce000f8ec0ff */
[----:B------:R-:W-:Y:S01]  /*19c0*/  UMOV UR4, UR5 ;  /* 0x0000000500047c82 */ /* 0x000fe20008000000 */
[----:B------:R-:W-:Y:S05]  /*19d0*/  BRA.U !UP0, `(.L_x_3379) ;  /* 0x0000003908fc7547 */ /* 0x000fea000b800000 */
[----:B------:R-:W-:Y:S01]  /*19e0*/  MOV R13, UR13 ;  /* 0x0000000d000d7c02 */ /* 0x000fe20008000f00 */
[----:B------:R-:W2:Y:S01]  /*19f0*/  LDG.E.128.CONSTANT R28, desc[UR14][R90.64] ;  /* 0x0000000e5a1c7981 */ /* 0x000ea2000c1e9d00 */
[----:B------:R-:W-:Y:S02]  /*1a00*/  MOV R21, UR13 ;  /* 0x0000000d00157c02 */ /* 0x000fe40008000f00 */
[----:B------:R-:W-:Y:S01]  /*1a10*/  MOV R25, UR13 ;  /* 0x0000000d00197c02 */ /* 0x000fe20008000f00 */
[----:B------:R-:W-:-:S04]  /*1a20*/  IMAD.WIDE R12, R13, 0x4, R90 ;  /* 0x000000040d0c7825 */ /* 0x000fc800078e025a */
[----:B-----5:R-:W-:Y:S02]  /*1a30*/  IMAD.WIDE R20, R21, 0x4, R12 ;  /* 0x0000000415147825 */ /* 0x020fe400078e020c */
[----:B------:R-:W5:Y:S02]  /*1a40*/  LDG.E.128.CONSTANT R12, desc[UR14][R12.64] ;  /* 0x0000000e0c0c7981 */ /* 0x000f64000c1e9d00 */
[----:B------:R-:W-:Y:S02]  /*1a50*/  IMAD.WIDE R24, R25, 0x4, R20 ;  /* 0x0000000419187825 */ /* 0x000fe400078e0214 */
[----:B------:R-:W5:Y:S04]  /*1a60*/  LDG.E.128.CONSTANT R20, desc[UR14][R20.64] ;  /* 0x0000000e14147981 */ /* 0x000f68000c1e9d00 */
[----:B------:R0:W5:Y:S01]  /*1a70*/  LDG.E.128.CONSTANT R16, desc[UR14][R24.64] ;  /* 0x0000000e18107981 */ /* 0x000162000c1e9d00 */
[----:B------:R-:W-:Y:S01]  /*1a80*/  HFMA2 R2, -RZ, RZ, 0, 0.0625 ;  /* 0x00002c00ff027431 */ /* 0x000fe200000001ff */
[----:B------:R-:W-:Y:S01]  /*1a90*/  UISETP.NE.AND UP0, UPT, UR19, URZ, UPT ;  /* 0x000000ff1300728c */ /* 0x000fe2000bf05270 */
[----:B------:R-:W-:-:S03]  /*1aa0*/  PRMT R0, R85, 0x9910, RZ ;  /* 0x0000991055007816 */ /* 0x000fc600000000ff */
[----:B------:R-:W-:Y:S02]  /*1ab0*/  PRMT R5, R5, 0x5410, R2 ;  /* 0x0000541005057816 */ /* 0x000fe40000000002 */
[----:B------:R-:W-:Y:S02]  /*1ac0*/  ISETP.NE.AND P0, PT, R0, RZ, PT ;  /* 0x000000ff0000720c */ /* 0x000fe40003f05270 */
[----:B------:R-:W-:Y:S02]  /*1ad0*/  PRMT R4, RZ, 0x7610, R4 ;  /* 0x00007610ff047816 */ /* 0x000fe40000000004 */
[----:B------:R-:W-:Y:S02]  /*1ae0*/  PRMT R2, RZ, 0x5410, RZ ;  /* 0x00005410ff027816 */ /* 0x000fe400000000ff */
[----:B------:R-:W-:Y:S02]  /*1af0*/  PRMT R0, RZ, 0x5410, RZ ;  /* 0x00005410ff007816 */ /* 0x000fe400000000ff */
[----:B------:R-:W-:-:S02]  /*1b00*/  ISETP.EQ.OR P0, PT, R26, 0x1, !P0 ;  /* 0x000000011a00780c */ /* 0x000fc40004702670 */
[C---:B--2---:R-:W-:Y:S02]  /*1b10*/  LOP3.LUT R27, R29.reuse, 0xf000f, RZ, 0xc0, !PT ;  /* 0x000f000f1d1b7812 */ /* 0x044fe400078ec0ff */
[----:B------:R-:W-:Y:S02]  /*1b20*/  LOP3.LUT R32, R29, 0xf000f0, RZ, 0xc0, !PT ;  /* 0x00f000f01d207812 */ /* 0x000fe400078ec0ff */
[----:B------:R-:W-:Y:S02]  /*1b30*/  LOP3.LUT R10, R28, 0xf000f0, RZ, 0xc0, !PT ;  /* 0x00f000f01c0a7812 */ /* 0x000fe400078ec0ff */
[----:B------:R-:W-:Y:S02]  /*1b40*/  SHF.R.U32.HI R29, RZ, 0x8, R29 ;  /* 0x00000008ff1d7819 */ /* 0x000fe4000001161d */
        /* <DEDUP_REMOVED lines=30> */
[----:B------:R-:W-:Y:S02]  /*1d30*/  LOP3.LUT R9, R9, 0x64006400, RZ, 0xfc, !PT ;  /* 0x6400640009097812 */ /* 0x000fe400078efcff */
[----:B------:R-:W-:Y:S02]  /*1d40*/  LOP3.LUT R36, R10, 0x64006400, RZ, 0xfc, !PT ;  /* 0x640064000a247812 */ /* 0x000fe400078efcff */
[----:B------:R-:W-:Y:S02]  /*1d50*/  LOP3.LUT R11, R27, 0x64006400, RZ, 0xfc, !PT ;  /* 0x640064001b0b7812 */ /* 0x000fe400078efcff */
[----:B------:R-:W-:Y:S01]  /*1d60*/  LOP3.LUT R46, R39, 0x64006400, RZ, 0xfc, !PT ;  /* 0x64006400272e7812 */ /* 0x000fe200078efcff */
[----:B------:R-:W-:-:S02]  /*1d70*/  HFMA2 R33, R34, R5.H1_H1, -72, -72 ;  /* 0xd480d48022217431 */ /* 0x000fc40000060005 */
[----:B------:R-:W-:Y:S02]  /*1d80*/  HADD2 R34, R37, -1032, -1032 ;  /* 0xe408e40825227430 */ /* 0x000fe40000000000 */
[-C--:B------:R-:W-:Y:S02]  /*1d90*/  HFMA2 R41, R42, R5.reuse.H1_H1, -72, -72 ;  /* 0xd480d4802a297431 */ /* 0x080fe40000060005 */
[-C--:B------:R-:W-:Y:S02]  /*1da0*/  HFMA2 R37, R38, R5.reuse.H1_H1, -72, -72 ;  /* 0xd480d48026257431 */ /* 0x080fe40000060005 */
[----:B------:R-:W-:Y:S02]  /*1db0*/  HFMA2 R39, R40, R5.H1_H1, -72, -72 ;  /* 0xd480d48028277431 */ /* 0x000fe40000060005 */
[----:B------:R-:W-:Y:S02]  /*1dc0*/  HADD2 R42, R43, -1032, -1032 ;  /* 0xe408e4082b2a7430 */ /* 0x000fe40000000000 */
[----:B------:R-:W-:-:S02]  /*1dd0*/  HADD2 R10, R9, -1032, -1032 ;  /* 0xe408e408090a7430 */ /* 0x000fc40000000000 */
[-C--:B------:R-:W-:Y:S02]  /*1de0*/  HFMA2 R27, R28, R5.reuse.H1_H1, -72, -72 ;  /* 0xd480d4801c1b7431 */ /* 0x080fe40000060005 */
[----:B------:R-:W-:Y:S02]  /*1df0*/  HADD2 R30, R30, -1032, -1032 ;  /* 0xe408e4081e1e7430 */ /* 0x000fe40000000000 */
[----:B------:R-:W-:Y:S02]  /*1e00*/  HFMA2 R35, R44, R5.H1_H1, -72, -72 ;  /* 0xd480d4802c237431 */ /* 0x000fe40000060005 */
[----:B------:R-:W-:Y:S02]  /*1e10*/  HADD2 R36, R36, -1032, -1032 ;  /* 0xe408e40824247430 */ /* 0x000fe40000000000 */
[----:B------:R-:W-:Y:S02]  /*1e20*/  HADD2 R38, R11, -1032, -1032 ;  /* 0xe408e4080b267430 */ /* 0x000fe40000000000 */
[----:B------:R-:W-:-:S02]  /*1e30*/  HADD2 R40, R29, -1032, -1032 ;  /* 0xe408e4081d287430 */ /* 0x000fc40000000000 */
[----:B------:R-:W-:Y:S01]  /*1e40*/  HFMA2 R43, R46, R5.H1_H1, -72, -72 ;  /* 0xd480d4802e2b7431 */ /* 0x000fe20000060005 */
[----:B0-----:R-:W-:Y:S06]  /*1e50*/  BRA.U !UP0, `(.L_x_3380) ;  /* 0x0000000508687547 */ /* 0x001fec000b800000 */
        /* <DEDUP_REMOVED lines=90> */
.L_x_3380:
[----:B------:R-:W-:Y:S05]  /*2400*/  @P0 BRA `(.L_x_3381) ;  /* 0x0000000400680947 */ /* 0x000fea0003800000 */
[----:B------:R-:W0:Y:S01]  /*2410*/  LDS.64 R44, [UR5+0x40] ;  /* 0x00004005ff2c7984 */ /* 0x000e220008000a00 */
[----:B------:R-:W-:Y:S02]  /*2420*/  HADD2.F32 R2, -RZ, R30.H0_H0 ;  /* 0x2000001eff027230 */ /* 0x000fe40000004100 */
[----:B------:R-:W-:Y:S01]  /*2430*/  HADD2.F32 R0, -RZ, R10.H0_H0 ;  /* 0x2000000aff007230 */ /* 0x000fe20000004100 */
[----:B------:R-:W1:Y:S01]  /*2440*/  LDS.64 R28, [UR5+0x48] ;  /* 0x00004805ff1c7984 */ /* 0x000e620008000a00 */
[----:B------:R-:W-:Y:S02]  /*2450*/  HADD2.F32 R9, -RZ, R32.H0_H0 ;  /* 0x20000020ff097230 */ /* 0x000fe40000004100 */
[----:B------:R-:W-:Y:S02]  /*2460*/  HADD2.F32 R48, -RZ, R10.H1_H1 ;  /* 0x3000000aff307230 */ /* 0x000fe40000004100 */
[----:B------:R-:W-:Y:S02]  /*2470*/  HADD2.F32 R10, -RZ, R34.H0_H0 ;  /* 0x20000022ff0a7230 */ /* 0x000fe40000004100 */
[----:B------:R-:W-:-:S02]  /*2480*/  HADD2.F32 R30, -RZ, R30.H1_H1 ;  /* 0x3000001eff1e7230 */ /* 0x000fc40000004100 */
[----:B------:R-:W-:Y:S02]  /*2490*/  HADD2.F32 R32, -RZ, R32.H1_H1 ;  /* 0x30000020ff207230 */ /* 0x000fe40000004100 */
[----:B------:R-:W-:Y:S02]  /*24a0*/  HADD2.F32 R34, -RZ, R34.H1_H1 ;  /* 0x30000022ff227230 */ /* 0x000fe40000004100 */
[--C-:B0-----:R-:W-:Y:S02]  /*24b0*/  HADD2.F32 R11, -RZ, R44.reuse.H0_H0 ;  /* 0x2000002cff0b7230 */ /* 0x101fe40000004100 */
[----:B------:R-:W-:Y:S02]  /*24c0*/  HADD2.F32 R44, -RZ, R44.H1_H1 ;  /* 0x3000002cff2c7230 */ /* 0x000fe40000004100 */
[--C-:B------:R-:W-:Y:S02]  /*24d0*/  HADD2.F32 R46, -RZ, R45.reuse.H0_H0 ;  /* 0x2000002dff2e7230 */ /* 0x100fe40000004100 */
[----:B------:R-:W-:Y:S01]  /*24e0*/  FFMA.FTZ R49, R2, R11, RZ ;  /* 0x0000000b02317223 */ /* 0x000fe200000100ff */
[----:B------:R-:W-:-:S02]  /*24f0*/  HADD2.F32 R47, -RZ, R45.H1_H1 ;  /* 0x3000002dff2f7230 */ /* 0x000fc40000004100 */
[-C--:B------:R-:W-:Y:S01]  /*2500*/  FFMA.FTZ R45, R0, R11.reuse, RZ ;  /* 0x0000000b002d7223 */ /* 0x080fe200000100ff */
        /* <DEDUP_REMOVED lines=74> */
.L_x_3381:
        /* <DEDUP_REMOVED lines=144> */
.L_x_3382:
        /* <DEDUP_REMOVED lines=91> */
.L_x_3383:
[----:B------:R-:W-:Y:S02]  /*3860*/  SHF.R.U32.HI R31, RZ, 0x8, R22 ;  /* 0x00000008ff1f7819 */ /* 0x000fe40000011616 */
[C---:B------:R-:W-:Y:S02]  /*3870*/  LOP3.LUT R11, R21.reuse, 0xf000f, RZ, 0xc0, !PT ;  /* 0x000f000f150b7812 */ /* 0x040fe400078ec0ff */
[----:B------:R-:W-:Y:S02]  /*3880*/  LOP3.LUT R13, R21, 0xf000f0, RZ, 0xc0, !PT ;  /* 0x00f000f0150d7812 */ /* 0x000fe400078ec0ff */
[----:B------:R-:W-:Y:S02]  /*3890*/  LOP3.LUT R9, R20, 0xf000f0, RZ, 0xc0, !PT ;  /* 0x00f000f014097812 */ /* 0x000fe400078ec0ff */
[----:B------:R-:W-:Y:S02]  /*38a0*/  SHF.R.U32.HI R21, RZ, 0x8, R21 ;  /* 0x00000008ff157819 */ /* 0x000fe40000011615 */
[----:B------:R-:W-:-:S02]  /*38b0*/  SHF.R.U32.HI R35, RZ, 0x8, R23 ;  /* 0x00000008ff237819 */ /* 0x000fc40000011617 */
[----:B------:R-:W-:Y:S02]  /*38c0*/  SHF.R.U32.HI R20, RZ, 0x8, R20 ;  /* 0x00000008ff147819 */ /* 0x000fe40000011614 */
[C---:B------:R-:W-:Y:S02]  /*38d0*/  LOP3.LUT R32, R23.reuse, 0xf000f, RZ, 0xc0, !PT ;  /* 0x000f000f17207812 */ /* 0x040fe400078ec0ff */
        /* <DEDUP_REMOVED lines=8> */
[----:B------:R-:W-:Y:S02]  /*3960*/  LOP3.LUT R14, R13, 0x64006400, RZ, 0xfc, !PT ;  /* 0x640064000d0e7812 */ /* 0x000fe400078efcff */
[----:B------:R-:W-:Y:S01]  /*3970*/  LOP3.LUT R15, R21, 0xf000f0, RZ, 0xc0, !PT ;  /* 0x00f000f0150f7812 */ /* 0x000fe200078ec0ff */
[----:B------:R-:W-:Y:S01]  /*3980*/  HFMA2 R22, R22, R5.H1_H1, -72, -72 ;  /* 0xd480d48016167431 */ /* 0x000fe20000060005 */
        /* <DEDUP_REMOVED lines=12> */
[----:B------:R-:W-:Y:S01]  /*3a50*/  HADD2 R30, R32, -1032, -1032 ;  /* 0xe408e408201e7430 */ /* 0x000fe20000000000 */
[----:B------:R-:W-:Y:S01]  /*3a60*/  LOP3.LUT R39, R27, 0x64006400, RZ, 0xfc, !PT ;  /* 0x640064001b277812 */ /* 0x000fe200078efcff */
[-C--:B------:R-:W-:Y:S01]  /*3a70*/  HFMA2 R31, R34, R5.reuse.H1_H1, -72, -72 ;  /* 0xd480d480221f7431 */ /* 0x080fe20000060005 */
        /* <DEDUP_REMOVED lines=13> */
[C---:B------:R-:W-:Y:S01]  /*3b50*/  LOP3.LUT R20, R16.reuse, 0xf000f, RZ, 0xc0, !PT ;  /* 0x000f000f10147812 */ /* 0x040fe200078ec0ff */
[----:B------:R-:W-:Y:S01]  /*3b60*/  HFMA2 R33, R10, R5.H1_H1, -72, -72 ;  /* 0xd480d4800a217431 */ /* 0x000fe20000060005 */
[----:B------:R-:W-:Y:S01]  /*3b70*/  LOP3.LUT R21, R16, 0xf000f0, RZ, 0xc0, !PT ;  /* 0x00f000f010157812 */ /* 0x000fe200078ec0ff */
[----:B------:R-:W-:-:S02]  /*3b80*/  HADD2 R34, R13, -1032, -1032 ;  /* 0xe408e4080d227430 */ /* 0x000fc40000000000 */
[----:B------:R-:W-:Y:S02]  /*3b90*/  HADD2 R36, R15, -1032, -1032 ;  /* 0xe408e4080f247430 */ /* 0x000fe40000000000 */
[----:B------:R-:W-:Y:S01]  /*3ba0*/  HFMA2 R39, R40, R5.H1_H1, -72, -72 ;  /* 0xd480d48028277431 */ /* 0x000fe20000060005 */
        /* <DEDUP_REMOVED lines=91> */
.L_x_3384:
[----:B------:R-:W-:Y:S05]  /*4160*/  @P0 BRA `(.L_x_3385) ;  /* 0x0000000400680947 */ /* 0x000fea0003800000 */
[----:B------:R-:W0:Y:S01]  /*4170*/  LDS.64 R10, [UR5+0x60] ;  /* 0x00006005ff0a7984 */ /* 0x000e220008000a00 */
[--C-:B------:R-:W-:Y:S02]  /*4180*/  HADD2.F32 R9, -RZ, R12.reuse.H0_H0 ;  /* 0x2000000cff097230 */ /* 0x100fe40000004100 */
[----:B------:R-:W-:Y:S01]  /*4190*/  HADD2.F32 R44, -RZ, R12.H1_H1 ;  /* 0x3000000cff2c7230 */ /* 0x000fe20000004100 */
[----:B------:R-:W1:Y:S01]  /*41a0*/  LDS.64 R14, [UR5+0x68] ;  /* 0x00006805ff0e7984 */ /* 0x000e620008000a00 */
[----:B------:R-:W-:Y:S02]  /*41b0*/  HADD2.F32 R12, -RZ, R30.H0_H0 ;  /* 0x2000001eff0c7230 */ /* 0x000fe40000004100 */
[----:B------:R-:W-:Y:S02]  /*41c0*/  HADD2.F32 R46, -RZ, R23.H1_H1 ;  /* 0x30000017ff2e7230 */ /* 0x000fe40000004100 */
[----:B0-----:R-:W-:Y:S02]  /*41d0*/  HADD2.F32 R13, -RZ, R10.H0_H0 ;  /* 0x2000000aff0d7230 */ /* 0x001fe40000004100 */
[----:B------:R-:W-:-:S02]  /*41e0*/  HADD2.F32 R42, -RZ, R11.H0_H0 ;  /* 0x2000000bff2a7230 */ /* 0x000fc40000004100 */
[----:B------:R-:W-:Y:S02]  /*41f0*/  HADD2.F32 R41, -RZ, R11.H1_H1 ;  /* 0x3000000bff297230 */ /* 0x000fe40000004100 */
[-C--:B------:R-:W-:Y:S01]  /*4200*/  FFMA.FTZ R9, R9, R13.reuse, RZ ;  /* 0x0000000d09097223 */ /* 0x080fe200000100ff */
[----:B------:R-:W-:Y:S02]  /*4210*/  HADD2.F32 R11, -RZ, R28.H0_H0 ;  /* 0x2000001cff0b7230 */ /* 0x000fe40000004100 */
[----:B------:R-:W-:Y:S02]  /*4220*/  HADD2.F32 R40, -RZ, R10.H1_H1 ;  /* 0x3000000aff287230 */ /* 0x000fe40000004100 */
[----:B------:R-:W-:Y:S02]  /*4230*/  HADD2.F32 R10, -RZ, R23.H0_H0 ;  /* 0x20000017ff0a7230 */ /* 0x000fe40000004100 */
[----:B------:R-:W-:Y:S01]  /*4240*/  FFMA.FTZ R11, R11, R13, RZ ;  /* 0x0000000d0b0b7223 */ /* 0x000fe200000100ff */
[----:B------:R-:W-:-:S02]  /*4250*/  HADD2.F32 R28, -RZ, R28.H1_H1 ;  /* 0x3000001cff1c7230 */ /* 0x000fc40000004100 */
[-C--:B------:R-:W-:Y:S01]  /*4260*/  FFMA.FTZ R9, R44, R40.reuse, R9 ;  /* 0x000000282c097223 */ /* 0x080fe20000010009 */
[----:B------:R-:W-:Y:S02]  /*4270*/  HADD2.F32 R44, -RZ, R30.H1_H1 ;  /* 0x3000001eff2c7230 */ /* 0x000fe40000004100 */
[-C--:B------:R-:W-:Y:S01]  /*4280*/  FFMA.FTZ R23, R10, R13.reuse, RZ ;  /* 0x0000000d0a177223 */ /* 0x080fe200000100ff */
[----:B------:R-:W-:Y:S02]  /*4290*/  HADD2.F32 R10, -RZ, R22.H0_H0 ;  /* 0x20000016ff0a7230 */ /* 0x000fe40000004100 */
[----:B------:R-:W-:Y:S01]  /*42a0*/  FFMA.FTZ R11, R28, R40, R11 ;  /* 0x000000281c0b7223 */ /* 0x000fe2000001000b */
[----:B------:R-:W-:Y:S02]  /*42b0*/  HADD2.F32 R30, -RZ, R29.H0_H0 ;  /* 0x2000001dff1e7230 */ /* 0x000fe40000004100 */
[----:B------:R-:W-:Y:S01]  /*42c0*/  FFMA.FTZ R13, R12, R13, RZ ;  /* 0x0000000d0c0d7223 */ /* 0x000fe200000100ff */
[----:B------:R-:W-:-:S02]  /*42d0*/  HADD2.F32 R12, -RZ, R27.H0_H0 ;  /* 0x2000001bff0c7230 */ /* 0x000fc40000004100 */
[----:B------:R-:W-:Y:S01]  /*42e0*/  FFMA.FTZ R23, R46, R40, R23 ;  /* 0x000000282e177223 */ /* 0x000fe20000010017 */
[-C--:B------:R-:W-:Y:S01]  /*42f0*/  FFMA.FTZ R10, R10, R42.reuse, R9 ;  /* 0x0000002a0a0a7223 */ /* 0x080fe20000010009 */
        /* <DEDUP_REMOVED lines=65> */
.L_x_3385:
[----:B------:R-:W-:Y:S01]  /*4710*/  SHF.R.U32.HI R31, RZ, 0x8, R19 ;  /* 0x00000008ff1f7819 */ /* 0x000fe20000011613 */
[----:B------:R-:W-:Y:S01]  /*4720*/  UIADD3 UR4, UPT, UPT, UR5, 0x40, URZ ;  /* 0x0000004005047890 */ /* 0x000fe2000fffe0ff */
[C---:B------:R-:W-:Y:S02]  /*4730*/  LOP3.LUT R11, R17.reuse, 0xf000f, RZ, 0xc0, !PT ;  /* 0x000f000f110b7812 */ /* 0x040fe400078ec0ff */
[----:B------:R-:W-:Y:S02]  /*4740*/  LOP3.LUT R10, R17, 0xf000f0, RZ, 0xc0, !PT ;  /* 0x00f000f0110a7812 */ /* 0x000fe400078ec0ff */
[----:B------:R-:W-:Y:S02]  /*4750*/  SHF.R.U32.HI R13, RZ, 0x8, R17 ;  /* 0x00000008ff0d7819 */ /* 0x000fe40000011611 */
[C---:B------:R-:W-:Y:S02]  /*4760*/  LOP3.LUT R29, R19.reuse, 0xf000f, RZ, 0xc0, !PT ;  /* 0x000f000f131d7812 */ /* 0x040fe400078ec0ff */
[----:B------:R-:W-:-:S02]  /*4770*/  LOP3.LUT R17, R19, 0xf000f0, RZ, 0xc0, !PT ;  /* 0x00f000f013117812 */ /* 0x000fc400078ec0ff */
[C---:B------:R-:W-:Y:S02]  /*4780*/  LOP3.LUT R14, R18.reuse, 0xf000f0, RZ, 0xc0, !PT ;  /* 0x00f000f0120e7812 */ /* 0x040fe400078ec0ff */
        /* <DEDUP_REMOVED lines=40> */
[----:B------:R-:W-:Y:S01]  /*4a10*/  MOV R91, UR13 ;  /* 0x0000000d005b7c02 */ /* 0x000fe20008000f00 */
        /* <DEDUP_REMOVED lines=94> */
.L_x_3386:
[----:B------:R-:W-:Y:S01]  /*5000*/  UMOV UR10, UR8 ;  /* 0x00000008000a7c82 */ /* 0x000fe20008000000 */
        /* <DEDUP_REMOVED lines=26> */
[----:B------:R-:W-:Y:S01]  /*51b0*/  FFMA.FTZ R13, R36, R24, R13 ;  /* 0x00000018240d7223 */ /* 0x000fe2000001000d */
        /* <DEDUP_REMOVED lines=65> */
.L_x_3379:
        /* <DEDUP_REMOVED lines=8> */
[----:B------:R-:W-:-:S03]  /*5650*/  USEL UR5, UR9, UR18, UP0 ;  /* 0x0000001209057287 */ /* 0x000fc60008000000 */
[----:B------:R-:W-:-:S13]  /*5660*/  ISETP.EQ.OR P0, PT, R26, 0x1, !P0 ;  /* 0x000000011a00780c */ /* 0x000fda0004702670 */
.L_x_3390:
[----:B0-----:R-:W-:Y:S01]  /*5670*/  MOV R11, UR13 ;  /* 0x0000000d000b7c02 */ /* 0x001fe20008000f00 */
[----:B-----5:R-:W2:Y:S01]  /*5680*/  LDG.E.128.CONSTANT R20, desc[UR14][R90.64] ;  /* 0x0000000e5a147981 */ /* 0x020ea2000c1e9d00 */
[----:B------:R-:W-:-:S03]  /*5690*/  MOV R87, UR13 ;  /* 0x0000000d00577c02 */ /* 0x000fc60008000f00 */
[----:B------:R-:W-:-:S05]  /*56a0*/  IMAD.WIDE R10, R11, 0x4, R90 ;  /* 0x000000040b0a7825 */ /* 0x000fca00078e025a */
[----:B------:R-:W3:Y:S01]  /*56b0*/  LDG.E.128.CONSTANT R16, desc[UR14][R10.64] ;  /* 0x0000000e0a107981 */ /* 0x000ee2000c1e9d00 */
[----:B------:R-:W-:-:S05]  /*56c0*/  IMAD.WIDE R86, R87, 0x4, R10 ;  /* 0x0000000457567825 */ /* 0x000fca00078e020a */
[----:B------:R-:W4:Y:S01]  /*56d0*/  LDG.E.128.CONSTANT R12, desc[UR14][R86.64] ;  /* 0x0000000e560c7981 */ /* 0x000f22000c1e9d00 */
[----:B------:R-:W-:Y:S01]  /*56e0*/  MOV R32, 0x3000 ;  /* 0x0000300000207802 */ /* 0x000fe20000000f00 */
[----:B------:R-:W-:Y:S01]  /*56f0*/  HFMA2 R40, -RZ, RZ, 0, 0.015625 ;  /* 0x00002400ff287431 */ /* 0x000fe200000001ff */
[----:B------:R-:W-:Y:S01]  /*5700*/  UISETP.NE.AND UP0, UPT, UR19, URZ, UPT ;  /* 0x000000ff1300728c */ /* 0x000fe2000bf05270 */
[----:B--2---:R-:W-:Y:S02]  /*5710*/  SHF.R.U32.HI R28, RZ, 0xf, R20 ;  /* 0x0000000fff1c7819 */ /* 0x004fe40000011614 */
[----:B------:R-:W-:Y:S02]  /*5720*/  SHF.R.U32.HI R30, RZ, 0xf, R21 ;  /* 0x0000000fff1e7819 */ /* 0x000fe40000011615 */
        /* <DEDUP_REMOVED lines=8> */
[C---:B---3--:R-:W-:Y:S02]  /*57b0*/  LOP3.LUT R22, R17.reuse, 0x70007, RZ, 0xc0, !PT ;  /* 0x0007000711167812 */ /* 0x048fe400078ec0ff */
[----:B------:R-:W-:Y:S02]  /*57c0*/  LOP3.LUT R11, R17, 0x380038, RZ, 0xc0, !PT ;  /* 0x00380038110b7812 */ /* 0x000fe400078ec0ff */
[--C-:B------:R-:W-:Y:S02]  /*57d0*/  SHF.R.U32.HI R23, RZ, 0x6, R17.reuse ;  /* 0x00000006ff177819 */ /* 0x100fe40000011611 */
        /* <DEDUP_REMOVED lines=21> */
[----:B------:R-:W-:Y:S02]  /*5930*/  LOP3.LUT R28, R28, 0x20002, R31, 0xf8, !PT ;  /* 0x000200021c1c7812 */ /* 0x000fe400078ef81f */
[----:B------:R-:W-:Y:S02]  /*5940*/  LOP3.LUT R19, R30, 0x20002, R17, 0xf8, !PT ;  /* 0x000200021e137812 */ /* 0x000fe400078ef811 */
[----:B------:R-:W-:Y:S02]  /*5950*/  LOP3.LUT R39, R39, 0x10001, RZ, 0xc0, !PT ;  /* 0x0001000127277812 */ /* 0x000fe400078ec0ff */
[C---:B----4-:R-:W-:Y:S02]  /*5960*/  LOP3.LUT R41, R12.reuse, 0x70007, RZ, 0xc0, !PT ;  /* 0x000700070c297812 */ /* 0x050fe400078ec0ff */
        /* <DEDUP_REMOVED lines=17> */
[----:B------:R-:W-:Y:S02]  /*5a80*/  LOP3.LUT R37, R36, 0x20002, R37, 0xf8, !PT ;  /* 0x0002000224257812 */ /* 0x000fe400078ef825 */
[----:B------:R-:W-:Y:S02]  /*5a90*/  LOP3.LUT R42, R19, 0x40004, R42, 0xf8, !PT ;  /* 0x00040004132a7812 */ /* 0x000fe400078ef82a */
[----:B------:R-:W-:-:S02]  /*5aa0*/  LOP3.LUT R31, R28, 0x40004, R31, 0xf8, !PT ;  /* 0x000400041c1f7812 */ /* 0x000fc400078ef81f */
[----:B------:R-:W-:Y:S02]  /*5ab0*/  LOP3.LUT R19, R34, 0x64006400, RZ, 0xfc, !PT ;  /* 0x6400640022137812 */ /* 0x000fe400078efcff */
[----:B------:R-:W-:Y:S02]  /*5ac0*/  LOP3.LUT R36, R55, 0x380038, RZ, 0xc0, !PT ;  /* 0x0038003837247812 */ /* 0x000fe400078ec0ff */
[----:B------:R-:W-:Y:S01]  /*5ad0*/  LOP3.LUT R28, R18, 0x40004, R15, 0xf8, !PT ;  /* 0x00040004121c7812 */ /* 0x000fe200078ef80f */
[----:B------:R-:W-:Y:S01]  /*5ae0*/  HFMA2 R78, R19, R32.H0_H0, -132, -132 ;  /* 0xd820d820134e7431 */ /* 0x000fe20000040020 */
[----:B------:R-:W-:Y:S02]  /*5af0*/  LOP3.LUT R18, R45, 0x380038, RZ, 0xc0, !PT ;  /* 0x003800382d127812 */ /* 0x000fe400078ec0ff */
[----:B------:R-:W-:Y:S02]  /*5b00*/  LOP3.LUT R57, R38, 0x64006400, RZ, 0xfc, !PT ;  /* 0x6400640026397812 */ /* 0x000fe400078efcff */
[----:B------:R-:W-:-:S02]  /*5b10*/  LOP3.LUT R15, R43, 0x380038, RZ, 0xc0, !PT ;  /* 0x003800382b0f7812 */ /* 0x000fc400078ec0ff */
[----:B------:R-:W-:Y:S01]  /*5b20*/  LOP3.LUT R59, R36, 0x64006400, RZ, 0xfc, !PT ;  /* 0x64006400243b7812 */ /* 0x000fe200078efcff */
[-C--:B------:R-:W-:Y:S01]  /*5b30*/  HFMA2 R76, R57, R32.reuse.H0_H0, -132, -132 ;  /* 0xd820d820394c7431 */ /* 0x080fe20000040020 */
[----:B------:R-:W-:Y:S02]  /*5b40*/  LOP3.LUT R30, R37, 0x40004, R30, 0xf8, !PT ;  /* 0x00040004251e7812 */ /* 0x000fe400078ef81e */
        /* <DEDUP_REMOVED lines=174> */
[----:B------:R-:W-:-:S04]  /*6630*/  HFMA2 R30, R81, R30, R25 ;  /* 0x0000001e511e7231 */ /* 0x000fc80000000019 */
[-C--:B------:R-:W-:Y:S02]  /*6640*/  HFMA2 R30, R57, R31.reuse, R30 ;  /* 0x0000001f391e7231 */ /* 0x080fe4000000001e */
[-C--:B------:R-:W-:Y:S02]  /*6650*/  HFMA2 R88, R75, R31.reuse, R24 ;  /* 0x0000001f4b587231 */ /* 0x080fe40000000018 */
[----:B------:R-:W0:Y:S01]  /*6660*/  LDS.128 R24, [UR4+0x20] ;  /* 0x00002004ff187984 */ /* 0x000e220008000c00 */
        /* <DEDUP_REMOVED lines=13> */
[----:B------:R-:W1:Y:S01]  /*6740*/  LDS.128 R28, [UR4+0x30] ;  /* 0x00003004ff1c7984 */ /* 0x000e620008000c00 */
[-C--:B------:R-:W-:Y:S02]  /*6750*/  HFMA2 R88, R70, R23.reuse, R88 ;  /* 0x0000001746587231 */ /* 0x080fe40000000058 */
[-C--:B------:R-:W-:Y:S02]  /*6760*/  HFMA2 R22, R43, R23.reuse, R22 ;  /* 0x000000172b167231 */ /* 0x080fe40000000016 */
[----:B------:R-:W-:-:S02]  /*6770*/  HFMA2 R21, R42, R23, R21 ;  /* 0x000000172a157231 */ /* 0x000fc40000000015 */
[-C--:B0-----:R-:W-:Y:S02]  /*6780*/  HFMA2 R88, R9, R24.reuse, R88 ;  /* 0x0000001809587231 */ /* 0x081fe40000000058 */
        /* <DEDUP_REMOVED lines=27> */
[----:B------:R-:W-:Y:S02]  /*6940*/  HADD2 R20, R20.H0_H0, R20.H1_H1 ;  /* 0x3000001414147230 */ /* 0x000fe40000000800 */
[----:B------:R-:W-:-:S02]  /*6950*/  HADD2 R22, R22.H0_H0, R22.H1_H1 ;  /* 0x3000001616167230 */ /* 0x000fc40000000800 */
        /* <DEDUP_REMOVED lines=10> */
.L_x_3388:
[----:B------:R-:W-:Y:S02]  /*6a00*/  MOV R88, R90 ;  /* 0x0000005a00587202 */ /* 0x000fe40000000f00 */
[----:B------:R-:W-:Y:S01]  /*6a10*/  MOV R89, R91 ;  /* 0x0000005b00597202 */ /* 0x000fe20000000f00 */
        /* <DEDUP_REMOVED lines=79> */
.L_x_3389:
        /* <DEDUP_REMOVED lines=8> */
.L_x_3387:
        /* <DEDUP_REMOVED lines=8> */
[----:B------:R-:W-:Y:S01]  /*7010*/  PRMT R11, R85, 0x9910, RZ ;  /* 0x00009910550b7816 */ /* 0x000fe200000000ff */
[----:B------:R-:W0:Y:S03]  /*7020*/  LDCU UR13, c[0x0][0x3ac] ;  /* 0x00007580ff0d77ac */ /* 0x000e260008000800 */
[----:B------:R-:W-:Y:S01]  /*7030*/  ISETP.NE.AND P0, PT, R11, RZ, PT ;  /* 0x000000ff0b00720c */ /* 0x000fe20003f05270 */
[----:B------:R-:W-:-:S03]  /*7040*/  UIADD3 UR4, UPT, UPT, UR4, 0x40, URZ ;  /* 0x0000004004047890 */ /* 0x000fc6000fffe0ff */
[----:B------:R-:W-:-:S13]  /*7050*/  ISETP.EQ.OR P0, PT, R9, 0x1, !P0 ;  /* 0x000000010900780c */ /* 0x000fda0004702670 */
.L_x_3394:
[----:B------:R-:W2:Y:S01]  /*7060*/  LDG.E.128.CONSTANT R12, desc[UR14][R90.64] ;  /* 0x0000000e5a0c7981 */ /* 0x000ea2000c1e9d00 */
[----:B------:R-:W-:Y:S01]  /*7070*/  MOV R11, 0x2400 ;  /* 0x00002400000b7802 */ /* 0x000fe20000000f00 */
[----:B------:R-:W-:Y:S01]  /*7080*/  HFMA2 R34, -RZ, RZ, 0, 0.0625 ;  /* 0x00002c00ff227431 */ /* 0x000fe200000001ff */
[----:B------:R-:W-:Y:S01]  /*7090*/  MOV R33, 0x3400 ;  /* 0x0000340000217802 */ /* 0x000fe20000000f00 */
[----:B------:R-:W-:Y:S01]  /*70a0*/  UISETP.NE.AND UP0, UPT, UR19, URZ, UPT ;  /* 0x000000ff1300728c */ /* 0x000fe2000bf05270 */
[----:B------:R-:W-:Y:S02]  /*70b0*/  PRMT R5, R5, 0x5410, R11 ;  /* 0x0000541005057816 */ /* 0x000fe4000000000b */
        /* <DEDUP_REMOVED lines=9> */
[C---:B------:R-:W-:Y:S02]  /*7150*/  LOP3.LUT R18, R12.reuse, 0x30003, RZ, 0xc0, !PT ;  /* 0x000300030c127812 */ /* 0x040fe400078ec0ff */
[C---:B------:R-:W-:Y:S02]  /*7160*/  LOP3.LUT R11, R12.reuse, 0xc000c, RZ, 0xc0, !PT ;  /* 0x000c000c0c0b7812 */ /* 0x040fe400078ec0ff */
[C---:B------:R-:W-:Y:S02]  /*7170*/  LOP3.LUT R27, R12.reuse, 0x300030, RZ, 0xc0, !PT ;  /* 0x003000300c1b7812 */ /* 0x040fe400078ec0ff */
[----:B------:R-:W-:Y:S02]  /*7180*/  LOP3.LUT R35, R12, 0xc000c0, RZ, 0xc0, !PT ;  /* 0x00c000c00c237812 */ /* 0x000fe400078ec0ff */
[----:B-----5:R-:W-:Y:S02]  /*7190*/  LOP3.LUT R20, R13, 0xc000c, RZ, 0xc0, !PT ;  /* 0x000c000c0d147812 */ /* 0x020fe400078ec0ff */
[----:B------:R-:W-:-:S02]  /*71a0*/  SHF.R.U32.HI R15, RZ, 0x8, R15 ;  /* 0x00000008ff0f7819 */ /* 0x000fc4000001160f */
[----:B------:R-:W-:Y:S02]  /*71b0*/  SHF.R.U32.HI R12, RZ, 0x8, R12 ;  /* 0x00000008ff0c7819 */ /* 0x000fe4000001160c */
[C---:B------:R-:W-:Y:S02]  /*71c0*/  LOP3.LUT R16, R13.reuse, 0x30003, RZ, 0xc0, !PT ;  /* 0x000300030d107812 */ /* 0x040fe400078ec0ff */
[C---:B------:R-:W-:Y:S02]  /*71d0*/  LOP3.LUT R28, R13.reuse, 0x300030, RZ, 0xc0, !PT ;  /* 0x003000300d1c7812 */ /* 0x040fe400078ec0ff */
        /* <DEDUP_REMOVED lines=127> */
.L_x_3392:
[----:B------:R-:W-:Y:S05]  /*79d0*/  @P0 BRA `(.L_x_3393) ;  /* 0x0000000000b40947 */ /* 0x000fea0003800000 */
[----:B------:R-:W1:Y:S01]  /*79e0*/  LDS.128 R12, [UR4] ;  /* 0x00000004ff0c7984 */ /* 0x000e620008000c00 */
        /* <DEDUP_REMOVED lines=44> */
.L_x_3393:
[----:B------:R-:W-:Y:S01]  /*7cb0*/  UIADD3 UR10, UPT, UPT, UR10, 0x10, URZ ;  /* 0x000000100a0a7890 */ /* 0x000fe2000fffe0ff */
[----:B0-----:R-:W-:Y:S01]  /*7cc0*/  MOV R11, UR13 ;  /* 0x0000000d000b7c02 */ /* 0x001fe20008000f00 */
[----:B------:R-:W-:Y:S02]  /*7cd0*/  UIADD3 UR4, UPT, UPT, UR4, 0x20, URZ ;  /* 0x0000002004047890 */ /* 0x000fe4000fffe0ff */
[----:B------:R-:W-:Y:S02]  /*7ce0*/  UISETP.GE.AND UP0, UPT, UR10, UR9, UPT ;  /* 0x000000090a00728c */ /* 0x000fe4000bf06270 */
[----:B------:R-:W-:-:S07]  /*7cf0*/  IMAD.WIDE R90, R11, 0x4, R90 ;  /* 0x000000040b5a7825 */ /* 0x000fce00078e025a */
[----:B------:R-:W-:Y:S05]  /*7d00*/  BRA.U !UP0, `(.L_x_3394) ;  /* 0xfffffff108d47547 */ /* 0x000fea000b83ffff */
.L_x_3391:
        /* <DEDUP_REMOVED lines=18> */
.L_x_3398:
[----:B------:R-:W0:Y:S02]  /*7e30*/  LDS R4, [R3] ;  /* 0x0000000003047984 */ /* 0x000e240000000800 */
[----:B0-----:R-:W-:-:S05]  /*7e40*/  HADD2 R5, R4, R11 ;  /* 0x0000000b04057230 */ /* 0x001fca0000000000 */
[----:B------:R-:W0:Y:S02]  /*7e50*/  ATOMS.CAST.SPIN P1, [R3], R4, R5 ;  /* 0x000000040300758d */ /* 0x000e240001820005 */
[----:B0-----:R-:W-:Y:S05]  /*7e60*/  @!P1 BRA `(.L_x_3398) ;  /* 0xfffffffc00f09947 */ /* 0x001fea000383ffff */
[----:B------:R-:W-:Y:S05]  /*7e70*/  BRA `(.L_x_3396) ;  /* 0x00000000000c7947 */ /* 0x000fea0003800000 */
.L_x_3397:
[----:B------:R-:W2:Y:S02]  /*7e80*/  LD.E R3, desc[UR14][R6.64] ;  /* 0x0000000e06037980 */ /* 0x000ea4000c101900 */
[----:B--2---:R-:W-:-:S05]  /*7e90*/  IADD3 R3, PT, PT, R11, R3, RZ ;  /* 0x000000030b037210 */ /* 0x004fca0007ffe0ff */
[----:B------:R0:W-:Y:S02]  /*7ea0*/  ST.E desc[UR14][R6.64], R3 ;  /* 0x0000000306007985 */ /* 0x0001e4000c10190e */
.L_x_3396:
[----:B------:R-:W-:Y:S05]  /*7eb0*/  BSYNC.RECONVERGENT B0 ;  /* 0x0000000000007941 */ /* 0x000fea0003800200 */
.L_x_3395:
[----:B------:R1:W-:Y:S01]  /*7ec0*/  ATOM.E.ADD.F16x2.RN.STRONG.GPU P1, RZ, desc[UR14][R6.64+0x4], R9 ;  /* 0x8000040906ff79a2 */ /* 0x0003e2000c12e10e */
[----:B------:R-:W-:Y:S04]  /*7ed0*/  BSSY.RECONVERGENT B0, `(.L_x_3399) ;  /* 0x000000e000007945 */ /* 0x000fe80003800200 */
[----:B-1----:R-:W-:Y:S05]  /*7ee0*/  @P1 BRA `(.L_x_3400) ;  /* 0x0000000000301947 */ /* 0x002fea0003800000 */
[----:B------:R-:W1:Y:S02]  /*7ef0*/  QSPC.E.S P1, RZ, [R6+0x4] ;  /* 0x0000040006ff73aa */ /* 0x000e640000020500 */
[----:B-1----:R-:W-:Y:S05]  /*7f00*/  @!P1 BRA `(.L_x_3401) ;  /* 0x00000000001c9947 */ /* 0x002fea0003800000 */
[----:B------:R-:W-:-:S04]  /*7f10*/  MOV R4, R6 ;  /* 0x0000000600047202 */ /* 0x000fc80000000f00 */
[----:B0-----:R-:W-:-:S07]  /*7f20*/  MOV R3, R4 ;  /* 0x0000000400037202 */ /* 0x001fce0000000f00 */
.L_x_3402:
[----:B------:R-:W0:Y:S02]  /*7f30*/  LDS R4, [R3+0x4] ;  /* 0x0000040003047984 */ /* 0x000e240000000800 */
[----:B0-----:R-:W-:-:S05]  /*7f40*/  HFMA2 R5, R4, 1, 1, R9 ;  /* 0x3c003c0004057831 */ /* 0x001fca0000000009 */
[----:B------:R-:W0:Y:S02]  /*7f50*/  ATOMS.CAST.SPIN P1, [R3+0x4], R4, R5 ;  /* 0x000004040300758d */ /* 0x000e240001820005 */
[----:B0-----:R-:W-:Y:S05]  /*7f60*/  @!P1 BRA `(.L_x_3402) ;  /* 0xfffffffc00f09947 */ /* 0x001fea000383ffff */
[----:B------:R-:W-:Y:S05]  /*7f70*/  BRA `(.L_x_3400) ;  /* 0x00000000000c7947 */ /* 0x000fea0003800000 */
.L_x_3401:
[----:B0-----:R-:W2:Y:S02]  /*7f80*/  LD.E R3, desc[UR14][R6.64+0x4] ;  /* 0x0000040e06037980 */ /* 0x001ea4000c101900 */
[----:B--2---:R-:W-:-:S05]  /*7f90*/  IADD3 R3, PT, PT, R9, R3, RZ ;  /* 0x0000000309037210 */ /* 0x004fca0007ffe0ff */
[----:B------:R1:W-:Y:S02]  /*7fa0*/  ST.E desc[UR14][R6.64+0x4], R3 ;  /* 0x0000040306007985 */ /* 0x0003e4000c10190e */
.L_x_3400:
[----:B------:R-:W-:Y:S05]  /*7fb0*/  BSYNC.RECONVERGENT B0 ;  /* 0x0000000000007941 */ /* 0x000fea0003800200 */
.L_x_3399:
        /* <DEDUP_REMOVED lines=12> */
.L_x_3406:
[----:B------:R-:W0:Y:S02]  /*8080*/  LDS R2, [R0] ;  /* 0x0000000000027984 */ /* 0x000e240000000800 */
[----:B0-----:R-:W-:-:S05]  /*8090*/  HADD2 R3, R2, R5 ;  /* 0x0000000502037230 */ /* 0x001fca0000000000 */
[----:B------:R-:W0:Y:S02]  /*80a0*/  ATOMS.CAST.SPIN P0, [R0], R2, R3 ;  /* 0x000000020000758d */ /* 0x000e240001800003 */
[----:B0-----:R-:W-:Y:S05]  /*80b0*/  @!P0 BRA `(.L_x_3406) ;  /* 0xfffffffc00f08947 */ /* 0x001fea000383ffff */
[----:B------:R-:W-:Y:S05]  /*80c0*/  BRA `(.L_x_3404) ;  /* 0x00000000000c7947 */ /* 0x000fea0003800000 */
.L_x_3405:
[----:B------:R-:W2:Y:S02]  /*80d0*/  LD.E R0, desc[UR14][R6.64] ;  /* 0x0000000e06007980 */ /* 0x000ea4000c101900 */
[----:B--2---:R-:W-:-:S05]  /*80e0*/  IADD3 R3, PT, PT, R5, R0, RZ ;  /* 0x0000000005037210 */ /* 0x004fca0007ffe0ff */
[----:B------:R0:W-:Y:S02]  /*80f0*/  ST.E desc[UR14][R6.64], R3 ;  /* 0x0000000306007985 */ /* 0x0001e4000c10190e */
.L_x_3404:
[----:B------:R-:W-:Y:S05]  /*8100*/  BSYNC.RECONVERGENT B0 ;  /* 0x0000000000007941 */ /* 0x000fea0003800200 */
.L_x_3403:
[----:B------:R1:W-:Y:S02]  /*8110*/  ATOM.E.ADD.F16x2.RN.STRONG.GPU P0, RZ, desc[UR14][R6.64+0x4], R85 ;  /* 0x8000045506ff79a2 */ /* 0x0003e4000c10e10e */
[----:B-1----:R-:W-:Y:S05]  /*8120*/  @P0 EXIT ;  /* 0x000000000000094d */ /* 0x002fea0003800000 */
[----:B------:R-:W1:Y:S02]  /*8130*/  QSPC.E.S P0, RZ, [R6+0x4] ;  /* 0x0000040006ff73aa */ /* 0x000e640000000500 */
[----:B-1----:R-:W-:Y:S05]  /*8140*/  @!P0 BRA `(.L_x_3407) ;  /* 0x00000000001c8947 */ /* 0x002fea0003800000 */
[----:B------:R-:W-:-:S04]  /*8150*/  MOV R2, R6 ;  /* 0x0000000600027202 */ /* 0x000fc80000000f00 */
[----:B------:R-:W-:-:S07]  /*8160*/  MOV R0, R2 ;  /* 0x0000000200007202 */ /* 0x000fce0000000f00 */
.L_x_3408:
[----:B------:R-:W0:Y:S02]  /*8170*/  LDS R2, [R0+0x4] ;  /* 0x0000040000027984 */ /* 0x000e240000000800 */
[----:B0-----:R-:W-:-:S05]  /*8180*/  HFMA2 R3, R2, 1, 1, R85 ;  /* 0x3c003c0002037831 */ /* 0x001fca0000000055 */
[----:B------:R-:W0:Y:S02]  /*8190*/  ATOMS.CAST.SPIN P0, [R0+0x4], R2, R3 ;  /* 0x000004020000758d */ /* 0x000e240001800003 */
[----:B0-----:R-:W-:Y:S05]  /*81a0*/  @!P0 BRA `(.L_x_3408) ;  /* 0xfffffffc00f08947 */ /* 0x001fea000383ffff */
[----:B------:R-:W-:Y:S05]  /*81b0*/  EXIT ;  /* 0x000000000000794d */ /* 0x000fea0003800000 */
.L_x_3407:
[----:B------:R-:W0:Y:S02]  /*81c0*/  LD.E R0, desc[UR14][R6.64+0x4] ;  /* 0x0000040e06007980 */ /* 0x000e24000c101900 */
[----:B0-----:R-:W-:-:S05]  /*81d0*/  IADD3 R3, PT, PT, R85, R0, RZ ;  /* 0x0000000055037210 */ /* 0x001fca0007ffe0ff */
[----:B------:R-:W-:Y:S01]  /*81e0*/  ST.E desc[UR14][R6.64+0x4], R3 ;  /* 0x0000040306007985 */ /* 0x000fe2000c10190e */
[----:B------:R-:W-:Y:S05]  /*81f0*/  EXIT ;  /* 0x000000000000794d */ /* 0x000fea0003800000 */
.L_x_3409:
        /* <DEDUP_REMOVED lines=16> */
.L_x_3970:


//--------------------- .text._Z23gemm_half_q_half_kernelILi2ELi4ELb1ELb1ELi32EEvPK6__halfPKjS4_S2_PS0_iiiiPKtS7_iiiiiibS2_i --------------------------
	.section	.text._Z23gemm_half_q_half_kernelILi2ELi4ELb1ELb1ELi32EEvPK6__halfPKjS4_S2_PS0_iiiiPKtS7_iiiiiibS2_i,"ax",@progbits
	.align	128
        .global         _Z23gemm_half_q_half_kernelILi2ELi4ELb1ELb1ELi32EEvPK6__halfPKjS4_S2_PS0_iiiiPKtS7_iiiiiibS2_i
        .type           _Z23gemm_half_q_half_kernelILi2ELi4ELb1ELb1ELi32EEvPK6__halfPKjS4_S2_PS0_iiiiPKtS7_iiiiiibS2_i,@function
        .size           _Z23gemm_half_q_half_kernelILi2ELi4ELb1ELb1ELi32EEvPK6__halfPKjS4_S2_PS0_iiiiPKtS7_iiiiiibS2_i,(.L_x_3971 - _Z23gemm_half_q_half_kernelILi2ELi4ELb1ELb1ELi32EEvPK6__halfPKjS4_S2_PS0_iiiiPKtS7_iiiiiibS2_i)
        .other          _Z23gemm_half_q_half_kernelILi2ELi4ELb1ELb1ELi32EEvPK6__halfPKjS4_S2_PS0_iiiiPKtS7_iiiiiibS2_i,@"STO_CUDA_ENTRY STV_DEFAULT"
_Z23gemm_half_q_half_kernelILi2ELi4ELb1ELb1ELi32EEvPK6__halfPKjS4_S2_PS0_iiiiPKtS7_iiiiiibS2_i:
.text._Z23gemm_half_q_half_kernelILi2ELi4ELb1ELb1ELi32EEvPK6__halfPKjS4_S2_PS0_iiiiPKtS7_iiiiiibS2_i:
        /* <DEDUP_REMOVED lines=63> */
.L_x_3415:
        /* <DEDUP_REMOVED lines=32> */
.L_x_3414:
        /* <DEDUP_REMOVED lines=20> */
.L_x_3416:
[----:B------:R-:W-:-:S13]  /*0730*/  ISETP.EQ.AND P1, PT, R19, RZ, PT ;  /* 0x000000ff1300720c */ /* 0x000fda0003f22270 */
[----:B------:R-:W-:Y:S05]  /*0740*/  @!P0 BRA P1, `(.L_x_3411) ;  /* 0x0000000400788947 */ /* 0x000fea0000800000 */
.L_x_3413:
        /* <DEDUP_REMOVED lines=12> */
.L_x_3412:
        /* <DEDUP_REMOVED lines=16> */
.L_x_3419:
[----:B------:R-:W-:Y:S01]  /*0910*/  IMAD.IADD R12, R21, 0x1, R4 ;  /* 0x00000001150c7824 */ /* 0x000fe200078e0204 */
[----:B-----5:R-:W-:-:S03]  /*0920*/  IADD3 R11, P1, PT, R19, R21, RZ ;  /* 0x00000015130b7210 */ /* 0x020fc60007f3e0ff */
[C-C-:B------:R-:W-:Y:S01]  /*0930*/  IMAD.IADD R13, R12.reuse, 0x1, R4.reuse ;  /* 0x000000010c0d7824 */ /* 0x140fe200078e0204 */
[----:B------:R-:W-:Y:S02]  /*0940*/  LEA.HI.X.SX32 R14, R21, RZ, 0x1, P1 ;  /* 0x000000ff150e7211 */ /* 0x000fe400008f0eff */
[----:B-1----:R-:W-:Y:S01]  /*0950*/  LEA R10, P1, R11, UR4, 0x1 ;  /* 0x000000040b0a7c11 */ /* 0x002fe2000f8208ff */
[----:B------:R-:W-:Y:S01]  /*0960*/  IMAD.IADD R21, R13, 0x1, R4 ;  /* 0x000000010d157824 */ /* 0x000fe200078e0204 */
[----:B------:R-:W-:Y:S02]  /*0970*/  IADD3 R16, P2, PT, R19, R12, RZ ;  /* 0x0000000c13107210 */ /* 0x000fe40007f5e0ff */
[----:B------:R-:W-:Y:S02]  /*0980*/  LEA.HI.X R11, R11, UR5, R14, 0x1, P1 ;  /* 0x000000050b0b7c11 */ /* 0x000fe400088f0c0e */
[----:B------:R-:W-:Y:S02]  /*0990*/  IADD3 R15, P3, PT, R19, R13, RZ ;  /* 0x0000000d130f7210 */ /* 0x000fe40007f7e0ff */
[----:B------:R-:W-:Y:S01]  /*09a0*/  LEA.HI.X.SX32 R23, R12, RZ, 0x1, P2 ;  /* 0x000000ff0c177211 */ /* 0x000fe200010f0eff */
        /* <DEDUP_REMOVED lines=22> */
.L_x_3418:
        /* <DEDUP_REMOVED lines=21> */
.L_x_3420:
[----:B------:R-:W-:-:S13]  /*0c60*/  ISETP.NE.OR P0, PT, R20, RZ, P0 ;  /* 0x000000ff1400720c */ /* 0x000fda0000705670 */
[----:B------:R-:W-:Y:S05]  /*0c70*/  @!P0 BRA `(.L_x_3411) ;  /* 0x00000000002c8947 */ /* 0x000fea0003800000 */
.L_x_3417:
        /* <DEDUP_REMOVED lines=11> */
.L_x_3411:
[----:B0-----:R-:W-:Y:S05]  /*0d30*/  BSYNC.RECONVERGENT B0 ;  /* 0x0000000000007941 */ /* 0x001fea0003800200 */
.L_x_3410:
        /* <DEDUP_REMOVED lines=12> */
[----:B-----5:R-:W-:-:S08]  /*0e00*/  IMAD R19, R5, 0x4, R6 ;  /* 0x0000000405137824 */ /* 0x020fd000078e0206 */
[----:B------:R-:W-:Y:S05]  /*0e10*/  @P0 BRA `(.L_x_3422) ;  /* 0x00000000008c0947 */ /* 0x000fea0003800000 */
[----:B------:R-:W-:Y:S01]  /*0e20*/  IMAD.MOV R6, RZ, RZ, -R9 ;  /* 0x000000ffff067224 */ /* 0x000fe200078e0a09 */
[----:B------:R-:W-:-:S04]  /*0e30*/  PLOP3.LUT P0, PT, PT, PT, PT, 0x80, 0x8 ;  /* 0x000000000008781c */ /* 0x000fc80003f0f070 */
[----:B------:R-:W-:-:S13]  /*0e40*/  ISETP.GT.AND P1, PT, R6, 0x3, PT ;  /* 0x000000030600780c */ /* 0x000fda0003f24270 */
[----:B------:R-:W-:Y:S05]  /*0e50*/  @!P1 BRA `(.L_x_3423) ;  /* 0x0000000000449947 */ /* 0x000fea0003800000 */
[----:B------:R-:W0:Y:S01]  /*0e60*/  LDC.64 R16, c[0x0][0x3a0] ;  /* 0x0000e800ff107b82 */ /* 0x000e220000000a00 */
[----:B------:R-:W-:-:S13]  /*0e70*/  PLOP3.LUT P0, PT, PT, PT, PT, 0x8, 0x80 ;  /* 0x000000000080781c */ /* 0x000fda0003f0e170 */
.L_x_3424:
        /* <DEDUP_REMOVED lines=15> */
.L_x_3423:
        /* <DEDUP_REMOVED lines=12> */
.L_x_3425:
[----:B------:R-:W-:-:S13]  /*1030*/  ISETP.NE.OR P0, PT, R9, RZ, P0 ;  /* 0x000000ff0900720c */ /* 0x000fda0000705670 */
[----:B------:R-:W-:Y:S05]  /*1040*/  @!P0 BRA `(.L_x_3421) ;  /* 0x00000000001c8947 */ /* 0x000fea0003800000 */
.L_x_3422:
[----:B0-----:R-:W0:Y:S02]  /*1050*/  LDC.64 R6, c[0x0][0x3a0] ;  /* 0x0000e800ff067b82 */ /* 0x001e240000000a00 */
.L_x_3426:
[----:B0-----:R-:W-:-:S04]  /*1060*/  IMAD.WIDE R10, R19, 0x2, R6 ;  /* 0x00000002130a7825 */ /* 0x001fc800078e0206 */
[----:B------:R-:W-:Y:S01]  /*1070*/  VIADD R9, R9, 0x1 ;  /* 0x0000000109097836 */ /* 0x000fe20000000000 */
[----:B------:R2:W-:Y:S01]  /*1080*/  STG.E.64 desc[UR6][R10.64], RZ ;  /* 0x000000ff0a007986 */ /* 0x0005e2000c101b06 */
[----:B------:R-:W-:-:S03]  /*1090*/  IMAD.IADD R19, R19, 0x1, R41 ;  /* 0x0000000113137824 */ /* 0x000fc600078e0229 */
[----:B------:R-:W-:-:S13]  /*10a0*/  ISETP.NE.AND P0, PT, R9, RZ, PT ;  /* 0x000000ff0900720c */ /* 0x000fda0003f05270 */
[----:B--2---:R-:W-:Y:S05]  /*10b0*/  @P0 BRA `(.L_x_3426) ;  /* 0xfffffffc00e80947 */ /* 0x004fea000383ffff */
.L_x_3421:
        /* <DEDUP_REMOVED lines=10> */
[----:B-1----:R-:W-:-:S04]  /*1160*/  IMAD.SHL.U32 R9, R8, 0x40, RZ ;  /* 0x0000004008097824 */ /* 0x002fc800078e00ff */
        /* <DEDUP_REMOVED lines=9> */
.L_x_3428:
        /* <DEDUP_REMOVED lines=10> */
[----:B------:R-:W-:-:S05]  /*12a0*/  IMAD.WIDE.U32 R12, R13, 0x2, R6 ;  /* 0x000000020d0c7825 */ /* 0x000fca00078e0006 */
[----:B------:R-:W3:Y:S01]  /*12b0*/  LDG.E.U16.CONSTANT R21, desc[UR6][R12.64+0x2] ;  /* 0x000002060c157981 */ /* 0x000ee2000c1e9500 */
[----:B0-----:R-:W-:-:S06]  /*12c0*/  IMAD.WIDE.U32 R10, R17, 0x2, R10 ;  /* 0x00000002110a7825 */ /* 0x001fcc00078e000a */
[----:B------:R-:W4:Y:S01]  /*12d0*/  LDG.E.U16.CONSTANT R10, desc[UR6][R10.64] ;  /* 0x000000060a0a7981 */ /* 0x000f22000c1e9500 */
[----:B------:R-:W-:Y:S01]  /*12e0*/  UIADD3 UR4, UPT, UPT, UR4, 0x1, URZ ;  /* 0x0000000104047890 */ /* 0x000fe2000fffe0ff */
[----:B--2---:R-:W-:-:S04]  /*12f0*/  SHF.R.U32.HI R17, RZ, R5, R8 ;  /* 0x00000005ff117219 */ /* 0x004fc80000011608 */
[--C-:B------:R-:W-:Y:S02]  /*1300*/  SHF.R.U32.HI R20, RZ, 0x4, R17.reuse ;  /* 0x00000004ff147819 */ /* 0x100fe40000011611 */
[--C-:B------:R-:W-:Y:S02]  /*1310*/  SHF.R.U32.HI R8, RZ, 0x8, R17.reuse ;  /* 0x00000008ff087819 */ /* 0x100fe40000011611 */
[----:B------:R-:W-:Y:S02]  /*1320*/  LOP3.LUT R20, R20, 0xf, RZ, 0xc0, !PT ;  /* 0x0000000f14147812 */ /* 0x000fe400078ec0ff */
[----:B------:R-:W-:Y:S01]  /*1330*/  LOP3.LUT R8, R8, 0xf, RZ, 0xc0, !PT ;  /* 0x0000000f08087812 */ /* 0x000fe200078ec0ff */
[----:B---3--:R-:W-:Y:S01]  /*1340*/  IMAD.IADD R16, R21, 0x1, R16 ;  /* 0x0000000115107824 */ /* 0x008fe200078e0210 */
[----:B------:R-:W-:Y:S01]  /*1350*/  LOP3.LUT R19, R17, 0xf, RZ, 0xc0, !PT ;  /* 0x0000000f11137812 */ /* 0x000fe200078ec0ff */
[----:B------:R-:W-:Y:S01]  /*1360*/  IMAD R9, R20, R20, R20 ;  /* 0x0000001414097224 */ /* 0x000fe200078e0214 */
[----:B------:R-:W-:-:S02]  /*1370*/  SHF.R.U32.HI R17, RZ, 0xc, R17 ;  /* 0x0000000cff117819 */ /* 0x000fc40000011611 */
[----:B------:R-:W-:Y:S01]  /*1380*/  ISETP.GE.AND P0, PT, R16, R3, PT ;  /* 0x000000031000720c */ /* 0x000fe20003f06270 */
[----:B------:R-:W-:Y:S01]  /*1390*/  IMAD R22, R19, R19, R19 ;  /* 0x0000001313167224 */ /* 0x000fe200078e0213 */
[----:B------:R-:W-:Y:S01]  /*13a0*/  IADD3 R20, PT, PT, R20, 0x1, R9 ;  /* 0x0000000114147810 */ /* 0x000fe20007ffe009 */
[C---:B------:R-:W-:Y:S01]  /*13b0*/  IMAD R9, R8.reuse, R8, R8 ;  /* 0x0000000808097224 */ /* 0x040fe200078e0208 */
[----:B------:R-:W-:Y:S02]  /*13c0*/  LOP3.LUT R17, R17, 0xf, RZ, 0xc0, !PT ;  /* 0x0000000f11117812 */ /* 0x000fe400078ec0ff */
[----:B------:R-:W-:Y:S01]  /*13d0*/  IADD3 R22, PT, PT, R19, 0x1, R22 ;  /* 0x0000000113167810 */ /* 0x000fe20007ffe016 */
[----:B------:R-:W4:Y:S01]  /*13e0*/  I2F.F16 R39, R20 ;  /* 0x0000001400277306 */ /* 0x000f220000200c00 */
        /* <DEDUP_REMOVED lines=11> */
.L_x_3427:
[C---:B------:R-:W-:Y:S01]  /*14a0*/  ISETP.GT.AND P0, PT, R0.reuse, UR5, PT ;  /* 0x0000000500007c0c */ /* 0x040fe2000bf04270 */
[----:B------:R-:W-:Y:S01]  /*14b0*/  IMAD.MOV.U32 R5, RZ, RZ, RZ ;  /* 0x000000ffff057224 */ /* 0x000fe200078e00ff */
[----:B0-----:R-:W-:Y:S02]  /*14c0*/  SHF.R.S32.HI R6, RZ, 0x1f, R23 ;  /* 0x0000001fff067819 */ /* 0x001fe40000011417 */
[----:B-1----:R-:W-:Y:S02]  /*14d0*/  CS2R R8, SRZ ;  /* 0x0000000000087805 */ /* 0x002fe4000001ff00 */
[----:B---3--:R-:W-:Y:S01]  /*14e0*/  ISETP.GT.AND P1, PT, R0, UR8, PT ;  /* 0x0000000800007c0c */ /* 0x008fe2000bf24270 */
[----:B------:R-:W-:Y:S01]  /*14f0*/  IMAD.MOV.U32 R10, RZ, RZ, RZ ;  /* 0x000000ffff0a7224 */ /* 0x000fe200078e00ff */
[----:B------:R-:W-:Y:S01]  /*1500*/  LEA.HI R6, R6, R23, RZ, 0x5 ;  /* 0x0000001706067211 */ /* 0x000fe200078f28ff */
[----:B------:R-:W-:Y:S01]  /*1510*/  IMAD.MOV.U32 R3, RZ, RZ, RZ ;  /* 0x000000ffff037224 */ /* 0x000fe200078e00ff */
        /* <DEDUP_REMOVED lines=12> */
.L_x_3429:
        /* <DEDUP_REMOVED lines=8> */
.L_x_3430:
        /* <DEDUP_REMOVED lines=8> */
.L_x_3431:
        /* <DEDUP_REMOVED lines=8> */
.L_x_3432:
        /* <DEDUP_REMOVED lines=8> */
.L_x_3433:
[----:B------:R-:W-:Y:S01]  /*17e0*/  IMAD R3, R12, 0x8, R3 ;  /* 0x000000080c037824 */ /* 0x000fe200078e0203 */
[----:B------:R-:W0:Y:S01]  /*17f0*/  LDCU.64 UR4, c[0x0][0x388] ;  /* 0x00007100ff0477ac */ /* 0x000e220008000a00 */
[----:B------:R-:W-:Y:S02]  /*1800*/  SHF.R.S32.HI R6, RZ, 0x1f, R2 ;  /* 0x0000001fff067819 */ /* 0x000fe40000011402 */
[----:B------:R-:W-:Y:S02]  /*1810*/  PRMT R32, RZ, 0x5410, RZ ;  /* 0x00005410ff207816 */ /* 0x000fe400000000ff */
[----:B------:R-:W-:Y:S02]  /*1820*/  IADD3 R3, PT, PT, R8, R3, R5 ;  /* 0x0000000308037210 */ /* 0x000fe40007ffe005 */
[----:B------:R-:W-:Y:S02]  /*1830*/  VIMNMX R5, PT, PT, R4, UR11, PT ;  /* 0x0000000b04057c48 */ /* 0x000fe4000bfe0100 */
[----:B------:R-:W-:-:S02]  /*1840*/  IADD3 R10, PT, PT, R10, R3, R9 ;  /* 0x000000030a0a7210 */ /* 0x000fc40007ffe009 */
[----:B------:R-:W-:Y:S02]  /*1850*/  PRMT R33, RZ, 0x5410, RZ ;  /* 0x00005410ff217816 */ /* 0x000fe400000000ff */
[----:B------:R-:W-:Y:S01]  /*1860*/  PRMT R91, RZ, 0x5410, RZ ;  /* 0x00005410ff5b7816 */ /* 0x000fe200000000ff */
[----:B------:R-:W-:Y:S01]  /*1870*/  IMAD R3, R10, R41, RZ ;  /* 0x000000290a037224 */ /* 0x000fe200078e02ff */
[----:B------:R-:W-:-:S04]  /*1880*/  PRMT R20, RZ, 0x5410, RZ ;  /* 0x00005410ff147816 */ /* 0x000fc800000000ff */
[----:B------:R-:W-:-:S04]  /*1890*/  IADD3 R2, P0, PT, R2, R3, RZ ;  /* 0x0000000302027210 */ /* 0x000fc80007f1e0ff */
        /* <DEDUP_REMOVED lines=8> */
[----:B------:R-:W-:-:S06]  /*1920*/  IMAD.WIDE R4, R41, 0x4, R2 ;  /* 0x0000000429047825 */ /* 0x000fcc00078e0202 */
[----:B------:R-:W4:Y:S01]  /*1930*/  LDG.E.128.CONSTANT R4, desc[UR6][R4.64] ;  /* 0x0000000604047981 */ /* 0x000f22000c1e9d00 */
[----:B------:R-:W-:Y:S01]  /*1940*/  PRMT R0, R89, 0x9910, RZ ;  /* 0x0000991059007816 */ /* 0x000fe200000000ff */
[----:B-----5:R-:W-:Y:S01]  /*1950*/  IMAD.MOV.U32 R19, RZ, RZ, 0x3000 ;  /* 0x00003000ff137424 */ /* 0x020fe200078e00ff */
[----:B------:R-:W-:Y:S01]  /*1960*/  ISETP.NE.AND P1, PT, R94, RZ, PT ;  /* 0x000000ff5e00720c */ /* 0x000fe20003f25270 */
[----:B------:R-:W-:Y:S01]  /*1970*/  IMAD.MOV.U32 R20, RZ, RZ, 0x2400 ;  /* 0x00002400ff147424 */ /* 0x000fe200078e00ff */
[----:B------:R-:W-:Y:S02]  /*1980*/  ISETP.NE.AND P0, PT, R0, RZ, PT ;  /* 0x000000ff0000720c */ /* 0x000fe40003f05270 */
[----:B------:R-:W-:Y:S02]  /*1990*/  PRMT R32, RZ, 0x7610, R32 ;  /* 0x00007610ff207816 */ /* 0x000fe40000000020 */
[----:B------:R-:W-:Y:S02]  /*19a0*/  PRMT R0, R20, 0x5410, R19 ;  /* 0x0000541014007816 */ /* 0x000fe40000000013 */
[----:B------:R-:W-:-:S02]  /*19b0*/  ISETP.EQ.OR P0, PT, R18, 0x1, !P0 ;  /* 0x000000011200780c */ /* 0x000fc40004702670 */
[----:B------:R-:W-:Y:S02]  /*19c0*/  PRMT R91, RZ, 0x5410, RZ ;  /* 0x00005410ff5b7816 */ /* 0x000fe400000000ff */
[C---:B--2---:R-:W-:Y:S02]  /*19d0*/  LOP3.LUT R49, R12.reuse, 0x70007, RZ, 0xc0, !PT ;  /* 0x000700070c317812 */ /* 0x044fe400078ec0ff */
[----:B------:R-:W-:Y:S02]  /*19e0*/  LOP3.LUT R16, R12, 0x380038, RZ, 0xc0, !PT ;  /* 0x003800380c107812 */ /* 0x000fe400078ec0ff */
[--C-:B------:R-:W-:Y:S02]  /*19f0*/  SHF.R.U32.HI R44, RZ, 0x6, R12.reuse ;  /* 0x00000006ff2c7819 */ /* 0x100fe4000001160c */
[----:B------:R-:W-:Y:S02]  /*1a00*/  SHF.R.U32.HI R12, RZ, 0xf, R12 ;  /* 0x0000000fff0c7819 */ /* 0x000fe4000001160c */
[----:B------:R-:W-:-:S02]  /*1a10*/  SHF.R.U32.HI R20, RZ, 0xf, R15 ;  /* 0x0000000fff147819 */ /* 0x000fc4000001160f */
[C---:B------:R-:W-:Y:S02]  /*1a20*/  LOP3.LUT R48, R13.reuse, 0x70007, RZ, 0xc0, !PT ;  /* 0x000700070d307812 */ /* 0x040fe400078ec0ff */
[----:B------:R-:W-:Y:S02]  /*1a30*/  LOP3.LUT R17, R13, 0x380038, RZ, 0xc0, !PT ;  /* 0x003800380d117812 */ /* 0x000fe400078ec0ff */
[--C-:B------:R-:W-:Y:S02]  /*1a40*/  SHF.R.U32.HI R45, RZ, 0x6, R13.reuse ;  /* 0x00000006ff2d7819 */ /* 0x100fe4000001160d */
[----:B------:R-:W-:Y:S02]  /*1a50*/  SHF.R.U32.HI R18, RZ, 0xf, R13 ;  /* 0x0000000fff127819 */ /* 0x000fe4000001160d */
[----:B---3--:R-:W-:Y:S02]  /*1a60*/  SHF.R.U32.HI R13, RZ, 0xe, R8 ;  /* 0x0000000eff0d7819 */ /* 0x008fe40000011608 */
[----:B------:R-:W-:-:S02]  /*1a70*/  LOP3.LUT R12, R12, 0x10001, RZ, 0xc0, !PT ;  /* 0x000100010c0c7812 */ /* 0x000fc400078ec0ff */
[----:B------:R-:W-:Y:S02]  /*1a80*/  SHF.R.U32.HI R23, RZ, 0xe, R11 ;  /* 0x0000000eff177819 */ /* 0x000fe4000001160b */
[----:B------:R-:W-:Y:S02]  /*1a90*/  LOP3.LUT R20, R20, 0x10001, RZ, 0xc0, !PT ;  /* 0x0001000114147812 */ /* 0x000fe400078ec0ff */
[C---:B------:R-:W-:Y:S02]  /*1aa0*/  LOP3.LUT R50, R14.reuse, 0x70007, RZ, 0xc0, !PT ;  /* 0x000700070e327812 */ /* 0x040fe400078ec0ff */
[----:B------:R-:W-:Y:S02]  /*1ab0*/  LOP3.LUT R19, R14, 0x380038, RZ, 0xc0, !PT ;  /* 0x003800380e137812 */ /* 0x000fe400078ec0ff */
[--C-:B------:R-:W-:Y:S02]  /*1ac0*/  SHF.R.U32.HI R46, RZ, 0x6, R14.reuse ;  /* 0x00000006ff2e7819 */ /* 0x100fe4000001160e */
[----:B------:R-:W-:-:S02]  /*1ad0*/  SHF.R.U32.HI R14, RZ, 0xf, R14 ;  /* 0x0000000fff0e7819 */ /* 0x000fc4000001160e */
[----:B------:R-:W-:Y:S02]  /*1ae0*/  LOP3.LUT R13, R12, 0x20002, R13, 0xf8, !PT ;  /* 0x000200020c0d7812 */ /* 0x000fe400078ef80d */
[----:B------:R-:W-:Y:S02]  /*1af0*/  LOP3.LUT R12, R20, 0x20002, R23, 0xf8, !PT ;  /* 0x00020002140c7812 */ /* 0x000fe400078ef817 */
[----:B----4-:R-:W-:Y:S02]  /*1b00*/  SHF.R.U32.HI R20, RZ, 0xd, R4 ;  /* 0x0000000dff147819 */ /* 0x010fe40000011604 */
        /* <DEDUP_REMOVED lines=17> */
[----:B------:R-:W-:Y:S02]  /*1c20*/  SHF.R.U32.HI R43, RZ, 0x6, R11 ;  /* 0x00000006ff2b7819 */ /* 0x000fe4000001160b */
[----:B------:R-:W-:Y:S02]  /*1c30*/  LOP3.LUT R20, R13, 0x40004, R20, 0xf8, !PT ;  /* 0x000400040d147812 */ /* 0x000fe400078ef814 */
[----:B------:R-:W-:Y:S02]  /*1c40*/  LOP3.LUT R11, R14, 0x20002, R21, 0xf8, !PT ;  /* 0x000200020e0b7812 */ /* 0x000fe400078ef815 */
[----:B------:R-:W-:-:S02]  /*1c50*/  LOP3.LUT R25, R4, 0x70007, RZ, 0xc0, !PT ;  /* 0x0007000704197812 */ /* 0x000fc400078ec0ff */
[----:B------:R-:W-:Y:S02]  /*1c60*/  LOP3.LUT R10, R4, 0x380038, RZ, 0xc0, !PT ;  /* 0x00380038040a7812 */ /* 0x000fe400078ec0ff */
        /* <DEDUP_REMOVED lines=23> */
[----:B------:R-:W-:Y:S02]  /*1de0*/  SHF.R.U32.HI R34, RZ, 0x6, R7 ;  /* 0x00000006ff227819 */ /* 0x000fe40000011607 */
[----:B------:R-:W-:Y:S01]  /*1df0*/  LOP3.LUT R6, R31, 0x380038, RZ, 0xc0, !PT ;  /* 0x003800381f067812 */ /* 0x000fe200078ec0ff */
[----:B------:R-:W-:Y:S01]  /*1e00*/  HFMA2 R13, R59, R0.H1_H1, -132, -132 ;  /* 0xd820d8203b0d7431 */ /* 0x000fe20000060000 */
[----:B------:R-:W-:Y:S02]  /*1e10*/  LOP3.LUT R22, R11, 0x40004, R22, 0xf8, !PT ;  /* 0x000400040b167812 */ /* 0x000fe400078ef816 */
[----:B------:R-:W-:Y:S02]  /*1e20*/  LOP3.LUT R23, R12, 0x40004, R23, 0xf8, !PT ;  /* 0x000400040c177812 */ /* 0x000fe400078ef817 */
[----:B------:R-:W-:Y:S02]  /*1e30*/  LOP3.LUT R63, R3, 0x64006400, RZ, 0xfc, !PT ;  /* 0x64006400033f7812 */ /* 0x000fe400078efcff */
[----:B------:R-:W-:-:S02]  /*1e40*/  LOP3.LUT R18, R18, 0x10001, RZ, 0xc0, !PT ;  /* 0x0001000112127812 */ /* 0x000fc400078ec0ff */
[----:B------:R-:W-:Y:S01]  /*1e50*/  LOP3.LUT R11, R44, 0x380038, RZ, 0xc0, !PT ;  /* 0x003800382c0b7812 */ /* 0x000fe200078ec0ff */
[-C--:B------:R-:W-:Y:S01]  /*1e60*/  HFMA2 R63, R63, R0.reuse.H1_H1, -132, -132 ;  /* 0xd820d8203f3f7431 */ /* 0x080fe20000060000 */
        /* <DEDUP_REMOVED lines=14> */
[----:B------:R-:W-:Y:S01]  /*1f50*/  LOP3.LUT R18, R18, 0x20002, R15, 0xf8, !PT ;  /* 0x0002000212127812 */ /* 0x000fe200078ef80f */
        /* <DEDUP_REMOVED lines=19> */
[----:B------:R-:W-:Y:S01]  /*2090*/  HFMA2 R72, R7, R0.H1_H1, -132, -132 ;  /* 0xd820d82007487431 */ /* 0x000fe20000060000 */
[----:B------:R-:W-:-:S02]  /*20a0*/  LOP3.LUT R6, R42, 0x1c001c0, RZ, 0xc0, !PT ;  /* 0x01c001c02a067812 */ /* 0x000fc400078ec0ff */
[----:B------:R-:W-:Y:S01]  /*20b0*/  LOP3.LUT R21, R18, 0x40004, R21, 0xf8, !PT ;  /* 0x0004000412157812 */ /* 0x000fe200078ef815 */
        /* <DEDUP_REMOVED lines=18> */
[----:B------:R-:W-:Y:S01]  /*21e0*/  HFMA2 R10, R53, R0.H1_H1, -132, -132 ;  /* 0xd820d820350a7431 */ /* 0x000fe20000060000 */
[----:B------:R-:W-:-:S02]  /*21f0*/  LOP3.LUT R6, R31, 0x1c001c0, RZ, 0xc0, !PT ;  /* 0x01c001c01f067812 */ /* 0x000fc400078ec0ff */
[----:B------:R-:W-:Y:S01]  /*2200*/  LOP3.LUT R59, R4, 0x64006400, RZ, 0xfc, !PT ;  /* 0x64006400043b7812 */ /* 0x000fe200078efcff */
[-C--:B------:R-:W-:Y:S01]  /*2210*/  HFMA2 R16, R7, R0.reuse.H1_H1, -132, -132 ;  /* 0xd820d82007107431 */ /* 0x080fe20000060000 */
        /* <DEDUP_REMOVED lines=173> */
.L_x_3435:
        /* <DEDUP_REMOVED lines=83> */
.L_x_3434:
        /* <DEDUP_REMOVED lines=18> */
.L_x_3439:
[----:B------:R-:W0:Y:S02]  /*3340*/  LDS R6, [R4] ;  /* 0x0000000004067984 */ /* 0x000e240000000800 */
[----:B0-----:R-:W-:-:S05]  /*3350*/  HADD2 R7, R6, R9 ;  /* 0x0000000906077230 */ /* 0x001fca0000000000 */
[----:B------:R-:W0:Y:S02]  /*3360*/  ATOMS.CAST.SPIN P1, [R4], R6, R7 ;  /* 0x000000060400758d */ /* 0x000e240001820007 */
[----:B0-----:R-:W-:Y:S05]  /*3370*/  @!P1 BRA `(.L_x_3439) ;  /* 0xfffffffc00f09947 */ /* 0x001fea000383ffff */
[----:B------:R-:W-:Y:S05]  /*3380*/  BRA `(.L_x_3437) ;  /* 0x00000000000c7947 */ /* 0x000fea0003800000 */
.L_x_3438:
[----:B------:R-:W2:Y:S02]  /*3390*/  LD.E R0, desc[UR6][R2.64] ;  /* 0x0000000602007980 */ /* 0x000ea4000c101900 */
[----:B--2---:R-:W-:-:S05]  /*33a0*/  IMAD.IADD R5, R9, 0x1, R0 ;  /* 0x0000000109057824 */ /* 0x004fca00078e0200 */
[----:B------:R0:W-:Y:S02]  /*33b0*/  ST.E desc[UR6][R2.64], R5 ;  /* 0x0000000502007985 */ /* 0x0001e4000c101906 */
.L_x_3437:
[----:B------:R-:W-:Y:S05]  /*33c0*/  BSYNC.RECONVERGENT B0 ;  /* 0x0000000000007941 */ /* 0x000fea0003800200 */
.L_x_3436:
[----:B------:R1:W-:Y:S01]  /*33d0*/  ATOM.E.ADD.F16x2.RN.STRONG.GPU P1, RZ, desc[UR6][R2.64+0x4], R33 ;  /* 0x8000042102ff79a2 */ /* 0x0003e2000c12e106 */
[----:B------:R-:W-:Y:S04]  /*33e0*/  BSSY.RECONVERGENT B0, `(.L_x_3440) ;  /* 0x000000e000007945 */ /* 0x000fe80003800200 */
[----:B-1----:R-:W-:Y:S05]  /*33f0*/  @P1 BRA `(.L_x_3441) ;  /* 0x0000000000301947 */ /* 0x002fea0003800000 */
[----:B------:R-:W1:Y:S02]  /*3400*/  QSPC.E.S P1, RZ, [R2+0x4] ;  /* 0x0000040002ff73aa */ /* 0x000e640000020500 */
[----:B-1----:R-:W-:Y:S05]  /*3410*/  @!P1 BRA `(.L_x_3442) ;  /* 0x00000000001c9947 */ /* 0x002fea0003800000 */
[----:B------:R-:W-:-:S05]  /*3420*/  IMAD.MOV.U32 R4, RZ, RZ, R2 ;  /* 0x000000ffff047224 */ /* 0x000fca00078e0002 */
[----:B------:R-:W-:-:S07]  /*3430*/  MOV R4, R4 ;  /* 0x0000000400047202 */ /* 0x000fce0000000f00 */
.L_x_3443:
[----:B------:R-:W1:Y:S02]  /*3440*/  LDS R6, [R4+0x4] ;  /* 0x0000040004067984 */ /* 0x000e640000000800 */
[----:B-1----:R-:W-:-:S05]  /*3450*/  HFMA2 R7, R6, 1, 1, R33 ;  /* 0x3c003c0006077831 */ /* 0x002fca0000000021 */
[----:B------:R-:W1:Y:S02]  /*3460*/  ATOMS.CAST.SPIN P1, [R4+0x4], R6, R7 ;  /* 0x000004060400758d */ /* 0x000e640001820007 */
[----:B-1----:R-:W-:Y:S05]  /*3470*/  @!P1 BRA `(.L_x_3443) ;  /* 0xfffffffc00f09947 */ /* 0x002fea000383ffff */
[----:B------:R-:W-:Y:S05]  /*3480*/  BRA `(.L_x_3441) ;  /* 0x00000000000c7947 */ /* 0x000fea0003800000 */
.L_x_3442:
[----:B------:R-:W0:Y:S02]  /*3490*/  LD.E R0, desc[UR6][R2.64+0x4] ;  /* 0x0000040602007980 */ /* 0x000e24000c101900 */
[----:B0-----:R-:W-:-:S05]  /*34a0*/  IMAD.IADD R5, R33, 0x1, R0 ;  /* 0x0000000121057824 */ /* 0x001fca00078e0200 */
[----:B------:R1:W-:Y:S02]  /*34b0*/  ST.E desc[UR6][R2.64+0x4], R5 ;  /* 0x0000040502007985 */ /* 0x0003e4000c101906 */
.L_x_3441:
[----:B------:R-:W-:Y:S05]  /*34c0*/  BSYNC.RECONVERGENT B0 ;  /* 0x0000000000007941 */ /* 0x000fea0003800200 */
.L_x_3440:
        /* <DEDUP_REMOVED lines=11> */
.L_x_3447:
[----:B------:R-:W0:Y:S02]  /*3580*/  LDS R6, [R4] ;  /* 0x0000000004067984 */ /* 0x000e240000000800 */
[----:B0-----:R-:W-:-:S05]  /*3590*/  HADD2 R7, R6, R91 ;  /* 0x0000005b06077230 */ /* 0x001fca0000000000 */
[----:B------:R-:W0:Y:S02]  /*35a0*/  ATOMS.CAST.SPIN P0, [R4], R6, R7 ;  /* 0x000000060400758d */ /* 0x000e240001800007 */
[----:B0-----:R-:W-:Y:S05]  /*35b0*/  @!P0 BRA `(.L_x_3447) ;  /* 0xfffffffc00f08947 */ /* 0x001fea000383ffff */
[----:B------:R-:W-:Y:S05]  /*35c0*/  BRA `(.L_x_3445) ;  /* 0x00000000000c7947 */ /* 0x000fea0003800000 */
.L_x_3446:
[----:B------:R-:W2:Y:S02]  /*35d0*/  LD.E R0, desc[UR6][R2.64] ;  /* 0x0000000602007980 */ /* 0x000ea4000c101900 */
[----:B--2---:R-:W-:-:S05]  /*35e0*/  IMAD.IADD R5, R91, 0x1, R0 ;  /* 0x000000015b057824 */ /* 0x004fca00078e0200 */
[----:B------:R0:W-:Y:S02]  /*35f0*/  ST.E desc[UR6][R2.64], R5 ;  /* 0x0000000502007985 */ /* 0x0001e4000c101906 */
.L_x_3445:
[----:B------:R-:W-:Y:S05]  /*3600*/  BSYNC.RECONVERGENT B0 ;  /* 0x0000000000007941 */ /* 0x000fea0003800200 */
.L_x_3444:
[----:B------:R1:W-:Y:S02]  /*3610*/  ATOM.E.ADD.F16x2.RN.STRONG.GPU P0, RZ, desc[UR6][R2.64+0x4], R89 ;  /* 0x8000045902ff79a2 */ /* 0x0003e4000c10e106 */
[----:B-1----:R-:W-:Y:S05]  /*3620*/  @P0 EXIT ;  /* 0x000000000000094d */ /* 0x002fea0003800000 */
[----:B------:R-:W1:Y:S02]  /*3630*/  QSPC.E.S P0, RZ, [R2+0x4] ;  /* 0x0000040002ff73aa */ /* 0x000e640000000500 */
[----:B-1----:R-:W-:Y:S05]  /*3640*/  @!P0 BRA `(.L_x_3448) ;  /* 0x0000000000188947 */ /* 0x002fea0003800000 */
[----:B0-----:R-:W-:-:S07]  /*3650*/  MOV R2, R2 ;  /* 0x0000000200027202 */ /* 0x001fce0000000f00 */
.L_x_3449:
[----:B------:R-:W0:Y:S02]  /*3660*/  LDS R4, [R2+0x4] ;  /* 0x0000040002047984 */ /* 0x000e240000000800 */
[----:B0-----:R-:W-:-:S05]  /*3670*/  HFMA2 R5, R4, 1, 1, R89 ;  /* 0x3c003c0004057831 */ /* 0x001fca0000000059 */
[----:B------:R-:W0:Y:S02]  /*3680*/  ATOMS.CAST.SPIN P0, [R2+0x4], R4, R5 ;  /* 0x000004040200758d */ /* 0x000e240001800005 */
[----:B0-----:R-:W-:Y:S05]  /*3690*/  @!P0 BRA `(.L_x_3449) ;  /* 0xfffffffc00f08947 */ /* 0x001fea000383ffff */
[----:B------:R-:W-:Y:S05]  /*36a0*/  EXIT ;  /* 0x000000000000794d */ /* 0x000fea0003800000 */
.L_x_3448:
[----:B------:R-:W0:Y:S02]  /*36b0*/  LD.E R0, desc[UR6][R2.64+0x4] ;  /* 0x0000040602007980 */ /* 0x000e24000c101900 */
[----:B0-----:R-:W-:-:S05]  /*36c0*/  IMAD.IADD R5, R89, 0x1, R0 ;  /* 0x0000000159057824 */ /* 0x001fca00078e0200 */
[----:B------:R-:W-:Y:S01]  /*36d0*/  ST.E desc[UR6][R2.64+0x4], R5 ;  /* 0x0000040502007985 */ /* 0x000fe2000c101906 */
[----:B------:R-:W-:Y:S05]  /*36e0*/  EXIT ;  /* 0x000000000000794d */ /* 0x000fea0003800000 */
.L_x_3450:
        /* <DEDUP_REMOVED lines=9> */
.L_x_3971:


//--------------------- .text._Z23gemm_half_q_half_kernelILi2ELi6ELb1ELb1ELi32EEvPK6__halfPKjS4_S2_PS0_iiiiPKtS7_iiiiiibS2_i --------------------------
	.section	.text._Z23gemm_half_q_half_kernelILi2ELi6ELb1ELb1ELi32EEvPK6__halfPKjS4_S2_PS0_iiiiPKtS7_iiiiiibS2_i,"ax",@progbits
	.align	128
        .global         _Z23gemm_half_q_half_kernelILi2ELi6ELb1ELb1ELi32EEvPK6__halfPKjS4_S2_PS0_iiiiPKtS7_iiiiiibS2_i
        .type           _Z23gemm_half_q_half_kernelILi2ELi6ELb1ELb1ELi32EEvPK6__halfPKjS4_S2_PS0_iiiiPKtS7_iiiiiibS2_i,@function
        .size           _Z23gemm_half_q_half_kernelILi2ELi6ELb1ELb1ELi32EEvPK6__halfPKjS4_S2_PS0_iiiiPKtS7_iiiiiibS2_i,(.L_x_3972 - _Z23gemm_half_q_half_kernelILi2ELi6ELb1ELb1ELi32EEvPK6__halfPKjS4_S2_PS0_iiiiPKtS7_iiiiiibS2_i)
        .other          _Z23gemm_half_q_half_kernelILi2ELi6ELb1ELb1ELi32EEvPK6__halfPKjS4_S2_PS0_iiiiPKtS7_iiiiiibS2_i,@"STO_CUDA_ENTRY STV_DEFAULT"
_Z23gemm_half_q_half_kernelILi2ELi6ELb1ELb1ELi32EEvPK6__halfPKjS4_S2_PS0_iiiiPKtS7_iiiiiibS2_i:
.text._Z23gemm_half_q_half_kernelILi2ELi6ELb1ELb1ELi32EEvPK6__halfPKjS4_S2_PS0_iiiiPKtS7_iiiiiibS2_i:
        /* <DEDUP_REMOVED lines=26> */
[----:B------:R-:W-:Y:S01]  /*01a0*/  @P1 IMAD.U32 R2, RZ, RZ, UR10 ;  /* 0x0000000aff021e24 */ /* 0x000fe2000f8e00ff */
[----:B------:R-:W-:Y:S01]  /*01b0*/  UMOV UR9, 0x2 ;  /* 0x0000000200097882 */ /* 0x000fe20000000000 */
[----:B------:R-:W-:Y:S01]  /*01c0*/  PRMT R52, RZ, 0x7610, R52 ;  /* 0x00007610ff347816 */ /* 0x000fe20000000034 */
[----:B------:R-:W-:Y:S01]  /*01d0*/  USEL UR9, UR9, 0x1, UP0 ;  /* 0x0000000109097887 */ /* 0x000fe20008000000 */
[----:B------:R-:W-:Y:S02]  /*01e0*/  BSSY.RECONVERGENT B0, `(.L_x_3451) ;  /* 0x00000bd000007945 */ /* 0x000fe40003800200 */
[----:B------:R-:W2:Y:S01]  /*01f0*/  LDC R0, c[0x0][0x3b0] ;  /* 0x0000ec00ff007b82 */ /* 0x000ea20000000800 */
[----:B------:R-:W-:-:S07]  /*0200*/  @P1 PRMT R52, R2, 0x7610, R52 ;  /* 0x0000761002341816 */ /* 0x000fce0000000034 */
[----:B------:R-:W3:Y:S01]  /*0210*/  S2UR UR4, SR_CTAID.X ;  /* 0x00000000000479c3 */ /* 0x000ee20000002500 */
[----:B0-----:R-:W-:-:S06]  /*0220*/  USHF.L.U32 UR7, UR8, 0x5, URZ ;  /* 0x0000000508077899 */ /* 0x001fcc00080006ff */
[----:B------:R-:W-:Y:S01]  /*0230*/  IMAD.U32 R5, RZ, RZ, UR7 ;  /* 0x00000007ff057e24 */ /* 0x000fe2000f8e00ff */
[----:B-1----:R-:W-:-:S04]  /*0240*/  IADD3 R18, PT, PT, R3, UR7, RZ ;  /* 0x0000000703127c10 */ /* 0x002fc8000fffe0ff */
        /* <DEDUP_REMOVED lines=27> */
[----:B0-----:R-:W-:Y:S01]  /*0400*/  VIADD R12, R12, 0x40 ;  /* 0x000000400c0c7836 */ /* 0x001fe20000000000 */
[----:B------:R-:W-:-:S07]  /*0410*/  IADD3 R13, PT, PT, R7, R0, RZ ;  /* 0x00000000070d7210 */ /* 0x000fce0007ffe0ff */
[----:B------:R-:W-:Y:S05]  /*0420*/  BRA.U UP0, `(.L_x_3454) ;  /* 0x0000000100ec7547 */ /* 0x000fea000b800000 */
[----:B------:R-:W-:Y:S01]  /*0430*/  UIADD3 UR11, UPT, UPT, URZ, -UR10, URZ ;  /* 0x8000000aff0b7290 */ /* 0x000fe2000fffe0ff */
[----:B------:R-:W-:-:S03]  /*0440*/  PLOP3.LUT P0, PT, PT, PT, PT, 0x80, 0x8 ;  /* 0x000000000008781c */ /* 0x000fc60003f0f070 */
[----:B------:R-:W-:-:S09]  /*0450*/  UISETP.GT.AND UP0, UPT, UR11, 0x3, UPT ;  /* 0x000000030b00788c */ /* 0x000fd2000bf04270 */
[----:B------:R-:W-:Y:S05]  /*0460*/  BRA.U !UP0, `(.L_x_3455) ;  /* 0x0000000108847547 */ /* 0x000fea000b800000 */
[----:B------:R-:W-:-:S13]  /*0470*/  PLOP3.LUT P0, PT, PT, PT, PT, 0x8, 0x80 ;  /* 0x000000000080781c */ /* 0x000fda0003f0e170 */
.L_x_3456:
[----:B------:R-:W-:Y:S01]  /*0480*/  IMAD.IADD R7, R13, 0x1, R0 ;  /* 0x000000010d077824 */ /* 0x000fe200078e0200 */
[----:B------:R-:W-:-:S03]  /*0490*/  IADD3 R5, P1, PT, R18, R13, RZ ;  /* 0x0000000d12057210 */ /* 0x000fc60007f3e0ff */
[--C-:B------:R-:W-:Y:S01]  /*04a0*/  IMAD.IADD R9, R7, 0x1, R0.reuse ;  /* 0x0000000107097824 */ /* 0x100fe200078e0200 */
[----:B------:R-:W-:Y:S02]  /*04b0*/  LEA.HI.X.SX32 R6, R13, RZ, 0x1, P1 ;  /* 0x000000ff0d067211 */ /* 0x000fe400008f0eff */
[----:B------:R-:W-:Y:S01]  /*04c0*/  LEA R4, P1, R5, UR18, 0x1 ;  /* 0x0000001205047c11 */ /* 0x000fe2000f8208ff */
        /* <DEDUP_REMOVED lines=25> */
[----:B0-----:R-:W-:Y:S01]  /*0660*/  VIADD R12, R12, 0x100 ;  /* 0x000001000c0c7836 */ /* 0x001fe20000000000 */
[----:B------:R-:W-:Y:S06]  /*0670*/  BRA.U !UP0, `(.L_x_3456) ;  /* 0xfffffffd08807547 */ /* 0x000fec000b83ffff */
.L_x_3455:
        /* <DEDUP_REMOVED lines=19> */
[----:B0-----:R-:W-:-:S07]  /*07b0*/  IADD3 R12, PT, PT, R12, 0x80, RZ ;  /* 0x000000800c0c7810 */ /* 0x001fce0007ffe0ff */
.L_x_3457:
[----:B------:R-:W-:-:S13]  /*07c0*/  ISETP.EQ.AND P1, PT, RZ, UR10, PT ;  /* 0x0000000aff007c0c */ /* 0x000fda000bf22270 */
[----:B------:R-:W-:Y:S05]  /*07d0*/  @!P0 BRA P1, `(.L_x_3452) ;  /* 0x0000000400748947 */ /* 0x000fea0000800000 */
.L_x_3454:
        /* <DEDUP_REMOVED lines=12> */
.L_x_3453:
        /* <DEDUP_REMOVED lines=15> */
.L_x_3460:
        /* <DEDUP_REMOVED lines=32> */
.L_x_3459:
        /* <DEDUP_REMOVED lines=21> */
.L_x_3461:
[----:B------:R-:W-:-:S09]  /*0ce0*/  UISETP.NE.OR UP0, UPT, UR10, URZ, UP0 ;  /* 0x000000ff0a00728c */ /* 0x000fd20008705670 */
[----:B------:R-:W-:Y:S05]  /*0cf0*/  BRA.U !UP0, `(.L_x_3452) ;  /* 0x00000001082c7547 */ /* 0x000fea000b800000 */
.L_x_3458:
        /* <DEDUP_REMOVED lines=11> */
.L_x_3452:
[----:B------:R-:W-:Y:S05]  /*0db0*/  BSYNC.RECONVERGENT B0 ;  /* 0x0000000000007941 */ /* 0x000fea0003800200 */
.L_x_3451:
        /* <DEDUP_REMOVED lines=8> */
[----:B------:R-:W-:Y:S02]  /*0e40*/  UIMAD UR10, UR12, UR13, URZ ;  /* 0x0000000d0c0a72a4 */ /* 0x000fe4000f8e02ff */
[----:B------:R-:W-:-:S04]  /*0e50*/  UIADD3 UR9, UPT, UPT, URZ, -UR9, URZ ;  /* 0x80000009ff097290 */ /* 0x000fc8000fffe0ff */
[----:B------:R-:W-:Y:S01]  /*0e60*/  UISETP.GE.AND UP0, UPT, UR9, URZ, UPT ;  /* 0x000000ff0900728c */ /* 0x000fe2000bf06270 */
[----:B------:R-:W-:-:S05]  /*0e70*/  IMAD.U32 R4, RZ, RZ, UR10 ;  /* 0x0000000aff047e24 */ /* 0x000fca000f8e00ff */
[----:B------:R-:W-:-:S05]  /*0e80*/  LEA R4, R4, UR4, 0x1 ;  /* 0x0000000404047c11 */ /* 0x000fca000f8e08ff */
[----:B------:R-:W-:Y:S01]  /*0e90*/  IMAD R15, R3, 0x4, R4 ;  /* 0x00000004030f7824 */ /* 0x000fe200078e0204 */
[----:B------:R-:W-:Y:S06]  /*0ea0*/  BRA.U UP0, `(.L_x_3463) ;  /* 0x00000001008c7547 */ /* 0x000fec000b800000 */
[----:B------:R-:W-:Y:S02]  /*0eb0*/  UIADD3 UR4, UPT, UPT, URZ, -UR9, URZ ;  /* 0x80000009ff047290 */ /* 0x000fe4000fffe0ff */
[----:B------:R-:W-:Y:S02]  /*0ec0*/  UPLOP3.LUT UP0, UPT, UPT, UPT, UPT, 0x80, 0x8 ;  /* 0x000000000008789c */ /* 0x000fe40003f0f070 */
[----:B------:R-:W-:-:S09]  /*0ed0*/  UISETP.GT.AND UP1, UPT, UR4, 0x3, UPT ;  /* 0x000000030400788c */ /* 0x000fd2000bf24270 */
[----:B------:R-:W-:Y:S05]  /*0ee0*/  BRA.U !UP1, `(.L_x_3464) ;  /* 0x0000000109447547 */ /* 0x000fea000b800000 */
[----:B0-----:R-:W0:Y:S01]  /*0ef0*/  LDC.64 R12, c[0x0][0x3a0] ;  /* 0x0000e800ff0c7b82 */ /* 0x001e220000000a00 */
[----:B------:R-:W-:-:S11]  /*0f00*/  UPLOP3.LUT UP0, UPT, UPT, UPT, UPT, 0x40, 0x4 ;  /* 0x000000000004789c */ /* 0x000fd60003f0e870 */
.L_x_3465:
        /* <DEDUP_REMOVED lines=15> */
.L_x_3464:
        /* <DEDUP_REMOVED lines=12> */
.L_x_3466:
[----:B------:R-:W-:-:S09]  /*10c0*/  UISETP.NE.OR UP0, UPT, UR9, URZ, UP0 ;  /* 0x000000ff0900728c */ /* 0x000fd20008705670 */
[----:B------:R-:W-:Y:S05]  /*10d0*/  BRA.U !UP0, `(.L_x_3462) ;  /* 0x00000001081c7547 */ /* 0x000fea000b800000 */
.L_x_3463:
[----:B012---:R-:W0:Y:S02]  /*10e0*/  LDC.64 R4, c[0x0][0x3a0] ;  /* 0x0000e800ff047b82 */ /* 0x007e240000000a00 */
.L_x_3467:
[----:B0-----:R-:W-:Y:S01]  /*10f0*/  IMAD.WIDE R6, R15, 0x2, R4 ;  /* 0x000000020f067825 */ /* 0x001fe200078e0204 */
[----:B------:R-:W-:-:S03]  /*1100*/  UIADD3 UR9, UPT, UPT, UR9, 0x1, URZ ;  /* 0x0000000109097890 */ /* 0x000fc6000fffe0ff */
[----:B------:R-:W-:Y:S01]  /*1110*/  VIADD R15, R15, UR13 ;  /* 0x0000000d0f0f7c36 */ /* 0x000fe20008000000 */
[----:B------:R3:W-:Y:S01]  /*1120*/  STG.E.64 desc[UR14][R6.64], RZ ;  /* 0x000000ff06007986 */ /* 0x0007e2000c101b0e */
[----:B------:R-:W-:-:S09]  /*1130*/  UISETP.NE.AND UP0, UPT, UR9, URZ, UPT ;  /* 0x000000ff0900728c */ /* 0x000fd2000bf05270 */
[----:B---3--:R-:W-:Y:S05]  /*1140*/  BRA.U UP0, `(.L_x_3467) ;  /* 0xfffffffd00e87547 */ /* 0x008fea000b83ffff */
.L_x_3462:
        /* <DEDUP_REMOVED lines=21> */
[----:B------:R-:W-:Y:S01]  /*12a0*/  IMAD.U32 R8, RZ, RZ, UR10 ;  /* 0x0000000aff087e24 */ /* 0x000fe2000f8e00ff */
[----:B------:R-:W-:-:S05]  /*12b0*/  MOV R9, UR11 ;  /* 0x0000000b00097c02 */ /* 0x000fca0008000f00 */
[----:B------:R0:W5:Y:S01]  /*12c0*/  LDG.E.U16.CONSTANT R14, desc[UR14][R8.64] ;  /* 0x0000000e080e7981 */ /* 0x000162000c1e9500 */
[----:B------:R-:W-:Y:S01]  /*12d0*/  SHF.R.S32.HI R11, RZ, 0x1f, R2 ;  /* 0x0000001fff0b7819 */ /* 0x000fe20000011402 */
[----:B------:R-:W-:Y:S01]  /*12e0*/  IMAD.SHL.U32 R3, R3, 0x10, RZ ;  /* 0x0000001003037824 */ /* 0x000fe200078e00ff */
[----:B------:R-:W-:Y:S01]  /*12f0*/  UMOV UR4, URZ ;  /* 0x000000ff00047c82 */ /* 0x000fe20008000000 */
[----:B------:R-:W-:Y:S01]  /*1300*/  UMOV UR9, UR7 ;  /* 0x0000000700097c82 */ /* 0x000fe20008000000 */
[----:B------:R-:W-:Y:S02]  /*1310*/  LEA.HI R11, R11, R2, RZ, 0x3 ;  /* 0x000000020b0b7211 */ /* 0x000fe400078f18ff */
[----:B------:R-:W-:Y:S02]  /*1320*/  LOP3.LUT R3, R3, 0x10, RZ, 0xc0, !PT ;  /* 0x0000001003037812 */ /* 0x000fe400078ec0ff */
[----:B------:R-:W-:-:S07]  /*1330*/  SHF.R.S32.HI R15, RZ, 0x3, R11 ;  /* 0x00000003ff0f7819 */ /* 0x000fce000001140b */
.L_x_3469:
[----:B-----5:R-:W-:-:S04]  /*1340*/  VIADD R11, R14, UR4 ;  /* 0x000000040e0b7c36 */ /* 0x020fc80008000000 */
        /* <DEDUP_REMOVED lines=8> */
[----:B------:R-:W-:Y:S01]  /*13d0*/  IMAD.U32 R12, RZ, RZ, UR10 ;  /* 0x0000000aff0c7e24 */ /* 0x000fe2000f8e00ff */
        /* <DEDUP_REMOVED lines=19> */
[----:B0-----:R-:W2:Y:S01]  /*1510*/  I2F.F16 R11, R18 ;  /* 0x00000012000b7306 */ /* 0x001ea20000200c00 */
        /* <DEDUP_REMOVED lines=13> */
.L_x_3468:
[----:B------:R-:W-:Y:S01]  /*15f0*/  UISETP.GT.AND UP4, UPT, UR7, UR16, UPT ;  /* 0x000000100700728c */ /* 0x000fe2000bf84270 */
[----:B------:R-:W-:Y:S01]  /*1600*/  IMAD.MOV.U32 R3, RZ, RZ, RZ ;  /* 0x000000ffff037224 */ /* 0x000fe200078e00ff */
[----:B------:R-:W-:Y:S01]  /*1610*/  CS2R R6, SRZ ;  /* 0x0000000000067805 */ /* 0x000fe2000001ff00 */
[----:B------:R-:W-:Y:S01]  /*1620*/  IMAD.MOV.U32 R8, RZ, RZ, RZ ;  /* 0x000000ffff087224 */ /* 0x000fe200078e00ff */
[----:B------:R-:W-:Y:S01]  /*1630*/  USHF.R.S32.HI UR12, URZ, 0x5, UR12 ;  /* 0x00000005ff0c7899 */ /* 0x000fe2000801140c */
[----:B------:R-:W-:-:S04]  /*1640*/  UMOV UR4, URZ ;  /* 0x000000ff00047c82 */ /* 0x000fc80008000000 */
        /* <DEDUP_REMOVED lines=9> */
.L_x_3470:
        /* <DEDUP_REMOVED lines=8> */
.L_x_3471:
        /* <DEDUP_REMOVED lines=8> */
.L_x_3472:
        /* <DEDUP_REMOVED lines=8> */
.L_x_3473:
        /* <DEDUP_REMOVED lines=8> */
.L_x_3474:
        /* <DEDUP_REMOVED lines=21> */
[----:B------:R-:W-:Y:S01]  /*1a30*/  IMAD.U32 R3, RZ, RZ, UR13 ;  /* 0x0000000dff037e24 */ /* 0x000fe2000f8e00ff */
[----:B------:R0:W2:Y:S01]  /*1a40*/  LDG.E.128.CONSTANT R12, desc[UR14][R86.64] ;  /* 0x0000000e560c7981 */ /* 0x0000a2000c1e9d00 */
[----:B------:R-:W-:Y:S02]  /*1a50*/  IMAD.U32 R17, RZ, RZ, UR13 ;  /* 0x0000000dff117e24 */ /* 0x000fe4000f8e00ff */
[----:B------:R-:W-:-:S05]  /*1a60*/  IMAD.WIDE R2, R3, 0x4, R86 ;  /* 0x0000000403027825 */ /* 0x000fca00078e0256 */
[----:B------:R1:W3:Y:S01]  /*1a70*/  LDG.E.128.CONSTANT R8, desc[UR14][R2.64] ;  /* 0x0000000e02087981 */ /* 0x0002e2000c1e9d00 */
[----:B------:R-:W-:-:S05]  /*1a80*/  IMAD.WIDE R16, R17, 0x4, R2 ;  /* 0x0000000411107825 */ /* 0x000fca00078e0202 */
[----:B------:R4:W4:Y:S01]  /*1a90*/  LDG.E.128.CONSTANT R4, desc[UR14][R16.64] ;  /* 0x0000000e10047981 */ /* 0x000922000c1e9d00 */
[----:B------:R-:W-:Y:S01]  /*1aa0*/  PRMT R0, R52, 0x9910, RZ ;  /* 0x0000991034007816 */ /* 0x000fe200000000ff */
[----:B0-----:R-:W-:Y:S02]  /*1ab0*/  IMAD.U32 R87, RZ, RZ, UR13 ;  /* 0x0000000dff577e24 */ /* 0x001fe4000f8e00ff */
[----:B------:R-:W-:Y:S02]  /*1ac0*/  HFMA2 R28, -RZ, RZ, 0, 0.015625 ;  /* 0x00002400ff1c7431 */ /* 0x000fe400000001ff */
[----:B------:R-:W-:Y:S01]  /*1ad0*/  IMAD.MOV.U32 R36, RZ, RZ, 0x3000 ;  /* 0x00003000ff247424 */ /* 0x000fe200078e00ff */
[----:B------:R-:W-:Y:S01]  /*1ae0*/  ISETP.NE.AND P0, PT, R0, RZ, PT ;  /* 0x000000ff0000720c */ /* 0x000fe20003f05270 */
[----:B------:R-:W-:Y:S01]  /*1af0*/  IMAD.WIDE R86, R87, 0x4, R16 ;  /* 0x0000000457567825 */ /* 0x000fe200078e0210 */
[----:B------:R-:W-:Y:S01]  /*1b00*/  UISETP.NE.AND UP1, UPT, UR17, URZ, UPT ;  /* 0x000000ff1100728c */ /* 0x000fe2000bf25270 */
[----:B------:R-:W-:Y:S01]  /*1b10*/  PRMT R20, RZ, 0x7610, R20 ;  /* 0x00007610ff147816 */ /* 0x000fe20000000014 */
[----:B------:R-:W-:-:S02]  /*1b20*/  ULEA UR7, UR8, 0x20, 0x5 ;  /* 0x0000002008077891 */ /* 0x000fc4000f8e28ff */
[----:B------:R-:W-:-:S07]  /*1b30*/  UIADD3 UR4, UPT, UPT, UR9, 0x40, URZ ;  /* 0x0000004009047890 */ /* 0x000fce000fffe0ff */
[----:B------:R-:W-:Y:S01]  /*1b40*/  VOTEU.ANY UP0, P0 ;  /* 0x0000000000ff7886 */ /* 0x000fe20000000100 */
[----:B------:R-:W-:Y:S01]  /*1b50*/  UISETP.EQ.OR UP0, UPT, UR5, 0x1, !UP0 ;  /* 0x000000010500788c */ /* 0x000fe2000c702670 */
[C---:B--2---:R-:W-:Y:S02]  /*1b60*/  LOP3.LUT R55, R12.reuse, 0x70007, RZ, 0xc0, !PT ;  /* 0x000700070c377812 */ /* 0x044fe400078ec0ff */
[----:B------:R-:W-:Y:S02]  /*1b70*/  LOP3.LUT R0, R12, 0x380038, RZ, 0xc0, !PT ;  /* 0x003800380c007812 */ /* 0x000fe400078ec0ff */
[--C-:B------:R-:W-:Y:S02]  /*1b80*/  SHF.R.U32.HI R56, RZ, 0x6, R12.reuse ;  /* 0x00000006ff387819 */ /* 0x100fe4000001160c */
[----:B------:R-:W-:Y:S02]  /*1b90*/  SHF.R.U32.HI R12, RZ, 0xf, R12 ;  /* 0x0000000fff0c7819 */ /* 0x000fe4000001160c */
[----:B------:R-:W-:-:S02]  /*1ba0*/  LOP3.LUT R61, R13, 0x70007, RZ, 0xc0, !PT ;  /* 0x000700070d3d7812 */ /* 0x000fc400078ec0ff */
[----:B------:R-:W-:Y:S02]  /*1bb0*/  LOP3.LUT R33, R13, 0x380038, RZ, 0xc0, !PT ;  /* 0x003800380d217812 */ /* 0x000fe400078ec0ff */
[--C-:B------:R-:W-:Y:S02]  /*1bc0*/  SHF.R.U32.HI R62, RZ, 0x6, R13.reuse ;  /* 0x00000006ff3e7819 */ /* 0x100fe4000001160d */
[----:B------:R-:W-:Y:S02]  /*1bd0*/  SHF.R.U32.HI R13, RZ, 0xf, R13 ;  /* 0x0000000fff0d7819 */ /* 0x000fe4000001160d */
[----:B-1----:R-:W-:Y:S02]  /*1be0*/  SHF.R.U32.HI R2, RZ, 0xf, R14 ;  /* 0x0000000fff027819 */ /* 0x002fe4000001160e */
[C---:B------:R-:W-:Y:S02]  /*1bf0*/  LOP3.LUT R63, R14.reuse, 0x70007, RZ, 0xc0, !PT ;  /* 0x000700070e3f7812 */ /* 0x040fe400078ec0ff */
[----:B------:R-:W-:-:S02]  /*1c00*/  LOP3.LUT R34, R14, 0x380038, RZ, 0xc0, !PT ;  /* 0x003800380e227812 */ /* 0x000fc400078ec0ff */
[----:B------:R-:W-:Y:S02]  /*1c10*/  SHF.R.U32.HI R64, RZ, 0x6, R14 ;  /* 0x00000006ff407819 */ /* 0x000fe4000001160e */
[C---:B------:R-:W-:Y:S02]  /*1c20*/  LOP3.LUT R65, R15.reuse, 0x70007, RZ, 0xc0, !PT ;  /* 0x000700070f417812 */ /* 0x040fe400078ec0ff */
[----:B------:R-:W-:Y:S02]  /*1c30*/  LOP3.LUT R35, R15, 0x380038, RZ, 0xc0, !PT ;  /* 0x003800380f237812 */ /* 0x000fe400078ec0ff */
[--C-:B------:R-:W-:Y:S02]  /*1c40*/  SHF.R.U32.HI R66, RZ, 0x6, R15.reuse ;  /* 0x00000006ff427819 */ /* 0x100fe4000001160f */
[----:B-----5:R-:W-:Y:S02]  /*1c50*/  SHF.R.U32.HI R18, RZ, 0xf, R15 ;  /* 0x0000000fff127819 */ /* 0x020fe4000001160f */
[----:B---3--:R-:W-:-:S02]  /*1c60*/  LOP3.LUT R57, R8, 0x70007, RZ, 0xc0, !PT ;  /* 0x0007000708397812 */ /* 0x008fc400078ec0ff */
[----:B------:R-:W-:Y:S02]  /*1c70*/  LOP3.LUT R29, R8, 0x380038, RZ, 0xc0, !PT ;  /* 0x00380038081d7812 */ /* 0x000fe400078ec0ff */
[--C-:B------:R-:W-:Y:S02]  /*1c80*/  SHF.R.U32.HI R26, RZ, 0x6, R8.reuse ;  /* 0x00000006ff1a7819 */ /* 0x100fe40000011608 */
[----:B------:R-:W-:Y:S02]  /*1c90*/  SHF.R.U32.HI R3, RZ, 0xe, R8 ;  /* 0x0000000eff037819 */ /* 0x000fe40000011608 */
[----:B------:R-:W-:Y:S02]  /*1ca0*/  LOP3.LUT R12, R12, 0x10001, RZ, 0xc0, !PT ;  /* 0x000100010c0c7812 */ /* 0x000fe400078ec0ff */
[----:B------:R-:W-:Y:S02]  /*1cb0*/  SHF.R.U32.HI R14, RZ, 0xe, R9 ;  /* 0x0000000eff0e7819 */ /* 0x000fe40000011609 */
[----:B------:R-:W-:-:S02]  /*1cc0*/  LOP3.LUT R59, R10, 0x70007, RZ, 0xc0, !PT ;  /* 0x000700070a3b7812 */ /* 0x000fc400078ec0ff */
[----:B------:R-:W-:Y:S02]  /*1cd0*/  LOP3.LUT R8, R10, 0x380038, RZ, 0xc0, !PT ;  /* 0x003800380a087812 */ /* 0x000fe400078ec0ff */
[--C-:B------:R-:W-:Y:S02]  /*1ce0*/  SHF.R.U32.HI R53, RZ, 0x6, R10.reuse ;  /* 0x00000006ff357819 */ /* 0x100fe4000001160a */
[----:B------:R-:W-:Y:S02]  /*1cf0*/  SHF.R.U32.HI R15, RZ, 0xe, R10 ;  /* 0x0000000eff0f7819 */ /* 0x000fe4000001160a */
[----:B------:R-:W-:Y:S02]  /*1d00*/  LOP3.LUT R13, R13, 0x10001, RZ, 0xc0, !PT ;  /* 0x000100010d0d7812 */ /* 0x000fe400078ec0ff */
[C---:B------:R-:W-:Y:S02]  /*1d10*/  LOP3.LUT R60, R9.reuse, 0x70007, RZ, 0xc0, !PT ;  /* 0x00070007093c7812 */ /* 0x040fe400078ec0ff */
[----:B------:R-:W-:-:S02]  /*1d20*/  LOP3.LUT R30, R9, 0x380038, RZ, 0xc0, !PT ;  /* 0x00380038091e7812 */ /* 0x000fc400078ec0ff */
[----:B------:R-:W-:Y:S02]  /*1d30*/  SHF.R.U32.HI R27, RZ, 0x6, R9 ;  /* 0x00000006ff1b7819 */ /* 0x000fe40000011609 */
[----:B------:R-:W-:Y:S02]  /*1d40*/  LOP3.LUT R10, R2, 0x10001, RZ, 0xc0, !PT ;  /* 0x00010001020a7812 */ /* 0x000fe400078ec0ff */
[C---:B------:R-:W-:Y:S02]  /*1d50*/  LOP3.LUT R58, R11.reuse, 0x70007, RZ, 0xc0, !PT ;  /* 0x000700070b3a7812 */ /* 0x040fe400078ec0ff */
[----:B------:R-:W-:Y:S02]  /*1d60*/  LOP3.LUT R9, R11, 0x380038, RZ, 0xc0, !PT ;  /* 0x003800380b097812 */ /* 0x000fe400078ec0ff */
[--C-:B------:R-:W-:Y:S02]  /*1d70*/  SHF.R.U32.HI R54, RZ, 0x6, R11.reuse ;  /* 0x00000006ff367819 */ /* 0x100fe4000001160b */
[----:B------:R-:W-:-:S02]  /*1d80*/  SHF.R.U32.HI R11, RZ, 0xe, R11 ;  /* 0x0000000eff0b7819 */ /* 0x000fc4000001160b */
[----:B------:R-:W-:Y:S02]  /*1d90*/  LOP3.LUT R18, R18, 0x10001, RZ, 0xc0, !PT ;  /* 0x0001000112127812 */ /* 0x000fe400078ec0ff */
[----:B------:R-:W-:Y:S02]  /*1da0*/  LOP3.LUT R2, R12, 0x20002, R3, 0xf8, !PT ;  /* 0x000200020c027812 */ /* 0x000fe400078ef803 */
[----:B------:R-:W-:Y:S02]  /*1db0*/  LOP3.LUT R3, R13, 0x20002, R14, 0xf8, !PT ;  /* 0x000200020d037812 */ /* 0x000fe400078ef80e */
[----:B----4-:R-:W-:Y:S02]  /*1dc0*/  LOP3.LUT R16, R10, 0x20002, R15, 0xf8, !PT ;  /* 0x000200020a107812 */ /* 0x010fe400078ef80f */
[----:B------:R-:W-:Y:S02]  /*1dd0*/  SHF.R.U32.HI R14, RZ, 0xd, R5 ;  /* 0x0000000dff0e7819 */ /* 0x000fe40000011605 */
[----:B------:R-:W-:-:S02]  /*1de0*/  SHF.R.U32.HI R15, RZ, 0xd, R6 ;  /* 0x0000000dff0f7819 */ /* 0x000fc40000011606 */
[C---:B------:R-:W-:Y:S02]  /*1df0*/  LOP3.LUT R25, R7.reuse, 0x70007, RZ, 0xc0, !PT ;  /* 0x0007000707197812 */ /* 0x040fe400078ec0ff */
[----:B------:R-:W-:Y:S02]  /*1e00*/  LOP3.LUT R32, R7, 0x380038, RZ, 0xc0, !PT ;  /* 0x0038003807207812 */ /* 0x000fe400078ec0ff */
[----:B------:R-:W-:Y:S02]  /*1e10*/  SHF.R.U32.HI R24, RZ, 0x6, R7 ;  /* 0x00000006ff187819 */ /* 0x000fe40000011607 */
[----:B------:R-:W-:Y:S02]  /*1e20*/  LOP3.LUT R38, R18, 0x20002, R11, 0xf8, !PT ;  /* 0x0002000212267812 */ /* 0x000fe400078ef80b */
[----:B------:R-:W-:Y:S02]  /*1e30*/  SHF.R.U32.HI R7, RZ, 0xd, R7 ;  /* 0x0000000dff077819 */ /* 0x000fe40000011607 */
[----:B------:R-:W-:-:S02]  /*1e40*/  LOP3.LUT R14, R3, 0x40004, R14, 0xf8, !PT ;  /* 0x00040004030e7812 */ /* 0x000fc400078ef80e */
[----:B------:R-:W-:Y:S02]  /*1e50*/  LOP3.LUT R15, R16, 0x40004, R15, 0xf8, !PT ;  /* 0x00040004100f7812 */ /* 0x000fe400078ef80f */
[----:B------:R-:W-:Y:S02]  /*1e60*/  LOP3.LUT R3, R0, 0x64006400, RZ, 0xfc, !PT ;  /* 0x6400640000037812 */ /* 0x000fe400078efcff */
[----:B------:R-:W-:Y:S02]  /*1e70*/  LOP3.LUT R16, R38, 0x40004, R7, 0xf8, !PT ;  /* 0x0004000426107812 */ /* 0x000fe400078ef807 */
[----:B------:R-:W-:Y:S02]  /*1e80*/  LOP3.LUT R0, R56, 0x380038, RZ, 0xc0, !PT ;  /* 0x0038003838007812 */ /* 0x000fe400078ec0ff */
[----:B------:R-:W-:Y:S02]  /*1e90*/  LOP3.LUT R7, R34, 0x64006400, RZ, 0xfc, !PT ;  /* 0x6400640022077812 */ /* 0x000fe400078efcff */
[----:B------:R-:W-:-:S02]  /*1ea0*/  SHF.R.U32.HI R13, RZ, 0xd, R4 ;  /* 0x0000000dff0d7819 */ /* 0x000fc40000011604 */
[C---:B------:R-:W-:Y:S02]  /*1eb0*/  LOP3.LUT R22, R5.reuse, 0x70007, RZ, 0xc0, !PT ;  /* 0x0007000705167812 */ /* 0x040fe400078ec0ff */
[----:B------:R-:W-:Y:S02]  /*1ec0*/  LOP3.LUT R11, R5, 0x380038, RZ, 0xc0, !PT ;  /* 0x00380038050b7812 */ /* 0x000fe400078ec0ff */
[----:B------:R-:W-:Y:S02]  /*1ed0*/  SHF.R.U32.HI R17, RZ, 0x6, R5 ;  /* 0x00000006ff117819 */ /* 0x000fe40000011605 */
        /* <DEDUP_REMOVED lines=20> */
[----:B------:R-:W-:Y:S02]  /*2020*/  LOP3.LUT R73, R30, 0x64006400, RZ, 0xfc, !PT ;  /* 0x640064001e497812 */ /* 0x000fe400078efcff */
[----:B------:R-:W-:Y:S02]  /*2030*/  LOP3.LUT R30, R53, 0x380038, RZ, 0xc0, !PT ;  /* 0x00380038351e7812 */ /* 0x000fe400078ec0ff */
[----:B------:R-:W-:Y:S01]  /*2040*/  SHF.R.U32.HI R19, RZ, 0x6, R6 ;  /* 0x00000006ff137819 */ /* 0x000fe20000011606 */
        /* <DEDUP_REMOVED lines=14> */
[C---:B------:R-:W-:Y:S01]  /*2130*/  LOP3.LUT R23, R6.reuse, 0x70007, RZ, 0xc0, !PT ;  /* 0x0007000706177812 */ /* 0x040fe200078ec0ff */
[----:B------:R-:W-:Y:S01]  /*2140*/  HFMA2 R43, R43, R36.H0_H0, -132, -132 ;  /* 0xd820d8202b2b7431 */ /* 0x000fe20000040024 */
[----:B------:R-:W-:-:S02]  /*2150*/  LOP3.LUT R31, R6, 0x380038, RZ, 0xc0, !PT ;  /* 0x00380038061f7812 */ /* 0x000fc400078ec0ff */
[----:B------:R-:W-:Y:S02]  /*2160*/  LOP3.LUT R45, R30, 0x64006400, RZ, 0xfc, !PT ;  /* 0x640064001e2d7812 */ /* 0x000fe400078efcff */
[----:B------:R-:W-:Y:S02]  /*2170*/  LOP3.LUT R6, R66, 0x380038, RZ, 0xc0, !PT ;  /* 0x0038003842067812 */ /* 0x000fe400078ec0ff */
        /* <DEDUP_REMOVED lines=31> */
[----:B------:R-:W-:Y:S01]  /*2370*/  HFMA2 R36, R33, R36.H0_H0, -132, -132 ;  /* 0xd820d82021247431 */ /* 0x000fe20000040024 */
        /* <DEDUP_REMOVED lines=173> */
.L_x_3476:
[----:B------:R-:W-:Y:S02]  /*2e50*/  PRMT R12, RZ, 0x5410, RZ ;  /* 0x00005410ff0c7816 */ /* 0x000fe400000000ff */
[----:B------:R-:W-:Y:S01]  /*2e60*/  PRMT R13, RZ, 0x5410, RZ ;  /* 0x00005410ff0d7816 */ /* 0x000fe200000000ff */
[----:B------:R-:W-:Y:S06]  /*2e70*/  BRA.U UP0, `(.L_x_3475) ;  /* 0x0000000500407547 */ /* 0x000fec000b800000 */
        /* <DEDUP_REMOVED lines=14> */
[----:B------:R-:W-:Y:S02]  /*2f60*/  IMAD.MOV.U32 R3, RZ, RZ, R6 ;  /* 0x000000ffff037224 */ /* 0x000fe400078e0006 */
[-C--:B------:R-:W-:Y:S02]  /*2f70*/  HFMA2 R16, R85, R18.reuse, R16 ;  /* 0x0000001255107231 */ /* 0x080fe40000000010 */
[-C--:B------:R-:W-:Y:S02]  /*2f80*/  HFMA2 R9, R82, R18.reuse, R9 ;  /* 0x0000001252097231 */ /* 0x080fe40000000009 */
[-C--:B------:R-:W-:Y:S02]  /*2f90*/  HFMA2 R0, R3, R19.reuse, R0 ;  /* 0x0000001303007231 */ /* 0x080fe40000000000 */
[----:B------:R-:W-:Y:S02]  /*2fa0*/  HFMA2 R8, R84, R18, R8 ;  /* 0x0000001254087231 */ /* 0x000fe40000000008 */
[----:B------:R-:W-:-:S02]  /*2fb0*/  HFMA2 R16, R75, R19, R16 ;  /* 0x000000134b107231 */ /* 0x000fc40000000010 */
[-C--:B-1----:R-:W-:Y:S02]  /*2fc0*/  HFMA2 R0, R69, R12.reuse, R0 ;  /* 0x0000000c45007231 */ /* 0x082fe40000000000 */
[----:B------:R-:W-:Y:S02]  /*2fd0*/  HFMA2 R16, R11, R12, R16 ;  /* 0x0000000c0b107231 */ /* 0x000fe40000000010 */
[----:B------:R-:W-:Y:S02]  /*2fe0*/  HFMA2 R9, R5, R19, R9 ;  /* 0x0000001305097231 */ /* 0x000fe40000000009 */
[----:B------:R-:W-:Y:S01]  /*2ff0*/  HFMA2 R0, R78, R13, R0 ;  /* 0x0000000d4e007231 */ /* 0x000fe20000000000 */
[----:B------:R-:W0:Y:S01]  /*3000*/  LDS.128 R4, [UR9+0x60] ;  /* 0x00006009ff047984 */ /* 0x000e220008000c00 */
[----:B------:R-:W-:Y:S02]  /*3010*/  HFMA2 R8, R76, R19, R8 ;  /* 0x000000134c087231 */ /* 0x000fe40000000008 */
        /* <DEDUP_REMOVED lines=11> */
[-C--:B------:R-:W-:Y:S02]  /*30d0*/  HFMA2 R2, R81, R15.reuse, R9 ;  /* 0x0000000f51027231 */ /* 0x080fe40000000009 */
[----:B------:R-:W1:Y:S01]  /*30e0*/  LDS.128 R8, [UR9+0x70] ;  /* 0x00007009ff087984 */ /* 0x000e620008000c00 */
        /* <DEDUP_REMOVED lines=30> */
[----:B------:R-:W-:-:S02]  /*32d0*/  HADD2 R0, R0.H0_H0, R0.H1_H1 ;  /* 0x3000000000007230 */ /* 0x000fc40000000800 */
[----:B------:R-:W-:Y:S02]  /*32e0*/  HFMA2 R12, R29, R10, R12 ;  /* 0x0000000a1d0c7231 */ /* 0x000fe4000000000c */
        /* <DEDUP_REMOVED lines=9> */
.L_x_3475:
        /* <DEDUP_REMOVED lines=13> */
.L_x_3480:
[----:B------:R-:W2:Y:S01]  /*3450*/  LDG.E.128.CONSTANT R4, desc[UR14][R86.64] ;  /* 0x0000000e56047981 */ /* 0x000ea2000c1e9d00 */
[----:B------:R-:W-:Y:S01]  /*3460*/  IMAD.MOV.U32 R2, RZ, RZ, 0x2400 ;  /* 0x00002400ff027424 */ /* 0x000fe200078e00ff */
[----:B------:R-:W-:Y:S01]  /*3470*/  MOV R0, 0x3400 ;  /* 0x0000340000007802 */ /* 0x000fe20000000f00 */
[----:B------:R-:W-:Y:S01]  /*3480*/  IMAD.MOV.U32 R29, RZ, RZ, 0x2c00 ;  /* 0x00002c00ff1d7424 */ /* 0x000fe200078e00ff */
[----:B------:R-:W-:Y:S02]  /*3490*/  UISETP.NE.AND UP1, UPT, UR17, URZ, UPT ;  /* 0x000000ff1100728c */ /* 0x000fe4000bf25270 */
[----:B------:R-:W-:Y:S02]  /*34a0*/  PRMT R0, R2, 0x5410, R0 ;  /* 0x0000541002007816 */ /* 0x000fe40000000000 */
        /* <DEDUP_REMOVED lines=8> */
[----:B------:R-:W-:Y:S02]  /*3530*/  LOP3.LUT R37, R7, 0xc000c0, RZ, 0xc0, !PT ;  /* 0x00c000c007257812 */ /* 0x000fe400078ec0ff */
[C---:B------:R-:W-:Y:S02]  /*3540*/  LOP3.LUT R9, R4.reuse, 0x30003, RZ, 0xc0, !PT ;  /* 0x0003000304097812 */ /* 0x040fe400078ec0ff */
[C---:B------:R-:W-:Y:S02]  /*3550*/  LOP3.LUT R2, R4.reuse, 0xc000c, RZ, 0xc0, !PT ;  /* 0x000c000c04027812 */ /* 0x040fe400078ec0ff */
[C---:B------:R-:W-:Y:S02]  /*3560*/  LOP3.LUT R22, R4.reuse, 0x300030, RZ, 0xc0, !PT ;  /* 0x0030003004167812 */ /* 0x040fe400078ec0ff */
[----:B------:R-:W-:Y:S02]  /*3570*/  LOP3.LUT R30, R4, 0xc000c0, RZ, 0xc0, !PT ;  /* 0x00c000c0041e7812 */ /* 0x000fe400078ec0ff */
[----:B------:R-:W-:-:S02]  /*3580*/  LOP3.LUT R3, R5, 0xc000c, RZ, 0xc0, !PT ;  /* 0x000c000c05037812 */ /* 0x000fc400078ec0ff */
[----:B------:R-:W-:Y:S02]  /*3590*/  SHF.R.U32.HI R7, RZ, 0x8, R7 ;  /* 0x00000008ff077819 */ /* 0x000fe40000011607 */
[----:B------:R-:W-:Y:S02]  /*35a0*/  SHF.R.U32.HI R4, RZ, 0x8, R4 ;  /* 0x00000008ff047819 */ /* 0x000fe40000011604 */
[----:B------:R-:W-:Y:S02]  /*35b0*/  LOP3.LUT R19, R6, 0xc000c, RZ, 0xc0, !PT ;  /* 0x000c000c06137812 */ /* 0x000fe400078ec0ff */
[----:B------:R-:W-:Y:S02]  /*35c0*/  LOP3.LUT R14, R3, 0x64006400, RZ, 0xfc, !PT ;  /* 0x64006400030e7812 */ /* 0x000fe400078efcff */
[----:B------:R-:W-:Y:S02]  /*35d0*/  LOP3.LUT R27, R7, 0xc000c, RZ, 0xc0, !PT ;  /* 0x000c000c071b7812 */ /* 0x000fe400078ec0ff */
[----:B------:R-:W-:-:S02]  /*35e0*/  LOP3.LUT R10, R5, 0x30003, RZ, 0xc0, !PT ;  /* 0x00030003050a7812 */ /* 0x000fc400078ec0ff */
[C---:B------:R-:W-:Y:S02]  /*35f0*/  LOP3.LUT R23, R5.reuse, 0x300030, RZ, 0xc0, !PT ;  /* 0x0030003005177812 */ /* 0x040fe400078ec0ff */
[----:B------:R-:W-:Y:S02]  /*3600*/  LOP3.LUT R32, R5, 0xc000c0, RZ, 0xc0, !PT ;  /* 0x00c000c005207812 */ /* 0x000fe400078ec0ff */
[----:B------:R-:W-:Y:S02]  /*3610*/  LOP3.LUT R3, R4, 0xc000c, RZ, 0xc0, !PT ;  /* 0x000c000c04037812 */ /* 0x000fe400078ec0ff */
[----:B------:R-:W-:Y:S02]  /*3620*/  SHF.R.U32.HI R5, RZ, 0x8, R5 ;  /* 0x00000008ff057819 */ /* 0x000fe40000011605 */
[----:B-----5:R-:W-:Y:S02]  /*3630*/  LOP3.LUT R18, R15, 0x64006400, RZ, 0xfc, !PT ;  /* 0x640064000f127812 */ /* 0x020fe400078efcff */
        /* <DEDUP_REMOVED lines=120> */
.L_x_3478:
[----:B------:R-:W-:Y:S05]  /*3dc0*/  BRA.U UP0, `(.L_x_3479) ;  /* 0x0000000100b47547 */ /* 0x000fea000b800000 */
[----:B------:R-:W1:Y:S01]  /*3dd0*/  LDS.128 R4, [UR4] ;  /* 0x00000004ff047984 */ /* 0x000e620008000c00 */
[----:B------:R-:W-:Y:S01]  /*3de0*/  IMAD.MOV.U32 R45, RZ, RZ, R2 ;  /* 0x000000ffff2d7224 */ /* 0x000fe200078e0002 */
[----:B------:R-:W-:Y:S02]  /*3df0*/  PRMT R51, R51, 0x5410, R50 ;  /* 0x0000541033337816 */ /* 0x000fe40000000032 */
        /* <DEDUP_REMOVED lines=42> */
.L_x_3479:
[----:B------:R-:W-:Y:S01]  /*40a0*/  UIADD3 UR7, UPT, UPT, UR7, 0x10, URZ ;  /* 0x0000001007077890 */ /* 0x000fe2000fffe0ff */
[----:B0-----:R-:W-:Y:S01]  /*40b0*/  MOV R3, UR13 ;  /* 0x0000000d00037c02 */ /* 0x001fe20008000f00 */
[----:B------:R-:W-:Y:S02]  /*40c0*/  UIADD3 UR4, UPT, UPT, UR4, 0x20, URZ ;  /* 0x0000002004047890 */ /* 0x000fe4000fffe0ff */
[----:B------:R-:W-:Y:S02]  /*40d0*/  UISETP.GE.AND UP1, UPT, UR7, UR6, UPT ;  /* 0x000000060700728c */ /* 0x000fe4000bf26270 */
[----:B------:R-:W-:-:S07]  /*40e0*/  IMAD.WIDE R86, R3, 0x4, R86 ;  /* 0x0000000403567825 */ /* 0x000fce00078e0256 */
[----:B------:R-:W-:Y:S05]  /*40f0*/  BRA.U !UP1, `(.L_x_3480) ;  /* 0xfffffff109d47547 */ /* 0x000fea000b83ffff */
.L_x_3477:
[----:B------:R-:W0:Y:S01]  /*4100*/  S2R R0, SR_CTAID.X ;  /* 0x0000000000007919 */ /* 0x000e220000002500 */
[----:B------:R-:W1:Y:S01]  /*4110*/  S2UR UR4, SR_CTAID.Y ;  /* 0x00000000000479c3 */ /* 0x000e620000002600 */
[----:B------:R-:W-:Y:S01]  /*4120*/  HMUL2 R7, R20, UR17.H0_H0 ;  /* 0x2000001114077c32 */ /* 0x000fe20008000000 */
[----:B------:R-:W0:Y:S06]  /*4130*/  S2R R3, SR_TID.X ;  /* 0x0000000000037919 */ /* 0x000e2c0000002100 */
[----:B------:R-:W2:Y:S01]  /*4140*/  LDC.64 R4, c[0x0][0x3a0] ;  /* 0x0000e800ff047b82 */ /* 0x000ea20000000a00 */
[----:B-1----:R-:W-:Y:S01]  /*4150*/  UIMAD UR4, UR4, UR13, URZ ;  /* 0x0000000d040472a4 */ /* 0x002fe2000f8e02ff */
[----:B0-----:R-:W-:-:S05]  /*4160*/  IMAD R0, R0, 0x20, R3 ;  /* 0x0000002000007824 */ /* 0x001fca00078e0203 */
[----:B------:R-:W-:-:S05]  /*4170*/  LEA R0, R0, UR4, 0x1 ;  /* 0x0000000400007c11 */ /* 0x000fca000f8e08ff */
[----:B------:R-:W-:-:S04]  /*4180*/  IMAD.SHL.U32 R3, R0, 0x2, RZ ;  /* 0x0000000200037824 */ /* 0x000fc800078e00ff */
[----:B--2---:R-:W-:-:S05]  /*4190*/  IMAD.WIDE R4, R3, 0x2, R4 ;  /* 0x0000000203047825 */ /* 0x004fca00078e0204 */
        /* <DEDUP_REMOVED lines=9> */
.L_x_3484:
[----:B------:R-:W0:Y:S02]  /*4230*/  LDS R2, [R0] ;  /* 0x0000000000027984 */ /* 0x000e240000000800 */
[----:B0-----:R-:W-:-:S05]  /*4240*/  HADD2 R3, R2, R7 ;  /* 0x0000000702037230 */ /* 0x001fca0000000000 */
[----:B------:R-:W0:Y:S02]  /*4250*/  ATOMS.CAST.SPIN P0, [R0], R2, R3 ;  /* 0x000000020000758d */ /* 0x000e240001800003 */
[----:B0-----:R-:W-:Y:S05]  /*4260*/  @!P0 BRA `(.L_x_3484) ;  /* 0xfffffffc00f08947 */ /* 0x001fea000383ffff */
[----:B------:R-:W-:Y:S05]  /*4270*/  BRA `(.L_x_3482) ;  /* 0x00000000000c7947 */ /* 0x000fea0003800000 */
.L_x_3483:
[----:B------:R-:W2:Y:S02]  /*4280*/  LD.E R0, desc[UR14][R4.64] ;  /* 0x0000000e04007980 */ /* 0x000ea4000c101900 */
[----:B--2---:R-:W-:-:S05]  /*4290*/  IADD3 R3, PT, PT, R7, R0, RZ ;  /* 0x0000000007037210 */ /* 0x004fca0007ffe0ff */
[----:B------:R0:W-:Y:S02]  /*42a0*/  ST.E desc[UR14][R4.64], R3 ;  /* 0x0000000304007985 */ /* 0x0001e4000c10190e */
.L_x_3482:
[----:B------:R-:W-:Y:S05]  /*42b0*/  BSYNC.RECONVERGENT B0 ;  /* 0x0000000000007941 */ /* 0x000fea0003800200 */
.L_x_3481:
[----:B------:R1:W-:Y:S01]  /*42c0*/  ATOM.E.ADD.F16x2.RN.STRONG.GPU P0, RZ, desc[UR14][R4.64+0x4], R21 ;  /* 0x8000041504ff79a2 */ /* 0x0003e2000c10e10e */
[----:B------:R-:W-:Y:S04]  /*42d0*/  BSSY.RECONVERGENT B0, `(.L_x_3485) ;  /* 0x000000e000007945 */ /* 0x000fe80003800200 */
[----:B-1----:R-:W-:Y:S05]  /*42e0*/  @P0 BRA `(.L_x_3486) ;  /* 0x0000000000300947 */ /* 0x002fea0003800000 */
[----:B------:R-:W1:Y:S02]  /*42f0*/  QSPC.E.S P0, RZ, [R4+0x4] ;  /* 0x0000040004ff73aa */ /* 0x000e640000000500 */
[----:B-1----:R-:W-:Y:S05]  /*4300*/  @!P0 BRA `(.L_x_3487) ;  /* 0x00000000001c8947 */ /* 0x002fea0003800000 */
[----:B------:R-:W-:-:S05]  /*4310*/  IMAD.MOV.U32 R2, RZ, RZ, R4 ;  /* 0x000000ffff027224 */ /* 0x000fca00078e0004 */
[----:B------:R-:W-:-:S07]  /*4320*/  MOV R0, R2 ;  /* 0x0000000200007202 */ /* 0x000fce0000000f00 */
.L_x_3488:
[----:B------:R-:W0:Y:S02]  /*4330*/  LDS R2, [R0+0x4] ;  /* 0x0000040000027984 */ /* 0x000e240000000800 */
[----:B0-----:R-:W-:-:S05]  /*4340*/  HFMA2 R3, R2, 1, 1, R21 ;  /* 0x3c003c0002037831 */ /* 0x001fca0000000015 */
[----:B------:R-:W0:Y:S02]  /*4350*/  ATOMS.CAST.SPIN P0, [R0+0x4], R2, R3 ;  /* 0x000004020000758d */ /* 0x000e240001800003 */
[----:B0-----:R-:W-:Y:S05]  /*4360*/  @!P0 BRA `(.L_x_3488) ;  /* 0xfffffffc00f08947 */ /* 0x001fea000383ffff */
[----:B------:R-:W-:Y:S05]  /*4370*/  BRA `(.L_x_3486) ;  /* 0x00000000000c7947 */ /* 0x000fea0003800000 */
.L_x_3487:
[----:B------:R-:W0:Y:S02]  /*4380*/  LD.E R0, desc[UR14][R4.64+0x4] ;  /* 0x0000040e04007980 */ /* 0x000e24000c101900 */
[----:B0-----:R-:W-:-:S05]  /*4390*/  IMAD.IADD R3, R21, 0x1, R0 ;  /* 0x0000000115037824 */ /* 0x001fca00078e0200 */
[----:B------:R1:W-:Y:S02]  /*43a0*/  ST.E desc[UR14][R4.64+0x4], R3 ;  /* 0x0000040304007985 */ /* 0x0003e4000c10190e */
.L_x_3486:
[----:B------:R-:W-:Y:S05]  /*43b0*/  BSYNC.RECONVERGENT B0 ;  /* 0x0000000000007941 */ /* 0x000fea0003800200 */
.L_x_3485:
        /* <DEDUP_REMOVED lines=13> */
.L_x_3492:
[----:B------:R-:W0:Y:S02]  /*4490*/  LDS R2, [R0] ;  /* 0x0000000000027984 */ /* 0x000e240000000800 */
[----:B0-----:R-:W-:-:S05]  /*44a0*/  HADD2 R3, R2, R7 ;  /* 0x0000000702037230 */ /* 0x001fca0000000000 */
[----:B------:R-:W0:Y:S02]  /*44b0*/  ATOMS.CAST.SPIN P0, [R0], R2, R3 ;  /* 0x000000020000758d */ /* 0x000e240001800003 */
[----:B0-----:R-:W-:Y:S05]  /*44c0*/  @!P0 BRA `(.L_x_3492) ;  /* 0xfffffffc00f08947 */ /* 0x001fea000383ffff */
[----:B------:R-:W-:Y:S05]  /*44d0*/  BRA `(.L_x_3490) ;  /* 0x00000000000c7947 */ /* 0x000fea0003800000 */
.L_x_3491:
[----:B------:R-:W2:Y:S02]  /*44e0*/  LD.E R0, desc[UR14][R4.64] ;  /* 0x0000000e04007980 */ /* 0x000ea4000c101900 */
[----:B--2---:R-:W-:-:S05]  /*44f0*/  IMAD.IADD R3, R7, 0x1, R0 ;  /* 0x0000000107037824 */ /* 0x004fca00078e0200 */
[----:B------:R0:W-:Y:S02]  /*4500*/  ST.E desc[UR14][R4.64], R3 ;  /* 0x0000000304007985 */ /* 0x0001e4000c10190e */
.L_x_3490:
[----:B------:R-:W-:Y:S05]  /*4510*/  BSYNC.RECONVERGENT B0 ;  /* 0x0000000000007941 */ /* 0x000fea0003800200 */
.L_x_3489:
[----:B------:R1:W-:Y:S02]  /*4520*/  ATOM.E.ADD.F16x2.RN.STRONG.GPU P0, RZ, desc[UR14][R4.64+0x4], R13 ;  /* 0x8000040d04ff79a2 */ /* 0x0003e4000c10e10e */
[----:B-1----:R-:W-:Y:S05]  /*4530*/  @P0 EXIT ;  /* 0x000000000000094d */ /* 0x002fea0003800000 */
[----:B------:R-:W1:Y:S02]  /*4540*/  QSPC.E.S P0, RZ, [R4+0x4] ;  /* 0x0000040004ff73aa */ /* 0x000e640000000500 */
[----:B-1----:R-:W-:Y:S05]  /*4550*/  @!P0 BRA `(.L_x_3493) ;  /* 0x00000000001c8947 */ /* 0x002fea0003800000 */
[----:B------:R-:W-:-:S04]  /*4560*/  MOV R2, R4 ;  /* 0x0000000400027202 */ /* 0x000fc80000000f00 */
[----:B------:R-:W-:-:S07]  /*4570*/  MOV R0, R2 ;  /* 0x0000000200007202 */ /* 0x000fce0000000f00 */
.L_x_3494:
[----:B------:R-:W0:Y:S02]  /*4580*/  LDS R2, [R0+0x4] ;  /* 0x0000040000027984 */ /* 0x000e240000000800 */
[----:B0-----:R-:W-:-:S05]  /*4590*/  HFMA2 R3, R2, 1, 1, R13 ;  /* 0x3c003c0002037831 */ /* 0x001fca000000000d */
[----:B------:R-:W0:Y:S02]  /*45a0*/  ATOMS.CAST.SPIN P0, [R0+0x4], R2, R3 ;  /* 0x000004020000758d */ /* 0x000e240001800003 */
[----:B0-----:R-:W-:Y:S05]  /*45b0*/  @!P0 BRA `(.L_x_3494) ;  /* 0xfffffffc00f08947 */ /* 0x001fea000383ffff */
[----:B------:R-:W-:Y:S05]  /*45c0*/  EXIT ;  /* 0x000000000000794d */ /* 0x000fea0003800000 */
.L_x_3493:
[----:B------:R-:W0:Y:S02]  /*45d0*/  LD.E R0, desc[UR14][R4.64+0x4] ;  /* 0x0000040e04007980 */ /* 0x000e24000c101900 */
[----:B0-----:R-:W-:-:S05]  /*45e0*/  IMAD.IADD R3, R13, 0x1, R0 ;  /* 0x000000010d037824 */ /* 0x001fca00078e0200 */
[----:B------:R-:W-:Y:S01]  /*45f0*/  ST.E desc[UR14][R4.64+0x4], R3 ;  /* 0x0000040304007985 */ /* 0x000fe2000c10190e */
[----:B------:R-:W-:Y:S05]  /*4600*/  EXIT ;  /* 0x000000000000794d */ /* 0x000fea0003800000 */
.L_x_3495:
        /* <DEDUP_REMOVED lines=15> */
.L_x_3972:


//--------------------- .text._Z23gemm_half_q_half_kernelILi2ELi2ELb1ELb1ELi32EEvPK6__halfPKjS4_S2_PS0_iiiiPKtS7_iiiiiibS2_i --------------------------
	.section	.text._Z23gemm_half_q_half_kernelILi2ELi2ELb1ELb1ELi32EEvPK6__halfPKjS4_S2_PS0_iiiiPKtS7_iiiiiibS2_i,"ax",@progbits
	.align	128
        .global         _Z23gemm_half_q_half_kernelILi2ELi2ELb1ELb1ELi32EEvPK6__halfPKjS4_S2_PS0_iiiiPKtS7_iiiiiibS2_i
        .type           _Z23gemm_half_q_half_kernelILi2ELi2ELb1ELb1ELi32EEvPK6__halfPKjS4_S2_PS0_iiiiPKtS7_iiiiiibS2_i,@function
        .size           _Z23gemm_half_q_half_kernelILi2ELi2ELb1ELb1ELi32EEvPK6__halfPKjS4_S2_PS0_iiiiPKtS7_iiiiiibS2_i,(.L_x_3973 - _Z23gemm_half_q_half_kernelILi2ELi2ELb1ELb1ELi32EEvPK6__halfPKjS4_S2_PS0_iiiiPKtS7_iiiiiibS2_i)
        .other          _Z23gemm_half_q_half_kernelILi2ELi2ELb1ELb1ELi32EEvPK6__halfPKjS4_S2_PS0_iiiiPKtS7_iiiiiibS2_i,@"STO_CUDA_ENTRY STV_DEFAULT"
_Z23gemm_half_q_half_kernelILi2ELi2ELb1ELb1ELi32EEvPK6__halfPKjS4_S2_PS0_iiiiPKtS7_iiiiiibS2_i:
.text._Z23gemm_half_q_half_kernelILi2ELi2ELb1ELb1ELi32EEvPK6__halfPKjS4_S2_PS0_iiiiPKtS7_iiiiiibS2_i:
        /* <DEDUP_REMOVED lines=25> */
[----:B------:R-:W-:Y:S02]  /*0190*/  SEL R6, R6, 0x1, P0 ;  /* 0x0000000106067807 */ /* 0x000fe40000000000 */
[----:B------:R-:W3:Y:S01]  /*01a0*/  S2UR UR4, SR_CTAID.X ;  /* 0x00000000000479c3 */ /* 0x000ee20000002500 */
        /* <DEDUP_REMOVED lines=36> */
.L_x_3501:
        /* <DEDUP_REMOVED lines=32> */
.L_x_3500:
        /* <DEDUP_REMOVED lines=20> */
.L_x_3502:
[----:B------:R-:W-:-:S13]  /*0730*/  ISETP.EQ.AND P1, PT, R15, RZ, PT ;  /* 0x000000ff0f00720c */ /* 0x000fda0003f22270 */
[----:B------:R-:W-:Y:S05]  /*0740*/  @!P0 BRA P1, `(.L_x_3497) ;  /* 0x0000000400788947 */ /* 0x000fea0000800000 */
.L_x_3499:
[----:B------:R-:W-:-:S04]  /*0750*/  IADD3 R9, P0, PT, R7, R22, RZ ;  /* 0x0000001607097210 */ /* 0x000fc80007f1e0ff */
[----:B------:R-:W-:Y:S02]  /*0760*/  LEA.HI.X.SX32 R16, R22, RZ, 0x1, P0 ;  /* 0x000000ff16107211 */ /* 0x000fe400000f0eff */
[----:B-1----:R-:W-:-:S04]  /*0770*/  LEA R8, P0, R9, UR6, 0x1 ;  /* 0x0000000609087c11 */ /* 0x002fc8000f8008ff */
        /* <DEDUP_REMOVED lines=9> */
.L_x_3498:
        /* <DEDUP_REMOVED lines=16> */
.L_x_3505:
        /* <DEDUP_REMOVED lines=32> */
.L_x_3504:
        /* <DEDUP_REMOVED lines=21> */
.L_x_3506:
[----:B------:R-:W-:-:S13]  /*0c60*/  ISETP.NE.OR P0, PT, R7, RZ, P0 ;  /* 0x000000ff0700720c */ /* 0x000fda0000705670 */
[----:B------:R-:W-:Y:S05]  /*0c70*/  @!P0 BRA `(.L_x_3497) ;  /* 0x00000000002c8947 */ /* 0x000fea0003800000 */
.L_x_3503:
        /* <DEDUP_REMOVED lines=11> */
.L_x_3497:
[----:B0-----:R-:W-:Y:S05]  /*0d30*/  BSYNC.RECONVERGENT B0 ;  /* 0x0000000000007941 */ /* 0x001fea0003800200 */
.L_x_3496:
        /* <DEDUP_REMOVED lines=21> */
.L_x_3510:
[C---:B-1----:R-:W-:Y:S02]  /*0e90*/  IMAD.IADD R8, R5.reuse, 0x1, R15 ;  /* 0x0000000105087824 */ /* 0x042fe400078e020f */
        /* <DEDUP_REMOVED lines=13> */
[----:B--2---:R-:W-:Y:S05]  /*0f70*/  @!P1 BRA `(.L_x_3510) ;  /* 0xfffffffc00c49947 */ /* 0x004fea000383ffff */
.L_x_3509:
[----:B------:R-:W-:-:S05]  /*0f80*/  IMAD.MOV R6, RZ, RZ, -R22 ;  /* 0x000000ffff067224 */ /* 0x000fca00078e0a16 */
[----:B------:R-:W-:-:S13]  /*0f90*/  ISETP.GT.AND P1, PT, R6, 0x1, PT ;  /* 0x000000010600780c */ /* 0x000fda0003f24270 */
[----:B------:R-:W-:Y:S05]  /*0fa0*/  @!P1 BRA `(.L_x_3511) ;  /* 0x0000000000249947 */ /* 0x000fea0003800000 */
[----:B-1----:R-:W0:Y:S01]  /*0fb0*/  LDC.64 R8, c[0x0][0x3a0] ;  /* 0x0000e800ff087b82 */ /* 0x002e220000000a00 */
        /* <DEDUP_REMOVED lines=8> */
.L_x_3511:
[----:B------:R-:W-:-:S13]  /*1040*/  ISETP.NE.OR P0, PT, R22, RZ, P0 ;  /* 0x000000ff1600720c */ /* 0x000fda0000705670 */
[----:B------:R-:W-:Y:S05]  /*1050*/  @!P0 BRA `(.L_x_3507) ;  /* 0x00000000001c8947 */ /* 0x000fea0003800000 */
.L_x_3508:
[----:B0-----:R-:W0:Y:S02]  /*1060*/  LDC.64 R6, c[0x0][0x3a0] ;  /* 0x0000e800ff067b82 */ /* 0x001e240000000a00 */
.L_x_3512:
[----:B01----:R-:W-:-:S04]  /*1070*/  IMAD.WIDE R8, R5, 0x2, R6 ;  /* 0x0000000205087825 */ /* 0x003fc800078e0206 */
[----:B------:R-:W-:Y:S01]  /*1080*/  VIADD R22, R22, 0x1 ;  /* 0x0000000116167836 */ /* 0x000fe20000000000 */
[----:B------:R2:W-:Y:S01]  /*1090*/  STG.E.64 desc[UR8][R8.64], RZ ;  /* 0x000000ff08007986 */ /* 0x0005e2000c101b08 */
[----:B------:R-:W-:-:S03]  /*10a0*/  IMAD.IADD R5, R5, 0x1, R15 ;  /* 0x0000000105057824 */ /* 0x000fc600078e020f */
[----:B------:R-:W-:-:S13]  /*10b0*/  ISETP.NE.AND P0, PT, R22, RZ, PT ;  /* 0x000000ff1600720c */ /* 0x000fda0003f05270 */
[----:B--2---:R-:W-:Y:S05]  /*10c0*/  @P0 BRA `(.L_x_3512) ;  /* 0xfffffffc00e80947 */ /* 0x004fea000383ffff */
.L_x_3507:
        /* <DEDUP_REMOVED lines=8> */
[----:B-1----:R-:W1:Y:S01]  /*1150*/  LDC.64 R16, c[0x0][0x3b8] ;  /* 0x0000ee00ff107b82 */ /* 0x002e620000000a00 */
[----:B0-----:R-:W-:-:S04]  /*1160*/  IMAD.SHL.U32 R7, R3, 0x40, RZ ;  /* 0x0000004003077824 */ /* 0x001fc800078e00ff */
[----:B-1----:R-:W-:-:S05]  /*1170*/  IMAD.WIDE.U32 R6, R7, 0x2, R16 ;  /* 0x0000000207067825 */ /* 0x002fca00078e0010 */
        /* <DEDUP_REMOVED lines=8> */
.L_x_3514:
        /* <DEDUP_REMOVED lines=30> */
[----:B------:R-:W4:Y:S01]  /*13e0*/  I2F.F16 R9, R25 ;  /* 0x0000001900097306 */ /* 0x000f220000200c00 */
[----:B------:R-:W-:Y:S02]  /*13f0*/  ISETP.GE.AND P0, PT, R21, R12, PT ;  /* 0x0000000c1500720c */ /* 0x000fe40003f06270 */
[----:B------:R-:W-:Y:S02]  /*1400*/  IADD3 R22, PT, PT, R23, 0x1, R22 ;  /* 0x0000000117167810 */ /* 0x000fe40007ffe016 */
[----:B------:R-:W-:-:S03]  /*1410*/  IADD3 R5, PT, PT, R20, 0x1, R5 ;  /* 0x0000000114057810 */ /* 0x000fc60007ffe005 */
        /* <DEDUP_REMOVED lines=8> */
.L_x_3513:
[C---:B--2---:R-:W-:Y:S01]  /*14a0*/  ISETP.GT.AND P0, PT, R11.reuse, UR5, PT ;  /* 0x000000050b007c0c */ /* 0x044fe2000bf04270 */
[----:B------:R-:W2:Y:S01]  /*14b0*/  LDCU UR12, c[0x0][0x3dc] ;  /* 0x00007b80ff0c77ac */ /* 0x000ea20008000800 */
[C---:B------:R-:W-:Y:S01]  /*14c0*/  VIMNMX R3, PT, PT, R11.reuse, UR5, PT ;  /* 0x000000050b037c48 */ /* 0x040fe2000bfe0100 */
[----:B------:R-:W-:Y:S01]  /*14d0*/  IMAD.MOV.U32 R5, RZ, RZ, RZ ;  /* 0x000000ffff057224 */ /* 0x000fe200078e00ff */
[C---:B---3--:R-:W-:Y:S01]  /*14e0*/  ISETP.GT.AND P1, PT, R11.reuse, UR6, PT ;  /* 0x000000060b007c0c */ /* 0x048fe2000bf24270 */
[----:B------:R-:W-:Y:S01]  /*14f0*/  IMAD.MOV.U32 R16, RZ, RZ, RZ ;  /* 0x000000ffff107224 */ /* 0x000fe200078e00ff */
[----:B------:R-:W-:Y:S02]  /*1500*/  SHF.R.S32.HI R4, RZ, 0x1f, R3 ;  /* 0x0000001fff047819 */ /* 0x000fe40000011403 */
[----:B------:R-:W-:Y:S02]  /*1510*/  CS2R R18, SRZ ;  /* 0x0000000000127805 */ /* 0x000fe4000001ff00 */
[----:B----4-:R-:W-:-:S02]  /*1520*/  ISETP.GT.AND P2, PT, R11, UR7, PT ;  /* 0x000000070b007c0c */ /* 0x010fc4000bf44270 */
[----:B------:R-:W-:Y:S01]  /*1530*/  LEA.HI R4, R4, R3, RZ, 0x5 ;  /* 0x0000000304047211 */ /* 0x000fe200078f28ff */
[----:B------:R-:W-:Y:S01]  /*1540*/  IMAD.MOV.U32 R3, RZ, RZ, RZ ;  /* 0x000000ffff037224 */ /* 0x000fe200078e00ff */
[C---:B0-----:R-:W-:Y:S02]  /*1550*/  ISETP.GT.AND P3, PT, R11.reuse, UR10, PT ;  /* 0x0000000a0b007c0c */ /* 0x041fe4000bf64270 */
        /* <DEDUP_REMOVED lines=10> */
.L_x_3515:
        /* <DEDUP_REMOVED lines=8> */
.L_x_3516:
[----:B------:R-:W-:Y:S05]  /*1680*/  @!P2 BRA `(.L_x_3517) ;  /* 0x00000000001ca947 */ /* 0x000fea0003800000 */
[----:B------:R-:W0:Y:S02]  /*1690*/  LDC R4, c[0x0][0x3d4] ;  /* 0x0000f500ff047b82 */ /* 0x000e240000000800 */
[----:B0-----:R-:W-:-:S05]  /*16a0*/  VIMNMX R4, PT, PT, R11, R4, PT ;  /* 0x000000040b047248 */ /* 0x001fca0003fe0100 */
[----:B------:R-:W-:-:S05]  /*16b0*/  VIADD R4, R4, -UR7 ;  /* 0x8000000704047c36 */ /* 0x000fca0008000000 */
[----:B-1----:R-:W-:-:S04]  /*16c0*/  SHF.R.S32.HI R17, RZ, 0x1f, R4 ;  /* 0x0000001fff117819 */ /* 0x002fc80000011404 */
[----:B------:R-:W-:-:S04]  /*16d0*/  LEA.HI R17, R17, R4, RZ, 0x5 ;  /* 0x0000000411117211 */ /* 0x000fc800078f28ff */
[----:B------:R-:W-:-:S05]  /*16e0*/  SHF.R.S32.HI R17, RZ, 0x5, R17 ;  /* 0x00000005ff117819 */ /* 0x000fca0000011411 */
[----:B------:R-:W-:-:S07]  /*16f0*/  IMAD.SHL.U32 R16, R17, 0x4, RZ ;  /* 0x0000000411107824 */ /* 0x000fce00078e00ff */
.L_x_3517:
        /* <DEDUP_REMOVED lines=8> */
.L_x_3518:
        /* <DEDUP_REMOVED lines=8> */
.L_x_3519:
        /* <DEDUP_REMOVED lines=9> */
[----:B------:R-:W-:Y:S02]  /*1890*/  IMAD R55, R18, R15, RZ ;  /* 0x0000000f12377224 */ /* 0x000fe400078e02ff */
[----:B------:R-:W-:Y:S05]  /*18a0*/  @!P0 BRA `(.L_x_3520) ;  /* 0x0000000c00648947 */ /* 0x000fea0003800000 */
[----:B------:R-:W0:Y:S01]  /*18b0*/  S2UR UR5, SR_CgaCtaId ;  /* 0x00000000000579c3 */ /* 0x000e220000008800 */
[----:B------:R-:W2:Y:S01]  /*18c0*/  LDCU.64 UR6, c[0x0][0x388] ;  /* 0x00007100ff0677ac */ /* 0x000ea20008000a00 */
[----:B------:R-:W-:Y:S02]  /*18d0*/  PRMT R15, R13, 0x9910, RZ ;  /* 0x000099100d0f7816 */ /* 0x000fe400000000ff */
[----:B------:R-:W-:Y:S01]  /*18e0*/  PRMT R5, RZ, 0x7610, R5 ;  /* 0x00007610ff057816 */ /* 0x000fe20000000005 */
[----:B------:R-:W-:Y:S01]  /*18f0*/  UMOV UR4, 0x400 ;  /* 0x0000040000047882 */ /* 0x000fe20000000000 */
[----:B------:R-:W-:Y:S02]  /*1900*/  ISETP.NE.AND P0, PT, R15, RZ, PT ;  /* 0x000000ff0f00720c */ /* 0x000fe40003f05270 */
[----:B------:R-:W-:Y:S02]  /*1910*/  SHF.R.S32.HI R15, RZ, 0x1f, R55 ;  /* 0x0000001fff0f7819 */ /* 0x000fe40000011437 */
[----:B------:R-:W-:-:S02]  /*1920*/  IADD3 R55, P1, PT, R14, R55, RZ ;  /* 0x000000370e377210 */ /* 0x000fc40007f3e0ff */
[----:B------:R-:W-:Y:S02]  /*1930*/  ISETP.EQ.OR P0, PT, R0, 0x1, !P0 ;  /* 0x000000010000780c */ /* 0x000fe40004702670 */
[----:B------:R-:W-:Y:S02]  /*1940*/  LEA.HI.X.SX32 R14, R14, R15, 0x1, P1 ;  /* 0x0000000f0e0e7211 */ /* 0x000fe400008f0eff */
[----:B------:R-:W-:Y:S02]  /*1950*/  VIMNMX R0, PT, PT, R12, UR12, PT ;  /* 0x0000000c0c007c48 */ /* 0x000fe4000bfe0100 */
[----:B--2---:R-:W-:-:S04]  /*1960*/  LEA R54, P1, R55, UR6, 0x2 ;  /* 0x0000000637367c11 */ /* 0x004fc8000f8210ff */
[----:B------:R-:W-:Y:S01]  /*1970*/  LEA.HI.X R55, R55, UR7, R14, 0x2, P1 ;  /* 0x0000000737377c11 */ /* 0x000fe200088f140e */
[----:B0-----:R-:W-:-:S04]  /*1980*/  ULEA UR4, UR5, UR4, 0x18 ;  /* 0x0000000405047291 */ /* 0x001fc8000f8ec0ff */
[----:B------:R-:W-:-:S12]  /*1990*/  UIADD3 UR4, UPT, UPT, UR4, 0x40, URZ ;  /* 0x0000004004047890 */ /* 0x000fd8000fffe0ff */
.L_x_3523:
[----:B-1----:R-:W2:Y:S01]  /*19a0*/  LDG.E.128.CONSTANT R16, desc[UR8][R54.64] ;  /* 0x0000000836107981 */ /* 0x002ea2000c1e9d00 */
[----:B-----5:R-:W-:Y:S01]  /*19b0*/  IMAD.MOV.U32 R28, RZ, RZ, 0x3400 ;  /* 0x00003400ff1c7424 */ /* 0x020fe200078e00ff */
[----:B------:R-:W-:Y:S01]  /*19c0*/  ISETP.NE.AND P1, PT, R10, RZ, PT ;  /* 0x000000ff0a00720c */ /* 0x000fe20003f25270 */
[----:B------:R-:W-:Y:S02]  /*19d0*/  IMAD.MOV.U32 R36, RZ, RZ, 0x2c00 ;  /* 0x00002c00ff247424 */ /* 0x000fe400078e00ff */
        /* <DEDUP_REMOVED lines=14> */
[----:B------:R-:W-:Y:S02]  /*1ac0*/  LOP3.LUT R27, R14, 0x64006400, RZ, 0xfc, !PT ;  /* 0x640064000e1b7812 */ /* 0x000fe400078efcff */
[----:B------:R-:W-:-:S02]  /*1ad0*/  LOP3.LUT R20, R16, 0x30003, RZ, 0xc0, !PT ;  /* 0x0003000310147812 */ /* 0x000fc400078ec0ff */
[C---:B------:R-:W-:Y:S02]  /*1ae0*/  LOP3.LUT R12, R16.reuse, 0xc000c, RZ, 0xc0, !PT ;  /* 0x000c000c100c7812 */ /* 0x040fe400078ec0ff */
[C---:B------:R-:W-:Y:S02]  /*1af0*/  LOP3.LUT R29, R16.reuse, 0x300030, RZ, 0xc0, !PT ;  /* 0x00300030101d7812 */ /* 0x040fe400078ec0ff */
[----:B------:R-:W-:Y:S02]  /*1b00*/  LOP3.LUT R38, R16, 0xc000c0, RZ, 0xc0, !PT ;  /* 0x00c000c010267812 */ /* 0x000fe400078ec0ff */
        /* <DEDUP_REMOVED lines=127> */
.L_x_3521:
[----:B------:R-:W-:Y:S05]  /*2300*/  @P0 BRA `(.L_x_3522) ;  /* 0x0000000000b40947 */ /* 0x000fea0003800000 */
[----:B------:R-:W0:Y:S01]  /*2310*/  LDS.128 R16, [UR4] ;  /* 0x00000004ff107984 */ /* 0x000e220008000c00 */
        /* <DEDUP_REMOVED lines=38> */
[----:B------:R-:W-:Y:S02]  /*2580*/  HADD2 R12, R12.H0_H0, R12.H1_H1 ;  /* 0x3000000c0c0c7230 */ /* 0x000fe40000000800 */
[----:B------:R-:W-:-:S03]  /*2590*/  HADD2 R46, R46.H0_H0, R46.H1_H1 ;  /* 0x3000002e2e2e7230 */ /* 0x000fc60000000800 */
[----:B------:R-:W-:Y:S02]  /*25a0*/  PRMT R12, R12, 0x5410, R45 ;  /* 0x000054100c0c7816 */ /* 0x000fe4000000002d */
[----:B------:R-:W-:-:S03]  /*25b0*/  PRMT R46, R46, 0x5410, R23 ;  /* 0x000054102e2e7816 */ /* 0x000fc60000000017 */
[----:B------:R-:W-:Y:S02]  /*25c0*/  HFMA2 R3, R12, R9, R3 ;  /* 0x000000090c037231 */ /* 0x000fe40000000003 */
[----:B------:R-:W-:-:S07]  /*25d0*/  HFMA2 R2, R46, R7, R2 ;  /* 0x000000072e027231 */ /* 0x000fce0000000002 */
.L_x_3522:
[----:B------:R-:W0:Y:S01]  /*25e0*/  LDC R15, c[0x0][0x3ac] ;  /* 0x0000eb00ff0f7b82 */ /* 0x000e220000000800 */
[----:B------:R-:W-:Y:S01]  /*25f0*/  VIADD R11, R11, 0x10 ;  /* 0x000000100b0b7836 */ /* 0x000fe20000000000 */
[----:B------:R-:W-:-:S04]  /*2600*/  UIADD3 UR4, UPT, UPT, UR4, 0x20, URZ ;  /* 0x0000002004047890 */ /* 0x000fc8000fffe0ff */
[----:B------:R-:W-:Y:S01]  /*2610*/  ISETP.GE.AND P1, PT, R11, R0, PT ;  /* 0x000000000b00720c */ /* 0x000fe20003f26270 */
[----:B0-----:R-:W-:-:S12]  /*2620*/  IMAD.WIDE R54, R15, 0x4, R54 ;  /* 0x000000040f367825 */ /* 0x001fd800078e0236 */
[----:B------:R-:W-:Y:S05]  /*2630*/  @!P1 BRA `(.L_x_3523) ;  /* 0xfffffff000d89947 */ /* 0x000fea000383ffff */
.L_x_3520:
[----:B------:R-:W0:Y:S01]  /*2640*/  S2R R0, SR_CTAID.X ;  /* 0x0000000000007919 */ /* 0x000e220000002500 */
[----:B------:R-:W2:Y:S01]  /*2650*/  S2UR UR4, SR_CTAID.Y ;  /* 0x00000000000479c3 */ /* 0x000ea20000002600 */
[----:B------:R-:W-:Y:S01]  /*2660*/  HMUL2 R11, R5, R10.H0_H0 ;  /* 0x2000000a050b7232 */ /* 0x000fe20000000000 */
[----:B------:R-:W0:Y:S06]  /*2670*/  S2R R9, SR_TID.X ;  /* 0x0000000000097919 */ /* 0x000e2c0000002100 */
[----:B------:R-:W3:Y:S01]  /*2680*/  LDC.64 R6, c[0x0][0x3a0] ;  /* 0x0000e800ff067b82 */ /* 0x000ee20000000a00 */
[----:B--2---:R-:W-:Y:S01]  /*2690*/  USHF.L.U32 UR4, UR4, 0x1, URZ ;  /* 0x0000000104047899 */ /* 0x004fe200080006ff */
[----:B0-----:R-:W-:-:S04]  /*26a0*/  IMAD R0, R0, 0x20, R9 ;  /* 0x0000002000007824 */ /* 0x001fc800078e0209 */
[----:B------:R-:W-:-:S04]  /*26b0*/  IMAD.SHL.U32 R0, R0, 0x4, RZ ;  /* 0x0000000400007824 */ /* 0x000fc800078e00ff */
[----:B------:R-:W-:Y:S02]  /*26c0*/  IMAD R9, R15, UR4, R0 ;  /* 0x000000040f097c24 */ /* 0x000fe4000f8e0200 */
[----:B------:R-:W0:Y:S02]  /*26d0*/  LDC R0, c[0x0][0x3a8] ;  /* 0x0000ea00ff007b82 */ /* 0x000e240000000800 */
[----:B---3--:R-:W-:-:S05]  /*26e0*/  IMAD.WIDE R6, R9, 0x2, R6 ;  /* 0x0000000209067825 */ /* 0x008fca00078e0206 */
[----:B------:R2:W-:Y:S01]  /*26f0*/  ATOM.E.ADD.F16x2.RN.STRONG.GPU P1, RZ, desc[UR8][R6.64], R11 ;  /* 0x8000000b06ff79a2 */ /* 0x0005e2000c12e108 */
[----:B------:R-:W-:Y:S01]  /*2700*/  BSSY.RECONVERGENT B0, `(.L_x_3524) ;  /* 0x0000011000007945 */ /* 0x000fe20003800200 */
[----:B------:R-:W-:Y:S02]  /*2710*/  HMUL2 R9, R4, R10.H0_H0 ;  /* 0x2000000a04097232 */ /* 0x000fe40000000000 */
[----:B0-----:R-:W-:-:S05]  /*2720*/  VIADD R0, R0, -UR4 ;  /* 0x8000000400007c36 */ /* 0x001fca0008000000 */
[----:B------:R-:W-:Y:S01]  /*2730*/  ISETP.NE.AND P0, PT, R0, 0x1, PT ;  /* 0x000000010000780c */ /* 0x000fe20003f05270 */
[----:B--2---:R-:W-:-:S12]  /*2740*/  @P1 BRA `(.L_x_3525) ;  /* 0x0000000000301947 */ /* 0x004fd80003800000 */
[----:B------:R-:W0:Y:S02]  /*2750*/  QSPC.E.S P1, RZ, [R6] ;  /* 0x0000000006ff73aa */ /* 0x000e240000020500 */
[----:B0-----:R-:W-:Y:S05]  /*2760*/  @!P1 BRA `(.L_x_3526) ;  /* 0x00000000001c9947 */ /* 0x001fea0003800000 */
[----:B------:R-:W-:-:S05]  /*2770*/  IMAD.MOV.U32 R4, RZ, RZ, R6 ;  /* 0x000000ffff047224 */ /* 0x000fca00078e0006 */
[----:B------:R-:W-:-:S07]  /*2780*/  MOV R0, R4 ;  /* 0x0000000400007202 */ /* 0x000fce0000000f00 */
.L_x_3527:
[----:B------:R-:W0:Y:S02]  /*2790*/  LDS R4, [R0] ;  /* 0x0000000000047984 */ /* 0x000e240000000800 */
[----:B0-----:R-:W-:-:S05]  /*27a0*/  HFMA2 R5, R4, 1, 1, R11 ;  /* 0x3c003c0004057831 */ /* 0x001fca000000000b */
[----:B------:R-:W0:Y:S02]  /*27b0*/  ATOMS.CAST.SPIN P1, [R0], R4, R5 ;  /* 0x000000040000758d */ /* 0x000e240001820005 */
[----:B0-----:R-:W-:Y:S05]  /*27c0*/  @!P1 BRA `(.L_x_3527) ;  /* 0xfffffffc00f09947 */ /* 0x001fea000383ffff */
[----:B------:R-:W-:Y:S05]  /*27d0*/  BRA `(.L_x_3525) ;  /* 0x00000000000c7947 */ /* 0x000fea0003800000 */
.L_x_3526:
[----:B------:R-:W2:Y:S02]  /*27e0*/  LD.E R0, desc[UR8][R6.64] ;  /* 0x0000000806007980 */ /* 0x000ea4000c101900 */
[----:B--2---:R-:W-:-:S05]  /*27f0*/  IMAD.IADD R5, R11, 0x1, R0 ;  /* 0x000000010b057824 */ /* 0x004fca00078e0200 */
[----:B------:R0:W-:Y:S02]  /*2800*/  ST.E desc[UR8][R6.64], R5 ;  /* 0x0000000506007985 */ /* 0x0001e4000c101908 */
.L_x_3525:
[----:B------:R-:W-:Y:S05]  /*2810*/  BSYNC.RECONVERGENT B0 ;  /* 0x0000000000007941 */ /* 0x000fea0003800200 */
.L_x_3524:
[----:B------:R2:W-:Y:S01]  /*2820*/  ATOM.E.ADD.F16x2.RN.STRONG.GPU P1, RZ, desc[UR8][R6.64+0x4], R9 ;  /* 0x8000040906ff79a2 */ /* 0x0005e2000c12e108 */
[----:B------:R-:W-:Y:S04]  /*2830*/  BSSY.RECONVERGENT B0, `(.L_x_3528) ;  /* 0x000000e000007945 */ /* 0x000fe80003800200 */
[----:B--2---:R-:W-:Y:S05]  /*2840*/  @P1 BRA `(.L_x_3529) ;  /* 0x0000000000301947 */ /* 0x004fea0003800000 */
[----:B------:R-:W2:Y:S02]  /*2850*/  QSPC.E.S P1, RZ, [R6+0x4] ;  /* 0x0000040006ff73aa */ /* 0x000ea40000020500 */
[----:B--2---:R-:W-:Y:S05]  /*2860*/  @!P1 BRA `(.L_x_3530) ;  /* 0x00000000001c9947 */ /* 0x004fea0003800000 */
[----:B------:R-:W-:-:S05]  /*2870*/  IMAD.MOV.U32 R4, RZ, RZ, R6 ;  /* 0x000000ffff047224 */ /* 0x000fca00078e0006 */
[----:B------:R-:W-:-:S07]  /*2880*/  MOV R0, R4 ;  /* 0x0000000400007202 */ /* 0x000fce0000000f00 */
.L_x_3531:
[----:B------:R-:W0:Y:S02]  /*2890*/  LDS R4, [R0+0x4] ;  /* 0x0000040000047984 */ /* 0x000e240000000800 */
[----:B0-----:R-:W-:-:S05]  /*28a0*/  HADD2 R5, R4, R9 ;  /* 0x0000000904057230 */ /* 0x001fca0000000000 */
[----:B------:R-:W0:Y:S02]  /*28b0*/  ATOMS.CAST.SPIN P1, [R0+0x4], R4, R5 ;  /* 0x000004040000758d */ /* 0x000e240001820005 */
[----:B0-----:R-:W-:Y:S05]  /*28c0*/  @!P1 BRA `(.L_x_3531) ;  /* 0xfffffffc00f09947 */ /* 0x001fea000383ffff */
[----:B------:R-:W-:Y:S05]  /*28d0*/  BRA `(.L_x_3529) ;  /* 0x00000000000c7947 */ /* 0x000fea0003800000 */
.L_x_3530:
[----:B------:R-:W0:Y:S02]  /*28e0*/  LD.E R0, desc[UR8][R6.64+0x4] ;  /* 0x0000040806007980 */ /* 0x000e24000c101900 */
[----:B0-----:R-:W-:-:S05]  /*28f0*/  IMAD.IADD R5, R9, 0x1, R0 ;  /* 0x0000000109057824 */ /* 0x001fca00078e0200 */
[----:B------:R2:W-:Y:S02]  /*2900*/  ST.E desc[UR8][R6.64+0x4], R5 ;  /* 0x0000040506007985 */ /* 0x0005e4000c101908 */
.L_x_3529:
[----:B------:R-:W-:Y:S05]  /*2910*/  BSYNC.RECONVERGENT B0 ;  /* 0x0000000000007941 */ /* 0x000fea0003800200 */
.L_x_3528:
[----:B------:R-:W-:Y:S05]  /*2920*/  @!P0 EXIT ;  /* 0x000000000000894d */ /* 0x000fea0003800000 */
[----:B0-2---:R-:W-:-:S04]  /*2930*/  IMAD.WIDE R6, R15, 0x2, R6 ;  /* 0x000000020f067825 */ /* 0x005fc800078e0206 */
        /* <DEDUP_REMOVED lines=9> */
.L_x_3535:
[----:B------:R-:W0:Y:S02]  /*29d0*/  LDS R2, [R0] ;  /* 0x0000000000027984 */ /* 0x000e240000000800 */
[----:B0-----:R-:W-:-:S05]  /*29e0*/  HFMA2 R3, R2, 1, 1, R5 ;  /* 0x3c003c0002037831 */ /* 0x001fca0000000005 */
[----:B------:R-:W0:Y:S02]  /*29f0*/  ATOMS.CAST.SPIN P0, [R0], R2, R3 ;  /* 0x000000020000758d */ /* 0x000e240001800003 */
[----:B0-----:R-:W-:Y:S05]  /*2a00*/  @!P0 BRA `(.L_x_3535) ;  /* 0xfffffffc00f08947 */ /* 0x001fea000383ffff */
[----:B------:R-:W-:Y:S05]  /*2a10*/  BRA `(.L_x_3533) ;  /* 0x00000000000c7947 */ /* 0x000fea0003800000 */
.L_x_3534:
[----:B------:R-:W2:Y:S02]  /*2a20*/  LD.E R0, desc[UR8][R6.64] ;  /* 0x0000000806007980 */ /* 0x000ea4000c101900 */
[----:B--2---:R-:W-:-:S05]  /*2a30*/  IMAD.IADD R3, R5, 0x1, R0 ;  /* 0x0000000105037824 */ /* 0x004fca00078e0200 */
[----:B------:R0:W-:Y:S02]  /*2a40*/  ST.E desc[UR8][R6.64], R3 ;  /* 0x0000000306007985 */ /* 0x0001e4000c101908 */
.L_x_3533:
[----:B------:R-:W-:Y:S05]  /*2a50*/  BSYNC.RECONVERGENT B0 ;  /* 0x0000000000007941 */ /* 0x000fea0003800200 */
.L_x_3532:
[----:B------:R2:W-:Y:S02]  /*2a60*/  ATOM.E.ADD.F16x2.RN.STRONG.GPU P0, RZ, desc[UR8][R6.64+0x4], R13 ;  /* 0x8000040d06ff79a2 */ /* 0x0005e4000c10e108 */
[----:B--2---:R-:W-:Y:S05]  /*2a70*/  @P0 EXIT ;  /* 0x000000000000094d */ /* 0x004fea0003800000 */
[----:B------:R-:W2:Y:S02]  /*2a80*/  QSPC.E.S P0, RZ, [R6+0x4] ;  /* 0x0000040006ff73aa */ /* 0x000ea40000000500 */
[----:B--2---:R-:W-:Y:S05]  /*2a90*/  @!P0 BRA `(.L_x_3536) ;  /* 0x00000000001c8947 */ /* 0x004fea0003800000 */
[----:B------:R-:W-:-:S05]  /*2aa0*/  IMAD.MOV.U32 R2, RZ, RZ, R6 ;  /* 0x000000ffff027224 */ /* 0x000fca00078e0006 */
[----:B------:R-:W-:-:S07]  /*2ab0*/  MOV R0, R2 ;  /* 0x0000000200007202 */ /* 0x000fce0000000f00 */
.L_x_3537:
[----:B------:R-:W0:Y:S02]  /*2ac0*/  LDS R2, [R0+0x4] ;  /* 0x0000040000027984 */ /* 0x000e240000000800 */
[----:B0-----:R-:W-:-:S05]  /*2ad0*/  HADD2 R3, R2, R13 ;  /* 0x0000000d02037230 */ /* 0x001fca0000000000 */
[----:B------:R-:W0:Y:S02]  /*2ae0*/  ATOMS.CAST.SPIN P0, [R0+0x4], R2, R3 ;  /* 0x000004020000758d */ /* 0x000e240001800003 */
[----:B0-----:R-:W-:Y:S05]  /*2af0*/  @!P0 BRA `(.L_x_3537) ;  /* 0xfffffffc00f08947 */ /* 0x001fea000383ffff */
[----:B------:R-:W-:Y:S05]  /*2b00*/  EXIT ;  /* 0x000000000000794d */ /* 0x000fea0003800000 */
.L_x_3536:
[----:B------:R-:W0:Y:S02]  /*2b10*/  LD.E R0, desc[UR8][R6.64+0x4] ;  /* 0x0000040806007980 */ /* 0x000e24000c101900 */
[----:B0-----:R-:W-:-:S05]  /*2b20*/  IMAD.IADD R3, R13, 0x1, R0 ;  /* 0x000000010d037824 */ /* 0x001fca00078e0200 */
[----:B------:R-:W-:Y:S01]  /*2b30*/  ST.E desc[UR8][R6.64+0x4], R3 ;  /* 0x0000040306007985 */ /* 0x000fe2000c101908 */
[----:B------:R-:W-:Y:S05]  /*2b40*/  EXIT ;  /* 0x000000000000794d */ /* 0x000fea0003800000 */
.L_x_3538:
        /* <DEDUP_REMOVED lines=11> */
.L_x_3973:


//--------------------- .text._Z23gemm_half_q_half_kernelILi1ELi32ELb1ELb1ELi64EEvPK6__halfPKjS4_S2_PS0_iiiiPKtS7_iiiiiibS2_i --------------------------
	.section	.text._Z23gemm_half_q_half_kernelILi1ELi32ELb1ELb1ELi64EEvPK6__halfPKjS4_S2_PS0_iiiiPKtS7_iiiiiibS2_i,"ax",@progbits
	.align	128
        .global         _Z23gemm_half_q_half_kernelILi1ELi32ELb1ELb1ELi64EEvPK6__halfPKjS4_S2_PS0_iiiiPKtS7_iiiiiibS2_i
        .type           _Z23gemm_half_q_half_kernelILi1ELi32ELb1ELb1ELi64EEvPK6__halfPKjS4_S2_PS0_iiiiPKtS7_iiiiiibS2_i,@function
        .size           _Z23gemm_half_q_half_kernelILi1ELi32ELb1ELb1ELi64EEvPK6__halfPKjS4_S2_PS0_iiiiPKtS7_iiiiiibS2_i,(.L_x_3974 - _Z23gemm_half_q_half_kernelILi1ELi32ELb1ELb1ELi64EEvPK6__halfPKjS4_S2_PS0_iiiiPKtS7_iiiiiibS2_i)
        .other          _Z23gemm_half_q_half_kernelILi1ELi32ELb1ELb1ELi64EEvPK6__halfPKjS4_S2_PS0_iiiiPKtS7_iiiiiibS2_i,@"STO_CUDA_ENTRY STV_DEFAULT"
_Z23gemm_half_q_half_kernelILi1ELi32ELb1ELb1ELi64EEvPK6__halfPKjS4_S2_PS0_iiiiPKtS7_iiiiiibS2_i:
.text._Z23gemm_half_q_half_kernelILi1ELi32ELb1ELb1ELi64EEvPK6__halfPKjS4_S2_PS0_iiiiPKtS7_iiiiiibS2_i:
[----:B------:R-:W0:Y:S08]  /*0000*/  LDC R1, c[0x0][0x37c] ;  /* 0x0000df00ff017b82 */ /* 0x000e300000000800 */
[----:B------:R-:W1:Y:S01]  /*0010*/  S2UR UR6, SR_CTAID.Y ;  /* 0x00000000000679c3 */ /* 0x000e620000002600 */
[----:B------:R-:W2:Y:S01]  /*0020*/  S2R R3, SR_CTAID.X ;  /* 0x0000000000037919 */ /* 0x000ea20000002500 */
[----:B0-----:R-:W-:-:S05]  /*0030*/  VIADD R1, R1, 0xfffffff0 ;  /* 0xfffffff001017836 */ /* 0x001fca0000000000 */
[----:B------:R-:W-:Y:S01]  /*0040*/  R2UR UR21, R1 ;  /* 0x00000000011572ca */ /* 0x000fe200000e0000 */
[----:B------:R-:W1:Y:S02]  /*0050*/  LDC R0, c[0x0][0x3a8] ;  /* 0x0000ea00ff007b82 */ /* 0x000e640000000800 */
[----:B-1----:R-:W-:-:S13]  /*0060*/  ISETP.LE.AND P0, PT, R0, UR6, PT ;  /* 0x0000000600007c0c */ /* 0x002fda000bf03270 */
[----:B--2---:R-:W-:Y:S05]  /*0070*/  @P0 EXIT ;  /* 0x000000000000094d */ /* 0x004fea0003800000 */
[----:B------:R-:W0:Y:S01]  /*0080*/  LDC.64 R28, c[0x0][0x3e8] ;  /* 0x0000fa00ff1c7b82 */ /* 0x000e220000000a00 */
[----:B------:R-:W0:Y:S02]  /*0090*/  LDCU.64 UR18, c[0x0][0x358] ;  /* 0x00006b00ff1277ac */ /* 0x000e240008000a00 */
[----:B0-----:R-:W2:Y:S02]  /*00a0*/  LDG.E.U16 R28, desc[UR18][R28.64] ;  /* 0x000000121c1c7981 */ /* 0x001ea4000c1e1500 */
[----:B--2---:R-:W-:-:S13]  /*00b0*/  ISETP.NE.AND P0, PT, R28, RZ, PT ;  /* 0x000000ff1c00720c */ /* 0x004fda0003f05270 */
[----:B------:R-:W-:Y:S05]  /*00c0*/  @!P0 EXIT ;  /* 0x000000000000894d */ /* 0x000fea0003800000 */
[----:B------:R-:W0:Y:S01]  /*00d0*/  S2UR UR16, SR_CTAID.Z ;  /* 0x00000000001079c3 */ /* 0x000e220000002700 */
[----:B------:R-:W1:Y:S01]  /*00e0*/  S2R R8, SR_TID.X ;  /* 0x0000000000087919 */ /* 0x000e620000002100 */
[----:B------:R-:W2:Y:S01]  /*00f0*/  LDCU UR14, c[0x0][0x3ac] ;  /* 0x00007580ff0e77ac */ /* 0x000ea20008000800 */
[----:B------:R-:W-:Y:S05]  /*0100*/  BSSY.RECONVERGENT B0, `(.L_x_3539) ;  /* 0x000001e000007945 */ /* 0x000fea0003800200 */
[----:B------:R-:W3:Y:S01]  /*0110*/  LDC R2, c[0x0][0x3b0] ;  /* 0x0000ec00ff027b82 */ /* 0x000ee20000000800 */
[----:B0-----:R-:W-:-:S06]  /*0120*/  USHF.L.U32 UR9, UR16, 0x6, URZ ;  /* 0x0000000610097899 */ /* 0x001fcc00080006ff */
[----:B------:R-:W-:Y:S02]  /*0130*/  IMAD.U32 R5, RZ, RZ, UR9 ;  /* 0x00000009ff057e24 */ /* 0x000fe4000f8e00ff */
[----:B-1----:R-:W-:-:S03]  /*0140*/  VIADD R9, R8, UR9 ;  /* 0x0000000908097c36 */ /* 0x002fc60008000000 */
[----:B---3--:R-:W-:Y:S01]  /*0150*/  VIADDMNMX R5, R5, 0x40, R2, PT ;  /* 0x0000004005057846 */ /* 0x008fe20003800102 */
[----:B------:R-:W-:-:S03]  /*0160*/  IMAD R3, R3, 0x40, R8 ;  /* 0x0000004003037824 */ /* 0x000fc600078e0208 */
[----:B------:R-:W-:Y:S01]  /*0170*/  R2UR UR15, R5 ;  /* 0x00000000050f72ca */ /* 0x000fe200000e0000 */
[----:B------:R-:W-:-:S05]  /*0180*/  IMAD.SHL.U32 R29, R3, 0x4, RZ ;  /* 0x00000004031d7824 */ /* 0x000fca00078e00ff */
[----:B--2---:R-:W-:-:S07]  /*0190*/  ISETP.GE.AND P1, PT, R29, UR14, PT ;  /* 0x0000000e1d007c0c */ /* 0x004fce000bf26270 */
[----:B------:R-:W-:-:S13]  /*01a0*/  ISETP.GE.AND P0, PT, R9, UR15, PT ;  /* 0x0000000f09007c0c */ /* 0x000fda000bf06270 */
[----:B------:R-:W-:Y:S05]  /*01b0*/  @P0 BRA `(.L_x_3540) ;  /* 0x0000000000480947 */ /* 0x000fea0003800000 */
[----:B------:R-:W0:Y:S01]  /*01c0*/  LDCU.64 UR4, c[0x0][0x3c0] ;  /* 0x00007800ff0477ac */ /* 0x000e220008000a00 */
[----:B------:R-:W1:Y:S01]  /*01d0*/  LDC.64 R4, c[0x0][0x380] ;  /* 0x0000e000ff047b82 */ /* 0x000e620000000a00 */
[----:B0-----:R-:W-:-:S04]  /*01e0*/  ISETP.NE.U32.AND P0, PT, RZ, UR4, PT ;  /* 0x00000004ff007c0c */ /* 0x001fc8000bf05070 */
[----:B------:R-:W-:-:S13]  /*01f0*/  ISETP.NE.AND.EX P0, PT, RZ, UR5, PT, P0 ;  /* 0x00000005ff007c0c */ /* 0x000fda000bf05300 */
[----:B------:R-:W0:Y:S02]  /*0200*/  @P0 LDC.64 R6, c[0x0][0x3c0] ;  /* 0x0000f000ff060b82 */ /* 0x000e240000000a00 */
[----:B0-----:R-:W-:-:S06]  /*0210*/  @P0 IMAD.WIDE.U32 R6, R9, 0x2, R6 ;  /* 0x0000000209060825 */ /* 0x001fcc00078e0006 */
[----:B------:R-:W2:Y:S01]  /*0220*/  @P0 LDG.E.U16.CONSTANT R7, desc[UR18][R6.64] ;  /* 0x0000001206070981 */ /* 0x000ea2000c1e9500 */
[----:B------:R-:W-:-:S04]  /*0230*/  IMAD R3, R2, UR6, RZ ;  /* 0x0000000602037c24 */ /* 0x000fc8000f8e02ff */
[----:B-1----:R-:W-:-:S04]  /*0240*/  IMAD.WIDE R4, R3, 0x2, R4 ;  /* 0x0000000203047825 */ /* 0x002fc800078e0204 */
[----:B--2---:R-:W-:-:S05]  /*0250*/  @P0 IMAD.WIDE.U32 R10, R7, 0x2, R4 ;  /* 0x00000002070a0825 */ /* 0x004fca00078e0004 */
[----:B------:R-:W2:Y:S01]  /*0260*/  @P0 LDG.E.U16.CONSTANT R0, desc[UR18][R10.64] ;  /* 0x000000120a000981 */ /* 0x000ea2000c1e9500 */
[----:B------:R-:W-:Y:S01]  /*0270*/  @!P0 IMAD.WIDE.U32 R4, R9, 0x2, R4 ;  /* 0x0000000209048825 */ /* 0x000fe200078e0004 */
[----:B------:R-:W0:Y:S01]  /*0280*/  S2UR UR5, SR_CgaCtaId ;  /* 0x00000000000579c3 */ /* 0x000e220000008800 */
[----:B------:R-:W-:-:S03]  /*0290*/  UMOV UR4, 0x400 ;  /* 0x0000040000047882 */ /* 0x000fc60000000000 */
[----:B------:R-:W2:Y:S01]  /*02a0*/  @!P0 LDG.E.U16.CONSTANT R0, desc[UR18][R4.64] ;  /* 0x0000001204008981 */ /* 0x000ea2000c1e9500 */
[----:B0-----:R-:W-:-:S06]  /*02b0*/  ULEA UR4, UR5, UR4, 0x18 ;  /* 0x0000000405047291 */ /* 0x001fcc000f8ec0ff */
[----:B------:R-:W-:-:S05]  /*02c0*/  LEA R3, R8, UR4, 0x1 ;  /* 0x0000000408037c11 */ /* 0x000fca000f8e08ff */
[----:B--2---:R0:W-:Y:S02]  /*02d0*/  STS.U16 [R3], R0 ;  /* 0x0000000003007388 */ /* 0x0041e40000000400 */
.L_x_3540:
[----:B------:R-:W-:Y:S05]  /*02e0*/  BSYNC.RECONVERGENT B0 ;  /* 0x0000000000007941 */ /* 0x000fea0003800200 */
.L_x_3539:
[----:B------:R-:W-:Y:S05]  /*02f0*/  @P1 EXIT ;  /* 0x000000000000194d */ /* 0x000fea0003800000 */
[----:B------:R-:W1:Y:S01]  /*0300*/  LDCU.U8 UR4, c[0x0][0x3e0] ;  /* 0x00007c00ff0477ac */ /* 0x000e620008000000 */
[----:B0-----:R-:W0:Y:S01]  /*0310*/  S2R R0, SR_CTAID.Y ;  /* 0x0000000000007919 */ /* 0x001e220000002600 */
[----:B------:R-:W-:Y:S01]  /*0320*/  ISETP.LE.AND P1, PT, R2, UR9, PT ;  /* 0x0000000902007c0c */ /* 0x000fe2000bf23270 */
[----:B------:R-:W2:Y:S01]  /*0330*/  LDCU.64 UR10, c[0x0][0x3b8] ;  /* 0x00007700ff0a77ac */ /* 0x000ea20008000a00 */
[----:B------:R-:W-:Y:S02]  /*0340*/  USHF.L.U32 UR12, UR16, 0x7, URZ ;  /* 0x00000007100c7899 */ /* 0x000fe400080006ff */
[----:B-1----:R-:W-:Y:S02]  /*0350*/  UPRMT UR4, UR4, 0x8880, URZ ;  /* 0x0000888004047896 */ /* 0x002fe400080000ff */
[----:B--2---:R-:W-:-:S04]  /*0360*/  UIMAD.WIDE.U32 UR12, UR12, 0x2, UR10 ;  /* 0x000000020c0c78a5 */ /* 0x004fc8000f8e000a */
[----:B------:R-:W-:-:S04]  /*0370*/  ISETP.NE.AND P0, PT, RZ, UR4, PT ;  /* 0x00000004ff007c0c */ /* 0x000fc8000bf05270 */
[----:B------:R-:W-:-:S13]  /*0380*/  ISETP.NE.OR P0, PT, RZ, UR16, !P0 ;  /* 0x00000010ff007c0c */ /* 0x000fda000c705670 */
[----:B------:R-:W1:Y:S01]  /*0390*/  @!P0 LDC.64 R4, c[0x0][0x3a0] ;  /* 0x0000e800ff048b82 */ /* 0x000e620000000a00 */
[----:B0-----:R-:W-:-:S04]  /*03a0*/  @!P0 IMAD R3, R0, UR14, R29 ;  /* 0x0000000e00038c24 */ /* 0x001fc8000f8e021d */
[----:B-1----:R-:W-:-:S05]  /*03b0*/  @!P0 IMAD.WIDE R4, R3, 0x2, R4 ;  /* 0x0000000203048825 */ /* 0x002fca00078e0204 */
[----:B------:R0:W-:Y:S01]  /*03c0*/  @!P0 STG.E.64 desc[UR18][R4.64], RZ ;  /* 0x000000ff04008986 */ /* 0x0001e2000c101b12 */
[----:B------:R-:W-:Y:S06]  /*03d0*/  BAR.SYNC.DEFER_BLOCKING 0x0 ;  /* 0x0000000000007b1d */ /* 0x000fec0000010000 */
[----:B------:R-:W-:Y:S05]  /*03e0*/  @P1 BRA `(.L_x_3541) ;  /* 0x0000000000e41947 */ /* 0x000fea0003800000 */
[----:B------:R-:W-:Y:S01]  /*03f0*/  IMAD.U32 R10, RZ, RZ, UR12 ;  /* 0x0000000cff0a7e24 */ /* 0x000fe2000f8e00ff */
[----:B0-----:R-:W0:Y:S01]  /*0400*/  LDC.64 R4, c[0x0][0x390] ;  /* 0x0000e400ff047b82 */ /* 0x001e220000000a00 */
        /* <DEDUP_REMOVED lines=10> */
.L_x_3542:
        /* <DEDUP_REMOVED lines=45> */
.L_x_3541:
[----:B------:R-:W1:Y:S01]  /*0780*/  LDCU UR20, c[0x0][0x3c8] ;  /* 0x00007900ff1477ac */ /* 0x000e620008000800 */
[----:B------:R-:W-:Y:S01]  /*0790*/  UMOV UR4, URZ ;  /* 0x000000ff00047c82 */ /* 0x000fe20008000000 */
[----:B-1----:R-:W-:-:S09]  /*07a0*/  UISETP.GT.AND UP0, UPT, UR9, UR20, UPT ;  /* 0x000000140900728c */ /* 0x002fd2000bf04270 */
[----:B------:R-:W-:Y:S05]  /*07b0*/  BRA.U !UP0, `(.L_x_3543) ;  /* 0x0000000108207547 */ /* 0x000fea000b800000 */
[----:B------:R-:W1:Y:S02]  /*07c0*/  LDCU UR4, c[0x0][0x3cc] ;  /* 0x00007980ff0477ac */ /* 0x000e640008000800 */
[----:B-1----:R-:W-:-:S04]  /*07d0*/  UISETP.LT.AND UP0, UPT, UR9, UR4, UPT ;  /* 0x000000040900728c */ /* 0x002fc8000bf01270 */
[----:B------:R-:W-:-:S04]  /*07e0*/  USEL UR4, UR9, UR4, UP0 ;  /* 0x0000000409047287 */ /* 0x000fc80008000000 */
[----:B------:R-:W-:-:S04]  /*07f0*/  UIADD3 UR4, UPT, UPT, UR4, -UR20, URZ ;  /* 0x8000001404047290 */ /* 0x000fc8000fffe0ff */
[----:B------:R-:W-:-:S04]  /*0800*/  USHF.R.S32.HI UR5, URZ, 0x1f, UR4 ;  /* 0x0000001fff057899 */ /* 0x000fc80008011404 */
[----:B------:R-:W-:-:S04]  /*0810*/  ULEA.HI UR5, UR5, UR4, URZ, 0x5 ;  /* 0x0000000405057291 */ /* 0x000fc8000f8f28ff */
[----:B------:R-:W-:-:S04]  /*0820*/  USHF.R.S32.HI UR5, URZ, 0x5, UR5 ;  /* 0x00000005ff057899 */ /* 0x000fc80008011405 */
[----:B------:R-:W-:-:S12]  /*0830*/  UIMAD UR4, UR5, 0x6, URZ ;  /* 0x00000006050478a4 */ /* 0x000fd8000f8e02ff */
.L_x_3543:
        /* <DEDUP_REMOVED lines=12> */
.L_x_3544:
        /* <DEDUP_REMOVED lines=11> */
[----:B------:R-:W-:-:S12]  /*09b0*/  USHF.L.U32 UR6, UR7, 0x2, URZ ;  /* 0x0000000207067899 */ /* 0x000fd800080006ff */
.L_x_3545:
        /* <DEDUP_REMOVED lines=12> */
.L_x_3546:
        /* <DEDUP_REMOVED lines=12> */
.L_x_3547:
[----:B------:R-:W-:Y:S01]  /*0b40*/  UISETP.LT.AND UP0, UPT, UR9, UR20, UPT ;  /* 0x000000140900728c */ /* 0x000fe2000bf01270 */
[----:B------:R-:W-:Y:S02]  /*0b50*/  VIMNMX R2, PT, PT, R2, UR22, PT ;  /* 0x0000001602027c48 */ /* 0x000fe4000bfe0100 */
[----:B------:R-:W-:Y:S01]  /*0b60*/  PRMT R3, RZ, 0x5410, RZ ;  /* 0x00005410ff037816 */ /* 0x000fe200000000ff */
[----:B------:R-:W-:Y:S02]  /*0b70*/  USEL UR17, UR9, UR20, UP0 ;  /* 0x0000001409117287 */ /* 0x000fe40008000000 */
[----:B------:R-:W-:Y:S02]  /*0b80*/  ISETP.GT.AND P0, PT, R2, UR9, PT ;  /* 0x0000000902007c0c */ /* 0x000fe4000bf04270 */
[----:B------:R-:W-:Y:S01]  /*0b90*/  PRMT R2, RZ, 0x5410, RZ ;  /* 0x00005410ff027816 */ /* 0x000fe200000000ff */
[----:B------:R-:W-:-:S04]  /*0ba0*/  USHF.R.S32.HI UR20, URZ, 0x1f, UR17 ;  /* 0x0000001fff147899 */ /* 0x000fc80008011411 */
[----:B------:R-:W-:-:S04]  /*0bb0*/  ULEA.HI UR20, UR20, UR17, URZ, 0x5 ;  /* 0x0000001114147291 */ /* 0x000fc8000f8f28ff */
[----:B------:R-:W-:-:S04]  /*0bc0*/  USHF.R.S32.HI UR20, URZ, 0x5, UR20 ;  /* 0x00000005ff147899 */ /* 0x000fc80008011414 */
[----:B------:R-:W-:-:S04]  /*0bd0*/  ULEA UR4, UR20, UR4, 0x3 ;  /* 0x0000000414047291 */ /* 0x000fc8000f8e18ff */
[----:B------:R-:W-:-:S04]  /*0be0*/  UIADD3 UR4, UPT, UPT, UR6, UR4, UR5 ;  /* 0x0000000406047290 */ /* 0x000fc8000fffe005 */
[----:B------:R-:W-:-:S04]  /*0bf0*/  UIADD3 UR4, UPT, UPT, UR8, UR4, UR7 ;  /* 0x0000000408047290 */ /* 0x000fc8000fffe007 */
[----:B------:R-:W-:Y:S01]  /*0c00*/  UIMAD UR4, UR4, UR14, URZ ;  /* 0x0000000e040472a4 */ /* 0x000fe2000f8e02ff */
[----:B------:R-:W-:Y:S11]  /*0c10*/  @!P0 BRA `(.L_x_3548) ;  /* 0x0000001800788947 */ /* 0x000ff60003800000 */
[----:B0-----:R-:W-:Y:S01]  /*0c20*/  IMAD.U32 R4, RZ, RZ, UR12 ;  /* 0x0000000cff047e24 */ /* 0x001fe2000f8e00ff */
[----:B------:R-:W2:Y:S01]  /*0c30*/  LDL.64 R6, [R1] ;  /* 0x0000000001067983 */ /* 0x000ea20000100a00 */
[----:B------:R-:W-:Y:S01]  /*0c40*/  IMAD.U32 R5, RZ, RZ, UR13 ;  /* 0x0000000dff057e24 */ /* 0x000fe2000f8e00ff */
[----:B------:R-:W0:Y:S01]  /*0c50*/  S2UR UR5, SR_CgaCtaId ;  /* 0x00000000000579c3 */ /* 0x000e220000008800 */
[----:B------:R-:W1:Y:S03]  /*0c60*/  LDCU.64 UR12, c[0x0][0x388] ;  /* 0x00007100ff0c77ac */ /* 0x000e660008000a00 */
[----:B------:R-:W3:Y:S01]  /*0c70*/  LDG.E.U16.CONSTANT R4, desc[UR18][R4.64+0x2] ;  /* 0x0000021204047981 */ /* 0x000ee2000c1e9500 */
[----:B------:R-:W-:Y:S02]  /*0c80*/  USHF.R.S32.HI UR6, URZ, 0x1f, UR4 ;  /* 0x0000001fff067899 */ /* 0x000fe40008011404 */
[----:B------:R-:W-:Y:S01]  /*0c90*/  IADD3 R2, P0, PT, R29, UR4, RZ ;  /* 0x000000041d027c10 */ /* 0x000fe2000ff1e0ff */
[----:B------:R-:W-:-:S02]  /*0ca0*/  UISETP.LT.AND UP0, UPT, UR15, UR22, UPT ;  /* 0x000000160f00728c */ /* 0x000fc4000bf01270 */
[----:B------:R-:W-:Y:S01]  /*0cb0*/  UIMAD.WIDE.U32 UR10, UR16, 0x100, UR10 ;  /* 0x00000100100a78a5 */ /* 0x000fe2000f8e000a */
[----:B------:R-:W-:Y:S01]  /*0cc0*/  LEA.HI.X.SX32 R3, R29, UR6, 0x1, P0 ;  /* 0x000000061d037c11 */ /* 0x000fe200080f0eff */
[----:B------:R-:W-:Y:S01]  /*0cd0*/  USEL UR15, UR15, UR22, UP0 ;  /* 0x000000160f0f7287 */ /* 0x000fe20008000000 */
[----:B------:R-:W-:Y:S01]  /*0ce0*/  UMOV UR8, 0x400 ;  /* 0x0000040000087882 */ /* 0x000fe20000000000 */
[----:B------:R-:W-:Y:S01]  /*0cf0*/  UIADD3 UR10, UP0, UPT, UR10, 0x2, URZ ;  /* 0x000000020a0a7890 */ /* 0x000fe2000ff1e0ff */
[----:B-1----:R-:W-:-:S04]  /*0d00*/  LEA R30, P0, R2, UR12, 0x2 ;  /* 0x0000000c021e7c11 */ /* 0x002fc8000f8010ff */
[----:B------:R-:W-:Y:S01]  /*0d10*/  LEA.HI.X R31, R2, UR13, R3, 0x2, P0 ;  /* 0x0000000d021f7c11 */ /* 0x000fe200080f1403 */
[----:B0-----:R-:W-:Y:S01]  /*0d20*/  ULEA UR8, UR5, UR8, 0x18 ;  /* 0x0000000805087291 */ /* 0x001fe2000f8ec0ff */
[----:B------:R-:W-:Y:S02]  /*0d30*/  PRMT R2, RZ, 0x5410, RZ ;  /* 0x00005410ff027816 */ /* 0x000fe400000000ff */
[----:B------:R-:W-:Y:S01]  /*0d40*/  PRMT R3, RZ, 0x5410, RZ ;  /* 0x00005410ff037816 */ /* 0x000fe200000000ff */
[----:B------:R-:W-:Y:S01]  /*0d50*/  UIADD3.X UR11, UPT, UPT, URZ, UR11, URZ, UP0, !UPT ;  /* 0x0000000bff0b7290 */ /* 0x000fe200087fe4ff */
[----:B---3--:R-:W-:Y:S02]  /*0d60*/  R2UR UR4, R4 ;  /* 0x00000000040472ca */ /* 0x008fe400000e0000 */
[----:B--2---:R-:W-:Y:S02]  /*0d70*/  PRMT R35, R6, 0x7610, R6 ;  /* 0x0000761006237816 */ /* 0x004fe40000000006 */
[----:B------:R-:W-:-:S09]  /*0d80*/  PRMT R34, R7, 0x7610, R7 ;  /* 0x0000761007227816 */ /* 0x000fd20000000007 */
[----:B------:R-:W-:-:S03]  /*0d90*/  UIADD3 UR5, UPT, UPT, UR9, UR4, URZ ;  /* 0x0000000409057290 */ /* 0x000fc6000fffe0ff */
[----:B------:R-:W-:-:S09]  /*0da0*/  UMOV UR4, URZ ;  /* 0x000000ff00047c82 */ /* 0x000fd20008000000 */
.L_x_3549:
[----:B------:R0:W2:Y:S01]  /*0db0*/  LDG.E.128.CONSTANT R24, desc[UR18][R30.64] ;  /* 0x000000121e187981 */ /* 0x0000a2000c1e9d00 */
[----:B------:R-:W-:Y:S02]  /*0dc0*/  IMAD.U32 R7, RZ, RZ, UR14 ;  /* 0x0000000eff077e24 */ /* 0x000fe4000f8e00ff */
[----:B------:R-:W-:Y:S01]  /*0dd0*/  IMAD.U32 R37, RZ, RZ, UR14 ;  /* 0x0000000eff257e24 */ /* 0x000fe2000f8e00ff */
[----:B------:R-:W1:Y:S01]  /*0de0*/  LDS.128 R8, [UR8] ;  /* 0x00000008ff087984 */ /* 0x000e620008000c00 */
[----:B------:R-:W-:-:S05]  /*0df0*/  IMAD.WIDE R6, R7, 0x4, R30 ;  /* 0x0000000407067825 */ /* 0x000fca00078e021e */
[----:B------:R3:W4:Y:S01]  /*0e00*/  LDG.E.128.CONSTANT R20, desc[UR18][R6.64] ;  /* 0x0000001206147981 */ /* 0x000722000c1e9d00 */
[----:B------:R-:W-:-:S05]  /*0e10*/  IMAD.WIDE R36, R37, 0x4, R6 ;  /* 0x0000000425247825 */ /* 0x000fca00078e0206 */
[----:B------:R-:W5:Y:S01]  /*0e20*/  LDG.E.128.CONSTANT R16, desc[UR18][R36.64] ;  /* 0x0000001224107981 */ /* 0x000f62000c1e9d00 */
[----:B0-----:R-:W-:Y:S01]  /*0e30*/  IMAD.U32 R31, RZ, RZ, UR14 ;  /* 0x0000000eff1f7e24 */ /* 0x001fe2000f8e00ff */
[----:B--2---:R-:W-:Y:S02]  /*0e40*/  LOP3.LUT R5, R24, 0x3f003f, RZ, 0xc0, !PT ;  /* 0x003f003f18057812 */ /* 0x004fe400078ec0ff */
[----:B------:R-:W-:Y:S02]  /*0e50*/  SHF.R.U32.HI R12, RZ, 0x6, R24 ;  /* 0x00000006ff0c7819 */ /* 0x000fe40000011618 */
[----:B------:R-:W-:Y:S02]  /*0e60*/  LOP3.LUT R5, R5, 0x64006400, RZ, 0xfc, !PT ;  /* 0x6400640005057812 */ /* 0x000fe400078efcff */
[----:B------:R-:W-:Y:S02]  /*0e70*/  LOP3.LUT R12, R12, 0x3f003f, RZ, 0xc0, !PT ;  /* 0x003f003f0c0c7812 */ /* 0x000fe400078ec0ff */
[----:B------:R-:W-:-:S02]  /*0e80*/  LOP3.LUT R13, R25, 0x3f003f, RZ, 0xc0, !PT ;  /* 0x003f003f190d7812 */ /* 0x000fc400078ec0ff */
[----:B---3--:R-:W-:Y:S01]  /*0e90*/  LOP3.LUT R6, R12, 0x64006400, RZ, 0xfc, !PT ;  /* 0x640064000c067812 */ /* 0x008fe200078efcff */
[----:B------:R-:W-:Y:S01]  /*0ea0*/  HADD2 R12, R5, -1056, -1056 ;  /* 0xe420e420050c7430 */ /* 0x000fe20000000000 */
[----:B------:R-:W-:Y:S02]  /*0eb0*/  SHF.R.U32.HI R4, RZ, 0x6, R25 ;  /* 0x00000006ff047819 */ /* 0x000fe40000011619 */
[----:B------:R-:W-:Y:S01]  /*0ec0*/  LOP3.LUT R13, R13, 0x64006400, RZ, 0xfc, !PT ;  /* 0x640064000d0d7812 */ /* 0x000fe200078efcff */
[----:B------:R-:W-:Y:S01]  /*0ed0*/  HADD2 R6, R6, -1056, -1056 ;  /* 0xe420e42006067430 */ /* 0x000fe20000000000 */
[----:B------:R-:W-:Y:S01]  /*0ee0*/  LOP3.LUT R4, R4, 0x3f003f, RZ, 0xc0, !PT ;  /* 0x003f003f04047812 */ /* 0x000fe200078ec0ff */
[----:B-1----:R-:W-:Y:S01]  /*0ef0*/  HFMA2 R12, R12, R8, RZ ;  /* 0x000000080c0c7231 */ /* 0x002fe200000000ff */
[----:B------:R-:W-:Y:S01]  /*0f00*/  LOP3.LUT R14, R26, 0x3f003f, RZ, 0xc0, !PT ;  /* 0x003f003f1a0e7812 */ /* 0x000fe200078ec0ff */
[----:B------:R-:W-:Y:S01]  /*0f10*/  HADD2 R7, R13, -1056, -1056 ;  /* 0xe420e4200d077430 */ /* 0x000fe20000000000 */
[----:B------:R-:W-:-:S02]  /*0f20*/  LOP3.LUT R4, R4, 0x64006400, RZ, 0xfc, !PT ;  /* 0x6400640004047812 */ /* 0x000fc400078efcff */
[----:B------:R-:W-:Y:S01]  /*0f30*/  LOP3.LUT R14, R14, 0x64006400, RZ, 0xfc, !PT ;  /* 0x640064000e0e7812 */ /* 0x000fe200078efcff */
[----:B------:R-:W-:Y:S01]  /*0f40*/  HFMA2 R7, R7, R8, RZ.H0_H0 ;  /* 0x0000000807077231 */ /* 0x000fe200000400ff */
[----:B------:R-:W-:Y:S01]  /*0f50*/  SHF.R.U32.HI R13, RZ, 0x6, R26 ;  /* 0x00000006ff0d7819 */ /* 0x000fe2000001161a */
[----:B------:R-:W-:Y:S02]  /*0f60*/  HADD2 R4, R4, -1056, -1056 ;  /* 0xe420e42004047430 */ /* 0x000fe40000000000 */
[-C--:B------:R-:W-:Y:S01]  /*0f70*/  HFMA2 R6, R6, R9.reuse, R12 ;  /* 0x0000000906067231 */ /* 0x080fe2000000000c */
[----:B------:R-:W-:Y:S01]  /*0f80*/  LOP3.LUT R15, R27, 0x3f003f, RZ, 0xc0, !PT ;  /* 0x003f003f1b0f7812 */ /* 0x000fe200078ec0ff */
[----:B------:R-:W-:Y:S01]  /*0f90*/  HADD2 R5, R14, -1056, -1056 ;  /* 0xe420e4200e057430 */ /* 0x000fe20000000000 */
[----:B------:R-:W-:Y:S01]  /*0fa0*/  SHF.R.U32.HI R12, RZ, 0x6, R27 ;  /* 0x00000006ff0c7819 */ /* 0x000fe2000001161b */
[----:B------:R-:W-:Y:S01]  /*0fb0*/  HFMA2 R4, R4, R9, R7 ;  /* 0x0000000904047231 */ /* 0x000fe20000000007 */
[----:B------:R-:W-:-:S02]  /*0fc0*/  LOP3.LUT R13, R13, 0x3f003f, RZ, 0xc0, !PT ;  /* 0x003f003f0d0d7812 */ /* 0x000fc400078ec0ff */
[----:B----4-:R-:W-:Y:S01]  /*0fd0*/  LOP3.LUT R7, R20, 0x3f003f, RZ, 0xc0, !PT ;  /* 0x003f003f14077812 */ /* 0x010fe200078ec0ff */
[----:B------:R-:W-:Y:S01]  /*0fe0*/  HFMA2 R5, R5, R8, RZ ;  /* 0x0000000805057231 */ /* 0x000fe200000000ff */
[----:B------:R-:W-:Y:S02]  /*0ff0*/  LOP3.LUT R15, R15, 0x64006400, RZ, 0xfc, !PT ;  /* 0x640064000f0f7812 */ /* 0x000fe400078efcff */
[----:B------:R-:W-:Y:S02]  /*1000*/  LOP3.LUT R12, R12, 0x3f003f, RZ, 0xc0, !PT ;  /* 0x003f003f0c0c7812 */ /* 0x000fe400078ec0ff */
[----:B------:R-:W-:Y:S01]  /*1010*/  LOP3.LUT R13, R13, 0x64006400, RZ, 0xfc, !PT ;  /* 0x640064000d0d7812 */ /* 0x000fe200078efcff */
[----:B------:R-:W-:Y:S01]  /*1020*/  HADD2 R15, R15, -1056, -1056 ;  /* 0xe420e4200f0f7430 */ /* 0x000fe20000000000 */
[----:B------:R-:W-:Y:S02]  /*1030*/  LOP3.LUT R7, R7, 0x64006400, RZ, 0xfc, !PT ;  /* 0x6400640007077812 */ /* 0x000fe400078efcff */
[----:B------:R-:W-:Y:S01]  /*1040*/  LOP3.LUT R12, R12, 0x64006400, RZ, 0xfc, !PT ;  /* 0x640064000c0c7812 */ /* 0x000fe200078efcff */
[----:B------:R-:W-:Y:S01]  /*1050*/  HADD2 R13, R13, -1056, -1056 ;  /* 0xe420e4200d0d7430 */ /* 0x000fe20000000000 */
[----:B------:R-:W-:Y:S01]  /*1060*/  SHF.R.U32.HI R24, RZ, 0xc, R24 ;  /* 0x0000000cff187819 */ /* 0x000fe20000011618 */
[----:B------:R-:W-:-:S02]  /*1070*/  HADD2 R7, R7, -1056, -1056 ;  /* 0xe420e42007077430 */ /* 0x000fc40000000000 */
[----:B------:R-:W-:Y:S01]  /*1080*/  HFMA2 R8, R15, R8, RZ.H0_H0 ;  /* 0x000000080f087231 */ /* 0x000fe200000400ff */
[----:B------:R-:W-:Y:S01]  /*1090*/  LOP3.LUT R24, R24, 0xf000f, RZ, 0xc0, !PT ;  /* 0x000f000f18187812 */ /* 0x000fe200078ec0ff */
[----:B------:R-:W-:Y:S01]  /*10a0*/  HADD2 R14, R12, -1056, -1056 ;  /* 0xe420e4200c0e7430 */ /* 0x000fe20000000000 */
[----:B------:R-:W-:Y:S01]  /*10b0*/  SHF.R.U32.HI R12, RZ, 0x6, R20 ;  /* 0x00000006ff0c7819 */ /* 0x000fe20000011614 */
[-C--:B------:R-:W-:Y:S01]  /*10c0*/  HFMA2 R5, R13, R9.reuse, R5 ;  /* 0x000000090d057231 */ /* 0x080fe20000000005 */
[----:B------:R-:W-:Y:S01]  /*10d0*/  LOP3.LUT R13, R22, 0x3f003f, RZ, 0xc0, !PT ;  /* 0x003f003f160d7812 */ /* 0x000fe200078ec0ff */
[----:B------:R-:W-:Y:S01]  /*10e0*/  HFMA2 R9, R14, R9, R8 ;  /* 0x000000090e097231 */ /* 0x000fe20000000008 */
[----:B------:R-:W-:Y:S01]  /*10f0*/  LOP3.LUT R8, R21, 0x3f003f, RZ, 0xc0, !PT ;  /* 0x003f003f15087812 */ /* 0x000fe200078ec0ff */
[----:B------:R-:W-:Y:S01]  /*1100*/  HFMA2 R6, R7, R10, R6 ;  /* 0x0000000a07067231 */ /* 0x000fe20000000006 */
[----:B------:R-:W-:Y:S02]  /*1110*/  LOP3.LUT R12, R12, 0x3f003f, RZ, 0xc0, !PT ;  /* 0x003f003f0c0c7812 */ /* 0x000fe400078ec0ff */
[----:B------:R-:W-:-:S02]  /*1120*/  SHF.R.U32.HI R7, RZ, 0x6, R21 ;  /* 0x00000006ff077819 */ /* 0x000fc40000011615 */
[----:B------:R-:W-:Y:S02]  /*1130*/  LOP3.LUT R13, R13, 0x64006400, RZ, 0xfc, !PT ;  /* 0x640064000d0d7812 */ /* 0x000fe400078efcff */
[----:B------:R-:W-:Y:S02]  /*1140*/  LOP3.LUT R8, R8, 0x64006400, RZ, 0xfc, !PT ;  /* 0x6400640008087812 */ /* 0x000fe400078efcff */
[----:B------:R-:W-:Y:S01]  /*1150*/  LOP3.LUT R12, R12, 0x64006400, RZ, 0xfc, !PT ;  /* 0x640064000c0c7812 */ /* 0x000fe200078efcff */
[----:B------:R-:W-:Y:S01]  /*1160*/  HADD2 R32, R13, -1056, -1056 ;  /* 0xe420e4200d207430 */ /* 0x000fe20000000000 */
[----:B------:R-:W-:Y:S01]  /*1170*/  LOP3.LUT R7, R7, 0x3f003f, RZ, 0xc0, !PT ;  /* 0x003f003f07077812 */ /* 0x000fe200078ec0ff */
[----:B------:R-:W-:Y:S02]  /*1180*/  HADD2 R8, R8, -1056, -1056 ;  /* 0xe420e42008087430 */ /* 0x000fe40000000000 */
[----:B------:R-:W-:Y:S01]  /*1190*/  HADD2 R12, R12, -1056, -1056 ;  /* 0xe420e4200c0c7430 */ /* 0x000fe20000000000 */
[----:B------:R-:W-:Y:S01]  /*11a0*/  LOP3.LUT R13, R7, 0x64006400, RZ, 0xfc, !PT ;  /* 0x64006400070d7812 */ /* 0x000fe200078efcff */
[----:B------:R-:W-:-:S02]  /*11b0*/  HFMA2 R8, R8, R10, R4 ;  /* 0x0000000a08087231 */ /* 0x000fc40000000004 */
[----:B------:R-:W-:Y:S02]  /*11c0*/  HFMA2 R32, R32, R10, R5 ;  /* 0x0000000a20207231 */ /* 0x000fe40000000005 */
[----:B------:R-:W-:Y:S02]  /*11d0*/  HFMA2 R12, R12, R11, R6 ;  /* 0x0000000b0c0c7231 */ /* 0x000fe40000000006 */
[----:B------:R-:W0:Y:S01]  /*11e0*/  LDS.128 R4, [UR8+0x10] ;  /* 0x00001008ff047984 */ /* 0x000e220008000c00 */
[----:B------:R-:W-:-:S04]  /*11f0*/  HADD2 R13, R13, -1056, -1056 ;  /* 0xe420e4200d0d7430 */ /* 0x000fc80000000000 */
[----:B------:R-:W-:Y:S01]  /*1200*/  HFMA2 R8, R13, R11, R8 ;  /* 0x0000000b0d087231 */ /* 0x000fe20000000008 */
[----:B------:R-:W-:-:S04]  /*1210*/  SHF.R.U32.HI R13, RZ, 0x6, R22 ;  /* 0x00000006ff0d7819 */ /* 0x000fc80000011616 */
[----:B------:R-:W-:-:S04]  /*1220*/  LOP3.LUT R13, R13, 0x3f003f, RZ, 0xc0, !PT ;  /* 0x003f003f0d0d7812 */ /* 0x000fc800078ec0ff */
[----:B------:R-:W-:-:S05]  /*1230*/  LOP3.LUT R13, R13, 0x64006400, RZ, 0xfc, !PT ;  /* 0x640064000d0d7812 */ /* 0x000fca00078efcff */
[----:B------:R-:W-:-:S04]  /*1240*/  HADD2 R13, R13, -1056, -1056 ;  /* 0xe420e4200d0d7430 */ /* 0x000fc80000000000 */
[----:B------:R-:W-:Y:S01]  /*1250*/  HFMA2 R32, R13, R11, R32 ;  /* 0x0000000b0d207231 */ /* 0x000fe20000000020 */
[----:B-----5:R-:W-:-:S04]  /*1260*/  LOP3.LUT R13, R16, 0x3f003f, RZ, 0xc0, !PT ;  /* 0x003f003f100d7812 */ /* 0x020fc800078ec0ff */
[----:B------:R-:W-:-:S05]  /*1270*/  LOP3.LUT R13, R13, 0x64006400, RZ, 0xfc, !PT ;  /* 0x640064000d0d7812 */ /* 0x000fca00078efcff */
[----:B------:R-:W-:-:S04]  /*1280*/  HADD2 R13, R13, -1056, -1056 ;  /* 0xe420e4200d0d7430 */ /* 0x000fc80000000000 */
[----:B0-----:R-:W-:Y:S01]  /*1290*/  HFMA2 R12, R13, R4, R12 ;  /* 0x000000040d0c7231 */ /* 0x001fe2000000000c */
[----:B------:R-:W-:-:S04]  /*12a0*/  LOP3.LUT R13, R17, 0x3f003f, RZ, 0xc0, !PT ;  /* 0x003f003f110d7812 */ /* 0x000fc800078ec0ff */
[----:B------:R-:W-:-:S05]  /*12b0*/  LOP3.LUT R13, R13, 0x64006400, RZ, 0xfc, !PT ;  /* 0x640064000d0d7812 */ /* 0x000fca00078efcff */
[----:B------:R-:W-:-:S04]  /*12c0*/  HADD2 R13, R13, -1056, -1056 ;  /* 0xe420e4200d0d7430 */ /* 0x000fc80000000000 */
[----:B------:R-:W-:Y:S01]  /*12d0*/  HFMA2 R8, R13, R4, R8 ;  /* 0x000000040d087231 */ /* 0x000fe20000000008 */
[----:B------:R-:W-:-:S04]  /*12e0*/  LOP3.LUT R13, R23, 0x3f003f, RZ, 0xc0, !PT ;  /* 0x003f003f170d7812 */ /* 0x000fc800078ec0ff */
[----:B------:R-:W-:Y:S02]  /*12f0*/  LOP3.LUT R14, R13, 0x64006400, RZ, 0xfc, !PT ;  /* 0x640064000d0e7812 */ /* 0x000fe400078efcff */
[----:B------:R-:W-:-:S03]  /*1300*/  LOP3.LUT R13, R18, 0x3f003f, RZ, 0xc0, !PT ;  /* 0x003f003f120d7812 */ /* 0x000fc600078ec0ff */
[----:B------:R-:W-:Y:S01]  /*1310*/  HADD2 R14, R14, -1056, -1056 ;  /* 0xe420e4200e0e7430 */ /* 0x000fe20000000000 */
[----:B------:R-:W-:-:S03]  /*1320*/  LOP3.LUT R13, R13, 0x64006400, RZ, 0xfc, !PT ;  /* 0x640064000d0d7812 */ /* 0x000fc600078efcff */
[----:B------:R-:W-:Y:S01]  /*1330*/  HFMA2 R9, R14, R10, R9 ;  /* 0x0000000a0e097231 */ /* 0x000fe20000000009 */
[----:B------:R-:W-:Y:S01]  /*1340*/  SHF.R.U32.HI R10, RZ, 0x6, R16 ;  /* 0x00000006ff0a7819 */ /* 0x000fe20000011610 */
[----:B------:R-:W-:-:S03]  /*1350*/  HADD2 R13, R13, -1056, -1056 ;  /* 0xe420e4200d0d7430 */ /* 0x000fc60000000000 */
[----:B------:R-:W-:Y:S01]  /*1360*/  LOP3.LUT R10, R10, 0x3f003f, RZ, 0xc0, !PT ;  /* 0x003f003f0a0a7812 */ /* 0x000fe200078ec0ff */
[----:B------:R-:W-:Y:S01]  /*1370*/  HFMA2 R32, R13, R4, R32 ;  /* 0x000000040d207231 */ /* 0x000fe20000000020 */
[----:B------:R-:W-:Y:S02]  /*1380*/  SHF.R.U32.HI R13, RZ, 0x6, R23 ;  /* 0x00000006ff0d7819 */ /* 0x000fe40000011617 */
[----:B------:R-:W-:Y:S02]  /*1390*/  LOP3.LUT R10, R10, 0x64006400, RZ, 0xfc, !PT ;  /* 0x640064000a0a7812 */ /* 0x000fe400078efcff */
[----:B------:R-:W-:-:S03]  /*13a0*/  LOP3.LUT R13, R13, 0x3f003f, RZ, 0xc0, !PT ;  /* 0x003f003f0d0d7812 */ /* 0x000fc600078ec0ff */
[----:B------:R-:W-:-:S04]  /*13b0*/  HADD2 R10, R10, -1056, -1056 ;  /* 0xe420e4200a0a7430 */ /* 0x000fc80000000000 */
[----:B------:R-:W-:Y:S01]  /*13c0*/  HFMA2 R12, R10, R5, R12 ;  /* 0x000000050a0c7231 */ /* 0x000fe2000000000c */
[----:B------:R-:W-:Y:S02]  /*13d0*/  LOP3.LUT R10, R13, 0x64006400, RZ, 0xfc, !PT ;  /* 0x640064000d0a7812 */ /* 0x000fe400078efcff */
[----:B------:R-:W-:-:S03]  /*13e0*/  SHF.R.U32.HI R13, RZ, 0x8, R16 ;  /* 0x00000008ff0d7819 */ /* 0x000fc60000011610 */
[----:B------:R-:W-:Y:S01]  /*13f0*/  HADD2 R14, R10, -1056, -1056 ;  /* 0xe420e4200a0e7430 */ /* 0x000fe20000000000 */
[----:B------:R-:W-:Y:S02]  /*1400*/  SHF.R.U32.HI R10, RZ, 0x6, R17 ;  /* 0x00000006ff0a7819 */ /* 0x000fe40000011611 */
[----:B------:R-:W-:Y:S01]  /*1410*/  LOP3.LUT R13, R24, 0x300030, R13, 0xf8, !PT ;  /* 0x00300030180d7812 */ /* 0x000fe200078ef80d */
[----:B------:R-:W-:Y:S01]  /*1420*/  HFMA2 R9, R14, R11, R9 ;  /* 0x0000000b0e097231 */ /* 0x000fe20000000009 */
[----:B------:R-:W-:Y:S02]  /*1430*/  LOP3.LUT R10, R10, 0x3f003f, RZ, 0xc0, !PT ;  /* 0x003f003f0a0a7812 */ /* 0x000fe400078ec0ff */
[----:B------:R-:W-:Y:S02]  /*1440*/  LOP3.LUT R11, R19, 0x3f003f, RZ, 0xc0, !PT ;  /* 0x003f003f130b7812 */ /* 0x000fe400078ec0ff */
[----:B------:R-:W-:Y:S02]  /*1450*/  LOP3.LUT R10, R10, 0x64006400, RZ, 0xfc, !PT ;  /* 0x640064000a0a7812 */ /* 0x000fe400078efcff */
[----:B------:R-:W-:-:S03]  /*1460*/  LOP3.LUT R11, R11, 0x64006400, RZ, 0xfc, !PT ;  /* 0x640064000b0b7812 */ /* 0x000fc600078efcff */
[----:B------:R-:W-:Y:S02]  /*1470*/  HADD2 R24, R10, -1056, -1056 ;  /* 0xe420e4200a187430 */ /* 0x000fe40000000000 */
[----:B------:R-:W-:Y:S02]  /*1480*/  HADD2 R33, R11, -1056, -1056 ;  /* 0xe420e4200b217430 */ /* 0x000fe40000000000 */
[----:B------:R-:W-:Y:S01]  /*1490*/  HFMA2 R24, R24, R5, R8 ;  /* 0x0000000518187231 */ /* 0x000fe20000000008 */
[----:B------:R-:W-:Y:S01]  /*14a0*/  SHF.R.U32.HI R8, RZ, 0x6, R18 ;  /* 0x00000006ff087819 */ /* 0x000fe20000011612 */
[----:B------:R-:W-:Y:S02]  /*14b0*/  HFMA2 R33, R33, R4, R9 ;  /* 0x0000000421217231 */ /* 0x000fe40000000009 */
[----:B------:R-:W-:Y:S01]  /*14c0*/  IMAD.U32 R9, RZ, RZ, UR14 ;  /* 0x0000000eff097e24 */ /* 0x000fe2000f8e00ff */
[----:B------:R-:W-:Y:S02]  /*14d0*/  SHF.R.U32.HI R4, RZ, 0x6, R19 ;  /* 0x00000006ff047819 */ /* 0x000fe40000011613 */
[----:B------:R-:W-:Y:S01]  /*14e0*/  LOP3.LUT R8, R8, 0x3f003f, RZ, 0xc0, !PT ;  /* 0x003f003f08087812 */ /* 0x000fe200078ec0ff */
[----:B------:R-:W-:Y:S01]  /*14f0*/  IMAD.WIDE R36, R9, 0x4, R36 ;  /* 0x0000000409247825 */ /* 0x000fe200078e0224 */
[----:B------:R-:W-:-:S02]  /*1500*/  LOP3.LUT R4, R4, 0x3f003f, RZ, 0xc0, !PT ;  /* 0x003f003f04047812 */ /* 0x000fc400078ec0ff */
[----:B------:R-:W-:Y:S02]  /*1510*/  LOP3.LUT R8, R8, 0x64006400, RZ, 0xfc, !PT ;  /* 0x6400640008087812 */ /* 0x000fe400078efcff */
[----:B------:R-:W-:-:S03]  /*1520*/  LOP3.LUT R4, R4, 0x64006400, RZ, 0xfc, !PT ;  /* 0x6400640004047812 */ /* 0x000fc600078efcff */
[----:B------:R-:W-:Y:S01]  /*1530*/  HADD2 R8, R8, -1056, -1056 ;  /* 0xe420e42008087430 */ /* 0x000fe20000000000 */
[----:B------:R-:W-:Y:S01]  /*1540*/  LOP3.LUT R13, R13, 0x64006400, RZ, 0xfc, !PT ;  /* 0x640064000d0d7812 */ /* 0x000fe200078efcff */
[----:B------:R-:W-:Y:S02]  /*1550*/  HADD2 R4, R4, -1056, -1056 ;  /* 0xe420e42004047430 */ /* 0x000fe40000000000 */
[-C--:B------:R-:W-:Y:S01]  /*1560*/  HFMA2 R32, R8, R5.reuse, R32 ;  /* 0x0000000508207231 */ /* 0x080fe20000000020 */
[----:B------:R-:W-:Y:S01]  /*1570*/  SHF.R.U32.HI R25, RZ, 0xc, R25 ;  /* 0x0000000cff197819 */ /* 0x000fe20000011619 */
[----:B------:R0:W2:Y:S01]  /*1580*/  LDG.E.128.CONSTANT R8, desc[UR18][R36.64] ;  /* 0x0000001224087981 */ /* 0x0000a2000c1e9d00 */
[----:B------:R-:W-:Y:S02]  /*1590*/  HFMA2 R33, R4, R5, R33 ;  /* 0x0000000504217231 */ /* 0x000fe40000000021 */
[----:B------:R-:W-:Y:S01]  /*15a0*/  HADD2 R4, R13, -1056, -1056 ;  /* 0xe420e4200d047430 */ /* 0x000fe20000000000 */
[----:B------:R-:W-:Y:S01]  /*15b0*/  LOP3.LUT R14, R25, 0xf000f, RZ, 0xc0, !PT ;  /* 0x000f000f190e7812 */ /* 0x000fe200078ec0ff */
[----:B------:R-:W-:Y:S01]  /*15c0*/  IMAD.WIDE R30, R31, 0x4, R36 ;  /* 0x000000041f1e7825 */ /* 0x000fe200078e0224 */
[----:B------:R-:W-:-:S03]  /*15d0*/  SHF.R.U32.HI R5, RZ, 0x8, R17 ;  /* 0x00000008ff057819 */ /* 0x000fc60000011611 */
[----:B------:R-:W-:Y:S01]  /*15e0*/  HFMA2 R4, R4, R6, R12 ;  /* 0x0000000604047231 */ /* 0x000fe2000000000c */
[----:B------:R-:W-:Y:S02]  /*15f0*/  LOP3.LUT R5, R14, 0x300030, R5, 0xf8, !PT ;  /* 0x003000300e057812 */ /* 0x000fe400078ef805 */
[----:B------:R1:W3:Y:S02]  /*1600*/  LDG.E.128.CONSTANT R12, desc[UR18][R30.64] ;  /* 0x000000121e0c7981 */ /* 0x0002e4000c1e9d00 */
[----:B------:R-:W-:Y:S01]  /*1610*/  LOP3.LUT R5, R5, 0x64006400, RZ, 0xfc, !PT ;  /* 0x6400640005057812 */ /* 0x000fe200078efcff */
[----:B------:R-:W-:Y:S01]  /*1620*/  IMAD.U32 R25, RZ, RZ, UR14 ;  /* 0x0000000eff197e24 */ /* 0x000fe2000f8e00ff */
[----:B------:R-:W-:Y:S02]  /*1630*/  SHF.R.U32.HI R26, RZ, 0xc, R26 ;  /* 0x0000000cff1a7819 */ /* 0x000fe4000001161a */
[----:B------:R-:W-:Y:S01]  /*1640*/  SHF.R.U32.HI R27, RZ, 0xc, R27 ;  /* 0x0000000cff1b7819 */ /* 0x000fe2000001161b */
[----:B------:R-:W-:Y:S01]  /*1650*/  HADD2 R5, R5, -1056, -1056 ;  /* 0xe420e42005057430 */ /* 0x000fe20000000000 */
[----:B0-----:R-:W-:Y:S01]  /*1660*/  SHF.R.U32.HI R36, RZ, 0x8, R18 ;  /* 0x00000008ff247819 */ /* 0x001fe20000011612 */
[----:B-1----:R-:W-:-:S04]  /*1670*/  IMAD.WIDE R30, R25, 0x4, R30 ;  /* 0x00000004191e7825 */ /* 0x002fc800078e021e */
[----:B------:R-:W-:Y:S01]  /*1680*/  HFMA2 R5, R5, R6, R24 ;  /* 0x0000000605057231 */ /* 0x000fe20000000018 */
[----:B------:R-:W-:Y:S02]  /*1690*/  LOP3.LUT R25, R26, 0xf000f, RZ, 0xc0, !PT ;  /* 0x000f000f1a197812 */ /* 0x000fe400078ec0ff */
[----:B------:R-:W-:Y:S02]  /*16a0*/  LOP3.LUT R24, R27, 0xf000f, RZ, 0xc0, !PT ;  /* 0x000f000f1b187812 */ /* 0x000fe400078ec0ff */
[----:B------:R-:W-:Y:S02]  /*16b0*/  SHF.R.U32.HI R37, RZ, 0x8, R19 ;  /* 0x00000008ff257819 */ /* 0x000fe40000011613 */
[----:B------:R-:W-:Y:S02]  /*16c0*/  LOP3.LUT R36, R25, 0x300030, R36, 0xf8, !PT ;  /* 0x0030003019247812 */ /* 0x000fe400078ef824 */
[----:B------:R-:W-:Y:S02]  /*16d0*/  LOP3.LUT R37, R24, 0x300030, R37, 0xf8, !PT ;  /* 0x0030003018257812 */ /* 0x000fe400078ef825 */
[----:B------:R-:W4:Y:S01]  /*16e0*/  LDG.E.128.CONSTANT R24, desc[UR18][R30.64] ;  /* 0x000000121e187981 */ /* 0x000f22000c1e9d00 */
[----:B------:R-:W-:-:S05]  /*16f0*/  LOP3.LUT R36, R36, 0x64006400, RZ, 0xfc, !PT ;  /* 0x6400640024247812 */ /* 0x000fca00078efcff */
[----:B------:R-:W-:-:S04]  /*1700*/  HADD2 R36, R36, -1056, -1056 ;  /* 0xe420e42024247430 */ /* 0x000fc80000000000 */
[----:B------:R-:W-:Y:S01]  /*1710*/  HFMA2 R32, R36, R6, R32 ;  /* 0x0000000624207231 */ /* 0x000fe20000000020 */
[----:B------:R-:W-:Y:S02]  /*1720*/  LOP3.LUT R36, R37, 0x64006400, RZ, 0xfc, !PT ;  /* 0x6400640025247812 */ /* 0x000fe400078efcff */
[----:B------:R-:W-:-:S03]  /*1730*/  SHF.R.U32.HI R20, RZ, 0xc, R20 ;  /* 0x0000000cff147819 */ /* 0x000fc60000011614 */
[----:B------:R-:W-:Y:S01]  /*1740*/  HADD2 R36, R36, -1056, -1056 ;  /* 0xe420e42024247430 */ /* 0x000fe20000000000 */
[----:B------:R-:W-:-:S03]  /*1750*/  SHF.R.U32.HI R21, RZ, 0xc, R21 ;  /* 0x0000000cff157819 */ /* 0x000fc60000011615 */
[----:B------:R-:W-:Y:S01]  /*1760*/  HFMA2 R33, R36, R6, R33 ;  /* 0x0000000624217231 */ /* 0x000fe20000000021 */
[----:B------:R-:W-:Y:S02]  /*1770*/  SHF.R.U32.HI R6, RZ, 0xa, R17 ;  /* 0x0000000aff067819 */ /* 0x000fe40000011611 */
[----:B------:R-:W-:Y:S02]  /*1780*/  SHF.R.U32.HI R16, RZ, 0xa, R16 ;  /* 0x0000000aff107819 */ /* 0x000fe40000011610 */
[----:B------:R-:W-:Y:S02]  /*1790*/  LOP3.LUT R17, R20, 0xf000f, RZ, 0xc0, !PT ;  /* 0x000f000f14117812 */ /* 0x000fe400078ec0ff */
[----:B------:R-:W-:Y:S02]  /*17a0*/  LOP3.LUT R21, R21, 0xf000f, RZ, 0xc0, !PT ;  /* 0x000f000f15157812 */ /* 0x000fe400078ec0ff */
[----:B------:R-:W-:Y:S02]  /*17b0*/  SHF.R.U32.HI R22, RZ, 0xc, R22 ;  /* 0x0000000cff167819 */ /* 0x000fe40000011616 */
[----:B------:R-:W-:-:S02]  /*17c0*/  SHF.R.U32.HI R23, RZ, 0xc, R23 ;  /* 0x0000000cff177819 */ /* 0x000fc40000011617 */
[----:B------:R-:W-:Y:S02]  /*17d0*/  LOP3.LUT R16, R17, 0x300030, R16, 0xf8, !PT ;  /* 0x0030003011107812 */ /* 0x000fe400078ef810 */
[----:B------:R-:W-:Y:S02]  /*17e0*/  SHF.R.U32.HI R20, RZ, 0xa, R18 ;  /* 0x0000000aff147819 */ /* 0x000fe40000011612 */
[----:B------:R-:W-:Y:S02]  /*17f0*/  LOP3.LUT R6, R21, 0x300030, R6, 0xf8, !PT ;  /* 0x0030003015067812 */ /* 0x000fe400078ef806 */
[----:B------:R-:W-:Y:S02]  /*1800*/  LOP3.LUT R17, R22, 0xf000f, RZ, 0xc0, !PT ;  /* 0x000f000f16117812 */ /* 0x000fe400078ec0ff */
[----:B------:R-:W-:Y:S02]  /*1810*/  LOP3.LUT R18, R23, 0xf000f, RZ, 0xc0, !PT ;  /* 0x000f000f17127812 */ /* 0x000fe400078ec0ff */
[----:B------:R-:W-:-:S02]  /*1820*/  SHF.R.U32.HI R21, RZ, 0xa, R19 ;  /* 0x0000000aff157819 */ /* 0x000fc40000011613 */
[----:B------:R-:W-:Y:S02]  /*1830*/  LOP3.LUT R20, R17, 0x300030, R20, 0xf8, !PT ;  /* 0x0030003011147812 */ /* 0x000fe400078ef814 */
[----:B------:R-:W-:Y:S02]  /*1840*/  LOP3.LUT R21, R18, 0x300030, R21, 0xf8, !PT ;  /* 0x0030003012157812 */ /* 0x000fe400078ef815 */
[----:B------:R-:W-:Y:S02]  /*1850*/  LOP3.LUT R22, R16, 0x64006400, RZ, 0xfc, !PT ;  /* 0x6400640010167812 */ /* 0x000fe400078efcff */
[----:B------:R-:W0:Y:S01]  /*1860*/  LDS.128 R16, [UR8+0x20] ;  /* 0x00002008ff107984 */ /* 0x000e220008000c00 */
[----:B------:R-:W-:Y:S02]  /*1870*/  LOP3.LUT R6, R6, 0x64006400, RZ, 0xfc, !PT ;  /* 0x6400640006067812 */ /* 0x000fe400078efcff */
[----:B------:R-:W-:Y:S02]  /*1880*/  LOP3.LUT R20, R20, 0x64006400, RZ, 0xfc, !PT ;  /* 0x6400640014147812 */ /* 0x000fe400078efcff */
[----:B------:R-:W-:Y:S01]  /*1890*/  LOP3.LUT R21, R21, 0x64006400, RZ, 0xfc, !PT ;  /* 0x6400640015157812 */ /* 0x000fe200078efcff */
[----:B------:R-:W-:-:S02]  /*18a0*/  HADD2 R6, R6, -1056, -1056 ;  /* 0xe420e42006067430 */ /* 0x000fc40000000000 */
[----:B------:R-:W-:Y:S02]  /*18b0*/  HADD2 R22, R22, -1056, -1056 ;  /* 0xe420e42016167430 */ /* 0x000fe40000000000 */
[----:B------:R-:W-:Y:S02]  /*18c0*/  HADD2 R20, R20, -1056, -1056 ;  /* 0xe420e42014147430 */ /* 0x000fe40000000000 */
[-C--:B------:R-:W-:Y:S02]  /*18d0*/  HFMA2 R5, R6, R7.reuse, R5 ;  /* 0x0000000706057231 */ /* 0x080fe40000000005 */
[----:B------:R-:W-:Y:S02]  /*18e0*/  HADD2 R21, R21, -1056, -1056 ;  /* 0xe420e42015157430 */ /* 0x000fe40000000000 */
[-C--:B------:R-:W-:Y:S02]  /*18f0*/  HFMA2 R4, R22, R7.reuse, R4 ;  /* 0x0000000716047231 */ /* 0x080fe40000000004 */
[----:B------:R-:W-:-:S02]  /*1900*/  HFMA2 R32, R20, R7, R32 ;  /* 0x0000000714207231 */ /* 0x000fc40000000020 */
[----:B------:R-:W-:Y:S02]  /*1910*/  HFMA2 R33, R21, R7, R33 ;  /* 0x0000000715217231 */ /* 0x000fe40000000021 */
[----:B------:R-:W-:Y:S02]  /*1920*/  HADD2 R22, R5.H0_H0, R5.H1_H1 ;  /* 0x3000000505167230 */ /* 0x000fe40000000800 */
[----:B------:R-:W-:Y:S01]  /*1930*/  HADD2 R23, R4.H0_H0, R4.H1_H1 ;  /* 0x3000000404177230 */ /* 0x000fe20000000800 */
[----:B------:R-:W-:-:S06]  /*1940*/  UISETP.NE.AND UP0, UPT, UR9, UR5, UPT ;  /* 0x000000050900728c */ /* 0x000fcc000bf05270 */
[----:B------:R-:W-:-:S05]  /*1950*/  PLOP3.LUT P0, PT, PT, PT, UP0, 0x80, 0x8 ;  /* 0x000000000008781c */ /* 0x000fca0003f0f008 */
[----:B------:R-:W-:Y:S01]  /*1960*/  @!UP0 UMOV UR6, UR10 ;  /* 0x0000000a00068c82 */ /* 0x000fe20008000000 */
[----:B------:R-:W-:Y:S01]  /*1970*/  @!UP0 UMOV UR7, UR11 ;  /* 0x0000000b00078c82 */ /* 0x000fe20008000000 */
[----:B------:R-:W-:Y:S02]  /*1980*/  IMAD.U32 R36, RZ, RZ, UR6 ;  /* 0x00000006ff247e24 */ /* 0x000fe4000f8e00ff */
[----:B------:R-:W-:Y:S01]  /*1990*/  IMAD.U32 R37, RZ, RZ, UR7 ;  /* 0x00000007ff257e24 */ /* 0x000fe2000f8e00ff */
[----:B------:R-:W-:-:S04]  /*19a0*/  @!UP0 ULEA UR12, UR4, UR21, 0x3 ;  /* 0x00000015040c8291 */ /* 0x000fc8000f8e18ff */
[----:B------:R1:W5:Y:S01]  /*19b0*/  @!P0 LDG.E.U16.CONSTANT R36, desc[UR18][R36.64] ;  /* 0x0000001224248981 */ /* 0x000362000c1e9500 */
[----:B--2---:R-:W-:Y:S02]  /*19c0*/  LOP3.LUT R6, R8, 0x3f003f, RZ, 0xc0, !PT ;  /* 0x003f003f08067812 */ /* 0x004fe400078ec0ff */
[----:B------:R-:W-:Y:S02]  /*19d0*/  SHF.R.U32.HI R7, RZ, 0x6, R8 ;  /* 0x00000006ff077819 */ /* 0x000fe40000011608 */
[----:B------:R-:W-:Y:S02]  /*19e0*/  LOP3.LUT R6, R6, 0x64006400, RZ, 0xfc, !PT ;  /* 0x6400640006067812 */ /* 0x000fe400078efcff */
[----:B------:R-:W-:-:S03]  /*19f0*/  LOP3.LUT R7, R7, 0x3f003f, RZ, 0xc0, !PT ;  /* 0x003f003f07077812 */ /* 0x000fc600078ec0ff */
[----:B------:R-:W-:Y:S01]  /*1a00*/  HADD2 R6, R6, -1056, -1056 ;  /* 0xe420e42006067430 */ /* 0x000fe20000000000 */
[----:B------:R-:W-:-:S03]  /*1a10*/  LOP3.LUT R7, R7, 0x64006400, RZ, 0xfc, !PT ;  /* 0x6400640007077812 */ /* 0x000fc600078efcff */
[----:B0-----:R-:W-:Y:S02]  /*1a20*/  HFMA2 R6, R6, R16, RZ ;  /* 0x0000001006067231 */ /* 0x001fe400000000ff */
[----:B------:R-:W-:Y:S01]  /*1a30*/  HADD2 R20, R7, -1056, -1056 ;  /* 0xe420e42007147430 */ /* 0x000fe20000000000 */
[----:B---3--:R-:W-:-:S04]  /*1a40*/  LOP3.LUT R7, R12, 0x3f003f, RZ, 0xc0, !PT ;  /* 0x003f003f0c077812 */ /* 0x008fc800078ec0ff */
[----:B------:R-:W-:Y:S01]  /*1a50*/  LOP3.LUT R7, R7, 0x64006400, RZ, 0xfc, !PT ;  /* 0x6400640007077812 */ /* 0x000fe200078efcff */
[----:B------:R-:W-:Y:S01]  /*1a60*/  HFMA2 R6, R20, R17, R6 ;  /* 0x0000001114067231 */ /* 0x000fe20000000006 */
[----:B------:R-:W-:-:S03]  /*1a70*/  SHF.R.U32.HI R20, RZ, 0x6, R12 ;  /* 0x00000006ff147819 */ /* 0x000fc6000001160c */
[----:B------:R-:W-:Y:S01]  /*1a80*/  HADD2 R21, R7, -1056, -1056 ;  /* 0xe420e42007157430 */ /* 0x000fe20000000000 */
[----:B------:R-:W-:-:S03]  /*1a90*/  LOP3.LUT R7, R20, 0x3f003f, RZ, 0xc0, !PT ;  /* 0x003f003f14077812 */ /* 0x000fc600078ec0ff */
[----:B------:R-:W-:Y:S01]  /*1aa0*/  HFMA2 R20, R21, R18, R6 ;  /* 0x0000001215147231 */ /* 0x000fe20000000006 */
[----:B------:R-:W-:Y:S02]  /*1ab0*/  LOP3.LUT R21, R7, 0x64006400, RZ, 0xfc, !PT ;  /* 0x6400640007157812 */ /* 0x000fe400078efcff */
[----:B------:R-:W0:Y:S03]  /*1ac0*/  LDS.128 R4, [UR8+0x30] ;  /* 0x00003008ff047984 */ /* 0x000e260008000c00 */
[----:B------:R-:W-:-:S04]  /*1ad0*/  HADD2 R21, R21, -1056, -1056 ;  /* 0xe420e42015157430 */ /* 0x000fc80000000000 */
[----:B------:R-:W-:Y:S01]  /*1ae0*/  HFMA2 R20, R21, R19, R20 ;  /* 0x0000001315147231 */ /* 0x000fe20000000014 */
[----:B------:R-:W-:Y:S02]  /*1af0*/  SHF.R.U32.HI R21, RZ, 0xc, R8 ;  /* 0x0000000cff157819 */ /* 0x000fe40000011608 */
[----:B------:R-:W-:Y:S02]  /*1b00*/  SHF.R.U32.HI R8, RZ, 0xc, R12 ;  /* 0x0000000cff087819 */ /* 0x000fe4000001160c */
[----:B------:R-:W-:Y:S02]  /*1b10*/  LOP3.LUT R21, R21, 0xf000f, RZ, 0xc0, !PT ;  /* 0x000f000f15157812 */ /* 0x000fe400078ec0ff */
[----:B----4-:R-:W-:-:S04]  /*1b20*/  SHF.R.U32.HI R12, RZ, 0x8, R24 ;  /* 0x00000008ff0c7819 */ /* 0x010fc80000011618 */
[----:B------:R-:W-:Y:S02]  /*1b30*/  LOP3.LUT R12, R21, 0x300030, R12, 0xf8, !PT ;  /* 0x00300030150c7812 */ /* 0x000fe400078ef80c */
[----:B------:R-:W-:Y:S02]  /*1b40*/  LOP3.LUT R21, R8, 0xf000f, RZ, 0xc0, !PT ;  /* 0x000f000f08157812 */ /* 0x000fe400078ec0ff */
[----:B------:R-:W-:-:S04]  /*1b50*/  SHF.R.U32.HI R8, RZ, 0xa, R24 ;  /* 0x0000000aff087819 */ /* 0x000fc80000011618 */
[----:B------:R-:W-:Y:S02]  /*1b60*/  LOP3.LUT R8, R21, 0x300030, R8, 0xf8, !PT ;  /* 0x0030003015087812 */ /* 0x000fe400078ef808 */
[----:B------:R-:W-:-:S04]  /*1b70*/  LOP3.LUT R21, R24, 0x3f003f, RZ, 0xc0, !PT ;  /* 0x003f003f18157812 */ /* 0x000fc800078ec0ff */
[----:B------:R-:W-:Y:S02]  /*1b80*/  LOP3.LUT R21, R21, 0x64006400, RZ, 0xfc, !PT ;  /* 0x6400640015157812 */ /* 0x000fe400078efcff */
[----:B------:R-:W-:-:S03]  /*1b90*/  SHF.R.U32.HI R24, RZ, 0x6, R24 ;  /* 0x00000006ff187819 */ /* 0x000fc60000011618 */
[----:B------:R-:W-:Y:S01]  /*1ba0*/  HADD2 R21, R21, -1056, -1056 ;  /* 0xe420e42015157430 */ /* 0x000fe20000000000 */
[----:B------:R-:W-:-:S04]  /*1bb0*/  LOP3.LUT R24, R24, 0x3f003f, RZ, 0xc0, !PT ;  /* 0x003f003f18187812 */ /* 0x000fc800078ec0ff */
[----:B------:R-:W-:Y:S01]  /*1bc0*/  LOP3.LUT R24, R24, 0x64006400, RZ, 0xfc, !PT ;  /* 0x6400640018187812 */ /* 0x000fe200078efcff */
[----:B0-----:R-:W-:Y:S01]  /*1bd0*/  HFMA2 R21, R21, R4, R20 ;  /* 0x0000000415157231 */ /* 0x001fe20000000014 */
[----:B------:R-:W-:-:S03]  /*1be0*/  LOP3.LUT R12, R12, 0x64006400, RZ, 0xfc, !PT ;  /* 0x640064000c0c7812 */ /* 0x000fc600078efcff */
[----:B------:R-:W-:Y:S02]  /*1bf0*/  HADD2 R20, R24, -1056, -1056 ;  /* 0xe420e42018147430 */ /* 0x000fe40000000000 */
[----:B------:R-:W-:Y:S02]  /*1c00*/  HADD2 R12, R12, -1056, -1056 ;  /* 0xe420e4200c0c7430 */ /* 0x000fe40000000000 */
[----:B------:R-:W-:-:S04]  /*1c10*/  HFMA2 R20, R20, R5, R21 ;  /* 0x0000000514147231 */ /* 0x000fc80000000015 */
[----:B------:R-:W-:Y:S02]  /*1c20*/  HFMA2 R12, R12, R6, R20 ;  /* 0x000000060c0c7231 */ /* 0x000fe40000000014 */
[----:B------:R-:W2:Y:S01]  /*1c30*/  @!P0 LDL.64 R20, [UR12+0x8] ;  /* 0x0000080cff148983 */ /* 0x000ea20008100a00 */
        /* <DEDUP_REMOVED lines=8> */
[----:B------:R-:W-:-:S03]  /*1cc0*/  HFMA2 R24, R24, R16, RZ ;  /* 0x0000001018187231 */ /* 0x000fc600000000ff */
[----:B------:R-:W-:-:S05]  /*1cd0*/  LOP3.LUT R12, R12, 0x64006400, RZ, 0xfc, !PT ;  /* 0x640064000c0c7812 */ /* 0x000fca00078efcff */
[----:B------:R-:W-:-:S04]  /*1ce0*/  HADD2 R12, R12, -1056, -1056 ;  /* 0xe420e4200c0c7430 */ /* 0x000fc80000000000 */
[----:B------:R-:W-:Y:S01]  /*1cf0*/  HFMA2 R12, R12, R17, R24 ;  /* 0x000000110c0c7231 */ /* 0x000fe20000000018 */
[----:B------:R-:W-:-:S04]  /*1d00*/  LOP3.LUT R24, R13, 0x3f003f, RZ, 0xc0, !PT ;  /* 0x003f003f0d187812 */ /* 0x000fc800078ec0ff */
[----:B------:R-:W-:-:S05]  /*1d10*/  LOP3.LUT R24, R24, 0x64006400, RZ, 0xfc, !PT ;  /* 0x6400640018187812 */ /* 0x000fca00078efcff */
[----:B------:R-:W-:-:S04]  /*1d20*/  HADD2 R24, R24, -1056, -1056 ;  /* 0xe420e42018187430 */ /* 0x000fc80000000000 */
[----:B------:R-:W-:Y:S01]  /*1d30*/  HFMA2 R12, R24, R18, R12 ;  /* 0x00000012180c7231 */ /* 0x000fe2000000000c */
[----:B------:R-:W-:-:S04]  /*1d40*/  SHF.R.U32.HI R24, RZ, 0x6, R13 ;  /* 0x00000006ff187819 */ /* 0x000fc8000001160d */
[----:B------:R-:W-:-:S04]  /*1d50*/  LOP3.LUT R24, R24, 0x3f003f, RZ, 0xc0, !PT ;  /* 0x003f003f18187812 */ /* 0x000fc800078ec0ff */
        /* <DEDUP_REMOVED lines=10> */
[----:B------:R-:W-:Y:S01]  /*1e00*/  HADD2 R24, R24, -1056, -1056 ;  /* 0xe420e42018187430 */ /* 0x000fe20000000000 */
[----:B------:R-:W-:-:S03]  /*1e10*/  SHF.R.U32.HI R9, RZ, 0xc, R9 ;  /* 0x0000000cff097819 */ /* 0x000fc60000011609 */
[----:B------:R-:W-:Y:S01]  /*1e20*/  HFMA2 R12, R24, R5, R12 ;  /* 0x00000005180c7231 */ /* 0x000fe2000000000c */
[----:B------:R-:W-:Y:S02]  /*1e30*/  SHF.R.U32.HI R24, RZ, 0xc, R13 ;  /* 0x0000000cff187819 */ /* 0x000fe4000001160d */
[----:B------:R-:W-:Y:S02]  /*1e40*/  LOP3.LUT R13, R9, 0xf000f, RZ, 0xc0, !PT ;  /* 0x000f000f090d7812 */ /* 0x000fe400078ec0ff */
[--C-:B------:R-:W-:Y:S02]  /*1e50*/  SHF.R.U32.HI R9, RZ, 0xa, R25.reuse ;  /* 0x0000000aff097819 */ /* 0x100fe40000011619 */
[----:B------:R-:W-:Y:S02]  /*1e60*/  LOP3.LUT R24, R24, 0xf000f, RZ, 0xc0, !PT ;  /* 0x000f000f18187812 */ /* 0x000fe400078ec0ff */
[----:B-1----:R-:W-:Y:S02]  /*1e70*/  SHF.R.U32.HI R37, RZ, 0x8, R25 ;  /* 0x00000008ff257819 */ /* 0x002fe40000011619 */
[----:B------:R-:W-:-:S02]  /*1e80*/  LOP3.LUT R9, R24, 0x300030, R9, 0xf8, !PT ;  /* 0x0030003018097812 */ /* 0x000fc400078ef809 */
[----:B------:R-:W-:Y:S02]  /*1e90*/  LOP3.LUT R24, R10, 0x3f003f, RZ, 0xc0, !PT ;  /* 0x003f003f0a187812 */ /* 0x000fe400078ec0ff */
[----:B------:R-:W-:Y:S02]  /*1ea0*/  LOP3.LUT R25, R13, 0x300030, R37, 0xf8, !PT ;  /* 0x003000300d197812 */ /* 0x000fe400078ef825 */
[----:B------:R-:W-:Y:S02]  /*1eb0*/  LOP3.LUT R13, R11, 0x3f003f, RZ, 0xc0, !PT ;  /* 0x003f003f0b0d7812 */ /* 0x000fe400078ec0ff */
[----:B------:R-:W-:Y:S02]  /*1ec0*/  LOP3.LUT R24, R24, 0x64006400, RZ, 0xfc, !PT ;  /* 0x6400640018187812 */ /* 0x000fe400078efcff */
[----:B------:R-:W-:-:S03]  /*1ed0*/  LOP3.LUT R13, R13, 0x64006400, RZ, 0xfc, !PT ;  /* 0x640064000d0d7812 */ /* 0x000fc600078efcff */
[----:B------:R-:W-:Y:S02]  /*1ee0*/  HADD2 R24, R24, -1056, -1056 ;  /* 0xe420e42018187430 */ /* 0x000fe40000000000 */
[----:B------:R-:W-:Y:S02]  /*1ef0*/  HADD2 R13, R13, -1056, -1056 ;  /* 0xe420e4200d0d7430 */ /* 0x000fe40000000000 */
[-C--:B------:R-:W-:Y:S02]  /*1f00*/  HFMA2 R24, R24, R16.reuse, RZ ;  /* 0x0000001018187231 */ /* 0x080fe400000000ff */
[----:B------:R-:W-:Y:S01]  /*1f10*/  HFMA2 R13, R13, R16, RZ.H0_H0 ;  /* 0x000000100d0d7231 */ /* 0x000fe200000400ff */
[----:B------:R-:W-:-:S04]  /*1f20*/  SHF.R.U32.HI R16, RZ, 0x6, R10 ;  /* 0x00000006ff107819 */ /* 0x000fc8000001160a */
        /* <DEDUP_REMOVED lines=11> */
[----:B------:R-:W-:Y:S01]  /*1fe0*/  HADD2 R17, R17, -1056, -1056 ;  /* 0xe420e42011117430 */ /* 0x000fe20000000000 */
[----:B------:R-:W-:-:S03]  /*1ff0*/  LOP3.LUT R24, R15, 0x3f003f, RZ, 0xc0, !PT ;  /* 0x003f003f0f187812 */ /* 0x000fc600078ec0ff */
[----:B------:R-:W-:Y:S01]  /*2000*/  HFMA2 R16, R17, R18, R16 ;  /* 0x0000001211107231 */ /* 0x000fe20000000010 */
[----:B------:R-:W-:Y:S02]  /*2010*/  SHF.R.U32.HI R17, RZ, 0x6, R14 ;  /* 0x00000006ff117819 */ /* 0x000fe4000001160e */
[----:B------:R-:W-:Y:S02]  /*2020*/  LOP3.LUT R24, R24, 0x64006400, RZ, 0xfc, !PT ;  /* 0x6400640018187812 */ /* 0x000fe400078efcff */
[----:B------:R-:W-:-:S04]  /*2030*/  LOP3.LUT R17, R17, 0x3f003f, RZ, 0xc0, !PT ;  /* 0x003f003f11117812 */ /* 0x000fc800078ec0ff */
[----:B------:R-:W-:Y:S01]  /*2040*/  LOP3.LUT R17, R17, 0x64006400, RZ, 0xfc, !PT ;  /* 0x6400640011117812 */ /* 0x000fe200078efcff */
[----:B------:R-:W-:-:S04]  /*2050*/  HADD2 R24, R24, -1056, -1056 ;  /* 0xe420e42018187430 */ /* 0x000fc80000000000 */
[----:B------:R-:W-:Y:S02]  /*2060*/  HADD2 R17, R17, -1056, -1056 ;  /* 0xe420e42011117430 */ /* 0x000fe40000000000 */
[----:B------:R-:W-:Y:S01]  /*2070*/  HFMA2 R13, R24, R18, R13 ;  /* 0x00000012180d7231 */ /* 0x000fe2000000000d */
[----:B------:R-:W-:Y:S01]  /*2080*/  SHF.R.U32.HI R18, RZ, 0x6, R15 ;  /* 0x00000006ff127819 */ /* 0x000fe2000001160f */
[----:B------:R-:W-:-:S03]  /*2090*/  HFMA2 R16, R17, R19, R16 ;  /* 0x0000001311107231 */ /* 0x000fc60000000010 */
[----:B------:R-:W-:Y:S02]  /*20a0*/  LOP3.LUT R18, R18, 0x3f003f, RZ, 0xc0, !PT ;  /* 0x003f003f12127812 */ /* 0x000fe400078ec0ff */
[----:B------:R-:W-:Y:S02]  /*20b0*/  SHF.R.U32.HI R17, RZ, 0xc, R10 ;  /* 0x0000000cff117819 */ /* 0x000fe4000001160a */
[----:B------:R-:W-:Y:S02]  /*20c0*/  SHF.R.U32.HI R10, RZ, 0xc, R14 ;  /* 0x0000000cff0a7819 */ /* 0x000fe4000001160e */
[----:B------:R-:W-:Y:S02]  /*20d0*/  LOP3.LUT R18, R18, 0x64006400, RZ, 0xfc, !PT ;  /* 0x6400640012127812 */ /* 0x000fe400078efcff */
[----:B------:R-:W-:Y:S02]  /*20e0*/  LOP3.LUT R17, R17, 0xf000f, RZ, 0xc0, !PT ;  /* 0x000f000f11117812 */ /* 0x000fe400078ec0ff */
[----:B------:R-:W-:-:S02]  /*20f0*/  SHF.R.U32.HI R14, RZ, 0x8, R26 ;  /* 0x00000008ff0e7819 */ /* 0x000fc4000001161a */
[----:B------:R-:W-:Y:S01]  /*2100*/  LOP3.LUT R24, R26, 0x3f003f, RZ, 0xc0, !PT ;  /* 0x003f003f1a187812 */ /* 0x000fe200078ec0ff */
[----:B------:R-:W-:Y:S01]  /*2110*/  HADD2 R18, R18, -1056, -1056 ;  /* 0xe420e42012127430 */ /* 0x000fe20000000000 */
[----:B------:R-:W-:Y:S02]  /*2120*/  LOP3.LUT R14, R17, 0x300030, R14, 0xf8, !PT ;  /* 0x00300030110e7812 */ /* 0x000fe400078ef80e */
[----:B------:R-:W-:Y:S02]  /*2130*/  LOP3.LUT R17, R27, 0x3f003f, RZ, 0xc0, !PT ;  /* 0x003f003f1b117812 */ /* 0x000fe400078ec0ff */
[----:B------:R-:W-:Y:S01]  /*2140*/  LOP3.LUT R24, R24, 0x64006400, RZ, 0xfc, !PT ;  /* 0x6400640018187812 */ /* 0x000fe200078efcff */
[----:B------:R-:W-:Y:S01]  /*2150*/  HFMA2 R13, R18, R19, R13 ;  /* 0x00000013120d7231 */ /* 0x000fe2000000000d */
[----:B------:R-:W-:Y:S02]  /*2160*/  LOP3.LUT R17, R17, 0x64006400, RZ, 0xfc, !PT ;  /* 0x6400640011117812 */ /* 0x000fe400078efcff */
[--C-:B------:R-:W-:Y:S01]  /*2170*/  SHF.R.U32.HI R19, RZ, 0xa, R26.reuse ;  /* 0x0000000aff137819 */ /* 0x100fe2000001161a */
[----:B------:R-:W-:Y:S01]  /*2180*/  HADD2 R24, R24, -1056, -1056 ;  /* 0xe420e42018187430 */ /* 0x000fe20000000000 */
[----:B------:R-:W-:Y:S01]  /*2190*/  SHF.R.U32.HI R26, RZ, 0x6, R26 ;  /* 0x00000006ff1a7819 */ /* 0x000fe2000001161a */
[----:B------:R-:W-:-:S03]  /*21a0*/  HADD2 R17, R17, -1056, -1056 ;  /* 0xe420e42011117430 */ /* 0x000fc60000000000 */
[----:B------:R-:W-:Y:S01]  /*21b0*/  LOP3.LUT R26, R26, 0x3f003f, RZ, 0xc0, !PT ;  /* 0x003f003f1a1a7812 */ /* 0x000fe200078ec0ff */
[-C--:B------:R-:W-:Y:S02]  /*21c0*/  HFMA2 R16, R24, R4.reuse, R16 ;  /* 0x0000000418107231 */ /* 0x080fe40000000010 */
[----:B------:R-:W-:Y:S01]  /*21d0*/  HFMA2 R13, R17, R4, R13 ;  /* 0x00000004110d7231 */ /* 0x000fe2000000000d */
[----:B------:R-:W-:Y:S02]  /*21e0*/  SHF.R.U32.HI R11, RZ, 0xc, R11 ;  /* 0x0000000cff0b7819 */ /* 0x000fe4000001160b */
[----:B------:R-:W-:Y:S02]  /*21f0*/  LOP3.LUT R26, R26, 0x64006400, RZ, 0xfc, !PT ;  /* 0x640064001a1a7812 */ /* 0x000fe400078efcff */
[--C-:B------:R-:W-:Y:S02]  /*2200*/  SHF.R.U32.HI R4, RZ, 0x6, R27.reuse ;  /* 0x00000006ff047819 */ /* 0x100fe4000001161b */
[----:B------:R-:W-:Y:S01]  /*2210*/  LOP3.LUT R11, R11, 0xf000f, RZ, 0xc0, !PT ;  /* 0x000f000f0b0b7812 */ /* 0x000fe200078ec0ff */
[----:B------:R-:W-:Y:S01]  /*2220*/  HADD2 R26, R26, -1056, -1056 ;  /* 0xe420e4201a1a7430 */ /* 0x000fe20000000000 */
[----:B------:R-:W-:-:S02]  /*2230*/  SHF.R.U32.HI R18, RZ, 0x8, R27 ;  /* 0x00000008ff127819 */ /* 0x000fc4000001161b */
[----:B------:R-:W-:Y:S02]  /*2240*/  LOP3.LUT R4, R4, 0x3f003f, RZ, 0xc0, !PT ;  /* 0x003f003f04047812 */ /* 0x000fe400078ec0ff */
[----:B------:R-:W-:Y:S02]  /*2250*/  LOP3.LUT R10, R10, 0xf000f, RZ, 0xc0, !PT ;  /* 0x000f000f0a0a7812 */ /* 0x000fe400078ec0ff */
[----:B------:R-:W-:Y:S02]  /*2260*/  LOP3.LUT R11, R11, 0x300030, R18, 0xf8, !PT ;  /* 0x003000300b0b7812 */ /* 0x000fe400078ef812 */
[----:B------:R-:W-:Y:S02]  /*2270*/  LOP3.LUT R4, R4, 0x64006400, RZ, 0xfc, !PT ;  /* 0x6400640004047812 */ /* 0x000fe400078efcff */
[----:B------:R-:W-:Y:S01]  /*2280*/  LOP3.LUT R25, R25, 0x64006400, RZ, 0xfc, !PT ;  /* 0x6400640019197812 */ /* 0x000fe200078efcff */
[----:B------:R-:W-:Y:S01]  /*2290*/  HFMA2 R16, R26, R5, R16 ;  /* 0x000000051a107231 */ /* 0x000fe20000000010 */
[----:B------:R-:W-:Y:S01]  /*22a0*/  LOP3.LUT R10, R10, 0x300030, R19, 0xf8, !PT ;  /* 0x003000300a0a7812 */ /* 0x000fe200078ef813 */
[----:B------:R-:W-:Y:S01]  /*22b0*/  HADD2 R4, R4, -1056, -1056 ;  /* 0xe420e42004047430 */ /* 0x000fe20000000000 */
[----:B------:R-:W-:-:S02]  /*22c0*/  SHF.R.U32.HI R15, RZ, 0xc, R15 ;  /* 0x0000000cff0f7819 */ /* 0x000fc4000001160f */
[----:B------:R-:W-:Y:S02]  /*22d0*/  LOP3.LUT R14, R14, 0x64006400, RZ, 0xfc, !PT ;  /* 0x640064000e0e7812 */ /* 0x000fe400078efcff */
[----:B------:R-:W-:Y:S01]  /*22e0*/  LOP3.LUT R11, R11, 0x64006400, RZ, 0xfc, !PT ;  /* 0x640064000b0b7812 */ /* 0x000fe200078efcff */
[----:B------:R-:W-:Y:S01]  /*22f0*/  HADD2 R25, R25, -1056, -1056 ;  /* 0xe420e42019197430 */ /* 0x000fe20000000000 */
[----:B------:R-:W-:Y:S01]  /*2300*/  SHF.R.U32.HI R27, RZ, 0xa, R27 ;  /* 0x0000000aff1b7819 */ /* 0x000fe2000001161b */
[----:B------:R-:W-:Y:S01]  /*2310*/  HADD2 R14, R14, -1056, -1056 ;  /* 0xe420e4200e0e7430 */ /* 0x000fe20000000000 */
[----:B------:R-:W-:Y:S01]  /*2320*/  LOP3.LUT R18, R15, 0xf000f, RZ, 0xc0, !PT ;  /* 0x000f000f0f127812 */ /* 0x000fe200078ec0ff */
[----:B------:R-:W-:Y:S01]  /*2330*/  HFMA2 R4, R4, R5, R13 ;  /* 0x0000000504047231 */ /* 0x000fe2000000000d */
[----:B------:R-:W-:Y:S01]  /*2340*/  LOP3.LUT R10, R10, 0x64006400, RZ, 0xfc, !PT ;  /* 0x640064000a0a7812 */ /* 0x000fe200078efcff */
[----:B------:R-:W-:Y:S01]  /*2350*/  HADD2 R11, R11, -1056, -1056 ;  /* 0xe420e4200b0b7430 */ /* 0x000fe20000000000 */
[----:B-----5:R-:W-:Y:S01]  /*2360*/  @!P0 R2UR UR7, R36 ;  /* 0x00000000240782ca */ /* 0x020fe200000e0000 */
[-C--:B------:R-:W-:Y:S01]  /*2370*/  HFMA2 R12, R25, R6.reuse, R12 ;  /* 0x00000006190c7231 */ /* 0x080fe2000000000c */
[----:B------:R-:W-:Y:S01]  /*2380*/  LOP3.LUT R27, R18, 0x300030, R27, 0xf8, !PT ;  /* 0x00300030121b7812 */ /* 0x000fe200078ef81b */
[----:B------:R-:W-:Y:S01]  /*2390*/  HFMA2 R16, R14, R6, R16 ;  /* 0x000000060e107231 */ /* 0x000fe20000000010 */
[----:B------:R-:W-:Y:S01]  /*23a0*/  LOP3.LUT R9, R9, 0x64006400, RZ, 0xfc, !PT ;  /* 0x6400640009097812 */ /* 0x000fe200078efcff */
[----:B------:R-:W-:-:S02]  /*23b0*/  HADD2 R10, R10, -1056, -1056 ;  /* 0xe420e4200a0a7430 */ /* 0x000fc40000000000 */
[----:B------:R-:W-:Y:S01]  /*23c0*/  HFMA2 R4, R11, R6, R4 ;  /* 0x000000060b047231 */ /* 0x000fe20000000004 */
[----:B------:R-:W-:Y:S01]  /*23d0*/  LOP3.LUT R27, R27, 0x64006400, RZ, 0xfc, !PT ;  /* 0x640064001b1b7812 */ /* 0x000fe200078efcff */
[----:B------:R-:W-:Y:S02]  /*23e0*/  HADD2 R6, R9, -1056, -1056 ;  /* 0xe420e42009067430 */ /* 0x000fe40000000000 */
[-C--:B------:R-:W-:Y:S02]  /*23f0*/  HFMA2 R10, R10, R7.reuse, R16 ;  /* 0x000000070a0a7231 */ /* 0x080fe40000000010 */
[----:B------:R-:W-:Y:S01]  /*2400*/  HADD2 R27, R27, -1056, -1056 ;  /* 0xe420e4201b1b7430 */ /* 0x000fe20000000000 */
[----:B------:R-:W-:Y:S01]  /*2410*/  PRMT R23, R23, 0x5410, R22 ;  /* 0x0000541017177816 */ /* 0x000fe20000000016 */
[----:B------:R-:W-:Y:S01]  /*2420*/  HFMA2 R6, R6, R7, R12 ;  /* 0x0000000706067231 */ /* 0x000fe2000000000c */
[----:B------:R-:W-:Y:S02]  /*2430*/  UIADD3 UR10, UP1, UPT, UR10, 0x80, URZ ;  /* 0x000000800a0a7890 */ /* 0x000fe4000ff3e0ff */
[----:B------:R-:W-:Y:S01]  /*2440*/  @!UP0 UIADD3 UR5, UPT, UPT, UR7, UR9, URZ ;  /* 0x0000000907058290 */ /* 0x000fe2000fffe0ff */
[----:B------:R-:W-:Y:S01]  /*2450*/  HADD2 R32, R32.H0_H0, R32.H1_H1 ;  /* 0x3000002020207230 */ /* 0x000fe20000000800 */
[----:B------:R-:W-:Y:S01]  /*2460*/  UIADD3 UR9, UPT, UPT, UR9, 0x20, URZ ;  /* 0x0000002009097890 */ /* 0x000fe2000fffe0ff */
[----:B------:R-:W-:-:S02]  /*2470*/  HADD2 R33, R33.H0_H0, R33.H1_H1 ;  /* 0x3000002121217230 */ /* 0x000fc40000000800 */
[----:B------:R-:W-:Y:S01]  /*2480*/  HFMA2 R27, R27, R7, R4 ;  /* 0x000000071b1b7231 */ /* 0x000fe20000000004 */
[----:B------:R-:W-:Y:S01]  /*2490*/  UIADD3.X UR11, UPT, UPT, URZ, UR11, URZ, UP1, !UPT ;  /* 0x0000000bff0b7290 */ /* 0x000fe20008ffe4ff */
[----:B------:R-:W-:Y:S02]  /*24a0*/  HADD2 R8, R8.H0_H0, R8.H1_H1 ;  /* 0x3000000808087230 */ /* 0x000fe40000000800 */
[----:B------:R-:W-:Y:S01]  /*24b0*/  HADD2 R4, R6.H0_H0, R6.H1_H1 ;  /* 0x3000000606047230 */ /* 0x000fe20000000800 */
[----:B--2---:R-:W-:-:S04]  /*24c0*/  @!P0 PRMT R35, R20, 0x7610, R35 ;  /* 0x0000761014238816 */ /* 0x004fc80000000023 */
[----:B------:R-:W-:Y:S02]  /*24d0*/  @!P0 PRMT R35, R35, 0x7610, R20 ;  /* 0x0000761023238816 */ /* 0x000fe40000000014 */
[----:B------:R-:W-:Y:S01]  /*24e0*/  @!P0 PRMT R34, R21, 0x7610, R34 ;  /* 0x0000761015228816 */ /* 0x000fe20000000022 */
[----:B------:R-:W-:Y:S01]  /*24f0*/  UISETP.GE.AND UP1, UPT, UR9, UR15, UPT ;  /* 0x0000000f0900728c */ /* 0x000fe2000bf26270 */
[----:B------:R-:W-:Y:S01]  /*2500*/  HADD2 R10, R10.H0_H0, R10.H1_H1 ;  /* 0x3000000a0a0a7230 */ /* 0x000fe20000000800 */
[----:B------:R-:W-:Y:S01]  /*2510*/  PRMT R32, R32, 0x5410, R33 ;  /* 0x0000541020207816 */ /* 0x000fe20000000021 */
[----:B------:R-:W-:Y:S02]  /*2520*/  HADD2 R5, R27.H0_H0, R27.H1_H1 ;  /* 0x3000001b1b057230 */ /* 0x000fe40000000800 */
[----:B------:R-:W-:Y:S01]  /*2530*/  HFMA2 R3, R23, R35, R3 ;  /* 0x0000002317037231 */ /* 0x000fe20000000003 */
[----:B------:R-:W-:Y:S02]  /*2540*/  @!P0 PRMT R34, R34, 0x7610, R21 ;  /* 0x0000761022228816 */ /* 0x000fe40000000015 */
[----:B------:R-:W-:Y:S01]  /*2550*/  PRMT R8, R8, 0x5410, R4 ;  /* 0x0000541008087816 */ /* 0x000fe20000000004 */
[----:B------:R-:W-:Y:S01]  /*2560*/  IMAD.U32 R19, RZ, RZ, UR14 ;  /* 0x0000000eff137e24 */ /* 0x000fe2000f8e00ff */
[----:B------:R-:W-:Y:S01]  /*2570*/  PRMT R10, R10, 0x5410, R5 ;  /* 0x000054100a0a7816 */ /* 0x000fe20000000005 */
[----:B------:R-:W-:Y:S01]  /*2580*/  @!UP0 UIADD3 UR6, UPT, UPT, UR4, 0x1, URZ ;  /* 0x0000000104068890 */ /* 0x000fe2000fffe0ff */
[----:B------:R-:W-:-:S02]  /*2590*/  HFMA2 R2, R32, R34, R2 ;  /* 0x0000002220027231 */ /* 0x000fc40000000002 */
[----:B------:R-:W-:Y:S02]  /*25a0*/  HFMA2 R3, R8, R35, R3 ;  /* 0x0000002308037231 */ /* 0x000fe40000000003 */
[----:B------:R-:W-:-:S04]  /*25b0*/  IMAD.WIDE R30, R19, 0x4, R30 ;  /* 0x00000004131e7825 */ /* 0x000fc800078e021e */
[----:B------:R-:W-:Y:S01]  /*25c0*/  HFMA2 R2, R10, R34, R2 ;  /* 0x000000220a027231 */ /* 0x000fe20000000002 */
[----:B------:R-:W-:Y:S01]  /*25d0*/  UIADD3 UR8, UPT, UPT, UR8, 0x40, URZ ;  /* 0x0000004008087890 */ /* 0x000fe2000fffe0ff */
[----:B------:R-:W-:Y:S01]  /*25e0*/  @!UP0 UMOV UR4, UR6 ;  /* 0x0000000600048c82 */ /* 0x000fe20008000000 */
[----:B------:R-:W-:Y:S10]  /*25f0*/  BRA.U !UP1, `(.L_x_3549) ;  /* 0xffffffe509ec7547 */ /* 0x000ff4000b83ffff */
.L_x_3548:
[----:B0-----:R-:W0:Y:S01]  /*2600*/  LDC.64 R4, c[0x0][0x3a0] ;  /* 0x0000e800ff047b82 */ /* 0x001e220000000a00 */
        /* <DEDUP_REMOVED lines=11> */
.L_x_3553:
[----:B------:R-:W0:Y:S02]  /*26c0*/  LDS R2, [R0] ;  /* 0x0000000000027984 */ /* 0x000e240000000800 */
[----:B0-----:R-:W-:-:S05]  /*26d0*/  HADD2 R3, R2, R7 ;  /* 0x0000000702037230 */ /* 0x001fca0000000000 */
[----:B------:R-:W0:Y:S02]  /*26e0*/  ATOMS.CAST.SPIN P0, [R0], R2, R3 ;  /* 0x000000020000758d */ /* 0x000e240001800003 */
[----:B0-----:R-:W-:Y:S05]  /*26f0*/  @!P0 BRA `(.L_x_3553) ;  /* 0xfffffffc00f08947 */ /* 0x001fea000383ffff */
[----:B------:R-:W-:Y:S05]  /*2700*/  BRA `(.L_x_3551) ;  /* 0x00000000000c7947 */ /* 0x000fea0003800000 */
.L_x_3552:
[----:B------:R-:W2:Y:S02]  /*2710*/  LD.E R0, desc[UR18][R4.64] ;  /* 0x0000001204007980 */ /* 0x000ea4000c101900 */
[----:B--2---:R-:W-:-:S05]  /*2720*/  IMAD.IADD R3, R7, 0x1, R0 ;  /* 0x0000000107037824 */ /* 0x004fca00078e0200 */
[----:B------:R0:W-:Y:S02]  /*2730*/  ST.E desc[UR18][R4.64], R3 ;  /* 0x0000000304007985 */ /* 0x0001e4000c101912 */
.L_x_3551:
[----:B------:R-:W-:Y:S05]  /*2740*/  BSYNC.RECONVERGENT B0 ;  /* 0x0000000000007941 */ /* 0x000fea0003800200 */
.L_x_3550:
[----:B------:R1:W-:Y:S02]  /*2750*/  ATOM.E.ADD.F16x2.RN.STRONG.GPU P0, RZ, desc[UR18][R4.64+0x4], R9 ;  /* 0x8000040904ff79a2 */ /* 0x0003e4000c10e112 */
[----:B-1----:R-:W-:Y:S05]  /*2760*/  @P0 EXIT ;  /* 0x000000000000094d */ /* 0x002fea0003800000 */
[----:B------:R-:W1:Y:S02]  /*2770*/  QSPC.E.S P0, RZ, [R4+0x4] ;  /* 0x0000040004ff73aa */ /* 0x000e640000000500 */
[----:B-1----:R-:W-:Y:S05]  /*2780*/  @!P0 BRA `(.L_x_3554) ;  /* 0x00000000001c8947 */ /* 0x002fea0003800000 */
[----:B------:R-:W-:-:S05]  /*2790*/  IMAD.MOV.U32 R2, RZ, RZ, R4 ;  /* 0x000000ffff027224 */ /* 0x000fca00078e0004 */
[----:B------:R-:W-:-:S07]  /*27a0*/  MOV R0, R2 ;  /* 0x0000000200007202 */ /* 0x000fce0000000f00 */
.L_x_3555:
[----:B------:R-:W0:Y:S02]  /*27b0*/  LDS R2, [R0+0x4] ;  /* 0x0000040000027984 */ /* 0x000e240000000800 */
[----:B0-----:R-:W-:-:S05]  /*27c0*/  HFMA2 R3, R2, 1, 1, R9 ;  /* 0x3c003c0002037831 */ /* 0x001fca0000000009 */
[----:B------:R-:W0:Y:S02]  /*27d0*/  ATOMS.CAST.SPIN P0, [R0+0x4], R2, R3 ;  /* 0x000004020000758d */ /* 0x000e240001800003 */
[----:B0-----:R-:W-:Y:S05]  /*27e0*/  @!P0 BRA `(.L_x_3555) ;  /* 0xfffffffc00f08947 */ /* 0x001fea000383ffff */
[----:B------:R-:W-:Y:S05]  /*27f0*/  EXIT ;  /* 0x000000000000794d */ /* 0x000fea0003800000 */
.L_x_3554:
[----:B------:R-:W0:Y:S02]  /*2800*/  LD.E R0, desc[UR18][R4.64+0x4] ;  /* 0x0000041204007980 */ /* 0x000e24000c101900 */
[----:B0-----:R-:W-:-:S05]  /*2810*/  IMAD.IADD R3, R9, 0x1, R0 ;  /* 0x0000000109037824 */ /* 0x001fca00078e0200 */
[----:B------:R-:W-:Y:S01]  /*2820*/  ST.E desc[UR18][R4.64+0x4], R3 ;  /* 0x0000040304007985 */ /* 0x000fe2000c101912 */
[----:B------:R-:W-:Y:S05]  /*2830*/  EXIT ;  /* 0x000000000000794d */ /* 0x000fea0003800000 */
.L_x_3556:
        /* <DEDUP_REMOVED lines=12> */
.L_x_3974:


//--------------------- .text._Z23gemm_half_q_half_kernelILi1ELi48ELb1ELb1ELi64EEvPK6__halfPKjS4_S2_PS0_iiiiPKtS7_iiiiiibS2_i --------------------------
	.section	.text._Z23gemm_half_q_half_kernelILi1ELi48ELb1ELb1ELi64EEvPK6__halfPKjS4_S2_PS0_iiiiPKtS7_iiiiiibS2_i,"ax",@progbits
	.align	128
        .global         _Z23gemm_half_q_half_kernelILi1ELi48ELb1ELb1ELi64EEvPK6__halfPKjS4_S2_PS0_iiiiPKtS7_iiiiiibS2_i
        .type           _Z23gemm_half_q_half_kernelILi1ELi48ELb1ELb1ELi64EEvPK6__halfPKjS4_S2_PS0_iiiiPKtS7_iiiiiibS2_i,@function
        .size           _Z23gemm_half_q_half_kernelILi1ELi48ELb1ELb1ELi64EEvPK6__halfPKjS4_S2_PS0_iiiiPKtS7_iiiiiibS2_i,(.L_x_3975 - _Z23gemm_half_q_half_kernelILi1ELi48ELb1ELb1ELi64EEvPK6__halfPKjS4_S2_PS0_iiiiPKtS7_iiiiiibS2_i)
        .other          _Z23gemm_half_q_half_kernelILi1ELi48ELb1ELb1ELi64EEvPK6__halfPKjS4_S2_PS0_iiiiPKtS7_iiiiiibS2_i,@"STO_CUDA_ENTRY STV_DEFAULT"
_Z23gemm_half_q_half_kernelILi1ELi48ELb1ELb1ELi64EEvPK6__halfPKjS4_S2_PS0_iiiiPKtS7_iiiiiibS2_i:
.text._Z23gemm_half_q_half_kernelILi1ELi48ELb1ELb1ELi64EEvPK6__halfPKjS4_S2_PS0_iiiiPKtS7_iiiiiibS2_i:
[----:B------:R-:W0:Y:S08]  /*0000*/  LDC R1, c[0x0][0x37c] ;  /* 0x0000df00ff017b82 */ /* 0x000e300000000800 */
[----:B------:R-:W1:Y:S01]  /*0010*/  S2UR UR8, SR_CTAID.Y ;  /* 0x00000000000879c3 */ /* 0x000e620000002600 */
[----:B0-----:R-:W-:-:S07]  /*0020*/  VIADD R1, R1, 0xfffffff0 ;  /* 0xfffffff001017836 */ /* 0x001fce0000000000 */
[----:B------:R-:W1:Y:S02]  /*0030*/  LDC R0, c[0x0][0x3a8] ;  /* 0x0000ea00ff007b82 */ /* 0x000e640000000800 */
[----:B-1----:R-:W-:Y:S02]  /*0040*/  ISETP.LE.AND P0, PT, R0, UR8, PT ;  /* 0x0000000800007c0c */ /* 0x002fe4000bf03270 */
[----:B------:R-:W0:Y:S11]  /*0050*/  S2R R0, SR_CTAID.X ;  /* 0x0000000000007919 */ /* 0x000e360000002500 */
[----:B------:R-:W-:Y:S05]  /*0060*/  @P0 EXIT ;  /* 0x000000000000094d */ /* 0x000fea0003800000 */
[----:B------:R-:W1:Y:S01]  /*0070*/  LDC.64 R6, c[0x0][0x3e8] ;  /* 0x0000fa00ff067b82 */ /* 0x000e620000000a00 */
[----:B------:R-:W1:Y:S02]  /*0080*/  LDCU.64 UR6, c[0x0][0x358] ;  /* 0x00006b00ff0677ac */ /* 0x000e640008000a00 */
[----:B-1----:R-:W2:Y:S01]  /*0090*/  LDG.E.U16 R6, desc[UR6][R6.64] ;  /* 0x0000000606067981 */ /* 0x002ea2000c1e1500 */
[----:B------:R-:W1:Y:S01]  /*00a0*/  S2R R17, SR_TID.X ;  /* 0x0000000000117919 */ /* 0x000e620000002100 */
[----:B--2---:R-:W-:-:S13]  /*00b0*/  ISETP.NE.AND P0, PT, R6, RZ, PT ;  /* 0x000000ff0600720c */ /* 0x004fda0003f05270 */
[----:B-1----:R-:W-:Y:S05]  /*00c0*/  @!P0 EXIT ;  /* 0x000000000000894d */ /* 0x002fea0003800000 */
[----:B------:R-:W1:Y:S01]  /*00d0*/  S2R R9, SR_CTAID.Z ;  /* 0x0000000000097919 */ /* 0x000e620000002700 */
[----:B------:R-:W2:Y:S01]  /*00e0*/  LDC R3, c[0x0][0x3b0] ;  /* 0x0000ec00ff037b82 */ /* 0x000ea20000000800 */
[----:B------:R-:W3:Y:S01]  /*00f0*/  LDCU UR9, c[0x0][0x3ac] ;  /* 0x00007580ff0977ac */ /* 0x000ee20008000800 */
[----:B0-----:R-:W-:Y:S01]  /*0100*/  IMAD R0, R0, 0x40, R17 ;  /* 0x0000004000007824 */ /* 0x001fe200078e0211 */
[----:B------:R-:W-:Y:S03]  /*0110*/  BSSY.RECONVERGENT B0, `(.L_x_3557) ;  /* 0x000001b000007945 */ /* 0x000fe60003800200 */
[----:B------:R-:W-:Y:S02]  /*0120*/  IMAD.SHL.U32 R7, R0, 0x4, RZ ;  /* 0x0000000400077824 */ /* 0x000fe400078e00ff */
[----:B---3--:R-:W-:-:S05]  /*0130*/  IMAD.U32 R2, RZ, RZ, UR9 ;  /* 0x00000009ff027e24 */ /* 0x008fca000f8e00ff */
[----:B------:R-:W-:Y:S01]  /*0140*/  ISETP.GE.AND P1, PT, R7, R2, PT ;  /* 0x000000020700720c */ /* 0x000fe20003f26270 */
[----:B-1----:R-:W-:-:S04]  /*0150*/  IMAD.SHL.U32 R36, R9, 0x40, RZ ;  /* 0x0000004009247824 */ /* 0x002fc800078e00ff */
[C---:B------:R-:W-:Y:S01]  /*0160*/  IMAD.IADD R15, R36.reuse, 0x1, R17 ;  /* 0x00000001240f7824 */ /* 0x040fe200078e0211 */
[----:B--2---:R-:W-:-:S04]  /*0170*/  VIADDMNMX R37, R36, 0x40, R3, PT ;  /* 0x0000004024257846 */ /* 0x004fc80003800103 */
[----:B------:R-:W-:-:S13]  /*0180*/  ISETP.GE.AND P0, PT, R15, R37, PT ;  /* 0x000000250f00720c */ /* 0x000fda0003f06270 */
        /* <DEDUP_REMOVED lines=19> */
.L_x_3558:
[----:B------:R-:W-:Y:S05]  /*02c0*/  BSYNC.RECONVERGENT B0 ;  /* 0x0000000000007941 */ /* 0x000fea0003800200 */
.L_x_3557:
[----:B------:R-:W-:Y:S05]  /*02d0*/  @P1 EXIT ;  /* 0x000000000000194d */ /* 0x000fea0003800000 */
[----:B------:R-:W1:Y:S01]  /*02e0*/  LDC.64 R42, c[0x0][0x3b8] ;  /* 0x0000ee00ff2a7b82 */ /* 0x000e620000000a00 */
[----:B------:R-:W-:Y:S01]  /*02f0*/  IMAD.SHL.U32 R13, R9, 0x80, RZ ;  /* 0x00000080090d7824 */ /* 0x000fe200078e00ff */
[----:B------:R-:W2:Y:S03]  /*0300*/  LDCU.U8 UR4, c[0x0][0x3e0] ;  /* 0x00007c00ff0477ac */ /* 0x000ea60008000000 */
[----:B-1----:R-:W-:-:S05]  /*0310*/  IMAD.WIDE.U32 R12, R13, 0x2, R42 ;  /* 0x000000020d0c7825 */ /* 0x002fca00078e002a */
[----:B0-----:R0:W5:Y:S01]  /*0320*/  LDG.E.U16.CONSTANT R11, desc[UR6][R12.64+0x2] ;  /* 0x000002060c0b7981 */ /* 0x001162000c1e9500 */
[----:B--2---:R-:W-:Y:S01]  /*0330*/  UPRMT UR4, UR4, 0x8880, URZ ;  /* 0x0000888004047896 */ /* 0x004fe200080000ff */
[----:B------:R-:W-:-:S05]  /*0340*/  ISETP.GE.AND P1, PT, R36, R3, PT ;  /* 0x000000032400720c */ /* 0x000fca0003f26270 */
[----:B------:R-:W-:-:S04]  /*0350*/  ISETP.NE.AND P0, PT, RZ, UR4, PT ;  /* 0x00000004ff007c0c */ /* 0x000fc8000bf05270 */
[----:B------:R-:W-:-:S13]  /*0360*/  ISETP.NE.OR P0, PT, R9, RZ, !P0 ;  /* 0x000000ff0900720c */ /* 0x000fda0004705670 */
[----:B------:R-:W1:Y:S01]  /*0370*/  @!P0 LDC.64 R4, c[0x0][0x3a0] ;  /* 0x0000e800ff048b82 */ /* 0x000e620000000a00 */
[----:B------:R-:W-:-:S04]  /*0380*/  @!P0 IMAD R15, R2, UR8, R7 ;  /* 0x00000008020f8c24 */ /* 0x000fc8000f8e0207 */
[----:B-1----:R-:W-:-:S05]  /*0390*/  @!P0 IMAD.WIDE R4, R15, 0x2, R4 ;  /* 0x000000020f048825 */ /* 0x002fca00078e0204 */
[----:B------:R0:W-:Y:S01]  /*03a0*/  @!P0 STG.E.64 desc[UR6][R4.64], RZ ;  /* 0x000000ff04008986 */ /* 0x0001e2000c101b06 */
[----:B------:R-:W-:Y:S06]  /*03b0*/  BAR.SYNC.DEFER_BLOCKING 0x0 ;  /* 0x0000000000007b1d */ /* 0x000fec0000010000 */
[----:B------:R-:W-:Y:S05]  /*03c0*/  @P1 BRA `(.L_x_3559) ;  /* 0x0000000000d01947 */ /* 0x000fea0003800000 */
[----:B------:R1:W5:Y:S01]  /*03d0*/  LDG.E.U16.CONSTANT R0, desc[UR6][R12.64] ;  /* 0x000000060c007981 */ /* 0x000362000c1e9500 */
[----:B0-----:R-:W-:Y:S01]  /*03e0*/  SHF.R.S32.HI R4, RZ, 0x1f, R7 ;  /* 0x0000001fff047819 */ /* 0x001fe20000011407 */
[----:B------:R-:W-:Y:S02]  /*03f0*/  IMAD.SHL.U32 R5, R17, 0x10, RZ ;  /* 0x0000001011057824 */ /* 0x000fe400078e00ff */
[----:B------:R-:W-:Y:S01]  /*0400*/  IMAD.MOV.U32 R8, RZ, RZ, R36 ;  /* 0x000000ffff087224 */ /* 0x000fe200078e0024 */
[----:B------:R-:W-:Y:S01]  /*0410*/  LEA.HI R10, R4, R7, RZ, 0x3 ;  /* 0x00000007040a7211 */ /* 0x000fe200078f18ff */
[----:B------:R-:W-:Y:S01]  /*0420*/  IMAD.MOV.U32 R4, RZ, RZ, RZ ;  /* 0x000000ffff047224 */ /* 0x000fe200078e00ff */
[----:B------:R-:W-:Y:S02]  /*0430*/  LOP3.LUT R5, R5, 0x10, RZ, 0xc0, !PT ;  /* 0x0000001005057812 */ /* 0x000fe400078ec0ff */
[----:B------:R-:W-:-:S07]  /*0440*/  SHF.R.S32.HI R10, RZ, 0x3, R10 ;  /* 0x00000003ff0a7819 */ /* 0x000fce000001140a */
.L_x_3560:
[----:B-12---:R-:W0:Y:S01]  /*0450*/  LDC.64 R12, c[0x0][0x390] ;  /* 0x0000e400ff0c7b82 */ /* 0x006e220000000a00 */
        /* <DEDUP_REMOVED lines=8> */
[----:B0-----:R-:W-:-:S04]  /*04e0*/  IMAD.WIDE.U32 R14, R17, 0x2, R14 ;  /* 0x00000002110e7825 */ /* 0x001fc800078e000e */
[----:B------:R-:W-:Y:S02]  /*04f0*/  IMAD.SHL.U32 R17, R8, 0x2, RZ ;  /* 0x0000000208117824 */ /* 0x000fe400078e00ff */
[----:B------:R0:W3:Y:S02]  /*0500*/  LDG.E.U16.CONSTANT R14, desc[UR6][R14.64] ;  /* 0x000000060e0e7981 */ /* 0x0000e4000c1e9500 */
[----:B------:R-:W-:-:S06]  /*0510*/  IMAD.WIDE.U32 R16, R17, 0x2, R42 ;  /* 0x0000000211107825 */ /* 0x000fcc00078e002a */
        /* <DEDUP_REMOVED lines=16> */
[----:B------:R-:W-:Y:S02]  /*0620*/  IMAD R13, R18, R18, R18 ;  /* 0x00000012120d7224 */ /* 0x000fe400078e0212 */
[----:B------:R-:W-:-:S02]  /*0630*/  IMAD R12, R4, 0x8, R1 ;  /* 0x00000008040c7824 */ /* 0x000fc400078e0201 */
[----:B------:R-:W-:Y:S01]  /*0640*/  VIADD R4, R4, 0x1 ;  /* 0x0000000104047836 */ /* 0x000fe20000000000 */
[----:B------:R-:W-:Y:S01]  /*0650*/  IADD3 R13, PT, PT, R18, 0x1, R13 ;  /* 0x00000001120d7810 */ /* 0x000fe20007ffe00d */
[----:B------:R-:W0:Y:S01]  /*0660*/  I2F.F16 R22, R22 ;  /* 0x0000001600167306 */ /* 0x000e220000200c00 */
[----:B----4-:R-:W-:-:S07]  /*0670*/  IMAD.IADD R8, R17, 0x1, R8 ;  /* 0x0000000111087824 */ /* 0x010fce00078e0208 */
[----:B------:R-:W-:Y:S01]  /*0680*/  I2F.F16 R16, R16 ;  /* 0x0000001000107306 */ /* 0x000fe20000200c00 */
[----:B------:R-:W-:Y:S02]  /*0690*/  ISETP.GE.AND P0, PT, R8, R37, PT ;  /* 0x000000250800720c */ /* 0x000fe40003f06270 */
[----:B0-----:R-:W-:-:S05]  /*06a0*/  PRMT R15, R22, 0x5410, R15 ;  /* 0x00005410160f7816 */ /* 0x001fca000000000f */
[----:B------:R-:W0:Y:S01]  /*06b0*/  I2F.F16 R13, R13 ;  /* 0x0000000d000d7306 */ /* 0x000e220000200c00 */
[----:B---3--:R-:W-:Y:S01]  /*06c0*/  HMUL2 R18, R15, R14.H0_H0 ;  /* 0x2000000e0f127232 */ /* 0x008fe20000000000 */
[----:B0-----:R-:W-:-:S05]  /*06d0*/  PRMT R13, R16, 0x5410, R13 ;  /* 0x00005410100d7816 */ /* 0x001fca000000000d */
[----:B------:R-:W-:-:S05]  /*06e0*/  HMUL2 R19, R13, R14.H0_H0 ;  /* 0x2000000e0d137232 */ /* 0x000fca0000000000 */
[----:B------:R2:W-:Y:S01]  /*06f0*/  STL.64 [R12], R18 ;  /* 0x000000120c007387 */ /* 0x0005e20000100a00 */
[----:B------:R-:W-:Y:S05]  /*0700*/  @!P0 BRA `(.L_x_3560) ;  /* 0xfffffffc00508947 */ /* 0x000fea000383ffff */
.L_x_3559:
[----:B------:R1:W5:Y:S01]  /*0710*/  LDL.64 R40, [R1] ;  /* 0x0000000001287983 */ /* 0x0003620000100a00 */
[----:B------:R-:W3:Y:S01]  /*0720*/  LDCU UR4, c[0x0][0x3c8] ;  /* 0x00007900ff0477ac */ /* 0x000ee20008000800 */
[----:B------:R-:W-:Y:S01]  /*0730*/  IMAD.MOV.U32 R0, RZ, RZ, RZ ;  /* 0x000000ffff007224 */ /* 0x000fe200078e00ff */
[----:B---3--:R-:W-:-:S13]  /*0740*/  ISETP.GT.AND P0, PT, R36, UR4, PT ;  /* 0x0000000424007c0c */ /* 0x008fda000bf04270 */
[----:B-1----:R-:W-:Y:S05]  /*0750*/  @!P0 BRA `(.L_x_3561) ;  /* 0x00000000001c8947 */ /* 0x002fea0003800000 */
[----:B0-----:R-:W0:Y:S02]  /*0760*/  LDC R5, c[0x0][0x3cc] ;  /* 0x0000f300ff057b82 */ /* 0x001e240000000800 */
[----:B0-----:R-:W-:-:S05]  /*0770*/  VIMNMX R0, PT, PT, R36, R5, PT ;  /* 0x0000000524007248 */ /* 0x001fca0003fe0100 */
[----:B------:R-:W-:-:S05]  /*0780*/  VIADD R0, R0, -UR4 ;  /* 0x8000000400007c36 */ /* 0x000fca0008000000 */
[----:B------:R-:W-:-:S04]  /*0790*/  SHF.R.S32.HI R5, RZ, 0x1f, R0 ;  /* 0x0000001fff057819 */ /* 0x000fc80000011400 */
[----:B------:R-:W-:-:S04]  /*07a0*/  LEA.HI R5, R5, R0, RZ, 0x5 ;  /* 0x0000000005057211 */ /* 0x000fc800078f28ff */
[----:B------:R-:W-:-:S05]  /*07b0*/  SHF.R.S32.HI R5, RZ, 0x5, R5 ;  /* 0x00000005ff057819 */ /* 0x000fca0000011405 */
[----:B------:R-:W-:-:S07]  /*07c0*/  IMAD R0, R5, 0x6, RZ ;  /* 0x0000000605007824 */ /* 0x000fce00078e02ff */
.L_x_3561:
[----:B------:R-:W1:Y:S01]  /*07d0*/  LDCU UR12, c[0x0][0x3cc] ;  /* 0x00007980ff0c77ac */ /* 0x000e620008000800 */
[----:B0-----:R-:W-:Y:S01]  /*07e0*/  IMAD.MOV.U32 R4, RZ, RZ, RZ ;  /* 0x000000ffff047224 */ /* 0x001fe200078e00ff */
[----:B-1----:R-:W-:-:S13]  /*07f0*/  ISETP.GT.AND P0, PT, R36, UR12, PT ;  /* 0x0000000c24007c0c */ /* 0x002fda000bf04270 */
        /* <DEDUP_REMOVED lines=8> */
.L_x_3562:
[----:B------:R-:W0:Y:S01]  /*0880*/  LDCU UR13, c[0x0][0x3d0] ;  /* 0x00007a00ff0d77ac */ /* 0x000e220008000800 */
[----:B------:R-:W-:Y:S01]  /*0890*/  IMAD.MOV.U32 R5, RZ, RZ, RZ ;  /* 0x000000ffff057224 */ /* 0x000fe200078e00ff */
[----:B0-----:R-:W-:-:S13]  /*08a0*/  ISETP.GT.AND P0, PT, R36, UR13, PT ;  /* 0x0000000d24007c0c */ /* 0x001fda000bf04270 */
        /* <DEDUP_REMOVED lines=8> */
.L_x_3563:
        /* <DEDUP_REMOVED lines=11> */
.L_x_3564:
        /* <DEDUP_REMOVED lines=11> */
.L_x_3565:
[----:B------:R-:W-:Y:S01]  /*0a90*/  VIMNMX R10, PT, PT, R36, UR4, PT ;  /* 0x00000004240a7c48 */ /* 0x000fe2000bfe0100 */
[----:B------:R-:W0:Y:S01]  /*0aa0*/  S2UR UR5, SR_CgaCtaId ;  /* 0x00000000000579c3 */ /* 0x000e220000008800 */
[----:B------:R-:W1:Y:S01]  /*0ab0*/  LDCU.64 UR10, c[0x0][0x388] ;  /* 0x00007100ff0a77ac */ /* 0x000e620008000a00 */
[----:B------:R-:W-:Y:S02]  /*0ac0*/  VIMNMX R3, PT, PT, R3, UR12, PT ;  /* 0x0000000c03037c48 */ /* 0x000fe4000bfe0100 */
[----:B------:R-:W-:Y:S01]  /*0ad0*/  SHF.R.S32.HI R15, RZ, 0x1f, R10 ;  /* 0x0000001fff0f7819 */ /* 0x000fe2000001140a */
[----:B------:R-:W-:Y:S01]  /*0ae0*/  UMOV UR4, 0x400 ;  /* 0x0000040000047882 */ /* 0x000fe20000000000 */
[----:B-----5:R-:W-:Y:S02]  /*0af0*/  PRMT R46, R41, 0x7610, R41 ;  /* 0x00007610292e7816 */ /* 0x020fe40000000029 */
[----:B------:R-:W-:-:S04]  /*0b00*/  LEA.HI R15, R15, R10, RZ, 0x5 ;  /* 0x0000000a0f0f7211 */ /* 0x000fc800078f28ff */
[----:B------:R-:W-:-:S05]  /*0b10*/  SHF.R.S32.HI R15, RZ, 0x5, R15 ;  /* 0x00000005ff0f7819 */ /* 0x000fca000001140f */
[----:B------:R-:W-:-:S05]  /*0b20*/  IMAD R0, R15, 0x8, R0 ;  /* 0x000000080f007824 */ /* 0x000fca00078e0200 */
[----:B------:R-:W-:Y:S02]  /*0b30*/  IADD3 R0, PT, PT, R5, R0, R4 ;  /* 0x0000000005007210 */ /* 0x000fe40007ffe004 */
[----:B------:R-:W-:Y:S01]  /*0b40*/  SHF.R.S32.HI R5, RZ, 0x1f, R7 ;  /* 0x0000001fff057819 */ /* 0x000fe20000011407 */
[----:B0-----:R-:W-:Y:S01]  /*0b50*/  ULEA UR4, UR5, UR4, 0x18 ;  /* 0x0000000405047291 */ /* 0x001fe2000f8ec0ff */
[----:B------:R-:W-:-:S05]  /*0b60*/  IADD3 R13, PT, PT, R13, R0, R8 ;  /* 0x000000000d0d7210 */ /* 0x000fca0007ffe008 */
[----:B------:R-:W-:-:S05]  /*0b70*/  IMAD R0, R13, R2, RZ ;  /* 0x000000020d007224 */ /* 0x000fca00078e02ff */
[----:B------:R-:W-:-:S04]  /*0b80*/  IADD3 R4, P0, PT, R7, R0, RZ ;  /* 0x0000000007047210 */ /* 0x000fc80007f1e0ff */
[----:B------:R-:W-:Y:S01]  /*0b90*/  LEA.HI.X.SX32 R5, R0, R5, 0x1, P0 ;  /* 0x0000000500057211 */ /* 0x000fe200000f0eff */
[----:B------:R-:W-:Y:S01]  /*0ba0*/  IMAD.SHL.U32 R0, R4, 0x4, RZ ;  /* 0x0000000404007824 */ /* 0x000fe200078e00ff */
[----:B------:R-:W-:Y:S01]  /*0bb0*/  ISETP.GT.AND P0, PT, R3, R36, PT ;  /* 0x000000240300720c */ /* 0x000fe20003f04270 */
[----:B------:R-:W-:Y:S01]  /*0bc0*/  IMAD.IADD R3, R36, 0x1, R11 ;  /* 0x0000000124037824 */ /* 0x000fe200078e020b */
[----:B------:R-:W-:Y:S02]  /*0bd0*/  SHF.L.U64.HI R5, R4, 0x2, R5 ;  /* 0x0000000204057819 */ /* 0x000fe40000010205 */
[----:B-1----:R-:W-:Y:S01]  /*0be0*/  IADD3 R50, P1, PT, R0, UR10, RZ ;  /* 0x0000000a00327c10 */ /* 0x002fe2000ff3e0ff */
[----:B------:R-:W-:Y:S01]  /*0bf0*/  IMAD.MOV.U32 R0, RZ, RZ, RZ ;  /* 0x000000ffff007224 */ /* 0x000fe200078e00ff */
[----:B------:R-:W-:Y:S02]  /*0c00*/  PRMT R4, RZ, 0x5410, RZ ;  /* 0x00005410ff047816 */ /* 0x000fe400000000ff */
[----:B------:R-:W-:Y:S01]  /*0c10*/  IADD3.X R51, PT, PT, R5, UR11, RZ, P1, !PT ;  /* 0x0000000b05337c10 */ /* 0x000fe20008ffe4ff */
[----:B------:R-:W-:Y:S01]  /*0c20*/  IMAD.MOV.U32 R44, RZ, RZ, R50 ;  /* 0x000000ffff2c7224 */ /* 0x000fe200078e0032 */
[----:B------:R-:W-:-:S03]  /*0c30*/  PRMT R5, RZ, 0x5410, RZ ;  /* 0x00005410ff057816 */ /* 0x000fc600000000ff */
[----:B------:R-:W-:Y:S01]  /*0c40*/  IMAD.MOV.U32 R45, RZ, RZ, R51 ;  /* 0x000000ffff2d7224 */ /* 0x000fe200078e0033 */
[----:B------:R-:W-:Y:S06]  /*0c50*/  @!P0 BRA `(.L_x_3566) ;  /* 0x0000001800108947 */ /* 0x000fec0003800000 */
[----:B------:R-:W-:Y:S01]  /*0c60*/  IMAD.WIDE.U32 R4, R9, 0x100, R42 ;  /* 0x0000010009047825 */ /* 0x000fe200078e002a */
[----:B------:R-:W-:-:S03]  /*0c70*/  VIMNMX R41, PT, PT, R37, UR12, PT ;  /* 0x0000000c25297c48 */ /* 0x000fc6000bfe0100 */
[----:B------:R-:W-:Y:S01]  /*0c80*/  IMAD.MOV.U32 R0, RZ, RZ, RZ ;  /* 0x000000ffff007224 */ /* 0x000fe200078e00ff */
[----:B------:R-:W-:Y:S02]  /*0c90*/  IADD3 R38, P0, PT, R4, 0x2, RZ ;  /* 0x0000000204267810 */ /* 0x000fe40007f1e0ff */
[----:B------:R-:W-:-:S03]  /*0ca0*/  PRMT R4, RZ, 0x5410, RZ ;  /* 0x00005410ff047816 */ /* 0x000fc600000000ff */
[----:B------:R-:W-:Y:S01]  /*0cb0*/  IMAD.X R39, RZ, RZ, R5, P0 ;  /* 0x000000ffff277224 */ /* 0x000fe200000e0605 */
[----:B------:R-:W-:-:S07]  /*0cc0*/  PRMT R5, RZ, 0x5410, RZ ;  /* 0x00005410ff057816 */ /* 0x000fce00000000ff */
.L_x_3567:
[----:B------:R-:W-:Y:S01]  /*0cd0*/  IMAD.MOV.U32 R44, RZ, RZ, R50 ;  /* 0x000000ffff2c7224 */ /* 0x000fe200078e0032 */
[----:B------:R-:W0:Y:S01]  /*0ce0*/  LDS.128 R28, [UR4] ;  /* 0x00000004ff1c7984 */ /* 0x000e220008000c00 */
[----:B------:R-:W-:-:S05]  /*0cf0*/  IMAD.MOV.U32 R45, RZ, RZ, R51 ;  /* 0x000000ffff2d7224 */ /* 0x000fca00078e0033 */
[----:B------:R-:W3:Y:S01]  /*0d00*/  LDG.E.128.CONSTANT R8, desc[UR6][R44.64] ;  /* 0x000000062c087981 */ /* 0x000ee2000c1e9d00 */
[----:B------:R-:W-:-:S04]  /*0d10*/  IMAD.U32 R2, RZ, RZ, UR9 ;  /* 0x00000009ff027e24 */ /* 0x000fc8000f8e00ff */
[----:B------:R-:W-:-:S05]  /*0d20*/  IMAD.WIDE R20, R2, 0x4, R44 ;  /* 0x0000000402147825 */ /* 0x000fca00078e022c */
[----:B--2---:R-:W2:Y:S01]  /*0d30*/  LDG.E.128.CONSTANT R12, desc[UR6][R20.64] ;  /* 0x00000006140c7981 */ /* 0x004ea2000c1e9d00 */
[----:B------:R-:W-:-:S05]  /*0d40*/  IMAD.WIDE R50, R2, 0x4, R20 ;  /* 0x0000000402327825 */ /* 0x000fca00078e0214 */
[----:B------:R1:W4:Y:S02]  /*0d50*/  LDG.E.128.CONSTANT R16, desc[UR6][R50.64] ;  /* 0x0000000632107981 */ /* 0x000324000c1e9d00 */
[----:B-1----:R-:W-:Y:S01]  /*0d60*/  IMAD.WIDE R50, R2, 0x4, R50 ;  /* 0x0000000402327825 */ /* 0x002fe200078e0232 */
[----:B---3--:R-:W-:Y:S02]  /*0d70*/  LOP3.LUT R22, R8, 0x3f003f, RZ, 0xc0, !PT ;  /* 0x003f003f08167812 */ /* 0x008fe400078ec0ff */
[----:B------:R-:W-:Y:S02]  /*0d80*/  LOP3.LUT R27, R10, 0x3f003f, RZ, 0xc0, !PT ;  /* 0x003f003f0a1b7812 */ /* 0x000fe400078ec0ff */
[----:B------:R-:W-:Y:S02]  /*0d90*/  LOP3.LUT R23, R9, 0x3f003f, RZ, 0xc0, !PT ;  /* 0x003f003f09177812 */ /* 0x000fe400078ec0ff */
[----:B------:R-:W-:Y:S02]  /*0da0*/  LOP3.LUT R33, R11, 0x3f003f, RZ, 0xc0, !PT ;  /* 0x003f003f0b217812 */ /* 0x000fe400078ec0ff */
[----:B------:R-:W-:-:S02]  /*0db0*/  SHF.R.U32.HI R25, RZ, 0x6, R8 ;  /* 0x00000006ff197819 */ /* 0x000fc40000011608 */
[----:B------:R-:W-:Y:S02]  /*0dc0*/  LOP3.LUT R22, R22, 0x64006400, RZ, 0xfc, !PT ;  /* 0x6400640016167812 */ /* 0x000fe400078efcff */
[----:B------:R-:W-:Y:S02]  /*0dd0*/  SHF.R.U32.HI R26, RZ, 0x6, R9 ;  /* 0x00000006ff1a7819 */ /* 0x000fe40000011609 */
[----:B------:R-:W-:Y:S01]  /*0de0*/  SHF.R.U32.HI R24, RZ, 0x6, R11 ;  /* 0x00000006ff187819 */ /* 0x000fe2000001160b */
[----:B------:R-:W-:Y:S01]  /*0df0*/  HADD2 R22, R22, -1056, -1056 ;  /* 0xe420e42016167430 */ /* 0x000fe20000000000 */
[----:B------:R-:W-:Y:S02]  /*0e00*/  LOP3.LUT R21, R27, 0x64006400, RZ, 0xfc, !PT ;  /* 0x640064001b157812 */ /* 0x000fe400078efcff */
[----:B------:R-:W-:Y:S02]  /*0e10*/  SHF.R.U32.HI R32, RZ, 0x6, R10 ;  /* 0x00000006ff207819 */ /* 0x000fe4000001160a */
[----:B------:R-:W-:Y:S01]  /*0e20*/  LOP3.LUT R23, R23, 0x64006400, RZ, 0xfc, !PT ;  /* 0x6400640017177812 */ /* 0x000fe200078efcff */
[----:B------:R-:W-:Y:S01]  /*0e30*/  HADD2 R49, R21, -1056, -1056 ;  /* 0xe420e42015317430 */ /* 0x000fe20000000000 */
[----:B------:R-:W-:Y:S01]  /*0e40*/  LOP3.LUT R20, R33, 0x64006400, RZ, 0xfc, !PT ;  /* 0x6400640021147812 */ /* 0x000fe200078efcff */
[-C--:B0-----:R-:W-:Y:S01]  /*0e50*/  HFMA2 R22, R22, R28.reuse, RZ ;  /* 0x0000001c16167231 */ /* 0x081fe200000000ff */
[----:B------:R-:W-:Y:S01]  /*0e60*/  LOP3.LUT R25, R25, 0x3f003f, RZ, 0xc0, !PT ;  /* 0x003f003f19197812 */ /* 0x000fe200078ec0ff */
[----:B------:R-:W-:Y:S01]  /*0e70*/  HADD2 R23, R23, -1056, -1056 ;  /* 0xe420e42017177430 */ /* 0x000fe20000000000 */
[----:B------:R-:W-:Y:S01]  /*0e80*/  LOP3.LUT R26, R26, 0x3f003f, RZ, 0xc0, !PT ;  /* 0x003f003f1a1a7812 */ /* 0x000fe200078ec0ff */
[----:B------:R-:W-:Y:S01]  /*0e90*/  HADD2 R20, R20, -1056, -1056 ;  /* 0xe420e42014147430 */ /* 0x000fe20000000000 */
[----:B------:R-:W-:Y:S01]  /*0ea0*/  LOP3.LUT R33, R24, 0x3f003f, RZ, 0xc0, !PT ;  /* 0x003f003f18217812 */ /* 0x000fe200078ec0ff */
[-C--:B------:R-:W-:Y:S01]  /*0eb0*/  HFMA2 R23, R23, R28.reuse, RZ.H0_H0 ;  /* 0x0000001c17177231 */ /* 0x080fe200000400ff */
[----:B------:R-:W-:Y:S01]  /*0ec0*/  LOP3.LUT R32, R32, 0x3f003f, RZ, 0xc0, !PT ;  /* 0x003f003f20207812 */ /* 0x000fe200078ec0ff */
[-C--:B------:R-:W-:Y:S01]  /*0ed0*/  HFMA2 R49, R49, R28.reuse, RZ ;  /* 0x0000001c31317231 */ /* 0x080fe200000000ff */
[----:B------:R-:W-:Y:S01]  /*0ee0*/  LOP3.LUT R27, R25, 0x64006400, RZ, 0xfc, !PT ;  /* 0x64006400191b7812 */ /* 0x000fe200078efcff */
[----:B------:R-:W-:Y:S01]  /*0ef0*/  HFMA2 R21, R20, R28, RZ.H0_H0 ;  /* 0x0000001c14157231 */ /* 0x000fe200000400ff */
[----:B------:R-:W-:-:S02]  /*0f00*/  LOP3.LUT R26, R26, 0x64006400, RZ, 0xfc, !PT ;  /* 0x640064001a1a7812 */ /* 0x000fc400078efcff */
[----:B------:R-:W-:Y:S01]  /*0f10*/  LOP3.LUT R25, R33, 0x64006400, RZ, 0xfc, !PT ;  /* 0x6400640021197812 */ /* 0x000fe200078efcff */
[----:B------:R-:W-:Y:S01]  /*0f20*/  HADD2 R48, R27, -1056, -1056 ;  /* 0xe420e4201b307430 */ /* 0x000fe20000000000 */
[----:B------:R-:W-:Y:S01]  /*0f30*/  LOP3.LUT R24, R32, 0x64006400, RZ, 0xfc, !PT ;  /* 0x6400640020187812 */ /* 0x000fe200078efcff */
[----:B------:R-:W-:Y:S01]  /*0f40*/  HADD2 R28, R26, -1056, -1056 ;  /* 0xe420e4201a1c7430 */ /* 0x000fe20000000000 */
[----:B--2---:R-:W-:Y:S01]  /*0f50*/  LOP3.LUT R20, R12, 0x3f003f, RZ, 0xc0, !PT ;  /* 0x003f003f0c147812 */ /* 0x004fe200078ec0ff */
[----:B------:R-:W-:Y:S01]  /*0f60*/  HADD2 R32, R25, -1056, -1056 ;  /* 0xe420e42019207430 */ /* 0x000fe20000000000 */
[----:B------:R-:W-:Y:S01]  /*0f70*/  LOP3.LUT R25, R15, 0x3f003f, RZ, 0xc0, !PT ;  /* 0x003f003f0f197812 */ /* 0x000fe200078ec0ff */
[----:B------:R-:W-:Y:S02]  /*0f80*/  HADD2 R24, R24, -1056, -1056 ;  /* 0xe420e42018187430 */ /* 0x000fe40000000000 */
[-C--:B------:R-:W-:Y:S02]  /*0f90*/  HFMA2 R48, R48, R29.reuse, R22 ;  /* 0x0000001d30307231 */ /* 0x080fe40000000016 */
[-C--:B------:R-:W-:Y:S01]  /*0fa0*/  HFMA2 R28, R28, R29.reuse, R23 ;  /* 0x0000001d1c1c7231 */ /* 0x080fe20000000017 */
[----:B------:R-:W-:Y:S01]  /*0fb0*/  LOP3.LUT R20, R20, 0x64006400, RZ, 0xfc, !PT ;  /* 0x6400640014147812 */ /* 0x000fe200078efcff */
[-C--:B------:R-:W-:Y:S01]  /*0fc0*/  HFMA2 R32, R32, R29.reuse, R21 ;  /* 0x0000001d20207231 */ /* 0x080fe20000000015 */
[----:B------:R-:W-:Y:S01]  /*0fd0*/  SHF.R.U32.HI R21, RZ, 0x6, R12 ;  /* 0x00000006ff157819 */ /* 0x000fe2000001160c */
[----:B------:R-:W-:Y:S01]  /*0fe0*/  HFMA2 R49, R24, R29, R49 ;  /* 0x0000001d18317231 */ /* 0x000fe20000000031 */
[----:B------:R-:W-:Y:S01]  /*0ff0*/  LOP3.LUT R23, R14, 0x3f003f, RZ, 0xc0, !PT ;  /* 0x003f003f0e177812 */ /* 0x000fe200078ec0ff */
[----:B------:R-:W-:Y:S01]  /*1000*/  HADD2 R24, R20, -1056, -1056 ;  /* 0xe420e42014187430 */ /* 0x000fe20000000000 */
[----:B------:R-:W-:-:S02]  /*1010*/  LOP3.LUT R22, R13, 0x3f003f, RZ, 0xc0, !PT ;  /* 0x003f003f0d167812 */ /* 0x000fc400078ec0ff */
[----:B------:R-:W-:Y:S02]  /*1020*/  LOP3.LUT R25, R25, 0x64006400, RZ, 0xfc, !PT ;  /* 0x6400640019197812 */ /* 0x000fe400078efcff */
[----:B------:R-:W-:Y:S01]  /*1030*/  LOP3.LUT R21, R21, 0x3f003f, RZ, 0xc0, !PT ;  /* 0x003f003f15157812 */ /* 0x000fe200078ec0ff */
[----:B------:R-:W-:Y:S01]  /*1040*/  HFMA2 R48, R24, R30, R48 ;  /* 0x0000001e18307231 */ /* 0x000fe20000000030 */
[----:B------:R-:W-:Y:S01]  /*1050*/  LOP3.LUT R23, R23, 0x64006400, RZ, 0xfc, !PT ;  /* 0x6400640017177812 */ /* 0x000fe200078efcff */
[----:B------:R-:W-:Y:S01]  /*1060*/  HADD2 R25, R25, -1056, -1056 ;  /* 0xe420e42019197430 */ /* 0x000fe20000000000 */
[----:B------:R-:W-:Y:S02]  /*1070*/  LOP3.LUT R22, R22, 0x64006400, RZ, 0xfc, !PT ;  /* 0x6400640016167812 */ /* 0x000fe400078efcff */
[----:B------:R-:W-:Y:S01]  /*1080*/  LOP3.LUT R21, R21, 0x64006400, RZ, 0xfc, !PT ;  /* 0x6400640015157812 */ /* 0x000fe200078efcff */
[----:B------:R-:W-:Y:S02]  /*1090*/  HADD2 R23, R23, -1056, -1056 ;  /* 0xe420e42017177430 */ /* 0x000fe40000000000 */
[----:B------:R-:W-:-:S02]  /*10a0*/  HADD2 R22, R22, -1056, -1056 ;  /* 0xe420e42016167430 */ /* 0x000fc40000000000 */
[-C--:B------:R-:W-:Y:S02]  /*10b0*/  HFMA2 R32, R25, R30.reuse, R32 ;  /* 0x0000001e19207231 */ /* 0x080fe40000000020 */
[----:B------:R-:W-:Y:S01]  /*10c0*/  HADD2 R29, R21, -1056, -1056 ;  /* 0xe420e420151d7430 */ /* 0x000fe20000000000 */
[----:B------:R0:W2:Y:S01]  /*10d0*/  LDG.E.128.CONSTANT R24, desc[UR6][R50.64] ;  /* 0x0000000632187981 */ /* 0x0000a2000c1e9d00 */
[-C--:B------:R-:W-:Y:S02]  /*10e0*/  HFMA2 R28, R22, R30.reuse, R28 ;  /* 0x0000001e161c7231 */ /* 0x080fe4000000001c */
[----:B------:R-:W-:Y:S02]  /*10f0*/  HFMA2 R49, R23, R30, R49 ;  /* 0x0000001e17317231 */ /* 0x000fe40000000031 */
[----:B------:R-:W1:Y:S01]  /*1100*/  LDS.128 R20, [UR4+0x10] ;  /* 0x00001004ff147984 */ /* 0x000e620008000c00 */
[----:B------:R-:W-:Y:S01]  /*1110*/  HFMA2 R48, R29, R31, R48 ;  /* 0x0000001f1d307231 */ /* 0x000fe20000000030 */
[----:B------:R-:W-:-:S02]  /*1120*/  SHF.R.U32.HI R29, RZ, 0x6, R13 ;  /* 0x00000006ff1d7819 */ /* 0x000fc4000001160d */
[----:B------:R-:W-:Y:S02]  /*1130*/  SHF.R.U32.HI R30, RZ, 0x6, R14 ;  /* 0x00000006ff1e7819 */ /* 0x000fe4000001160e */
[----:B------:R-:W-:Y:S02]  /*1140*/  LOP3.LUT R29, R29, 0x3f003f, RZ, 0xc0, !PT ;  /* 0x003f003f1d1d7812 */ /* 0x000fe400078ec0ff */
[----:B------:R-:W-:Y:S02]  /*1150*/  LOP3.LUT R33, R30, 0x3f003f, RZ, 0xc0, !PT ;  /* 0x003f003f1e217812 */ /* 0x000fe400078ec0ff */
[----:B------:R-:W-:Y:S02]  /*1160*/  SHF.R.U32.HI R34, RZ, 0x6, R15 ;  /* 0x00000006ff227819 */ /* 0x000fe4000001160f */
[----:B------:R-:W-:Y:S02]  /*1170*/  LOP3.LUT R30, R29, 0x64006400, RZ, 0xfc, !PT ;  /* 0x640064001d1e7812 */ /* 0x000fe400078efcff */
[----:B------:R-:W-:-:S02]  /*1180*/  LOP3.LUT R34, R34, 0x3f003f, RZ, 0xc0, !PT ;  /* 0x003f003f22227812 */ /* 0x000fc400078ec0ff */
[----:B------:R-:W-:Y:S02]  /*1190*/  LOP3.LUT R29, R33, 0x64006400, RZ, 0xfc, !PT ;  /* 0x64006400211d7812 */ /* 0x000fe400078efcff */
[----:B------:R-:W-:Y:S01]  /*11a0*/  LOP3.LUT R34, R34, 0x64006400, RZ, 0xfc, !PT ;  /* 0x6400640022227812 */ /* 0x000fe200078efcff */
[----:B------:R-:W-:Y:S02]  /*11b0*/  HADD2 R30, R30, -1056, -1056 ;  /* 0xe420e4201e1e7430 */ /* 0x000fe40000000000 */
[----:B------:R-:W-:Y:S02]  /*11c0*/  HADD2 R29, R29, -1056, -1056 ;  /* 0xe420e4201d1d7430 */ /* 0x000fe40000000000 */
[----:B------:R-:W-:Y:S02]  /*11d0*/  HADD2 R34, R34, -1056, -1056 ;  /* 0xe420e42022227430 */ /* 0x000fe40000000000 */
[-C--:B------:R-:W-:Y:S01]  /*11e0*/  HFMA2 R28, R30, R31.reuse, R28 ;  /* 0x0000001f1e1c7231 */ /* 0x080fe2000000001c */
[----:B----4-:R-:W-:Y:S01]  /*11f0*/  LOP3.LUT R30, R16, 0x3f003f, RZ, 0xc0, !PT ;  /* 0x003f003f101e7812 */ /* 0x010fe200078ec0ff */
[-C--:B------:R-:W-:Y:S01]  /*1200*/  HFMA2 R49, R29, R31.reuse, R49 ;  /* 0x0000001f1d317231 */ /* 0x080fe20000000031 */
[----:B------:R-:W-:Y:S01]  /*1210*/  LOP3.LUT R29, R18, 0x3f003f, RZ, 0xc0, !PT ;  /* 0x003f003f121d7812 */ /* 0x000fe200078ec0ff */
[----:B------:R-:W-:Y:S01]  /*1220*/  HFMA2 R32, R34, R31, R32 ;  /* 0x0000001f22207231 */ /* 0x000fe20000000020 */
[----:B------:R-:W-:-:S02]  /*1230*/  LOP3.LUT R31, R17, 0x3f003f, RZ, 0xc0, !PT ;  /* 0x003f003f111f7812 */ /* 0x000fc400078ec0ff */
[----:B------:R-:W-:Y:S02]  /*1240*/  LOP3.LUT R30, R30, 0x64006400, RZ, 0xfc, !PT ;  /* 0x640064001e1e7812 */ /* 0x000fe400078efcff */
[----:B------:R-:W-:Y:S02]  /*1250*/  LOP3.LUT R29, R29, 0x64006400, RZ, 0xfc, !PT ;  /* 0x640064001d1d7812 */ /* 0x000fe400078efcff */
[----:B------:R-:W-:Y:S01]  /*1260*/  LOP3.LUT R31, R31, 0x64006400, RZ, 0xfc, !PT ;  /* 0x640064001f1f7812 */ /* 0x000fe200078efcff */
[----:B------:R-:W-:Y:S02]  /*1270*/  HADD2 R30, R30, -1056, -1056 ;  /* 0xe420e4201e1e7430 */ /* 0x000fe40000000000 */
[----:B------:R-:W-:Y:S02]  /*1280*/  HADD2 R29, R29, -1056, -1056 ;  /* 0xe420e4201d1d7430 */ /* 0x000fe40000000000 */
[----:B0-----:R-:W-:-:S04]  /*1290*/  IMAD.WIDE R50, R2, 0x4, R50 ;  /* 0x0000000402327825 */ /* 0x001fc800078e0232 */
[----:B------:R-:W-:Y:S02]  /*12a0*/  HADD2 R47, R31, -1056, -1056 ;  /* 0xe420e4201f2f7430 */ /* 0x000fe40000000000 */
[-C--:B-1----:R-:W-:Y:S02]  /*12b0*/  HFMA2 R48, R30, R20.reuse, R48 ;  /* 0x000000141e307231 */ /* 0x082fe40000000030 */
[-C--:B------:R-:W-:Y:S02]  /*12c0*/  HFMA2 R47, R47, R20.reuse, R28 ;  /* 0x000000142f2f7231 */ /* 0x080fe4000000001c */
[----:B------:R-:W-:Y:S02]  /*12d0*/  HFMA2 R49, R29, R20, R49 ;  /* 0x000000141d317231 */ /* 0x000fe40000000031 */
[----:B------:R0:W3:Y:S01]  /*12e0*/  LDG.E.128.CONSTANT R28, desc[UR6][R50.64] ;  /* 0x00000006321c7981 */ /* 0x0000e2000c1e9d00 */
[----:B------:R-:W-:-:S04]  /*12f0*/  LOP3.LUT R33, R19, 0x3f003f, RZ, 0xc0, !PT ;  /* 0x003f003f13217812 */ /* 0x000fc800078ec0ff */
[----:B------:R-:W-:Y:S02]  /*1300*/  LOP3.LUT R33, R33, 0x64006400, RZ, 0xfc, !PT ;  /* 0x6400640021217812 */ /* 0x000fe400078efcff */
[----:B------:R-:W-:-:S03]  /*1310*/  SHF.R.U32.HI R12, RZ, 0xc, R12 ;  /* 0x0000000cff0c7819 */ /* 0x000fc6000001160c */
[----:B------:R-:W-:Y:S01]  /*1320*/  HADD2 R33, R33, -1056, -1056 ;  /* 0xe420e42021217430 */ /* 0x000fe20000000000 */
[----:B------:R-:W-:-:S03]  /*1330*/  SHF.R.U32.HI R8, RZ, 0xc, R8 ;  /* 0x0000000cff087819 */ /* 0x000fc60000011608 */
[----:B------:R-:W-:Y:S01]  /*1340*/  HFMA2 R20, R33, R20, R32 ;  /* 0x0000001421147231 */ /* 0x000fe20000000020 */
[----:B------:R-:W-:Y:S02]  /*1350*/  SHF.R.U32.HI R32, RZ, 0xc, R9 ;  /* 0x0000000cff207819 */ /* 0x000fe40000011609 */
[----:B------:R-:W-:Y:S02]  /*1360*/  LOP3.LUT R9, R12, 0xf000f, RZ, 0xc0, !PT ;  /* 0x000f000f0c097812 */ /* 0x000fe400078ec0ff */
[----:B------:R-:W-:Y:S01]  /*1370*/  SHF.R.U32.HI R12, RZ, 0xa, R16 ;  /* 0x0000000aff0c7819 */ /* 0x000fe20000011610 */
[----:B0-----:R-:W-:Y:S01]  /*1380*/  IMAD.WIDE R50, R2, 0x4, R50 ;  /* 0x0000000402327825 */ /* 0x001fe200078e0232 */
[----:B------:R-:W-:Y:S02]  /*1390*/  LOP3.LUT R33, R8, 0xf000f, RZ, 0xc0, !PT ;  /* 0x000f000f08217812 */ /* 0x000fe400078ec0ff */
[----:B------:R-:W-:Y:S02]  /*13a0*/  LOP3.LUT R12, R9, 0x300030, R12, 0xf8, !PT ;  /* 0x00300030090c7812 */ /* 0x000fe400078ef80c */
[----:B------:R-:W-:-:S02]  /*13b0*/  LOP3.LUT R32, R32, 0xf000f, RZ, 0xc0, !PT ;  /* 0x000f000f20207812 */ /* 0x000fc400078ec0ff */
[----:B------:R-:W-:Y:S02]  /*13c0*/  SHF.R.U32.HI R8, RZ, 0x8, R16 ;  /* 0x00000008ff087819 */ /* 0x000fe40000011610 */
[----:B------:R-:W-:Y:S02]  /*13d0*/  SHF.R.U32.HI R9, RZ, 0x8, R17 ;  /* 0x00000008ff097819 */ /* 0x000fe40000011611 */
[----:B------:R-:W-:Y:S02]  /*13e0*/  LOP3.LUT R8, R33, 0x300030, R8, 0xf8, !PT ;  /* 0x0030003021087812 */ /* 0x000fe400078ef808 */
[----:B------:R-:W-:Y:S02]  /*13f0*/  LOP3.LUT R9, R32, 0x300030, R9, 0xf8, !PT ;  /* 0x0030003020097812 */ /* 0x000fe400078ef809 */
[----:B------:R-:W4:Y:S01]  /*1400*/  LDG.E.128.CONSTANT R32, desc[UR6][R50.64] ;  /* 0x0000000632207981 */ /* 0x000f22000c1e9d00 */
        /* <DEDUP_REMOVED lines=10> */
[----:B------:R-:W-:Y:S02]  /*14b0*/  SHF.R.U32.HI R48, RZ, 0x6, R18 ;  /* 0x00000006ff307819 */ /* 0x000fe40000011612 */
[----:B------:R-:W-:Y:S02]  /*14c0*/  LOP3.LUT R8, R8, 0x64006400, RZ, 0xfc, !PT ;  /* 0x6400640008087812 */ /* 0x000fe400078efcff */
[----:B------:R-:W-:Y:S02]  /*14d0*/  LOP3.LUT R48, R48, 0x3f003f, RZ, 0xc0, !PT ;  /* 0x003f003f30307812 */ /* 0x000fe400078ec0ff */
[----:B------:R-:W-:Y:S01]  /*14e0*/  SHF.R.U32.HI R13, RZ, 0xc, R13 ;  /* 0x0000000cff0d7819 */ /* 0x000fe2000001160d */
[----:B------:R-:W-:Y:S01]  /*14f0*/  HADD2 R8, R8, -1056, -1056 ;  /* 0xe420e42008087430 */ /* 0x000fe20000000000 */
[----:B------:R-:W-:Y:S02]  /*1500*/  LOP3.LUT R48, R48, 0x64006400, RZ, 0xfc, !PT ;  /* 0x6400640030307812 */ /* 0x000fe400078efcff */
[----:B------:R-:W-:-:S02]  /*1510*/  SHF.R.U32.HI R17, RZ, 0xa, R17 ;  /* 0x0000000aff117819 */ /* 0x000fc40000011611 */
[----:B------:R-:W-:Y:S01]  /*1520*/  LOP3.LUT R52, R13, 0xf000f, RZ, 0xc0, !PT ;  /* 0x000f000f0d347812 */ /* 0x000fe200078ec0ff */
[----:B------:R-:W-:Y:S01]  /*1530*/  HADD2 R48, R48, -1056, -1056 ;  /* 0xe420e42030307430 */ /* 0x000fe20000000000 */
[----:B------:R-:W-:Y:S01]  /*1540*/  SHF.R.U32.HI R10, RZ, 0xc, R10 ;  /* 0x0000000cff0a7819 */ /* 0x000fe2000001160a */
[----:B------:R-:W-:Y:S01]  /*1550*/  HFMA2 R16, R8, R22, R16 ;  /* 0x0000001608107231 */ /* 0x000fe20000000010 */
[----:B------:R-:W-:Y:S02]  /*1560*/  LOP3.LUT R13, R52, 0x300030, R17, 0xf8, !PT ;  /* 0x00300030340d7812 */ /* 0x000fe400078ef811 */
[----:B------:R-:W-:Y:S02]  /*1570*/  SHF.R.U32.HI R17, RZ, 0xc, R11 ;  /* 0x0000000cff117819 */ /* 0x000fe4000001160b */
[----:B------:R-:W-:Y:S02]  /*1580*/  LOP3.LUT R11, R10, 0xf000f, RZ, 0xc0, !PT ;  /* 0x000f000f0a0b7812 */ /* 0x000fe400078ec0ff */
[----:B------:R-:W-:Y:S01]  /*1590*/  SHF.R.U32.HI R8, RZ, 0x8, R18 ;  /* 0x00000008ff087819 */ /* 0x000fe20000011612 */
[----:B------:R-:W-:Y:S01]  /*15a0*/  HFMA2 R48, R48, R21, R49 ;  /* 0x0000001530307231 */ /* 0x000fe20000000031 */
[----:B------:R-:W-:-:S02]  /*15b0*/  LOP3.LUT R17, R17, 0xf000f, RZ, 0xc0, !PT ;  /* 0x000f000f11117812 */ /* 0x000fc400078ec0ff */
[--C-:B------:R-:W-:Y:S02]  /*15c0*/  SHF.R.U32.HI R10, RZ, 0x8, R19.reuse ;  /* 0x00000008ff0a7819 */ /* 0x100fe40000011613 */
[----:B------:R-:W-:Y:S02]  /*15d0*/  SHF.R.U32.HI R49, RZ, 0x6, R19 ;  /* 0x00000006ff317819 */ /* 0x000fe40000011613 */
[----:B------:R-:W-:Y:S02]  /*15e0*/  LOP3.LUT R8, R11, 0x300030, R8, 0xf8, !PT ;  /* 0x003000300b087812 */ /* 0x000fe400078ef808 */
[----:B------:R-:W-:Y:S02]  /*15f0*/  LOP3.LUT R17, R17, 0x300030, R10, 0xf8, !PT ;  /* 0x0030003011117812 */ /* 0x000fe400078ef80a */
[----:B------:R-:W-:Y:S02]  /*1600*/  LOP3.LUT R49, R49, 0x3f003f, RZ, 0xc0, !PT ;  /* 0x003f003f31317812 */ /* 0x000fe400078ec0ff */
[----:B------:R-:W-:-:S02]  /*1610*/  LOP3.LUT R10, R8, 0x64006400, RZ, 0xfc, !PT ;  /* 0x64006400080a7812 */ /* 0x000fc400078efcff */
[----:B------:R-:W-:-:S03]  /*1620*/  LOP3.LUT R49, R49, 0x64006400, RZ, 0xfc, !PT ;  /* 0x6400640031317812 */ /* 0x000fc600078efcff */
[----:B------:R-:W-:Y:S01]  /*1630*/  HADD2 R10, R10, -1056, -1056 ;  /* 0xe420e4200a0a7430 */ /* 0x000fe20000000000 */
[----:B------:R-:W-:Y:S02]  /*1640*/  LOP3.LUT R9, R9, 0x64006400, RZ, 0xfc, !PT ;  /* 0x6400640009097812 */ /* 0x000fe400078efcff */
[----:B------:R-:W-:Y:S01]  /*1650*/  LOP3.LUT R8, R17, 0x64006400, RZ, 0xfc, !PT ;  /* 0x6400640011087812 */ /* 0x000fe200078efcff */
[----:B------:R-:W-:Y:S02]  /*1660*/  HADD2 R49, R49, -1056, -1056 ;  /* 0xe420e42031317430 */ /* 0x000fe40000000000 */
[----:B------:R-:W-:Y:S02]  /*1670*/  HFMA2 R48, R10, R22, R48 ;  /* 0x000000160a307231 */ /* 0x000fe40000000030 */
[----:B------:R-:W-:Y:S02]  /*1680*/  HADD2 R11, R9, -1056, -1056 ;  /* 0xe420e420090b7430 */ /* 0x000fe40000000000 */
[----:B------:R-:W-:-:S02]  /*1690*/  HADD2 R10, R8, -1056, -1056 ;  /* 0xe420e420080a7430 */ /* 0x000fc40000000000 */
[----:B------:R-:W-:Y:S02]  /*16a0*/  HFMA2 R20, R49, R21, R20 ;  /* 0x0000001531147231 */ /* 0x000fe40000000014 */
[-C--:B------:R-:W-:Y:S02]  /*16b0*/  HFMA2 R47, R11, R22.reuse, R47 ;  /* 0x000000160b2f7231 */ /* 0x080fe4000000002f */
[----:B------:R-:W-:Y:S02]  /*16c0*/  HFMA2 R20, R10, R22, R20 ;  /* 0x000000160a147231 */ /* 0x000fe40000000014 */
[----:B------:R-:W0:Y:S01]  /*16d0*/  LDS.128 R8, [UR4+0x20] ;  /* 0x00002004ff087984 */ /* 0x000e220008000c00 */
[----:B------:R-:W-:Y:S02]  /*16e0*/  SHF.R.U32.HI R14, RZ, 0xc, R14 ;  /* 0x0000000cff0e7819 */ /* 0x000fe4000001160e */
[----:B------:R-:W-:Y:S02]  /*16f0*/  SHF.R.U32.HI R15, RZ, 0xc, R15 ;  /* 0x0000000cff0f7819 */ /* 0x000fe4000001160f */
[----:B------:R-:W-:-:S02]  /*1700*/  SHF.R.U32.HI R18, RZ, 0xa, R18 ;  /* 0x0000000aff127819 */ /* 0x000fc40000011612 */
[----:B------:R-:W-:Y:S02]  /*1710*/  LOP3.LUT R17, R14, 0xf000f, RZ, 0xc0, !PT ;  /* 0x000f000f0e117812 */ /* 0x000fe400078ec0ff */
[----:B------:R-:W-:Y:S02]  /*1720*/  SHF.R.U32.HI R19, RZ, 0xa, R19 ;  /* 0x0000000aff137819 */ /* 0x000fe40000011613 */
[----:B------:R-:W-:Y:S02]  /*1730*/  LOP3.LUT R14, R15, 0xf000f, RZ, 0xc0, !PT ;  /* 0x000f000f0f0e7812 */ /* 0x000fe400078ec0ff */
[----:B------:R-:W-:Y:S02]  /*1740*/  LOP3.LUT R17, R17, 0x300030, R18, 0xf8, !PT ;  /* 0x0030003011117812 */ /* 0x000fe400078ef812 */
[----:B------:R-:W-:Y:S02]  /*1750*/  LOP3.LUT R12, R12, 0x64006400, RZ, 0xfc, !PT ;  /* 0x640064000c0c7812 */ /* 0x000fe400078efcff */
[----:B------:R-:W-:-:S02]  /*1760*/  LOP3.LUT R19, R14, 0x300030, R19, 0xf8, !PT ;  /* 0x003000300e137812 */ /* 0x000fc400078ef813 */
[----:B------:R-:W-:Y:S01]  /*1770*/  LOP3.LUT R14, R17, 0x64006400, RZ, 0xfc, !PT ;  /* 0x64006400110e7812 */ /* 0x000fe200078efcff */
[----:B------:R-:W-:Y:S01]  /*1780*/  HADD2 R17, R12, -1056, -1056 ;  /* 0xe420e4200c117430 */ /* 0x000fe20000000000 */
[----:B------:R-:W-:Y:S02]  /*1790*/  LOP3.LUT R13, R13, 0x64006400, RZ, 0xfc, !PT ;  /* 0x640064000d0d7812 */ /* 0x000fe400078efcff */
[----:B------:R-:W-:Y:S01]  /*17a0*/  LOP3.LUT R19, R19, 0x64006400, RZ, 0xfc, !PT ;  /* 0x6400640013137812 */ /* 0x000fe200078efcff */
[----:B------:R-:W-:Y:S02]  /*17b0*/  HADD2 R14, R14, -1056, -1056 ;  /* 0xe420e4200e0e7430 */ /* 0x000fe40000000000 */
[----:B------:R-:W-:Y:S02]  /*17c0*/  HADD2 R18, R13, -1056, -1056 ;  /* 0xe420e4200d127430 */ /* 0x000fe40000000000 */
[----:B------:R-:W-:Y:S02]  /*17d0*/  HADD2 R19, R19, -1056, -1056 ;  /* 0xe420e42013137430 */ /* 0x000fe40000000000 */
[----:B------:R-:W-:-:S02]  /*17e0*/  HFMA2 R17, R17, R23, R16 ;  /* 0x0000001711117231 */ /* 0x000fc40000000010 */
[-C--:B------:R-:W-:Y:S02]  /*17f0*/  HFMA2 R18, R18, R23.reuse, R47 ;  /* 0x0000001712127231 */ /* 0x080fe4000000002f */
[-C--:B------:R-:W-:Y:S02]  /*1800*/  HFMA2 R16, R14, R23.reuse, R48 ;  /* 0x000000170e107231 */ /* 0x080fe40000000030 */
[----:B------:R-:W-:Y:S01]  /*1810*/  HFMA2 R23, R19, R23, R20 ;  /* 0x0000001713177231 */ /* 0x000fe20000000014 */
[----:B--2---:R-:W-:Y:S02]  /*1820*/  LOP3.LUT R12, R24, 0x3f003f, RZ, 0xc0, !PT ;  /* 0x003f003f180c7812 */ /* 0x004fe400078ec0ff */
[----:B------:R-:W-:Y:S02]  /*1830*/  SHF.R.U32.HI R13, RZ, 0x6, R24 ;  /* 0x00000006ff0d7819 */ /* 0x000fe40000011618 */
        /* <DEDUP_REMOVED lines=8> */
[----:B------:R-:W-:Y:S01]  /*18c0*/  LOP3.LUT R14, R14, 0x64006400, RZ, 0xfc, !PT ;  /* 0x640064000e0e7812 */ /* 0x000fe200078efcff */
[----:B------:R-:W-:Y:S01]  /*18d0*/  HADD2 R20, R15, -1056, -1056 ;  /* 0xe420e4200f147430 */ /* 0x000fe20000000000 */
[----:B------:R-:W-:Y:S01]  /*18e0*/  LOP3.LUT R19, R19, 0x64006400, RZ, 0xfc, !PT ;  /* 0x6400640013137812 */ /* 0x000fe200078efcff */
[----:B0-----:R-:W-:-:S02]  /*18f0*/  HFMA2 R15, R12, R8, RZ ;  /* 0x000000080c0f7231 */ /* 0x001fc400000000ff */
[----:B------:R-:W-:Y:S02]  /*1900*/  HADD2 R13, R13, -1056, -1056 ;  /* 0xe420e4200d0d7430 */ /* 0x000fe40000000000 */
[----:B------:R-:W-:Y:S02]  /*1910*/  HADD2 R14, R14, -1056, -1056 ;  /* 0xe420e4200e0e7430 */ /* 0x000fe40000000000 */
[----:B------:R-:W-:Y:S02]  /*1920*/  HADD2 R22, R19, -1056, -1056 ;  /* 0xe420e42013167430 */ /* 0x000fe40000000000 */
[-C--:B------:R-:W-:Y:S02]  /*1930*/  HFMA2 R20, R20, R8.reuse, RZ ;  /* 0x0000000814147231 */ /* 0x080fe400000000ff */
[-C--:B------:R-:W-:Y:S02]  /*1940*/  HFMA2 R12, R14, R8.reuse, RZ.H0_H0 ;  /* 0x000000080e0c7231 */ /* 0x080fe400000400ff */
[----:B------:R-:W-:-:S02]  /*1950*/  HFMA2 R22, R22, R8, RZ.H0_H0 ;  /* 0x0000000816167231 */ /* 0x000fc400000400ff */
[----:B------:R-:W-:Y:S01]  /*1960*/  HFMA2 R8, R13, R9, R15 ;  /* 0x000000090d087231 */ /* 0x000fe2000000000f */
        /* <DEDUP_REMOVED lines=12> */
[-C--:B------:R-:W-:Y:S01]  /*1a30*/  HFMA2 R20, R13, R9.reuse, R20 ;  /* 0x000000090d147231 */ /* 0x080fe20000000014 */
[----:B---3--:R-:W-:Y:S01]  /*1a40*/  LOP3.LUT R13, R28, 0x3f003f, RZ, 0xc0, !PT ;  /* 0x003f003f1c0d7812 */ /* 0x008fe200078ec0ff */
[-C--:B------:R-:W-:Y:S01]  /*1a50*/  HFMA2 R22, R15, R9.reuse, R22 ;  /* 0x000000090f167231 */ /* 0x080fe20000000016 */
[----:B------:R-:W-:Y:S01]  /*1a60*/  LOP3.LUT R15, R30, 0x3f003f, RZ, 0xc0, !PT ;  /* 0x003f003f1e0f7812 */ /* 0x000fe200078ec0ff */
[----:B------:R-:W-:Y:S01]  /*1a70*/  HFMA2 R12, R14, R9, R12 ;  /* 0x000000090e0c7231 */ /* 0x000fe2000000000c */
[----:B------:R-:W-:-:S02]  /*1a80*/  LOP3.LUT R14, R29, 0x3f003f, RZ, 0xc0, !PT ;  /* 0x003f003f1d0e7812 */ /* 0x000fc400078ec0ff */
[----:B------:R-:W-:Y:S02]  /*1a90*/  LOP3.LUT R9, R13, 0x64006400, RZ, 0xfc, !PT ;  /* 0x640064000d097812 */ /* 0x000fe400078efcff */
[----:B------:R-:W-:Y:S02]  /*1aa0*/  LOP3.LUT R15, R15, 0x64006400, RZ, 0xfc, !PT ;  /* 0x640064000f0f7812 */ /* 0x000fe400078efcff */
[----:B------:R-:W-:Y:S02]  /*1ab0*/  LOP3.LUT R14, R14, 0x64006400, RZ, 0xfc, !PT ;  /* 0x640064000e0e7812 */ /* 0x000fe400078efcff */
[----:B------:R-:W-:Y:S01]  /*1ac0*/  LOP3.LUT R13, R31, 0x3f003f, RZ, 0xc0, !PT ;  /* 0x003f003f1f0d7812 */ /* 0x000fe200078ec0ff */
[----:B------:R-:W-:Y:S02]  /*1ad0*/  HADD2 R9, R9, -1056, -1056 ;  /* 0xe420e42009097430 */ /* 0x000fe40000000000 */
[----:B------:R-:W-:Y:S01]  /*1ae0*/  HADD2 R15, R15, -1056, -1056 ;  /* 0xe420e4200f0f7430 */ /* 0x000fe20000000000 */
[----:B------:R-:W-:Y:S01]  /*1af0*/  LOP3.LUT R13, R13, 0x64006400, RZ, 0xfc, !PT ;  /* 0x640064000d0d7812 */ /* 0x000fe200078efcff */
[----:B------:R-:W-:-:S02]  /*1b00*/  HADD2 R14, R14, -1056, -1056 ;  /* 0xe420e4200e0e7430 */ /* 0x000fc40000000000 */
[-C--:B------:R-:W-:Y:S02]  /*1b10*/  HFMA2 R8, R9, R10.reuse, R8 ;  /* 0x0000000a09087231 */ /* 0x080fe40000000008 */
[-C--:B------:R-:W-:Y:S02]  /*1b20*/  HFMA2 R9, R14, R10.reuse, R12 ;  /* 0x0000000a0e097231 */ /* 0x080fe4000000000c */
[-C--:B------:R-:W-:Y:S02]  /*1b30*/  HFMA2 R20, R15, R10.reuse, R20 ;  /* 0x0000000a0f147231 */ /* 0x080fe40000000014 */
[----:B------:R-:W-:Y:S02]  /*1b40*/  HADD2 R19, R13, -1056, -1056 ;  /* 0xe420e4200d137430 */ /* 0x000fe40000000000 */
[----:B------:R-:W0:Y:S02]  /*1b50*/  LDS.128 R12, [UR4+0x30] ;  /* 0x00003004ff0c7984 */ /* 0x000e240008000c00 */
[----:B------:R-:W-:Y:S01]  /*1b60*/  HFMA2 R22, R19, R10, R22 ;  /* 0x0000000a13167231 */ /* 0x000fe20000000016 */
[----:B------:R-:W-:Y:S01]  /*1b70*/  SHF.R.U32.HI R19, RZ, 0x6, R28 ;  /* 0x00000006ff137819 */ /* 0x000fe2000001161c */
[----:B------:R-:W-:-:S03]  /*1b80*/  HADD2 R10, R18.H0_H0, R18.H1_H1 ;  /* 0x30000012120a7230 */ /* 0x000fc60000000800 */
[----:B------:R-:W-:Y:S02]  /*1b90*/  LOP3.LUT R19, R19, 0x3f003f, RZ, 0xc0, !PT ;  /* 0x003f003f13137812 */ /* 0x000fe400078ec0ff */
[----:B------:R-:W-:Y:S02]  /*1ba0*/  SHF.R.U32.HI R18, RZ, 0x6, R29 ;  /* 0x00000006ff127819 */ /* 0x000fe4000001161d */
[----:B------:R-:W-:Y:S02]  /*1bb0*/  LOP3.LUT R19, R19, 0x64006400, RZ, 0xfc, !PT ;  /* 0x6400640013137812 */ /* 0x000fe400078efcff */
[----:B------:R-:W-:-:S03]  /*1bc0*/  LOP3.LUT R18, R18, 0x3f003f, RZ, 0xc0, !PT ;  /* 0x003f003f12127812 */ /* 0x000fc600078ec0ff */
[----:B------:R-:W-:Y:S01]  /*1bd0*/  HADD2 R19, R19, -1056, -1056 ;  /* 0xe420e42013137430 */ /* 0x000fe20000000000 */
[----:B------:R-:W-:-:S03]  /*1be0*/  LOP3.LUT R18, R18, 0x64006400, RZ, 0xfc, !PT ;  /* 0x6400640012127812 */ /* 0x000fc600078efcff */
[-C--:B------:R-:W-:Y:S02]  /*1bf0*/  HFMA2 R8, R19, R11.reuse, R8 ;  /* 0x0000000b13087231 */ /* 0x080fe40000000008 */
[----:B------:R-:W-:Y:S01]  /*1c00*/  HADD2 R19, R18, -1056, -1056 ;  /* 0xe420e42012137430 */ /* 0x000fe20000000000 */
[----:B----4-:R-:W-:Y:S02]  /*1c10*/  LOP3.LUT R18, R32, 0x3f003f, RZ, 0xc0, !PT ;  /* 0x003f003f20127812 */ /* 0x010fe400078ec0ff */
[----:B------:R-:W-:Y:S01]  /*1c20*/  ISETP.NE.AND P0, PT, R36, R3, PT ;  /* 0x000000032400720c */ /* 0x000fe20003f05270 */
[----:B------:R-:W-:Y:S01]  /*1c30*/  HFMA2 R9, R19, R11, R9 ;  /* 0x0000000b13097231 */ /* 0x000fe20000000009 */
[----:B------:R-:W-:Y:S02]  /*1c40*/  LOP3.LUT R18, R18, 0x64006400, RZ, 0xfc, !PT ;  /* 0x6400640012127812 */ /* 0x000fe400078efcff */
[----:B------:R-:W-:-:S04]  /*1c50*/  LOP3.LUT R19, R33, 0x3f003f, RZ, 0xc0, !PT ;  /* 0x003f003f21137812 */ /* 0x000fc800078ec0ff */
[----:B------:R-:W-:Y:S01]  /*1c60*/  LOP3.LUT R21, R19, 0x64006400, RZ, 0xfc, !PT ;  /* 0x6400640013157812 */ /* 0x000fe200078efcff */
[----:B------:R-:W-:-:S04]  /*1c70*/  HADD2 R19, R18, -1056, -1056 ;  /* 0xe420e42012137430 */ /* 0x000fc80000000000 */
[----:B------:R-:W-:Y:S02]  /*1c80*/  HADD2 R18, R21, -1056, -1056 ;  /* 0xe420e42015127430 */ /* 0x000fe40000000000 */
[-C--:B0-----:R-:W-:Y:S02]  /*1c90*/  HFMA2 R19, R19, R12.reuse, R8 ;  /* 0x0000000c13137231 */ /* 0x081fe40000000008 */
[----:B------:R-:W-:Y:S02]  /*1ca0*/  @!P0 IMAD R8, R0, 0x8, R1 ;  /* 0x0000000800088824 */ /* 0x000fe400078e0201 */
[----:B------:R-:W-:Y:S01]  /*1cb0*/  HFMA2 R18, R18, R12, R9 ;  /* 0x0000000c12127231 */ /* 0x000fe20000000009 */
[----:B------:R0:W2:Y:S04]  /*1cc0*/  @!P0 LDG.E.U16.CONSTANT R21, desc[UR6][R38.64] ;  /* 0x0000000626158981 */ /* 0x0000a8000c1e9500 */
[----:B------:R-:W3:Y:S01]  /*1cd0*/  @!P0 LDL.64 R8, [R8+0x8] ;  /* 0x0000080008088983 */ /* 0x000ee20000100a00 */
        /* <DEDUP_REMOVED lines=10> */
[----:B------:R-:W-:Y:S02]  /*1d80*/  LOP3.LUT R11, R34, 0x3f003f, RZ, 0xc0, !PT ;  /* 0x003f003f220b7812 */ /* 0x000fe400078ec0ff */
[----:B------:R-:W-:Y:S02]  /*1d90*/  LOP3.LUT R47, R35, 0x3f003f, RZ, 0xc0, !PT ;  /* 0x003f003f232f7812 */ /* 0x000fe400078ec0ff */
[----:B------:R-:W-:Y:S02]  /*1da0*/  LOP3.LUT R11, R11, 0x64006400, RZ, 0xfc, !PT ;  /* 0x640064000b0b7812 */ /* 0x000fe400078efcff */
[----:B------:R-:W-:-:S03]  /*1db0*/  LOP3.LUT R47, R47, 0x64006400, RZ, 0xfc, !PT ;  /* 0x640064002f2f7812 */ /* 0x000fc600078efcff */
[----:B------:R-:W-:Y:S01]  /*1dc0*/  HADD2 R11, R11, -1056, -1056 ;  /* 0xe420e4200b0b7430 */ /* 0x000fe20000000000 */
[----:B------:R-:W-:Y:S01]  /*1dd0*/  SHF.R.U32.HI R24, RZ, 0xc, R24 ;  /* 0x0000000cff187819 */ /* 0x000fe20000011618 */
[----:B------:R-:W-:Y:S01]  /*1de0*/  HADD2 R47, R47, -1056, -1056 ;  /* 0xe420e4202f2f7430 */ /* 0x000fe20000000000 */
[----:B------:R-:W-:Y:S01]  /*1df0*/  SHF.R.U32.HI R28, RZ, 0xc, R28 ;  /* 0x0000000cff1c7819 */ /* 0x000fe2000001161c */
[-C--:B------:R-:W-:Y:S02]  /*1e00*/  HFMA2 R11, R11, R12.reuse, R20 ;  /* 0x0000000c0b0b7231 */ /* 0x080fe40000000014 */
[----:B------:R-:W-:Y:S01]  /*1e10*/  HFMA2 R12, R47, R12, R22 ;  /* 0x0000000c2f0c7231 */ /* 0x000fe20000000016 */
[----:B------:R-:W-:Y:S02]  /*1e20*/  LOP3.LUT R47, R24, 0xf000f, RZ, 0xc0, !PT ;  /* 0x000f000f182f7812 */ /* 0x000fe400078ec0ff */
[----:B------:R-:W-:Y:S02]  /*1e30*/  SHF.R.U32.HI R20, RZ, 0x8, R32 ;  /* 0x00000008ff147819 */ /* 0x000fe40000011620 */
[----:B------:R-:W-:-:S02]  /*1e40*/  SHF.R.U32.HI R25, RZ, 0xc, R25 ;  /* 0x0000000cff197819 */ /* 0x000fc40000011619 */
[----:B------:R-:W-:Y:S02]  /*1e50*/  LOP3.LUT R20, R47, 0x300030, R20, 0xf8, !PT ;  /* 0x003000302f147812 */ /* 0x000fe400078ef814 */
[----:B------:R-:W-:Y:S01]  /*1e60*/  LOP3.LUT R47, R28, 0xf000f, RZ, 0xc0, !PT ;  /* 0x000f000f1c2f7812 */ /* 0x000fe200078ec0ff */
[----:B------:R-:W-:Y:S01]  /*1e70*/  @!P0 VIADD R28, R0, 0x1 ;  /* 0x00000001001c8836 */ /* 0x000fe20000000000 */
[----:B------:R-:W-:Y:S02]  /*1e80*/  LOP3.LUT R25, R25, 0xf000f, RZ, 0xc0, !PT ;  /* 0x000f000f19197812 */ /* 0x000fe400078ec0ff */
[----:B------:R-:W-:Y:S02]  /*1e90*/  SHF.R.U32.HI R24, RZ, 0x8, R33 ;  /* 0x00000008ff187819 */ /* 0x000fe40000011621 */
[----:B------:R-:W-:Y:S01]  /*1ea0*/  SHF.R.U32.HI R29, RZ, 0xc, R29 ;  /* 0x0000000cff1d7819 */ /* 0x000fe2000001161d */
[----:B------:R-:W-:Y:S01]  /*1eb0*/  @!P0 IMAD.MOV.U32 R0, RZ, RZ, R28 ;  /* 0x000000ffff008224 */ /* 0x000fe200078e001c */
[----:B------:R-:W-:-:S02]  /*1ec0*/  LOP3.LUT R24, R25, 0x300030, R24, 0xf8, !PT ;  /* 0x0030003019187812 */ /* 0x000fc400078ef818 */
[----:B------:R-:W-:Y:S02]  /*1ed0*/  LOP3.LUT R28, R29, 0xf000f, RZ, 0xc0, !PT ;  /* 0x000f000f1d1c7812 */ /* 0x000fe400078ec0ff */
[----:B------:R-:W-:Y:S02]  /*1ee0*/  SHF.R.U32.HI R25, RZ, 0xa, R33 ;  /* 0x0000000aff197819 */ /* 0x000fe40000011621 */
[----:B------:R-:W-:Y:S02]  /*1ef0*/  SHF.R.U32.HI R30, RZ, 0xc, R30 ;  /* 0x0000000cff1e7819 */ /* 0x000fe4000001161e */
[----:B------:R-:W-:Y:S02]  /*1f00*/  LOP3.LUT R25, R28, 0x300030, R25, 0xf8, !PT ;  /* 0x003000301c197812 */ /* 0x000fe400078ef819 */
[----:B------:R-:W-:Y:S02]  /*1f10*/  SHF.R.U32.HI R28, RZ, 0xc, R27 ;  /* 0x0000000cff1c7819 */ /* 0x000fe4000001161b */
[----:B------:R-:W-:-:S02]  /*1f20*/  SHF.R.U32.HI R22, RZ, 0xa, R32 ;  /* 0x0000000aff167819 */ /* 0x000fc40000011620 */
[----:B------:R-:W-:Y:S02]  /*1f30*/  LOP3.LUT R30, R30, 0xf000f, RZ, 0xc0, !PT ;  /* 0x000f000f1e1e7812 */ /* 0x000fe400078ec0ff */
[----:B------:R-:W-:Y:S02]  /*1f40*/  SHF.R.U32.HI R27, RZ, 0xa, R34 ;  /* 0x0000000aff1b7819 */ /* 0x000fe40000011622 */
[----:B------:R-:W-:Y:S02]  /*1f50*/  SHF.R.U32.HI R32, RZ, 0x6, R32 ;  /* 0x00000006ff207819 */ /* 0x000fe40000011620 */
[--C-:B------:R-:W-:Y:S02]  /*1f60*/  SHF.R.U32.HI R29, RZ, 0x8, R34.reuse ;  /* 0x00000008ff1d7819 */ /* 0x100fe40000011622 */
[----:B------:R-:W-:Y:S02]  /*1f70*/  LOP3.LUT R27, R30, 0x300030, R27, 0xf8, !PT ;  /* 0x003000301e1b7812 */ /* 0x000fe400078ef81b */
[----:B------:R-:W-:-:S02]  /*1f80*/  SHF.R.U32.HI R34, RZ, 0x6, R34 ;  /* 0x00000006ff227819 */ /* 0x000fc40000011622 */
[----:B------:R-:W-:Y:S02]  /*1f90*/  LOP3.LUT R30, R32, 0x3f003f, RZ, 0xc0, !PT ;  /* 0x003f003f201e7812 */ /* 0x000fe400078ec0ff */
[----:B------:R-:W-:Y:S02]  /*1fa0*/  SHF.R.U32.HI R26, RZ, 0xc, R26 ;  /* 0x0000000cff1a7819 */ /* 0x000fe4000001161a */
[----:B------:R-:W-:Y:S02]  /*1fb0*/  LOP3.LUT R34, R34, 0x3f003f, RZ, 0xc0, !PT ;  /* 0x003f003f22227812 */ /* 0x000fe400078ec0ff */
[----:B------:R-:W-:Y:S02]  /*1fc0*/  LOP3.LUT R30, R30, 0x64006400, RZ, 0xfc, !PT ;  /* 0x640064001e1e7812 */ /* 0x000fe400078efcff */
[----:B------:R-:W-:Y:S02]  /*1fd0*/  LOP3.LUT R26, R26, 0xf000f, RZ, 0xc0, !PT ;  /* 0x000f000f1a1a7812 */ /* 0x000fe400078ec0ff */
[----:B------:R-:W-:Y:S01]  /*1fe0*/  LOP3.LUT R34, R34, 0x64006400, RZ, 0xfc, !PT ;  /* 0x6400640022227812 */ /* 0x000fe200078efcff */
[----:B------:R-:W-:Y:S01]  /*1ff0*/  HADD2 R30, R30, -1056, -1056 ;  /* 0xe420e4201e1e7430 */ /* 0x000fe20000000000 */
[----:B------:R-:W-:-:S02]  /*2000*/  LOP3.LUT R26, R26, 0x300030, R29, 0xf8, !PT ;  /* 0x003000301a1a7812 */ /* 0x000fc400078ef81d */
[----:B------:R-:W-:Y:S01]  /*2010*/  LOP3.LUT R22, R47, 0x300030, R22, 0xf8, !PT ;  /* 0x003000302f167812 */ /* 0x000fe200078ef816 */
[----:B------:R-:W-:Y:S01]  /*2020*/  HADD2 R34, R34, -1056, -1056 ;  /* 0xe420e42022227430 */ /* 0x000fe20000000000 */
[----:B------:R-:W-:Y:S02]  /*2030*/  SHF.R.U32.HI R33, RZ, 0x6, R33 ;  /* 0x00000006ff217819 */ /* 0x000fe40000011621 */
[----:B------:R-:W-:Y:S02]  /*2040*/  LOP3.LUT R20, R20, 0x64006400, RZ, 0xfc, !PT ;  /* 0x6400640014147812 */ /* 0x000fe400078efcff */
[----:B------:R-:W-:Y:S01]  /*2050*/  LOP3.LUT R47, R28, 0xf000f, RZ, 0xc0, !PT ;  /* 0x000f000f1c2f7812 */ /* 0x000fe200078ec0ff */
[----:B------:R-:W-:Y:S01]  /*2060*/  HFMA2 R19, R30, R13, R19 ;  /* 0x0000000d1e137231 */ /* 0x000fe20000000013 */
[--C-:B------:R-:W-:Y:S02]  /*2070*/  SHF.R.U32.HI R28, RZ, 0x8, R35.reuse ;  /* 0x00000008ff1c7819 */ /* 0x100fe40000011623 */
[----:B------:R-:W-:-:S02]  /*2080*/  SHF.R.U32.HI R32, RZ, 0xa, R35 ;  /* 0x0000000aff207819 */ /* 0x000fc40000011623 */
[----:B------:R-:W-:Y:S02]  /*2090*/  SHF.R.U32.HI R29, RZ, 0xc, R31 ;  /* 0x0000000cff1d7819 */ /* 0x000fe4000001161f */
[----:B------:R-:W-:Y:S02]  /*20a0*/  SHF.R.U32.HI R35, RZ, 0x6, R35 ;  /* 0x00000006ff237819 */ /* 0x000fe40000011623 */
[----:B------:R-:W-:Y:S01]  /*20b0*/  LOP3.LUT R26, R26, 0x64006400, RZ, 0xfc, !PT ;  /* 0x640064001a1a7812 */ /* 0x000fe200078efcff */
[----:B------:R-:W-:Y:S01]  /*20c0*/  HADD2 R20, R20, -1056, -1056 ;  /* 0xe420e42014147430 */ /* 0x000fe20000000000 */
[----:B------:R-:W-:Y:S01]  /*20d0*/  LOP3.LUT R31, R33, 0x3f003f, RZ, 0xc0, !PT ;  /* 0x003f003f211f7812 */ /* 0x000fe200078ec0ff */
[----:B------:R-:W-:Y:S01]  /*20e0*/  HFMA2 R11, R34, R13, R11 ;  /* 0x0000000d220b7231 */ /* 0x000fe2000000000b */
[----:B------:R-:W-:Y:S01]  /*20f0*/  LOP3.LUT R35, R35, 0x3f003f, RZ, 0xc0, !PT ;  /* 0x003f003f23237812 */ /* 0x000fe200078ec0ff */
[----:B------:R-:W-:Y:S01]  /*2100*/  HADD2 R26, R26, -1056, -1056 ;  /* 0xe420e4201a1a7430 */ /* 0x000fe20000000000 */
[----:B------:R-:W-:-:S02]  /*2110*/  LOP3.LUT R31, R31, 0x64006400, RZ, 0xfc, !PT ;  /* 0x640064001f1f7812 */ /* 0x000fc400078efcff */
[----:B------:R-:W-:Y:S01]  /*2120*/  LOP3.LUT R22, R22, 0x64006400, RZ, 0xfc, !PT ;  /* 0x6400640016167812 */ /* 0x000fe200078efcff */
[----:B------:R-:W-:Y:S01]  /*2130*/  HFMA2 R19, R20, R14, R19 ;  /* 0x0000000e14137231 */ /* 0x000fe20000000013 */
[----:B------:R-:W-:Y:S02]  /*2140*/  LOP3.LUT R28, R47, 0x300030, R28, 0xf8, !PT ;  /* 0x003000302f1c7812 */ /* 0x000fe400078ef81c */
[----:B------:R-:W-:Y:S02]  /*2150*/  LOP3.LUT R29, R29, 0xf000f, RZ, 0xc0, !PT ;  /* 0x000f000f1d1d7812 */ /* 0x000fe400078ec0ff */
[----:B------:R-:W-:Y:S02]  /*2160*/  LOP3.LUT R35, R35, 0x64006400, RZ, 0xfc, !PT ;  /* 0x6400640023237812 */ /* 0x000fe400078efcff */
[----:B------:R-:W-:Y:S01]  /*2170*/  LOP3.LUT R27, R27, 0x64006400, RZ, 0xfc, !PT ;  /* 0x640064001b1b7812 */ /* 0x000fe200078efcff */
[----:B------:R-:W-:Y:S01]  /*2180*/  HADD2 R31, R31, -1056, -1056 ;  /* 0xe420e4201f1f7430 */ /* 0x000fe20000000000 */
[----:B------:R-:W-:Y:S01]  /*2190*/  LOP3.LUT R24, R24, 0x64006400, RZ, 0xfc, !PT ;  /* 0x6400640018187812 */ /* 0x000fe200078efcff */
[----:B------:R-:W-:-:S02]  /*21a0*/  HADD2 R22, R22, -1056, -1056 ;  /* 0xe420e42016167430 */ /* 0x000fc40000000000 */
[----:B------:R-:W-:Y:S01]  /*21b0*/  HFMA2 R11, R26, R14, R11 ;  /* 0x0000000e1a0b7231 */ /* 0x000fe2000000000b */
[----:B------:R-:W-:Y:S01]  /*21c0*/  LOP3.LUT R29, R29, 0x300030, R32, 0xf8, !PT ;  /* 0x003000301d1d7812 */ /* 0x000fe200078ef820 */
[----:B------:R-:W-:Y:S01]  /*21d0*/  HADD2 R35, R35, -1056, -1056 ;  /* 0xe420e42023237430 */ /* 0x000fe20000000000 */
[----:B------:R-:W-:Y:S01]  /*21e0*/  LOP3.LUT R28, R28, 0x64006400, RZ, 0xfc, !PT ;  /* 0x640064001c1c7812 */ /* 0x000fe200078efcff */
[----:B------:R-:W-:Y:S01]  /*21f0*/  HADD2 R27, R27, -1056, -1056 ;  /* 0xe420e4201b1b7430 */ /* 0x000fe20000000000 */
[----:B------:R-:W-:Y:S01]  /*2200*/  LOP3.LUT R25, R25, 0x64006400, RZ, 0xfc, !PT ;  /* 0x6400640019197812 */ /* 0x000fe200078efcff */
[----:B------:R-:W-:Y:S02]  /*2210*/  HFMA2 R18, R31, R13, R18 ;  /* 0x0000000d1f127231 */ /* 0x000fe40000000012 */
[----:B------:R-:W-:Y:S01]  /*2220*/  HADD2 R24, R24, -1056, -1056 ;  /* 0xe420e42018187430 */ /* 0x000fe20000000000 */
[----:B------:R-:W-:Y:S01]  /*2230*/  LOP3.LUT R29, R29, 0x64006400, RZ, 0xfc, !PT ;  /* 0x640064001d1d7812 */ /* 0x000fe200078efcff */
[----:B------:R-:W-:-:S02]  /*2240*/  HFMA2 R19, R22, R15, R19 ;  /* 0x0000000f16137231 */ /* 0x000fc40000000013 */
[----:B------:R-:W-:Y:S02]  /*2250*/  HFMA2 R12, R35, R13, R12 ;  /* 0x0000000d230c7231 */ /* 0x000fe4000000000c */
[----:B------:R-:W-:Y:S02]  /*2260*/  HADD2 R28, R28, -1056, -1056 ;  /* 0xe420e4201c1c7430 */ /* 0x000fe40000000000 */
[----:B------:R-:W-:Y:S02]  /*2270*/  HFMA2 R11, R27, R15, R11 ;  /* 0x0000000f1b0b7231 */ /* 0x000fe4000000000b */
[----:B------:R-:W-:Y:S02]  /*2280*/  HADD2 R17, R17.H0_H0, R17.H1_H1 ;  /* 0x3000001111117230 */ /* 0x000fe40000000800 */
[----:B------:R-:W-:Y:S02]  /*2290*/  HFMA2 R18, R24, R14, R18 ;  /* 0x0000000e18127231 */ /* 0x000fe40000000012 */
[----:B------:R-:W-:-:S02]  /*22a0*/  HADD2 R25, R25, -1056, -1056 ;  /* 0xe420e42019197430 */ /* 0x000fc40000000000 */
[----:B------:R-:W-:Y:S02]  /*22b0*/  HFMA2 R12, R28, R14, R12 ;  /* 0x0000000e1c0c7231 */ /* 0x000fe4000000000c */
[----:B------:R-:W-:Y:S01]  /*22c0*/  HADD2 R29, R29, -1056, -1056 ;  /* 0xe420e4201d1d7430 */ /* 0x000fe20000000000 */
[----:B------:R-:W-:Y:S01]  /*22d0*/  PRMT R17, R17, 0x5410, R10 ;  /* 0x0000541011117816 */ /* 0x000fe2000000000a */
[-C--:B------:R-:W-:Y:S02]  /*22e0*/  HFMA2 R18, R25, R15.reuse, R18 ;  /* 0x0000000f19127231 */ /* 0x080fe40000000012 */
[----:B------:R-:W-:Y:S02]  /*22f0*/  HADD2 R16, R16.H0_H0, R16.H1_H1 ;  /* 0x3000001010107230 */ /* 0x000fe40000000800 */
[----:B------:R-:W-:Y:S02]  /*2300*/  HADD2 R23, R23.H0_H0, R23.H1_H1 ;  /* 0x3000001717177230 */ /* 0x000fe40000000800 */
[----:B------:R-:W-:-:S02]  /*2310*/  HFMA2 R12, R29, R15, R12 ;  /* 0x0000000f1d0c7231 */ /* 0x000fc4000000000c */
[----:B------:R-:W-:Y:S02]  /*2320*/  HADD2 R19, R19.H0_H0, R19.H1_H1 ;  /* 0x3000001313137230 */ /* 0x000fe40000000800 */
[----:B------:R-:W-:Y:S01]  /*2330*/  HADD2 R18, R18.H0_H0, R18.H1_H1 ;  /* 0x3000001212127230 */ /* 0x000fe20000000800 */
[----:B------:R-:W-:Y:S01]  /*2340*/  PRMT R16, R16, 0x5410, R23 ;  /* 0x0000541010107816 */ /* 0x000fe20000000017 */
[----:B------:R-:W-:Y:S02]  /*2350*/  HADD2 R11, R11.H0_H0, R11.H1_H1 ;  /* 0x3000000b0b0b7230 */ /* 0x000fe40000000800 */
[----:B------:R-:W-:Y:S01]  /*2360*/  HADD2 R12, R12.H0_H0, R12.H1_H1 ;  /* 0x3000000c0c0c7230 */ /* 0x000fe20000000800 */
[----:B------:R-:W-:Y:S02]  /*2370*/  PRMT R19, R19, 0x5410, R18 ;  /* 0x0000541013137816 */ /* 0x000fe40000000012 */
[----:B0-----:R-:W-:Y:S02]  /*2380*/  IADD3 R38, P1, PT, R38, 0x80, RZ ;  /* 0x0000008026267810 */ /* 0x001fe40007f3e0ff */
[----:B------:R-:W-:Y:S01]  /*2390*/  PRMT R11, R11, 0x5410, R12 ;  /* 0x000054100b0b7816 */ /* 0x000fe2000000000c */
[----:B------:R-:W-:Y:S01]  /*23a0*/  UIADD3 UR4, UPT, UPT, UR4, 0x40, URZ ;  /* 0x0000004004047890 */ /* 0x000fe2000fffe0ff */
[----:B------:R-:W-:-:S04]  /*23b0*/  IMAD.WIDE R50, R2, 0x4, R50 ;  /* 0x0000000402327825 */ /* 0x000fc800078e0232 */
[----:B------:R-:W-:Y:S02]  /*23c0*/  IMAD.X R39, RZ, RZ, R39, P1 ;  /* 0x000000ffff277224 */ /* 0x000fe400008e0627 */
[----:B--2---:R-:W-:Y:S02]  /*23d0*/  @!P0 IMAD.IADD R3, R21, 0x1, R36 ;  /* 0x0000000115038824 */ /* 0x004fe400078e0224 */
[----:B------:R-:W-:Y:S01]  /*23e0*/  VIADD R36, R36, 0x20 ;  /* 0x0000002024247836 */ /* 0x000fe20000000000 */
[----:B---3--:R-:W-:Y:S02]  /*23f0*/  @!P0 PRMT R40, R8, 0x7610, R40 ;  /* 0x0000761008288816 */ /* 0x008fe40000000028 */
[----:B------:R-:W-:Y:S02]  /*2400*/  @!P0 PRMT R46, R9, 0x7610, R46 ;  /* 0x00007610092e8816 */ /* 0x000fe4000000002e */
[----:B------:R-:W-:Y:S02]  /*2410*/  @!P0 PRMT R40, R40, 0x7610, R8 ;  /* 0x0000761028288816 */ /* 0x000fe40000000008 */
[----:B------:R-:W-:-:S02]  /*2420*/  @!P0 PRMT R46, R46, 0x7610, R9 ;  /* 0x000076102e2e8816 */ /* 0x000fc40000000009 */
[----:B------:R-:W-:Y:S01]  /*2430*/  ISETP.GE.AND P0, PT, R36, R41, PT ;  /* 0x000000292400720c */ /* 0x000fe20003f06270 */
[----:B------:R-:W-:Y:S02]  /*2440*/  HFMA2 R5, R17, R40, R5 ;  /* 0x0000002811057231 */ /* 0x000fe40000000005 */
[----:B------:R-:W-:-:S04]  /*2450*/  HFMA2 R4, R16, R46, R4 ;  /* 0x0000002e10047231 */ /* 0x000fc80000000004 */
[----:B------:R-:W-:Y:S02]  /*2460*/  HFMA2 R4, R11, R46, R4 ;  /* 0x0000002e0b047231 */ /* 0x000fe40000000004 */
[----:B------:R-:W-:-:S04]  /*2470*/  HFMA2 R5, R19, R40, R5 ;  /* 0x0000002813057231 */ /* 0x000fc80000000005 */
[----:B------:R-:W-:Y:S05]  /*2480*/  @!P0 BRA `(.L_x_3567) ;  /* 0xffffffe800108947 */ /* 0x000fea000383ffff */
[----:B------:R-:W-:-:S07]  /*2490*/  IMAD.WIDE R44, R2, 0x18, R44 ;  /* 0x00000018022c7825 */ /* 0x000fce00078e022c */
.L_x_3566:
[----:B------:R-:W-:-:S04]  /*24a0*/  VIMNMX R37, PT, PT, R37, UR13, PT ;  /* 0x0000000d25257c48 */ /* 0x000fc8000bfe0100 */
[----:B------:R-:W-:-:S13]  /*24b0*/  ISETP.GT.AND P0, PT, R37, R36, PT ;  /* 0x000000242500720c */ /* 0x000fda0003f04270 */
[----:B------:R-:W-:Y:S05]  /*24c0*/  @!P0 BRA `(.L_x_3568) ;  /* 0x0000001400908947 */ /* 0x000fea0003800000 */
[----:B------:R-:W-:-:S03]  /*24d0*/  IMAD.WIDE.U32 R42, R36, 0x4, R42 ;  /* 0x00000004242a7825 */ /* 0x000fc600078e002a */
[----:B------:R-:W-:-:S05]  /*24e0*/  IADD3 R38, P0, PT, R42, 0x2, RZ ;  /* 0x000000022a267810 */ /* 0x000fca0007f1e0ff */
[----:B------:R-:W-:-:S08]  /*24f0*/  IMAD.X R39, RZ, RZ, R43, P0 ;  /* 0x000000ffff277224 */ /* 0x000fd000000e062b */
.L_x_3569:
[----:B------:R-:W3:Y:S01]  /*2500*/  LDG.E.128.CONSTANT R8, desc[UR6][R44.64] ;  /* 0x000000062c087981 */ /* 0x000ee2000c1e9d00 */
[----:B------:R-:W-:-:S03]  /*2510*/  IMAD.U32 R2, RZ, RZ, UR9 ;  /* 0x00000009ff027e24 */ /* 0x000fc6000f8e00ff */
[----:B------:R-:W0:Y:S01]  /*2520*/  LDS.128 R24, [UR4] ;  /* 0x00000004ff187984 */ /* 0x000e220008000c00 */
[----:B------:R-:W-:-:S05]  /*2530*/  IMAD.WIDE R28, R2, 0x4, R44 ;  /* 0x00000004021c7825 */ /* 0x000fca00078e022c */
[----:B--2---:R-:W2:Y:S01]  /*2540*/  LDG.E.128.CONSTANT R12, desc[UR6][R28.64] ;  /* 0x000000061c0c7981 */ /* 0x004ea2000c1e9d00 */
[----:B------:R-:W-:-:S05]  /*2550*/  IMAD.WIDE R30, R2, 0x4, R28 ;  /* 0x00000004021e7825 */ /* 0x000fca00078e021c */
[----:B------:R-:W4:Y:S01]  /*2560*/  LDG.E.128.CONSTANT R16, desc[UR6][R30.64] ;  /* 0x000000061e107981 */ /* 0x000f22000c1e9d00 */
[----:B------:R-:W-:-:S05]  /*2570*/  IMAD.WIDE R42, R2, 0x4, R30 ;  /* 0x00000004022a7825 */ /* 0x000fca00078e021e */
[----:B------:R1:W5:Y:S01]  /*2580*/  LDG.E.128.CONSTANT R20, desc[UR6][R42.64] ;  /* 0x000000062a147981 */ /* 0x000362000c1e9d00 */
[----:B------:R-:W-:Y:S02]  /*2590*/  IMAD.MOV.U32 R41, RZ, RZ, 0x2800 ;  /* 0x00002800ff297424 */ /* 0x000fe400078e00ff */
[----:B-1----:R-:W-:Y:S01]  /*25a0*/  IMAD.WIDE R42, R2, 0x4, R42 ;  /* 0x00000004022a7825 */ /* 0x002fe200078e022a */
[----:B------:R-:W-:Y:S02]  /*25b0*/  ISETP.NE.AND P0, PT, R36, R3, PT ;  /* 0x000000032400720c */ /* 0x000fe40003f05270 */
[----:B---3--:R-:W-:Y:S02]  /*25c0*/  LOP3.LUT R32, R8, 0x1f001f, RZ, 0xc0, !PT ;  /* 0x001f001f08207812 */ /* 0x008fe400078ec0ff */
        /* <DEDUP_REMOVED lines=10> */
[----:B------:R-:W-:-:S02]  /*2670*/  HADD2 R45, R33, -1040, -1040 ;  /* 0xe410e410212d7430 */ /* 0x000fc40000000000 */
[----:B------:R-:W-:Y:S01]  /*2680*/  HADD2 R33, R29, -1040, -1040 ;  /* 0xe410e4101d217430 */ /* 0x000fe20000000000 */
[----:B------:R-:W-:Y:S01]  /*2690*/  LOP3.LUT R28, R28, 0x64006400, RZ, 0xfc, !PT ;  /* 0x640064001c1c7812 */ /* 0x000fe200078efcff */
[-C--:B0-----:R-:W-:Y:S02]  /*26a0*/  HFMA2 R30, R32, R24.reuse, RZ ;  /* 0x00000018201e7231 */ /* 0x081fe400000000ff */
[-C--:B------:R-:W-:Y:S02]  /*26b0*/  HFMA2 R45, R45, R24.reuse, RZ.H0_H0 ;  /* 0x000000182d2d7231 */ /* 0x080fe400000400ff */
[-C--:B------:R-:W-:Y:S02]  /*26c0*/  HFMA2 R32, R34, R24.reuse, RZ ;  /* 0x0000001822207231 */ /* 0x080fe400000000ff */
[----:B------:R-:W-:Y:S01]  /*26d0*/  HFMA2 R33, R33, R24, RZ.H0_H0 ;  /* 0x0000001821217231 */ /* 0x000fe200000400ff */
[----:B------:R-:W-:Y:S01]  /*26e0*/  LOP3.LUT R24, R9, 0x3e003e0, RZ, 0xc0, !PT ;  /* 0x03e003e009187812 */ /* 0x000fe200078ec0ff */
[----:B------:R-:W-:Y:S01]  /*26f0*/  HFMA2 R47, R28, R41.H0_H0, -48, -48 ;  /* 0xd200d2001c2f7431 */ /* 0x000fe20000040029 */
[----:B------:R-:W-:-:S02]  /*2700*/  LOP3.LUT R29, R11, 0x3e003e0, RZ, 0xc0, !PT ;  /* 0x03e003e00b1d7812 */ /* 0x000fc400078ec0ff */
[----:B------:R-:W-:Y:S02]  /*2710*/  LOP3.LUT R28, R10, 0x3e003e0, RZ, 0xc0, !PT ;  /* 0x03e003e00a1c7812 */ /* 0x000fe400078ec0ff */
[----:B------:R-:W-:Y:S01]  /*2720*/  LOP3.LUT R24, R24, 0x64006400, RZ, 0xfc, !PT ;  /* 0x6400640018187812 */ /* 0x000fe200078efcff */
[----:B------:R-:W-:Y:S01]  /*2730*/  HFMA2 R47, R47, R25, R30 ;  /* 0x000000192f2f7231 */ /* 0x000fe2000000001e */
[----:B------:R-:W-:Y:S02]  /*2740*/  LOP3.LUT R44, R29, 0x64006400, RZ, 0xfc, !PT ;  /* 0x640064001d2c7812 */ /* 0x000fe400078efcff */
[----:B------:R-:W-:Y:S01]  /*2750*/  LOP3.LUT R34, R28, 0x64006400, RZ, 0xfc, !PT ;  /* 0x640064001c227812 */ /* 0x000fe200078efcff */
[-C--:B------:R-:W-:Y:S01]  /*2760*/  HFMA2 R24, R24, R41.reuse.H0_H0, -48, -48 ;  /* 0xd200d20018187431 */ /* 0x080fe20000040029 */
[----:B------:R-:W-:Y:S01]  /*2770*/  SHF.R.U32.HI R35, RZ, 0xa, R10 ;  /* 0x0000000aff237819 */ /* 0x000fe2000001160a */
[-C--:B------:R-:W-:Y:S01]  /*2780*/  HFMA2 R44, R44, R41.reuse.H0_H0, -48, -48 ;  /* 0xd200d2002c2c7431 */ /* 0x080fe20000040029 */
[----:B------:R-:W3:Y:S01]  /*2790*/  LDG.E.128.CONSTANT R28, desc[UR6][R42.64] ;  /* 0x000000062a1c7981 */ /* 0x000ee2000c1e9d00 */
[----:B------:R-:W-:Y:S01]  /*27a0*/  HFMA2 R34, R34, R41.H0_H0, -48, -48 ;  /* 0xd200d20022227431 */ /* 0x000fe20000040029 */
[----:B------:R-:W-:Y:S01]  /*27b0*/  LOP3.LUT R35, R35, 0x1f001f, RZ, 0xc0, !PT ;  /* 0x001f001f23237812 */ /* 0x000fe200078ec0ff */
[----:B------:R-:W-:-:S02]  /*27c0*/  HFMA2 R45, R24, R25, R45 ;  /* 0x00000019182d7231 */ /* 0x000fc4000000002d */
[-C--:B------:R-:W-:Y:S02]  /*27d0*/  HFMA2 R24, R34, R25.reuse, R32 ;  /* 0x0000001922187231 */ /* 0x080fe40000000020 */
[----:B------:R-:W-:Y:S01]  /*27e0*/  HFMA2 R25, R44, R25, R33 ;  /* 0x000000192c197231 */ /* 0x000fe20000000021 */
[----:B------:R-:W-:Y:S02]  /*27f0*/  SHF.R.U32.HI R33, RZ, 0xa, R9 ;  /* 0x0000000aff217819 */ /* 0x000fe40000011609 */
[----:B------:R-:W-:Y:S02]  /*2800*/  SHF.R.U32.HI R32, RZ, 0xa, R8 ;  /* 0x0000000aff207819 */ /* 0x000fe40000011608 */
[----:B------:R-:W-:Y:S02]  /*2810*/  LOP3.LUT R34, R33, 0x1f001f, RZ, 0xc0, !PT ;  /* 0x001f001f21227812 */ /* 0x000fe400078ec0ff */
[----:B------:R-:W-:Y:S02]  /*2820*/  SHF.R.U32.HI R44, RZ, 0xa, R11 ;  /* 0x0000000aff2c7819 */ /* 0x000fe4000001160b */
[----:B------:R-:W-:-:S02]  /*2830*/  LOP3.LUT R32, R32, 0x1f001f, RZ, 0xc0, !PT ;  /* 0x001f001f20207812 */ /* 0x000fc400078ec0ff */
[----:B------:R-:W-:Y:S02]  /*2840*/  LOP3.LUT R34, R34, 0x64006400, RZ, 0xfc, !PT ;  /* 0x6400640022227812 */ /* 0x000fe400078efcff */
[----:B------:R-:W-:Y:S02]  /*2850*/  LOP3.LUT R44, R44, 0x1f001f, RZ, 0xc0, !PT ;  /* 0x001f001f2c2c7812 */ /* 0x000fe400078ec0ff */
[----:B------:R-:W-:Y:S01]  /*2860*/  LOP3.LUT R33, R32, 0x64006400, RZ, 0xfc, !PT ;  /* 0x6400640020217812 */ /* 0x000fe200078efcff */
[----:B------:R-:W-:Y:S01]  /*2870*/  HADD2 R34, R34, -1040, -1040 ;  /* 0xe410e41022227430 */ /* 0x000fe20000000000 */
[----:B------:R-:W-:Y:S02]  /*2880*/  LOP3.LUT R32, R44, 0x64006400, RZ, 0xfc, !PT ;  /* 0x640064002c207812 */ /* 0x000fe400078efcff */
[----:B------:R-:W-:Y:S01]  /*2890*/  LOP3.LUT R35, R35, 0x64006400, RZ, 0xfc, !PT ;  /* 0x6400640023237812 */ /* 0x000fe200078efcff */
[----:B------:R-:W-:Y:S02]  /*28a0*/  HADD2 R33, R33, -1040, -1040 ;  /* 0xe410e41021217430 */ /* 0x000fe40000000000 */
[----:B------:R-:W-:-:S02]  /*28b0*/  HFMA2 R45, R34, R26, R45 ;  /* 0x0000001a222d7231 */ /* 0x000fc4000000002d */
[----:B------:R-:W-:Y:S01]  /*28c0*/  HADD2 R34, R32, -1040, -1040 ;  /* 0xe410e41020227430 */ /* 0x000fe20000000000 */
[----:B--2---:R-:W-:Y:S01]  /*28d0*/  LOP3.LUT R32, R12, 0x1f001f, RZ, 0xc0, !PT ;  /* 0x001f001f0c207812 */ /* 0x004fe200078ec0ff */
[-C--:B------:R-:W-:Y:S01]  /*28e0*/  HFMA2 R47, R33, R26.reuse, R47 ;  /* 0x0000001a212f7231 */ /* 0x080fe2000000002f */
[----:B------:R-:W-:Y:S01]  /*28f0*/  LOP3.LUT R33, R13, 0x1f001f, RZ, 0xc0, !PT ;  /* 0x001f001f0d217812 */ /* 0x000fe200078ec0ff */
[----:B------:R-:W-:Y:S02]  /*2900*/  HADD2 R35, R35, -1040, -1040 ;  /* 0xe410e41023237430 */ /* 0x000fe40000000000 */
[-C--:B------:R-:W-:Y:S01]  /*2910*/  HFMA2 R25, R34, R26.reuse, R25 ;  /* 0x0000001a22197231 */ /* 0x080fe20000000019 */
[----:B------:R-:W-:Y:S01]  /*2920*/  LOP3.LUT R44, R33, 0x64006400, RZ, 0xfc, !PT ;  /* 0x64006400212c7812 */ /* 0x000fe200078efcff */
[----:B------:R-:W-:Y:S01]  /*2930*/  HFMA2 R24, R35, R26, R24 ;  /* 0x0000001a23187231 */ /* 0x000fe20000000018 */
[----:B------:R-:W-:Y:S02]  /*2940*/  LOP3.LUT R26, R32, 0x64006400, RZ, 0xfc, !PT ;  /* 0x64006400201a7812 */ /* 0x000fe400078efcff */
[----:B------:R-:W0:Y:S01]  /*2950*/  LDS.128 R32, [UR4+0x10] ;  /* 0x00001004ff207984 */ /* 0x000e220008000c00 */
[----:B------:R-:W-:-:S02]  /*2960*/  HADD2 R44, R44, -1040, -1040 ;  /* 0xe410e4102c2c7430 */ /* 0x000fc40000000000 */
[----:B------:R-:W-:-:S04]  /*2970*/  HADD2 R26, R26, -1040, -1040 ;  /* 0xe410e4101a1a7430 */ /* 0x000fc80000000000 */
[-C--:B------:R-:W-:Y:S01]  /*2980*/  HFMA2 R47, R26, R27.reuse, R47 ;  /* 0x0000001b1a2f7231 */ /* 0x080fe2000000002f */
[----:B------:R-:W-:Y:S01]  /*2990*/  LOP3.LUT R26, R14, 0x1f001f, RZ, 0xc0, !PT ;  /* 0x001f001f0e1a7812 */ /* 0x000fe200078ec0ff */
[----:B------:R-:W-:Y:S01]  /*29a0*/  HFMA2 R45, R44, R27, R45 ;  /* 0x0000001b2c2d7231 */ /* 0x000fe2000000002d */
[----:B------:R-:W-:Y:S02]  /*29b0*/  LOP3.LUT R44, R15, 0x1f001f, RZ, 0xc0, !PT ;  /* 0x001f001f0f2c7812 */ /* 0x000fe400078ec0ff */
[----:B------:R-:W-:Y:S02]  /*29c0*/  LOP3.LUT R26, R26, 0x64006400, RZ, 0xfc, !PT ;  /* 0x640064001a1a7812 */ /* 0x000fe400078efcff */
[----:B------:R-:W-:-:S03]  /*29d0*/  LOP3.LUT R44, R44, 0x64006400, RZ, 0xfc, !PT ;  /* 0x640064002c2c7812 */ /* 0x000fc600078efcff */
[----:B------:R-:W-:Y:S02]  /*29e0*/  HADD2 R26, R26, -1040, -1040 ;  /* 0xe410e4101a1a7430 */ /* 0x000fe40000000000 */
[----:B------:R-:W-:Y:S02]  /*29f0*/  HADD2 R44, R44, -1040, -1040 ;  /* 0xe410e4102c2c7430 */ /* 0x000fe40000000000 */
[-C--:B------:R-:W-:Y:S01]  /*2a00*/  HFMA2 R26, R26, R27.reuse, R24 ;  /* 0x0000001b1a1a7231 */ /* 0x080fe20000000018 */
[----:B------:R-:W-:Y:S01]  /*2a10*/  LOP3.LUT R24, R12, 0x3e003e0, RZ, 0xc0, !PT ;  /* 0x03e003e00c187812 */ /* 0x000fe200078ec0ff */
[----:B------:R-:W-:-:S03]  /*2a20*/  HFMA2 R44, R44, R27, R25 ;  /* 0x0000001b2c2c7231 */ /* 0x000fc60000000019 */
[----:B------:R-:W-:Y:S01]  /*2a30*/  LOP3.LUT R24, R24, 0x64006400, RZ, 0xfc, !PT ;  /* 0x6400640018187812 */ /* 0x000fe200078efcff */
[----:B------:R-:W-:Y:S01]  /*2a40*/  @!P0 IMAD R25, R0, 0x8, R1 ;  /* 0x0000000800198824 */ /* 0x000fe200078e0201 */
[----:B------:R1:W2:Y:S03]  /*2a50*/  @!P0 LDG.E.U16.CONSTANT R27, desc[UR6][R38.64] ;  /* 0x00000006261b8981 */ /* 0x0002a6000c1e9500 */
[----:B------:R-:W-:-:S04]  /*2a60*/  HFMA2 R24, R24, R41.H0_H0, -48, -48 ;  /* 0xd200d20018187431 */ /* 0x000fc80000040029 */
[----:B0-----:R-:W-:Y:S02]  /*2a70*/  HFMA2 R47, R24, R32, R47 ;  /* 0x00000020182f7231 */ /* 0x001fe4000000002f */
[----:B------:R-:W2:Y:S01]  /*2a80*/  @!P0 LDL.64 R24, [R25+0x8] ;  /* 0x0000080019188983 */ /* 0x000ea20000100a00 */
[----:B------:R-:W-:Y:S02]  /*2a90*/  LOP3.LUT R48, R13, 0x3e003e0, RZ, 0xc0, !PT ;  /* 0x03e003e00d307812 */ /* 0x000fe400078ec0ff */
[----:B------:R-:W-:Y:S02]  /*2aa0*/  SHF.R.U32.HI R8, RZ, 0xf, R8 ;  /* 0x0000000fff087819 */ /* 0x000fe40000011608 */
[----:B------:R-:W-:Y:S02]  /*2ab0*/  LOP3.LUT R48, R48, 0x64006400, RZ, 0xfc, !PT ;  /* 0x6400640030307812 */ /* 0x000fe400078efcff */
[----:B------:R-:W-:Y:S02]  /*2ac0*/  LOP3.LUT R8, R8, 0x10001, RZ, 0xc0, !PT ;  /* 0x0001000108087812 */ /* 0x000fe400078ec0ff */
[----:B------:R-:W-:Y:S01]  /*2ad0*/  SHF.R.U32.HI R49, RZ, 0xe, R12 ;  /* 0x0000000eff317819 */ /* 0x000fe2000001160c */
[----:B------:R-:W-:Y:S01]  /*2ae0*/  HFMA2 R48, R48, R41.H0_H0, -48, -48 ;  /* 0xd200d20030307431 */ /* 0x000fe20000040029 */
[----:B------:R-:W-:-:S02]  /*2af0*/  SHF.R.U32.HI R9, RZ, 0xf, R9 ;  /* 0x0000000fff097819 */ /* 0x000fc40000011609 */
[----:B------:R-:W-:Y:S02]  /*2b00*/  SHF.R.U32.HI R10, RZ, 0xf, R10 ;  /* 0x0000000fff0a7819 */ /* 0x000fe4000001160a */
[----:B------:R-:W-:Y:S01]  /*2b10*/  LOP3.LUT R9, R9, 0x10001, RZ, 0xc0, !PT ;  /* 0x0001000109097812 */ /* 0x000fe200078ec0ff */
[----:B------:R-:W-:Y:S01]  /*2b20*/  HFMA2 R45, R48, R32, R45 ;  /* 0x00000020302d7231 */ /* 0x000fe2000000002d */
[----:B------:R-:W-:Y:S02]  /*2b30*/  LOP3.LUT R48, R14, 0x3e003e0, RZ, 0xc0, !PT ;  /* 0x03e003e00e307812 */ /* 0x000fe400078ec0ff */
[----:B------:R-:W-:Y:S02]  /*2b40*/  LOP3.LUT R10, R10, 0x10001, RZ, 0xc0, !PT ;  /* 0x000100010a0a7812 */ /* 0x000fe400078ec0ff */
[----:B------:R-:W-:Y:S02]  /*2b50*/  LOP3.LUT R48, R48, 0x64006400, RZ, 0xfc, !PT ;  /* 0x6400640030307812 */ /* 0x000fe400078efcff */
[----:B------:R-:W-:-:S02]  /*2b60*/  SHF.R.U32.HI R11, RZ, 0xf, R11 ;  /* 0x0000000fff0b7819 */ /* 0x000fc4000001160b */
[----:B-1----:R-:W-:Y:S01]  /*2b70*/  IADD3 R38, P1, PT, R38, 0x80, RZ ;  /* 0x0000008026267810 */ /* 0x002fe20007f3e0ff */
[----:B------:R-:W-:Y:S01]  /*2b80*/  HFMA2 R48, R48, R41.H0_H0, -48, -48 ;  /* 0xd200d20030307431 */ /* 0x000fe20000040029 */
[----:B------:R-:W-:-:S03]  /*2b90*/  LOP3.LUT R11, R11, 0x10001, RZ, 0xc0, !PT ;  /* 0x000100010b0b7812 */ /* 0x000fc600078ec0ff */
[----:B------:R-:W-:Y:S02]  /*2ba0*/  IMAD.X R39, RZ, RZ, R39, P1 ;  /* 0x000000ffff277224 */ /* 0x000fe400008e0627 */
[----:B------:R-:W-:Y:S01]  /*2bb0*/  HFMA2 R26, R48, R32, R26 ;  /* 0x00000020301a7231 */ /* 0x000fe2000000001a */
[----:B------:R-:W-:-:S04]  /*2bc0*/  LOP3.LUT R48, R15, 0x3e003e0, RZ, 0xc0, !PT ;  /* 0x03e003e00f307812 */ /* 0x000fc800078ec0ff */
[----:B------:R-:W-:-:S05]  /*2bd0*/  LOP3.LUT R48, R48, 0x64006400, RZ, 0xfc, !PT ;  /* 0x6400640030307812 */ /* 0x000fca00078efcff */
[----:B------:R-:W-:-:S04]  /*2be0*/  HFMA2 R48, R48, R41.H0_H0, -48, -48 ;  /* 0xd200d20030307431 */ /* 0x000fc80000040029 */
[----:B------:R-:W-:Y:S01]  /*2bf0*/  HFMA2 R44, R48, R32, R44 ;  /* 0x00000020302c7231 */ /* 0x000fe2000000002c */
[----:B------:R-:W-:Y:S02]  /*2c00*/  SHF.R.U32.HI R32, RZ, 0xa, R12 ;  /* 0x0000000aff207819 */ /* 0x000fe4000001160c */
[----:B------:R-:W-:Y:S02]  /*2c10*/  LOP3.LUT R12, R8, 0x20002, R49, 0xf8, !PT ;  /* 0x00020002080c7812 */ /* 0x000fe400078ef831 */
[----:B------:R-:W-:Y:S02]  /*2c20*/  LOP3.LUT R32, R32, 0x1f001f, RZ, 0xc0, !PT ;  /* 0x001f001f20207812 */ /* 0x000fe400078ec0ff */
[----:B------:R-:W-:Y:S02]  /*2c30*/  SHF.R.U32.HI R8, RZ, 0xa, R13 ;  /* 0x0000000aff087819 */ /* 0x000fe4000001160d */
[----:B------:R-:W-:Y:S02]  /*2c40*/  LOP3.LUT R32, R32, 0x64006400, RZ, 0xfc, !PT ;  /* 0x6400640020207812 */ /* 0x000fe400078efcff */
[----:B------:R-:W-:-:S03]  /*2c50*/  LOP3.LUT R8, R8, 0x1f001f, RZ, 0xc0, !PT ;  /* 0x001f001f08087812 */ /* 0x000fc600078ec0ff */
[----:B------:R-:W-:Y:S01]  /*2c60*/  HADD2 R32, R32, -1040, -1040 ;  /* 0xe410e41020207430 */ /* 0x000fe20000000000 */
[----:B------:R-:W-:-:S03]  /*2c70*/  LOP3.LUT R8, R8, 0x64006400, RZ, 0xfc, !PT ;  /* 0x6400640008087812 */ /* 0x000fc600078efcff */
[----:B------:R-:W-:Y:S01]  /*2c80*/  HFMA2 R47, R32, R33, R47 ;  /* 0x00000021202f7231 */ /* 0x000fe2000000002f */
[----:B------:R-:W-:Y:S01]  /*2c90*/  SHF.R.U32.HI R32, RZ, 0xe, R13 ;  /* 0x0000000eff207819 */ /* 0x000fe2000001160d */
[----:B------:R-:W-:-:S03]  /*2ca0*/  HADD2 R8, R8, -1040, -1040 ;  /* 0xe410e41008087430 */ /* 0x000fc60000000000 */
[----:B------:R-:W-:Y:S02]  /*2cb0*/  LOP3.LUT R32, R9, 0x20002, R32, 0xf8, !PT ;  /* 0x0002000209207812 */ /* 0x000fe400078ef820 */
[--C-:B------:R-:W-:Y:S01]  /*2cc0*/  SHF.R.U32.HI R9, RZ, 0xe, R14.reuse ;  /* 0x0000000eff097819 */ /* 0x100fe2000001160e */
[----:B------:R-:W-:Y:S01]  /*2cd0*/  HFMA2 R45, R8, R33, R45 ;  /* 0x00000021082d7231 */ /* 0x000fe2000000002d */
[----:B----4-:R-:W-:Y:S02]  /*2ce0*/  LOP3.LUT R8, R16, 0x1f001f, RZ, 0xc0, !PT ;  /* 0x001f001f10087812 */ /* 0x010fe400078ec0ff */
[----:B------:R-:W-:Y:S02]  /*2cf0*/  LOP3.LUT R13, R10, 0x20002, R9, 0xf8, !PT ;  /* 0x000200020a0d7812 */ /* 0x000fe400078ef809 */
[----:B------:R-:W-:Y:S02]  /*2d00*/  SHF.R.U32.HI R9, RZ, 0xa, R14 ;  /* 0x0000000aff097819 */ /* 0x000fe4000001160e */
[----:B------:R-:W-:-:S02]  /*2d10*/  SHF.R.U32.HI R10, RZ, 0xe, R15 ;  /* 0x0000000eff0a7819 */ /* 0x000fc4000001160f */
[----:B------:R-:W-:Y:S02]  /*2d20*/  SHF.R.U32.HI R15, RZ, 0xa, R15 ;  /* 0x0000000aff0f7819 */ /* 0x000fe4000001160f */
[----:B------:R-:W-:Y:S02]  /*2d30*/  LOP3.LUT R9, R9, 0x1f001f, RZ, 0xc0, !PT ;  /* 0x001f001f09097812 */ /* 0x000fe400078ec0ff */
[----:B------:R-:W-:Y:S02]  /*2d40*/  LOP3.LUT R14, R11, 0x20002, R10, 0xf8, !PT ;  /* 0x000200020b0e7812 */ /* 0x000fe400078ef80a */
[----:B------:R-:W-:Y:S02]  /*2d50*/  LOP3.LUT R15, R15, 0x1f001f, RZ, 0xc0, !PT ;  /* 0x001f001f0f0f7812 */ /* 0x000fe400078ec0ff */
[----:B------:R-:W-:Y:S02]  /*2d60*/  LOP3.LUT R10, R9, 0x64006400, RZ, 0xfc, !PT ;  /* 0x64006400090a7812 */ /* 0x000fe400078efcff */
[----:B------:R-:W-:-:S02]  /*2d70*/  LOP3.LUT R9, R17, 0x1f001f, RZ, 0xc0, !PT ;  /* 0x001f001f11097812 */ /* 0x000fc400078ec0ff */
[----:B------:R-:W-:Y:S01]  /*2d80*/  LOP3.LUT R11, R15, 0x64006400, RZ, 0xfc, !PT ;  /* 0x640064000f0b7812 */ /* 0x000fe200078efcff */
[----:B------:R-:W-:Y:S01]  /*2d90*/  HADD2 R15, R10, -1040, -1040 ;  /* 0xe410e4100a0f7430 */ /* 0x000fe20000000000 */
[----:B------:R-:W-:Y:S02]  /*2da0*/  LOP3.LUT R9, R9, 0x64006400, RZ, 0xfc, !PT ;  /* 0x6400640009097812 */ /* 0x000fe400078efcff */
[----:B------:R-:W-:Y:S01]  /*2db0*/  LOP3.LUT R8, R8, 0x64006400, RZ, 0xfc, !PT ;  /* 0x6400640008087812 */ /* 0x000fe200078efcff */
[----:B------:R-:W-:Y:S01]  /*2dc0*/  HADD2 R11, R11, -1040, -1040 ;  /* 0xe410e4100b0b7430 */ /* 0x000fe20000000000 */
[----:B------:R-:W-:Y:S01]  /*2dd0*/  LOP3.LUT R10, R18, 0x1f001f, RZ, 0xc0, !PT ;  /* 0x001f001f120a7812 */ /* 0x000fe200078ec0ff */
[----:B------:R-:W-:Y:S02]  /*2de0*/  HADD2 R9, R9, -1040, -1040 ;  /* 0xe410e41009097430 */ /* 0x000fe40000000000 */
[----:B------:R-:W-:Y:S02]  /*2df0*/  HADD2 R8, R8, -1040, -1040 ;  /* 0xe410e41008087430 */ /* 0x000fe40000000000 */
[----:B------:R-:W-:-:S02]  /*2e00*/  HFMA2 R15, R15, R33, R26 ;  /* 0x000000210f0f7231 */ /* 0x000fc4000000001a */
[----:B------:R-:W-:Y:S02]  /*2e10*/  HFMA2 R44, R11, R33, R44 ;  /* 0x000000210b2c7231 */ /* 0x000fe4000000002c */
[-C--:B------:R-:W-:Y:S02]  /*2e20*/  HFMA2 R47, R8, R34.reuse, R47 ;  /* 0x00000022082f7231 */ /* 0x080fe4000000002f */
[----:B------:R-:W-:Y:S01]  /*2e30*/  HFMA2 R33, R9, R34, R45 ;  /* 0x0000002209217231 */ /* 0x000fe2000000002d */
[----:B------:R-:W-:Y:S01]  /*2e40*/  LOP3.LUT R8, R16, 0x3e003e0, RZ, 0xc0, !PT ;  /* 0x03e003e010087812 */ /* 0x000fe200078ec0ff */
[----:B------:R-:W-:Y:S01]  /*2e50*/  @!P0 VIADD R45, R0, 0x1 ;  /* 0x00000001002d8836 */ /* 0x000fe20000000000 */
[----:B------:R-:W-:Y:S02]  /*2e60*/  LOP3.LUT R26, R19, 0x1f001f, RZ, 0xc0, !PT ;  /* 0x001f001f131a7812 */ /* 0x000fe400078ec0ff */
[----:B------:R-:W-:Y:S01]  /*2e70*/  LOP3.LUT R9, R17, 0x3e003e0, RZ, 0xc0, !PT ;  /* 0x03e003e011097812 */ /* 0x000fe200078ec0ff */
[----:B------:R-:W-:Y:S01]  /*2e80*/  @!P0 IMAD.MOV.U32 R0, RZ, RZ, R45 ;  /* 0x000000ffff008224 */ /* 0x000fe200078e002d */
[----:B------:R-:W-:-:S02]  /*2e90*/  LOP3.LUT R11, R10, 0x64006400, RZ, 0xfc, !PT ;  /* 0x640064000a0b7812 */ /* 0x000fc400078efcff */
[----:B------:R-:W-:Y:S02]  /*2ea0*/  LOP3.LUT R8, R8, 0x64006400, RZ, 0xfc, !PT ;  /* 0x6400640008087812 */ /* 0x000fe400078efcff */
[----:B------:R-:W-:Y:S01]  /*2eb0*/  LOP3.LUT R26, R26, 0x64006400, RZ, 0xfc, !PT ;  /* 0x640064001a1a7812 */ /* 0x000fe200078efcff */
[----:B------:R-:W-:Y:S01]  /*2ec0*/  HADD2 R11, R11, -1040, -1040 ;  /* 0xe410e4100b0b7430 */ /* 0x000fe20000000000 */
[----:B------:R-:W-:Y:S01]  /*2ed0*/  LOP3.LUT R10, R9, 0x64006400, RZ, 0xfc, !PT ;  /* 0x64006400090a7812 */ /* 0x000fe200078efcff */
[-C--:B------:R-:W-:Y:S01]  /*2ee0*/  HFMA2 R8, R8, R41.reuse.H0_H0, -48, -48 ;  /* 0xd200d20008087431 */ /* 0x080fe20000040029 */
[--C-:B------:R-:W-:Y:S01]  /*2ef0*/  SHF.R.U32.HI R45, RZ, 0xd, R16.reuse ;  /* 0x0000000dff2d7819 */ /* 0x100fe20000011610 */
[----:B------:R-:W-:Y:S01]  /*2f00*/  HADD2 R26, R26, -1040, -1040 ;  /* 0xe410e4101a1a7430 */ /* 0x000fe20000000000 */
[----:B------:R-:W-:Y:S01]  /*2f10*/  SHF.R.U32.HI R16, RZ, 0xa, R16 ;  /* 0x0000000aff107819 */ /* 0x000fe20000011610 */
[----:B------:R-:W-:Y:S02]  /*2f20*/  HFMA2 R10, R10, R41.H0_H0, -48, -48 ;  /* 0xd200d2000a0a7431 */ /* 0x000fe40000040029 */
[----:B------:R-:W-:-:S02]  /*2f30*/  HFMA2 R15, R11, R34, R15 ;  /* 0x000000220b0f7231 */ /* 0x000fc4000000000f */
[----:B------:R-:W-:Y:S02]  /*2f40*/  HFMA2 R34, R26, R34, R44 ;  /* 0x000000221a227231 */ /* 0x000fe4000000002c */
[-C--:B------:R-:W-:Y:S02]  /*2f50*/  HFMA2 R44, R8, R35.reuse, R47 ;  /* 0x00000023082c7231 */ /* 0x080fe4000000002f */
[----:B------:R-:W-:Y:S01]  /*2f60*/  HFMA2 R33, R10, R35, R33 ;  /* 0x000000230a217231 */ /* 0x000fe20000000021 */
[----:B------:R-:W-:Y:S01]  /*2f70*/  LOP3.LUT R26, R18, 0x3e003e0, RZ, 0xc0, !PT ;  /* 0x03e003e0121a7812 */ /* 0x000fe200078ec0ff */
[----:B------:R-:W0:Y:S01]  /*2f80*/  LDS.128 R8, [UR4+0x20] ;  /* 0x00002004ff087984 */ /* 0x000e220008000c00 */
[----:B------:R-:W-:Y:S02]  /*2f90*/  SHF.R.U32.HI R47, RZ, 0xd, R17 ;  /* 0x0000000dff2f7819 */ /* 0x000fe40000011611 */
[----:B------:R-:W-:Y:S02]  /*2fa0*/  LOP3.LUT R48, R26, 0x64006400, RZ, 0xfc, !PT ;  /* 0x640064001a307812 */ /* 0x000fe400078efcff */
[----:B------:R-:W-:-:S02]  /*2fb0*/  LOP3.LUT R26, R12, 0x40004, R45, 0xf8, !PT ;  /* 0x000400040c1a7812 */ /* 0x000fc400078ef82d */
[----:B------:R-:W-:Y:S01]  /*2fc0*/  SHF.R.U32.HI R12, RZ, 0xd, R18 ;  /* 0x0000000dff0c7819 */ /* 0x000fe20000011612 */
[----:B------:R-:W-:Y:S01]  /*2fd0*/  HFMA2 R48, R48, R41.H0_H0, -48, -48 ;  /* 0xd200d20030307431 */ /* 0x000fe20000040029 */
[----:B------:R-:W-:Y:S02]  /*2fe0*/  SHF.R.U32.HI R45, RZ, 0xd, R19 ;  /* 0x0000000dff2d7819 */ /* 0x000fe40000011613 */
[----:B------:R-:W-:Y:S02]  /*2ff0*/  SHF.R.U32.HI R17, RZ, 0xa, R17 ;  /* 0x0000000aff117819 */ /* 0x000fe40000011611 */
[----:B------:R-:W-:Y:S01]  /*3000*/  LOP3.LUT R13, R13, 0x40004, R12, 0xf8, !PT ;  /* 0x000400040d0d7812 */ /* 0x000fe200078ef80c */
[----:B------:R-:W-:Y:S01]  /*3010*/  HFMA2 R15, R48, R35, R15 ;  /* 0x00000023300f7231 */ /* 0x000fe2000000000f */
[----:B------:R-:W-:Y:S02]  /*3020*/  LOP3.LUT R14, R14, 0x40004, R45, 0xf8, !PT ;  /* 0x000400040e0e7812 */ /* 0x000fe400078ef82d */
        /* <DEDUP_REMOVED lines=14> */
[----:B------:R-:W-:Y:S01]  /*3110*/  LOP3.LUT R32, R32, 0x40004, R47, 0xf8, !PT ;  /* 0x0004000420207812 */ /* 0x000fe200078ef82f */
[----:B------:R-:W-:-:S02]  /*3120*/  HADD2 R45, R45, -1040, -1040 ;  /* 0xe410e4102d2d7430 */ /* 0x000fc40000000000 */
[-C--:B0-----:R-:W-:Y:S02]  /*3130*/  HFMA2 R33, R18, R8.reuse, R33 ;  /* 0x0000000812217231 */ /* 0x081fe40000000021 */
[----:B------:R-:W-:Y:S02]  /*3140*/  HADD2 R12, R17, -1040, -1040 ;  /* 0xe410e410110c7430 */ /* 0x000fe40000000000 */
[----:B------:R-:W-:Y:S02]  /*3150*/  HFMA2 R34, R19, R35, R34 ;  /* 0x0000002313227231 */ /* 0x000fe40000000022 */
[-C--:B------:R-:W-:Y:S01]  /*3160*/  HFMA2 R18, R45, R8.reuse, R15 ;  /* 0x000000082d127231 */ /* 0x080fe2000000000f */
[----:B-----5:R-:W-:Y:S01]  /*3170*/  LOP3.LUT R19, R22, 0x1f001f, RZ, 0xc0, !PT ;  /* 0x001f001f16137812 */ /* 0x020fe200078ec0ff */
[----:B------:R-:W-:Y:S01]  /*3180*/  HADD2 R15, R16, -1040, -1040 ;  /* 0xe410e410100f7430 */ /* 0x000fe20000000000 */
[----:B------:R-:W-:Y:S01]  /*3190*/  LOP3.LUT R16, R21, 0x1f001f, RZ, 0xc0, !PT ;  /* 0x001f001f15107812 */ /* 0x000fe200078ec0ff */
[----:B------:R-:W-:Y:S01]  /*31a0*/  HFMA2 R12, R12, R8, R44 ;  /* 0x000000080c0c7231 */ /* 0x000fe2000000002c */
[----:B------:R-:W-:-:S02]  /*31b0*/  SHF.R.U32.HI R35, RZ, 0xc, R23 ;  /* 0x0000000cff237819 */ /* 0x000fc40000011617 */
[----:B------:R-:W-:Y:S01]  /*31c0*/  LOP3.LUT R16, R16, 0x64006400, RZ, 0xfc, !PT ;  /* 0x6400640010107812 */ /* 0x000fe200078efcff */
[----:B------:R-:W-:Y:S01]  /*31d0*/  HFMA2 R15, R15, R8, R34 ;  /* 0x000000080f0f7231 */ /* 0x000fe20000000022 */
[----:B------:R-:W-:Y:S02]  /*31e0*/  LOP3.LUT R8, R19, 0x64006400, RZ, 0xfc, !PT ;  /* 0x6400640013087812 */ /* 0x000fe400078efcff */
[----:B------:R-:W-:Y:S01]  /*31f0*/  SHF.R.U32.HI R17, RZ, 0xc, R20 ;  /* 0x0000000cff117819 */ /* 0x000fe20000011614 */
[----:B------:R-:W-:Y:S01]  /*3200*/  HADD2 R19, R16, -1040, -1040 ;  /* 0xe410e41010137430 */ /* 0x000fe20000000000 */
[----:B------:R-:W-:Y:S01]  /*3210*/  LOP3.LUT R16, R14, 0x80008, R35, 0xf8, !PT ;  /* 0x000800080e107812 */ /* 0x000fe200078ef823 */
[----:B------:R-:W-:Y:S01]  /*3220*/  HADD2 R34, R8, -1040, -1040 ;  /* 0xe410e41008227430 */ /* 0x000fe20000000000 */
[----:B------:R-:W-:Y:S02]  /*3230*/  LOP3.LUT R35, R23, 0x1f001f, RZ, 0xc0, !PT ;  /* 0x001f001f17237812 */ /* 0x000fe400078ec0ff */
[----:B------:R-:W-:-:S02]  /*3240*/  LOP3.LUT R44, R20, 0x3e003e0, RZ, 0xc0, !PT ;  /* 0x03e003e0142c7812 */ /* 0x000fc400078ec0ff */
[----:B------:R-:W-:Y:S01]  /*3250*/  LOP3.LUT R45, R35, 0x64006400, RZ, 0xfc, !PT ;  /* 0x64006400232d7812 */ /* 0x000fe200078efcff */
[-C--:B------:R-:W-:Y:S01]  /*3260*/  HFMA2 R14, R34, R9.reuse, R18 ;  /* 0x00000009220e7231 */ /* 0x080fe20000000012 */
[----:B------:R-:W-:Y:S02]  /*3270*/  LOP3.LUT R34, R20, 0x1f001f, RZ, 0xc0, !PT ;  /* 0x001f001f14227812 */ /* 0x000fe400078ec0ff */
[----:B------:R-:W-:Y:S01]  /*3280*/  LOP3.LUT R17, R26, 0x80008, R17, 0xf8, !PT ;  /* 0x000800081a117812 */ /* 0x000fe200078ef811 */
[----:B------:R-:W-:Y:S01]  /*3290*/  HADD2 R45, R45, -1040, -1040 ;  /* 0xe410e4102d2d7430 */ /* 0x000fe20000000000 */
[----:B------:R-:W-:Y:S02]  /*32a0*/  LOP3.LUT R35, R34, 0x64006400, RZ, 0xfc, !PT ;  /* 0x6400640022237812 */ /* 0x000fe400078efcff */
[----:B------:R-:W-:Y:S01]  /*32b0*/  SHF.R.U32.HI R26, RZ, 0xc, R22 ;  /* 0x0000000cff1a7819 */ /* 0x000fe20000011616 */
[-C--:B------:R-:W-:Y:S01]  /*32c0*/  HFMA2 R15, R45, R9.reuse, R15 ;  /* 0x000000092d0f7231 */ /* 0x080fe2000000000f */
[----:B------:R-:W-:Y:S01]  /*32d0*/  LOP3.LUT R34, R44, 0x64006400, RZ, 0xfc, !PT ;  /* 0x640064002c227812 */ /* 0x000fe200078efcff */
[----:B------:R-:W-:Y:S01]  /*32e0*/  HADD2 R35, R35, -1040, -1040 ;  /* 0xe410e41023237430 */ /* 0x000fe20000000000 */
[----:B------:R-:W-:Y:S01]  /*32f0*/  LOP3.LUT R8, R13, 0x80008, R26, 0xf8, !PT ;  /* 0x000800080d087812 */ /* 0x000fe200078ef81a */
[----:B------:R-:W-:Y:S01]  /*3300*/  HFMA2 R13, R19, R9, R33 ;  /* 0x00000009130d7231 */ /* 0x000fe20000000021 */
[----:B------:R-:W-:-:S02]  /*3310*/  LOP3.LUT R33, R21, 0x3e003e0, RZ, 0xc0, !PT ;  /* 0x03e003e015217812 */ /* 0x000fc400078ec0ff */
[--C-:B------:R-:W-:Y:S01]  /*3320*/  SHF.R.U32.HI R18, RZ, 0xa, R21.reuse ;  /* 0x0000000aff127819 */ /* 0x100fe20000011615 */
[----:B------:R-:W-:Y:S02]  /*3330*/  HFMA2 R12, R35, R9, R12 ;  /* 0x00000009230c7231 */ /* 0x000fe4000000000c */
[----:B------:R-:W-:Y:S01]  /*3340*/  HFMA2 R9, R34, R41.H0_H0, -48, -48 ;  /* 0xd200d20022097431 */ /* 0x000fe20000040029 */
[----:B------:R-:W-:Y:S02]  /*3350*/  SHF.R.U32.HI R19, RZ, 0xc, R21 ;  /* 0x0000000cff137819 */ /* 0x000fe40000011615 */
[----:B------:R-:W-:Y:S02]  /*3360*/  LOP3.LUT R21, R23, 0x3e003e0, RZ, 0xc0, !PT ;  /* 0x03e003e017157812 */ /* 0x000fe400078ec0ff */
[----:B------:R-:W-:Y:S02]  /*3370*/  LOP3.LUT R26, R22, 0x3e003e0, RZ, 0xc0, !PT ;  /* 0x03e003e0161a7812 */ /* 0x000fe400078ec0ff */
[----:B------:R-:W-:Y:S01]  /*3380*/  SHF.R.U32.HI R20, RZ, 0xa, R20 ;  /* 0x0000000aff147819 */ /* 0x000fe20000011614 */
[----:B------:R-:W-:Y:S01]  /*3390*/  HFMA2 R9, R9, R10, R12 ;  /* 0x0000000a09097231 */ /* 0x000fe2000000000c */
[----:B------:R-:W-:-:S02]  /*33a0*/  LOP3.LUT R12, R21, 0x64006400, RZ, 0xfc, !PT ;  /* 0x64006400150c7812 */ /* 0x000fc400078efcff */
        /* <DEDUP_REMOVED lines=8> */
[----:B------:R-:W-:Y:S01]  /*3430*/  LOP3.LUT R12, R20, 0x64006400, RZ, 0xfc, !PT ;  /* 0x64006400140c7812 */ /* 0x000fe200078efcff */
[-C--:B------:R-:W-:Y:S01]  /*3440*/  HFMA2 R18, R26, R10.reuse, R14 ;  /* 0x0000000a1a127231 */ /* 0x080fe2000000000e */
[----:B------:R-:W-:Y:S01]  /*3450*/  LOP3.LUT R21, R21, 0x64006400, RZ, 0xfc, !PT ;  /* 0x6400640015157812 */ /* 0x000fe200078efcff */
[-C--:B------:R-:W-:Y:S01]  /*3460*/  HFMA2 R13, R44, R10.reuse, R13 ;  /* 0x0000000a2c0d7231 */ /* 0x080fe2000000000d */
[----:B------:R-:W-:Y:S01]  /*3470*/  SHF.R.U32.HI R22, RZ, 0xa, R22 ;  /* 0x0000000aff167819 */ /* 0x000fe20000011616 */
[----:B------:R-:W-:Y:S01]  /*3480*/  HADD2 R12, R12, -1040, -1040 ;  /* 0xe410e4100c0c7430 */ /* 0x000fe20000000000 */
[----:B------:R-:W-:Y:S01]  /*3490*/  SHF.R.U32.HI R23, RZ, 0xa, R23 ;  /* 0x0000000aff177819 */ /* 0x000fe20000011617 */
[----:B------:R-:W-:Y:S01]  /*34a0*/  HFMA2 R20, R32, R10, R15 ;  /* 0x0000000a20147231 */ /* 0x000fe2000000000f */
[----:B------:R-:W-:Y:S01]  /*34b0*/  LOP3.LUT R22, R22, 0x1f001f, RZ, 0xc0, !PT ;  /* 0x001f001f16167812 */ /* 0x000fe200078ec0ff */
[----:B------:R-:W-:Y:S01]  /*34c0*/  HADD2 R10, R21, -1040, -1040 ;  /* 0xe410e410150a7430 */ /* 0x000fe20000000000 */
[----:B------:R-:W-:Y:S01]  /*34d0*/  LOP3.LUT R23, R23, 0x1f001f, RZ, 0xc0, !PT ;  /* 0x001f001f17177812 */ /* 0x000fe200078ec0ff */
[-C--:B------:R-:W-:Y:S01]  /*34e0*/  HFMA2 R9, R12, R11.reuse, R9 ;  /* 0x0000000b0c097231 */ /* 0x080fe20000000009 */
[----:B------:R-:W-:Y:S01]  /*34f0*/  LOP3.LUT R22, R22, 0x64006400, RZ, 0xfc, !PT ;  /* 0x6400640016167812 */ /* 0x000fe200078efcff */
[-C--:B------:R-:W-:Y:S01]  /*3500*/  HFMA2 R10, R10, R11.reuse, R13 ;  /* 0x0000000b0a0a7231 */ /* 0x080fe2000000000d */
[----:B------:R-:W-:Y:S01]  /*3510*/  LOP3.LUT R23, R23, 0x64006400, RZ, 0xfc, !PT ;  /* 0x6400640017177812 */ /* 0x000fe200078efcff */
[----:B------:R-:W0:Y:S01]  /*3520*/  LDS.128 R12, [UR4+0x30] ;  /* 0x00003004ff0c7984 */ /* 0x000e220008000c00 */
[----:B---3--:R-:W-:Y:S01]  /*3530*/  LOP3.LUT R32, R30, 0x1f001f, RZ, 0xc0, !PT ;  /* 0x001f001f1e207812 */ /* 0x008fe200078ec0ff */
[----:B------:R-:W-:Y:S01]  /*3540*/  HADD2 R21, R22, -1040, -1040 ;  /* 0xe410e41016157430 */ /* 0x000fe20000000000 */
[----:B------:R-:W-:Y:S01]  /*3550*/  SHF.R.U32.HI R22, RZ, 0xb, R28 ;  /* 0x0000000bff167819 */ /* 0x000fe2000001161c */
[----:B------:R-:W-:Y:S01]  /*3560*/  HADD2 R23, R23, -1040, -1040 ;  /* 0xe410e41017177430 */ /* 0x000fe20000000000 */
[----:B------:R-:W-:Y:S01]  /*3570*/  LOP3.LUT R32, R32, 0x64006400, RZ, 0xfc, !PT ;  /* 0x6400640020207812 */ /* 0x000fe200078efcff */
[----:B------:R-:W-:Y:S01]  /*3580*/  UIADD3 UR4, UPT, UPT, UR4, 0x40, URZ ;  /* 0x0000004004047890 */ /* 0x000fe2000fffe0ff */
[----:B------:R-:W-:Y:S01]  /*3590*/  LOP3.LUT R33, R28, 0x3e003e0, RZ, 0xc0, !PT ;  /* 0x03e003e01c217812 */ /* 0x000fe200078ec0ff */
[----:B------:R-:W-:-:S02]  /*35a0*/  HFMA2 R18, R21, R11, R18 ;  /* 0x0000000b15127231 */ /* 0x000fc40000000012 */
[----:B------:R-:W-:Y:S01]  /*35b0*/  HFMA2 R11, R23, R11, R20 ;  /* 0x0000000b170b7231 */ /* 0x000fe20000000014 */
[----:B------:R-:W-:Y:S01]  /*35c0*/  LOP3.LUT R23, R28, 0x1f001f, RZ, 0xc0, !PT ;  /* 0x001f001f1c177812 */ /* 0x000fe200078ec0ff */
[----:B------:R-:W-:Y:S01]  /*35d0*/  HADD2 R32, R32, -1040, -1040 ;  /* 0xe410e41020207430 */ /* 0x000fe20000000000 */
[----:B------:R-:W-:Y:S02]  /*35e0*/  LOP3.LUT R17, R17, 0x100010, R22, 0xf8, !PT ;  /* 0x0010001011117812 */ /* 0x000fe400078ef816 */
[----:B------:R-:W-:Y:S02]  /*35f0*/  LOP3.LUT R23, R23, 0x64006400, RZ, 0xfc, !PT ;  /* 0x6400640017177812 */ /* 0x000fe400078efcff */
[----:B------:R-:W-:Y:S02]  /*3600*/  LOP3.LUT R34, R29, 0x1f001f, RZ, 0xc0, !PT ;  /* 0x001f001f1d227812 */ /* 0x000fe400078ec0ff */
[----:B------:R-:W-:Y:S01]  /*3610*/  LOP3.LUT R21, R30, 0x3e003e0, RZ, 0xc0, !PT ;  /* 0x03e003e01e157812 */ /* 0x000fe200078ec0ff */
[----:B------:R-:W-:Y:S01]  /*3620*/  HADD2 R23, R23, -1040, -1040 ;  /* 0xe410e41017177430 */ /* 0x000fe20000000000 */
[----:B------:R-:W-:-:S02]  /*3630*/  SHF.R.U32.HI R28, RZ, 0xa, R28 ;  /* 0x0000000aff1c7819 */ /* 0x000fc4000001161c */
[----:B------:R-:W-:Y:S02]  /*3640*/  LOP3.LUT R22, R29, 0x3e003e0, RZ, 0xc0, !PT ;  /* 0x03e003e01d167812 */ /* 0x000fe400078ec0ff */
[----:B------:R-:W-:Y:S02]  /*3650*/  LOP3.LUT R44, R33, 0x64006400, RZ, 0xfc, !PT ;  /* 0x64006400212c7812 */ /* 0x000fe400078efcff */
[----:B------:R-:W-:Y:S02]  /*3660*/  SHF.R.U32.HI R20, RZ, 0xa, R30 ;  /* 0x0000000aff147819 */ /* 0x000fe4000001161e */
[----:B------:R-:W-:Y:S02]  /*3670*/  LOP3.LUT R33, R34, 0x64006400, RZ, 0xfc, !PT ;  /* 0x6400640022217812 */ /* 0x000fe400078efcff */
[----:B------:R-:W-:Y:S02]  /*3680*/  LOP3.LUT R48, R21, 0x64006400, RZ, 0xfc, !PT ;  /* 0x6400640015307812 */ /* 0x000fe400078efcff */
[----:B------:R-:W-:Y:S01]  /*3690*/  LOP3.LUT R34, R22, 0x64006400, RZ, 0xfc, !PT ;  /* 0x6400640016227812 */ /* 0x000fe200078efcff */
[-C--:B------:R-:W-:Y:S01]  /*36a0*/  HFMA2 R22, R44, R41.reuse.H0_H0, -48, -48 ;  /* 0xd200d2002c167431 */ /* 0x080fe20000040029 */
[----:B------:R-:W-:Y:S01]  /*36b0*/  LOP3.LUT R28, R28, 0x1f001f, RZ, 0xc0, !PT ;  /* 0x001f001f1c1c7812 */ /* 0x000fe200078ec0ff */
[----:B------:R-:W-:Y:S01]  /*36c0*/  HFMA2 R21, R48, R41.H0_H0, -48, -48 ;  /* 0xd200d20030157431 */ /* 0x000fe20000040029 */
[----:B------:R-:W-:Y:S01]  /*36d0*/  SHF.R.U32.HI R26, RZ, 0xb, R29 ;  /* 0x0000000bff1a7819 */ /* 0x000fe2000001161d */
[----:B------:R-:W-:Y:S01]  /*36e0*/  HADD2 R33, R33, -1040, -1040 ;  /* 0xe410e41021217430 */ /* 0x000fe20000000000 */
[----:B------:R-:W-:Y:S01]  /*36f0*/  LOP3.LUT R20, R20, 0x1f001f, RZ, 0xc0, !PT ;  /* 0x001f001f14147812 */ /* 0x000fe200078ec0ff */
[----:B--2---:R-:W-:-:S02]  /*3700*/  @!P0 IMAD.IADD R3, R27, 0x1, R36 ;  /* 0x000000011b038824 */ /* 0x004fc400078e0224 */
[-C--:B0-----:R-:W-:Y:S01]  /*3710*/  HFMA2 R9, R23, R12.reuse, R9 ;  /* 0x0000000c17097231 */ /* 0x081fe20000000009 */
[----:B------:R-:W-:Y:S01]  /*3720*/  LOP3.LUT R28, R28, 0x64006400, RZ, 0xfc, !PT ;  /* 0x640064001c1c7812 */ /* 0x000fe200078efcff */
[-C--:B------:R-:W-:Y:S01]  /*3730*/  HFMA2 R18, R32, R12.reuse, R18 ;  /* 0x0000000c20127231 */ /* 0x080fe20000000012 */
[----:B------:R-:W-:Y:S01]  /*3740*/  SHF.R.U32.HI R35, RZ, 0xb, R30 ;  /* 0x0000000bff237819 */ /* 0x000fe2000001161e */
[----:B------:R-:W-:Y:S01]  /*3750*/  HFMA2 R10, R33, R12, R10 ;  /* 0x0000000c210a7231 */ /* 0x000fe2000000000a */
[----:B------:R-:W-:Y:S01]  /*3760*/  LOP3.LUT R19, R19, 0x100010, R26, 0xf8, !PT ;  /* 0x0010001013137812 */ /* 0x000fe200078ef81a */
[----:B------:R-:W-:Y:S01]  /*3770*/  HADD2 R28, R28, -1040, -1040 ;  /* 0xe410e4101c1c7430 */ /* 0x000fe20000000000 */
[C---:B------:R-:W-:Y:S01]  /*3780*/  LOP3.LUT R30, R31.reuse, 0x3e003e0, RZ, 0xc0, !PT ;  /* 0x03e003e01f1e7812 */ /* 0x040fe200078ec0ff */
[-C--:B------:R-:W-:Y:S01]  /*3790*/  HFMA2 R9, R22, R13.reuse, R9 ;  /* 0x0000000d16097231 */ /* 0x080fe20000000009 */
[----:B------:R-:W-:Y:S01]  /*37a0*/  LOP3.LUT R26, R31, 0x1f001f, RZ, 0xc0, !PT ;  /* 0x001f001f1f1a7812 */ /* 0x000fe200078ec0ff */
[----:B------:R-:W-:Y:S01]  /*37b0*/  HFMA2 R18, R21, R13, R18 ;  /* 0x0000000d15127231 */ /* 0x000fe20000000012 */
[----:B------:R-:W-:Y:S01]  /*37c0*/  LOP3.LUT R20, R20, 0x64006400, RZ, 0xfc, !PT ;  /* 0x6400640014147812 */ /* 0x000fe200078efcff */
[----:B------:R-:W-:Y:S01]  /*37d0*/  VIADD R36, R36, 0x20 ;  /* 0x0000002024247836 */ /* 0x000fe20000000000 */
[----:B------:R-:W-:-:S02]  /*37e0*/  SHF.R.U32.HI R29, RZ, 0xa, R29 ;  /* 0x0000000aff1d7819 */ /* 0x000fc4000001161d */
[--C-:B------:R-:W-:Y:S01]  /*37f0*/  SHF.R.U32.HI R45, RZ, 0xb, R31.reuse ;  /* 0x0000000bff2d7819 */ /* 0x100fe2000001161f */
[----:B------:R-:W-:Y:S01]  /*3800*/  HADD2 R20, R20, -1040, -1040 ;  /* 0xe410e41014147430 */ /* 0x000fe20000000000 */
[----:B------:R-:W-:Y:S01]  /*3810*/  LOP3.LUT R50, R30, 0x64006400, RZ, 0xfc, !PT ;  /* 0x640064001e327812 */ /* 0x000fe200078efcff */
[-C--:B------:R-:W-:Y:S01]  /*3820*/  HFMA2 R9, R28, R14.reuse, R9 ;  /* 0x0000000e1c097231 */ /* 0x080fe20000000009 */
[----:B------:R-:W-:Y:S02]  /*3830*/  SHF.R.U32.HI R31, RZ, 0xa, R31 ;  /* 0x0000000aff1f7819 */ /* 0x000fe4000001161f */
[----:B------:R-:W-:Y:S01]  /*3840*/  LOP3.LUT R8, R8, 0x100010, R35, 0xf8, !PT ;  /* 0x0010001008087812 */ /* 0x000fe200078ef823 */
[----:B------:R-:W-:Y:S01]  /*3850*/  HFMA2 R18, R20, R14, R18 ;  /* 0x0000000e14127231 */ /* 0x000fe20000000012 */
[----:B------:R-:W-:Y:S01]  /*3860*/  LOP3.LUT R30, R26, 0x64006400, RZ, 0xfc, !PT ;  /* 0x640064001a1e7812 */ /* 0x000fe200078efcff */
[-C--:B------:R-:W-:Y:S01]  /*3870*/  HFMA2 R26, R34, R41.reuse.H0_H0, -48, -48 ;  /* 0xd200d200221a7431 */ /* 0x080fe20000040029 */
[----:B------:R-:W-:Y:S01]  /*3880*/  LOP3.LUT R29, R29, 0x1f001f, RZ, 0xc0, !PT ;  /* 0x001f001f1d1d7812 */ /* 0x000fe200078ec0ff */
[----:B------:R-:W-:Y:S01]  /*3890*/  HFMA2 R41, R50, R41.H0_H0, -48, -48 ;  /* 0xd200d20032297431 */ /* 0x000fe20000040029 */
[----:B------:R-:W-:Y:S01]  /*38a0*/  LOP3.LUT R17, R17, 0x64006400, RZ, 0xfc, !PT ;  /* 0x6400640011117812 */ /* 0x000fe200078efcff */
[----:B------:R-:W-:Y:S01]  /*38b0*/  HADD2 R30, R30, -1040, -1040 ;  /* 0xe410e4101e1e7430 */ /* 0x000fe20000000000 */
[----:B------:R-:W-:Y:S01]  /*38c0*/  LOP3.LUT R31, R31, 0x1f001f, RZ, 0xc0, !PT ;  /* 0x001f001f1f1f7812 */ /* 0x000fe200078ec0ff */
[----:B------:R-:W-:Y:S01]  /*38d0*/  HFMA2 R10, R26, R13, R10 ;  /* 0x0000000d1a0a7231 */ /* 0x000fe2000000000a */
[----:B------:R-:W-:Y:S01]  /*38e0*/  LOP3.LUT R8, R8, 0x64006400, RZ, 0xfc, !PT ;  /* 0x6400640008087812 */ /* 0x000fe200078efcff */
[----:B------:R-:W-:Y:S01]  /*38f0*/  HADD2 R17, R17, -1040, -1040 ;  /* 0xe410e41011117430 */ /* 0x000fe20000000000 */
[----:B------:R-:W-:Y:S01]  /*3900*/  LOP3.LUT R29, R29, 0x64006400, RZ, 0xfc, !PT ;  /* 0x640064001d1d7812 */ /* 0x000fe200078efcff */
[----:B------:R-:W-:Y:S01]  /*3910*/  HFMA2 R11, R30, R12, R11 ;  /* 0x0000000c1e0b7231 */ /* 0x000fe2000000000b */
[----:B------:R-:W-:Y:S01]  /*3920*/  LOP3.LUT R16, R16, 0x100010, R45, 0xf8, !PT ;  /* 0x0010001010107812 */ /* 0x000fe200078ef82d */
[----:B------:R-:W-:Y:S01]  /*3930*/  HADD2 R8, R8, -1040, -1040 ;  /* 0xe410e41008087430 */ /* 0x000fe20000000000 */
[----:B------:R-:W-:Y:S01]  /*3940*/  LOP3.LUT R31, R31, 0x64006400, RZ, 0xfc, !PT ;  /* 0x640064001f1f7812 */ /* 0x000fe200078efcff */
[----:B------:R-:W-:Y:S01]  /*3950*/  HADD2 R29, R29, -1040, -1040 ;  /* 0xe410e4101d1d7430 */ /* 0x000fe20000000000 */
[----:B------:R-:W-:Y:S01]  /*3960*/  LOP3.LUT R19, R19, 0x64006400, RZ, 0xfc, !PT ;  /* 0x6400640013137812 */ /* 0x000fe200078efcff */
[----:B------:R-:W-:Y:S01]  /*3970*/  HFMA2 R9, R17, R15, R9 ;  /* 0x0000000f11097231 */ /* 0x000fe20000000009 */
[----:B------:R-:W-:Y:S01]  /*3980*/  LOP3.LUT R16, R16, 0x64006400, RZ, 0xfc, !PT ;  /* 0x6400640010107812 */ /* 0x000fe200078efcff */
[----:B------:R-:W-:-:S02]  /*3990*/  HFMA2 R11, R41, R13, R11 ;  /* 0x0000000d290b7231 */ /* 0x000fc4000000000b */
[-C--:B------:R-:W-:Y:S02]  /*39a0*/  HFMA2 R8, R8, R15.reuse, R18 ;  /* 0x0000000f08087231 */ /* 0x080fe40000000012 */
[----:B------:R-:W-:Y:S01]  /*39b0*/  HADD2 R31, R31, -1040, -1040 ;  /* 0xe410e4101f1f7430 */ /* 0x000fe20000000000 */
[----:B------:R-:W-:Y:S01]  /*39c0*/  @!P0 PRMT R40, R24, 0x7610, R40 ;  /* 0x0000761018288816 */ /* 0x000fe20000000028 */
[-C--:B------:R-:W-:Y:S01]  /*39d0*/  HFMA2 R10, R29, R14.reuse, R10 ;  /* 0x0000000e1d0a7231 */ /* 0x080fe2000000000a */
[----:B------:R-:W-:Y:S01]  /*39e0*/  @!P0 PRMT R46, R25, 0x7610, R46 ;  /* 0x00007610192e8816 */ /* 0x000fe2000000002e */
[----:B------:R-:W-:Y:S01]  /*39f0*/  HADD2 R19, R19, -1040, -1040 ;  /* 0xe410e41013137430 */ /* 0x000fe20000000000 */
[----:B------:R-:W-:Y:S01]  /*3a00*/  @!P0 PRMT R40, R40, 0x7610, R24 ;  /* 0x0000761028288816 */ /* 0x000fe20000000018 */
[----:B------:R-:W-:Y:S01]  /*3a10*/  HFMA2 R11, R31, R14, R11 ;  /* 0x0000000e1f0b7231 */ /* 0x000fe2000000000b */
[----:B------:R-:W-:Y:S01]  /*3a20*/  @!P0 PRMT R46, R46, 0x7610, R25 ;  /* 0x000076102e2e8816 */ /* 0x000fe20000000019 */
[----:B------:R-:W-:Y:S01]  /*3a30*/  HADD2 R16, R16, -1040, -1040 ;  /* 0xe410e41010107430 */ /* 0x000fe20000000000 */
[----:B------:R-:W-:Y:S01]  /*3a40*/  ISETP.GE.AND P0, PT, R36, R37, PT ;  /* 0x000000252400720c */ /* 0x000fe20003f06270 */
[----:B------:R-:W-:-:S02]  /*3a50*/  HFMA2 R10, R19, R15, R10 ;  /* 0x0000000f130a7231 */ /* 0x000fc4000000000a */
[----:B------:R-:W-:-:S04]  /*3a60*/  IMAD.WIDE R44, R2, 0x4, R42 ;  /* 0x00000004022c7825 */ /* 0x000fc800078e022a */
[----:B------:R-:W-:Y:S02]  /*3a70*/  HFMA2 R11, R16, R15, R11 ;  /* 0x0000000f100b7231 */ /* 0x000fe4000000000b */
[----:B------:R-:W-:Y:S02]  /*3a80*/  HADD2 R9, R9.H0_H0, R9.H1_H1 ;  /* 0x3000000909097230 */ /* 0x000fe40000000800 */
[----:B------:R-:W-:Y:S02]  /*3a90*/  HADD2 R10, R10.H0_H0, R10.H1_H1 ;  /* 0x3000000a0a0a7230 */ /* 0x000fe40000000800 */
[----:B------:R-:W-:Y:S02]  /*3aa0*/  HADD2 R8, R8.H0_H0, R8.H1_H1 ;  /* 0x3000000808087230 */ /* 0x000fe40000000800 */
[----:B------:R-:W-:Y:S01]  /*3ab0*/  HADD2 R11, R11.H0_H0, R11.H1_H1 ;  /* 0x3000000b0b0b7230 */ /* 0x000fe20000000800 */
[----:B------:R-:W-:-:S04]  /*3ac0*/  PRMT R9, R9, 0x5410, R10 ;  /* 0x0000541009097816 */ /* 0x000fc8000000000a */
[----:B------:R-:W-:Y:S01]  /*3ad0*/  PRMT R8, R8, 0x5410, R11 ;  /* 0x0000541008087816 */ /* 0x000fe2000000000b */
[----:B------:R-:W-:-:S04]  /*3ae0*/  HFMA2 R5, R9, R40, R5 ;  /* 0x0000002809057231 */ /* 0x000fc80000000005 */
[----:B------:R-:W-:Y:S01]  /*3af0*/  HFMA2 R4, R8, R46, R4 ;  /* 0x0000002e08047231 */ /* 0x000fe20000000004 */
[----:B------:R-:W-:Y:S06]  /*3b00*/  @!P0 BRA `(.L_x_3569) ;  /* 0xffffffe8007c8947 */ /* 0x000fec000383ffff */
.L_x_3568:
        /* <DEDUP_REMOVED lines=12> */
.L_x_3573:
[----:B------:R-:W0:Y:S02]  /*3bd0*/  LDS R2, [R0] ;  /* 0x0000000000027984 */ /* 0x000e240000000800 */
[----:B0-----:R-:W-:-:S05]  /*3be0*/  HADD2 R3, R2, R5 ;  /* 0x0000000502037230 */ /* 0x001fca0000000000 */
[----:B------:R-:W0:Y:S02]  /*3bf0*/  ATOMS.CAST.SPIN P0, [R0], R2, R3 ;  /* 0x000000020000758d */ /* 0x000e240001800003 */
[----:B0-----:R-:W-:Y:S05]  /*3c00*/  @!P0 BRA `(.L_x_3573) ;  /* 0xfffffffc00f08947 */ /* 0x001fea000383ffff */
[----:B------:R-:W-:Y:S05]  /*3c10*/  BRA `(.L_x_3571) ;  /* 0x00000000000c7947 */ /* 0x000fea0003800000 */
.L_x_3572:
[----:B------:R-:W3:Y:S02]  /*3c20*/  LD.E R0, desc[UR6][R8.64] ;  /* 0x0000000608007980 */ /* 0x000ee4000c101900 */
[----:B---3--:R-:W-:-:S05]  /*3c30*/  IMAD.IADD R3, R5, 0x1, R0 ;  /* 0x0000000105037824 */ /* 0x008fca00078e0200 */
[----:B------:R0:W-:Y:S02]  /*3c40*/  ST.E desc[UR6][R8.64], R3 ;  /* 0x0000000308007985 */ /* 0x0001e4000c101906 */
.L_x_3571:
[----:B------:R-:W-:Y:S05]  /*3c50*/  BSYNC.RECONVERGENT B0 ;  /* 0x0000000000007941 */ /* 0x000fea0003800200 */
.L_x_3570:
[----:B------:R1:W-:Y:S02]  /*3c60*/  ATOM.E.ADD.F16x2.RN.STRONG.GPU P0, RZ, desc[UR6][R8.64+0x4], R7 ;  /* 0x8000040708ff79a2 */ /* 0x0003e4000c10e106 */
[----:B-1----:R-:W-:Y:S05]  /*3c70*/  @P0 EXIT ;  /* 0x000000000000094d */ /* 0x002fea0003800000 */
[----:B------:R-:W1:Y:S02]  /*3c80*/  QSPC.E.S P0, RZ, [R8+0x4] ;  /* 0x0000040008ff73aa */ /* 0x000e640000000500 */
[----:B-1----:R-:W-:Y:S05]  /*3c90*/  @!P0 BRA `(.L_x_3574) ;  /* 0x00000000001c8947 */ /* 0x002fea0003800000 */
[----:B------:R-:W-:-:S05]  /*3ca0*/  IMAD.MOV.U32 R2, RZ, RZ, R8 ;  /* 0x000000ffff027224 */ /* 0x000fca00078e0008 */
[----:B------:R-:W-:-:S07]  /*3cb0*/  MOV R0, R2 ;  /* 0x0000000200007202 */ /* 0x000fce0000000f00 */
.L_x_3575:
[----:B------:R-:W0:Y:S02]  /*3cc0*/  LDS R2, [R0+0x4] ;  /* 0x0000040000027984 */ /* 0x000e240000000800 */
[----:B0-----:R-:W-:-:S05]  /*3cd0*/  HFMA2 R3, R2, 1, 1, R7 ;  /* 0x3c003c0002037831 */ /* 0x001fca0000000007 */
[----:B------:R-:W0:Y:S02]  /*3ce0*/  ATOMS.CAST.SPIN P0, [R0+0x4], R2, R3 ;  /* 0x000004020000758d */ /* 0x000e240001800003 */
[----:B0-----:R-:W-:Y:S05]  /*3cf0*/  @!P0 BRA `(.L_x_3575) ;  /* 0xfffffffc00f08947 */ /* 0x001fea000383ffff */
[----:B------:R-:W-:Y:S05]  /*3d00*/  EXIT ;  /* 0x000000000000794d */ /* 0x000fea0003800000 */
.L_x_3574:
[----:B------:R-:W0:Y:S02]  /*3d10*/  LD.E R0, desc[UR6][R8.64+0x4] ;  /* 0x0000040608007980 */ /* 0x000e24000c101900 */
[----:B0-----:R-:W-:-:S05]  /*3d20*/  IMAD.IADD R3, R7, 0x1, R0 ;  /* 0x0000000107037824 */ /* 0x001fca00078e0200 */
[----:B------:R-:W-:Y:S01]  /*3d30*/  ST.E desc[UR6][R8.64+0x4], R3 ;  /* 0x0000040308007985 */ /* 0x000fe2000c101906 */
[----:B------:R-:W-:Y:S05]  /*3d40*/  EXIT ;  /* 0x000000000000794d */ /* 0x000fea0003800000 */
.L_x_3576:
        /* <DEDUP_REMOVED lines=11> */
.L_x_3975:


//--------------------- .text._Z23gemm_half_q_half_kernelILi1ELi16ELb1ELb1ELi64EEvPK6__halfPKjS4_S2_PS0_iiiiPKtS7_iiiiiibS2_i --------------------------
	.section	.text._Z23gemm_half_q_half_kernelILi1ELi16ELb1ELb1ELi64EEvPK6__halfPKjS4_S2_PS0_iiiiPKtS7_iiiiiibS2_i,"ax",@progbits
	.align	128
        .global         _Z23gemm_half_q_half_kernelILi1ELi16ELb1ELb1ELi64EEvPK6__halfPKjS4_S2_PS0_iiiiPKtS7_iiiiiibS2_i
        .type           _Z23gemm_half_q_half_kernelILi1ELi16ELb1ELb1ELi64EEvPK6__halfPKjS4_S2_PS0_iiiiPKtS7_iiiiiibS2_i,@function
        .size           _Z23gemm_half_q_half_kernelILi1ELi16ELb1ELb1ELi64EEvPK6__halfPKjS4_S2_PS0_iiiiPKtS7_iiiiiibS2_i,(.L_x_3976 - _Z23gemm_half_q_half_kernelILi1ELi16ELb1ELb1ELi64EEvPK6__halfPKjS4_S2_PS0_iiiiPKtS7_iiiiiibS2_i)
        .other          _Z23gemm_half_q_half_kernelILi1ELi16ELb1ELb1ELi64EEvPK6__halfPKjS4_S2_PS0_iiiiPKtS7_iiiiiibS2_i,@"STO_CUDA_ENTRY STV_DEFAULT"
_Z23gemm_half_q_half_kernelILi1ELi16ELb1ELb1ELi64EEvPK6__halfPKjS4_S2_PS0_iiiiPKtS7_iiiiiibS2_i:
.text._Z23gemm_half_q_half_kernelILi1ELi16ELb1ELb1ELi64EEvPK6__halfPKjS4_S2_PS0_iiiiPKtS7_iiiiiibS2_i:
        /* <DEDUP_REMOVED lines=44> */
.L_x_3578:
[----:B------:R-:W-:Y:S05]  /*02c0*/  BSYNC.RECONVERGENT B0 ;  /* 0x0000000000007941 */ /* 0x000fea0003800200 */
.L_x_3577:
[----:B------:R-:W-:Y:S05]  /*02d0*/  @P1 EXIT ;  /* 0x000000000000194d */ /* 0x000fea0003800000 */
[----:B------:R-:W1:Y:S01]  /*02e0*/  LDCU.U8 UR4, c[0x0][0x3e0] ;  /* 0x00007c00ff0477ac */ /* 0x000e620008000000 */
[----:B------:R-:W2:Y:S01]  /*02f0*/  LDC.64 R8, c[0x0][0x3b8] ;  /* 0x0000ee00ff087b82 */ /* 0x000ea20000000a00 */
[----:B------:R-:W-:Y:S01]  /*0300*/  ISETP.GE.AND P1, PT, R34, R5, PT ;  /* 0x000000052200720c */ /* 0x000fe20003f26270 */
[----:B-1----:R-:W-:-:S06]  /*0310*/  UPRMT UR4, UR4, 0x8880, URZ ;  /* 0x0000888004047896 */ /* 0x002fcc00080000ff */
[----:B------:R-:W-:-:S04]  /*0320*/  ISETP.NE.AND P0, PT, RZ, UR4, PT ;  /* 0x00000004ff007c0c */ /* 0x000fc8000bf05270 */
[----:B------:R-:W-:-:S13]  /*0330*/  ISETP.NE.OR P0, PT, R3, RZ, !P0 ;  /* 0x000000ff0300720c */ /* 0x000fda0004705670 */
[----:B------:R-:W1:Y:S01]  /*0340*/  @!P0 LDC.64 R12, c[0x0][0x3a0] ;  /* 0x0000e800ff0c8b82 */ /* 0x000e620000000a00 */
[----:B0-----:R-:W-:-:S04]  /*0350*/  @!P0 IMAD R11, R4, UR8, R35 ;  /* 0x00000008040b8c24 */ /* 0x001fc8000f8e0223 */
[----:B-1----:R-:W-:-:S04]  /*0360*/  @!P0 IMAD.WIDE R12, R11, 0x2, R12 ;  /* 0x000000020b0c8825 */ /* 0x002fc800078e020c */
[----:B------:R-:W-:Y:S01]  /*0370*/  IMAD.SHL.U32 R11, R3, 0x80, RZ ;  /* 0x00000080030b7824 */ /* 0x000fe200078e00ff */
[----:B------:R0:W-:Y:S03]  /*0380*/  @!P0 STG.E.64 desc[UR6][R12.64], RZ ;  /* 0x000000ff0c008986 */ /* 0x0001e6000c101b06 */
[----:B--2---:R-:W-:Y:S01]  /*0390*/  IMAD.WIDE.U32 R10, R11, 0x2, R8 ;  /* 0x000000020b0a7825 */ /* 0x004fe200078e0008 */
[----:B------:R-:W-:Y:S06]  /*03a0*/  BAR.SYNC.DEFER_BLOCKING 0x0 ;  /* 0x0000000000007b1d */ /* 0x000fec0000010000 */
[----:B------:R-:W-:Y:S05]  /*03b0*/  @P1 BRA `(.L_x_3579) ;  /* 0x0000000000d01947 */ /* 0x000fea0003800000 */
[----:B------:R1:W5:Y:S01]  /*03c0*/  LDG.E.U16.CONSTANT R0, desc[UR6][R10.64] ;  /* 0x000000060a007981 */ /* 0x000362000c1e9500 */
[----:B------:R-:W-:Y:S01]  /*03d0*/  SHF.R.S32.HI R6, RZ, 0x1f, R35 ;  /* 0x0000001fff067819 */ /* 0x000fe20000011423 */
[----:B0-----:R-:W-:Y:S02]  /*03e0*/  IMAD.SHL.U32 R13, R15, 0x10, RZ ;  /* 0x000000100f0d7824 */ /* 0x001fe400078e00ff */
[----:B------:R-:W-:Y:S01]  /*03f0*/  IMAD.MOV.U32 R12, RZ, RZ, R34 ;  /* 0x000000ffff0c7224 */ /* 0x000fe200078e0022 */
[----:B------:R-:W-:Y:S01]  /*0400*/  LEA.HI R14, R6, R35, RZ, 0x3 ;  /* 0x00000023060e7211 */ /* 0x000fe200078f18ff */
[----:B------:R-:W-:Y:S01]  /*0410*/  IMAD.MOV.U32 R6, RZ, RZ, RZ ;  /* 0x000000ffff067224 */ /* 0x000fe200078e00ff */
[----:B------:R-:W-:Y:S02]  /*0420*/  LOP3.LUT R13, R13, 0x10, RZ, 0xc0, !PT ;  /* 0x000000100d0d7812 */ /* 0x000fe400078ec0ff */
[----:B------:R-:W-:-:S07]  /*0430*/  SHF.R.S32.HI R14, RZ, 0x3, R14 ;  /* 0x00000003ff0e7819 */ /* 0x000fce000001140e */
.L_x_3580:
        /* <DEDUP_REMOVED lines=12> */
[----:B0-----:R-:W-:-:S05]  /*0500*/  IMAD.WIDE.U32 R18, R15, 0x2, R18 ;  /* 0x000000020f127825 */ /* 0x001fca00078e0012 */
[----:B------:R0:W4:Y:S01]  /*0510*/  LDG.E.U16.CONSTANT R15, desc[UR6][R18.64] ;  /* 0x00000006120f7981 */ /* 0x000122000c1e9500 */
[----:B--2---:R-:W-:-:S04]  /*0520*/  SHF.R.U32.HI R22, RZ, R13, R16 ;  /* 0x0000000dff167219 */ /* 0x004fc80000011610 */
        /* <DEDUP_REMOVED lines=18> */
[----:B------:R-:W2:Y:S01]  /*0650*/  I2F.F16 R17, R17 ;  /* 0x0000001100117306 */ /* 0x000ea20000200c00 */
[----:B0-----:R-:W-:-:S05]  /*0660*/  PRMT R18, R26, 0x5410, R19 ;  /* 0x000054101a127816 */ /* 0x001fca0000000013 */
[----:B----4-:R-:W-:Y:S01]  /*0670*/  HMUL2 R18, R18, R15.H0_H0 ;  /* 0x2000000f12127232 */ /* 0x010fe20000000000 */
[----:B--2---:R-:W-:-:S05]  /*0680*/  PRMT R16, R16, 0x5410, R17 ;  /* 0x0000541010107816 */ /* 0x004fca0000000011 */
[----:B------:R-:W-:Y:S02]  /*0690*/  HMUL2 R19, R16, R15.H0_H0 ;  /* 0x2000000f10137232 */ /* 0x000fe40000000000 */
[----:B------:R-:W-:Y:S02]  /*06a0*/  IMAD R15, R6, 0x8, R1 ;  /* 0x00000008060f7824 */ /* 0x000fe400078e0201 */
[----:B---3--:R-:W-:-:S03]  /*06b0*/  IMAD.IADD R12, R21, 0x1, R12 ;  /* 0x00000001150c7824 */ /* 0x008fc600078e020c */
[----:B------:R2:W-:Y:S02]  /*06c0*/  STL.64 [R15], R18 ;  /* 0x000000120f007387 */ /* 0x0005e40000100a00 */
[----:B------:R-:W-:Y:S01]  /*06d0*/  ISETP.GE.AND P0, PT, R12, R7, PT ;  /* 0x000000070c00720c */ /* 0x000fe20003f06270 */
[----:B------:R-:W-:-:S12]  /*06e0*/  VIADD R6, R6, 0x1 ;  /* 0x0000000106067836 */ /* 0x000fd80000000000 */
[----:B--2---:R-:W-:Y:S05]  /*06f0*/  @!P0 BRA `(.L_x_3580) ;  /* 0xfffffffc00508947 */ /* 0x004fea000383ffff */
.L_x_3579:
[----:B------:R-:W2:Y:S01]  /*0700*/  LDCU UR4, c[0x0][0x3c8] ;  /* 0x00007900ff0477ac */ /* 0x000ea20008000800 */
[----:B------:R-:W-:Y:S01]  /*0710*/  IMAD.MOV.U32 R0, RZ, RZ, RZ ;  /* 0x000000ffff007224 */ /* 0x000fe200078e00ff */
[----:B--2---:R-:W-:-:S13]  /*0720*/  ISETP.GT.AND P0, PT, R34, UR4, PT ;  /* 0x0000000422007c0c */ /* 0x004fda000bf04270 */
[----:B------:R-:W-:Y:S05]  /*0730*/  @!P0 BRA `(.L_x_3581) ;  /* 0x00000000001c8947 */ /* 0x000fea0003800000 */
[----:B0-----:R-:W0:Y:S02]  /*0740*/  LDC R13, c[0x0][0x3cc] ;  /* 0x0000f300ff0d7b82 */ /* 0x001e240000000800 */
[----:B0-----:R-:W-:-:S05]  /*0750*/  VIMNMX R0, PT, PT, R34, R13, PT ;  /* 0x0000000d22007248 */ /* 0x001fca0003fe0100 */
[----:B------:R-:W-:-:S05]  /*0760*/  VIADD R0, R0, -UR4 ;  /* 0x8000000400007c36 */ /* 0x000fca0008000000 */
[----:B------:R-:W-:-:S04]  /*0770*/  SHF.R.S32.HI R13, RZ, 0x1f, R0 ;  /* 0x0000001fff0d7819 */ /* 0x000fc80000011400 */
[----:B------:R-:W-:-:S04]  /*0780*/  LEA.HI R13, R13, R0, RZ, 0x5 ;  /* 0x000000000d0d7211 */ /* 0x000fc800078f28ff */
[----:B------:R-:W-:-:S05]  /*0790*/  SHF.R.S32.HI R13, RZ, 0x5, R13 ;  /* 0x00000005ff0d7819 */ /* 0x000fca000001140d */
[----:B------:R-:W-:-:S07]  /*07a0*/  IMAD R0, R13, 0x6, RZ ;  /* 0x000000060d007824 */ /* 0x000fce00078e02ff */
.L_x_3581:
        /* <DEDUP_REMOVED lines=11> */
.L_x_3582:
[----:B------:R-:W2:Y:S01]  /*0860*/  LDCU UR12, c[0x0][0x3d0] ;  /* 0x00007a00ff0c77ac */ /* 0x000ea20008000800 */
[----:B0-----:R-:W-:Y:S01]  /*0870*/  IMAD.MOV.U32 R13, RZ, RZ, RZ ;  /* 0x000000ffff0d7224 */ /* 0x001fe200078e00ff */
[----:B--2---:R-:W-:-:S13]  /*0880*/  ISETP.GT.AND P0, PT, R34, UR12, PT ;  /* 0x0000000c22007c0c */ /* 0x004fda000bf04270 */
        /* <DEDUP_REMOVED lines=8> */
.L_x_3583:
        /* <DEDUP_REMOVED lines=11> */
.L_x_3584:
        /* <DEDUP_REMOVED lines=11> */
.L_x_3585:
[----:B------:R-:W-:Y:S02]  /*0a70*/  VIMNMX R14, PT, PT, R34, UR4, PT ;  /* 0x00000004220e7c48 */ /* 0x000fe4000bfe0100 */
[----:B------:R-:W-:Y:S02]  /*0a80*/  VIMNMX R5, PT, PT, R5, UR12, PT ;  /* 0x0000000c05057c48 */ /* 0x000fe4000bfe0100 */
[----:B------:R-:W-:Y:S02]  /*0a90*/  SHF.R.S32.HI R17, RZ, 0x1f, R14 ;  /* 0x0000001fff117819 */ /* 0x000fe4000001140e */
[----:B------:R-:W-:Y:S02]  /*0aa0*/  ISETP.GT.AND P0, PT, R5, R34, PT ;  /* 0x000000220500720c */ /* 0x000fe40003f04270 */
[----:B------:R-:W-:Y:S02]  /*0ab0*/  LEA.HI R17, R17, R14, RZ, 0x5 ;  /* 0x0000000e11117211 */ /* 0x000fe400078f28ff */
[----:B------:R-:W-:-:S02]  /*0ac0*/  PRMT R5, RZ, 0x5410, RZ ;  /* 0x00005410ff057816 */ /* 0x000fc400000000ff */
[----:B------:R-:W-:-:S05]  /*0ad0*/  SHF.R.S32.HI R17, RZ, 0x5, R17 ;  /* 0x00000005ff117819 */ /* 0x000fca0000011411 */
[----:B------:R-:W-:-:S05]  /*0ae0*/  IMAD R0, R17, 0x8, R0 ;  /* 0x0000000811007824 */ /* 0x000fca00078e0200 */
[----:B------:R-:W-:Y:S02]  /*0af0*/  IADD3 R0, PT, PT, R13, R0, R6 ;  /* 0x000000000d007210 */ /* 0x000fe40007ffe006 */
[----:B------:R-:W-:Y:S02]  /*0b00*/  PRMT R6, RZ, 0x5410, RZ ;  /* 0x00005410ff067816 */ /* 0x000fe400000000ff */
[----:B------:R-:W-:-:S05]  /*0b10*/  IADD3 R15, PT, PT, R15, R0, R12 ;  /* 0x000000000f0f7210 */ /* 0x000fca0007ffe00c */
[----:B------:R-:W-:Y:S01]  /*0b20*/  IMAD R12, R15, R4, RZ ;  /* 0x000000040f0c7224 */ /* 0x000fe200078e02ff */
[----:B------:R-:W-:Y:S06]  /*0b30*/  @!P0 BRA `(.L_x_3586) ;  /* 0x0000001400dc8947 */ /* 0x000fec0003800000 */
[----:B------:R-:W2:Y:S01]  /*0b40*/  LDL.64 R40, [R1] ;  /* 0x0000000001287983 */ /* 0x000ea20000100a00 */
[----:B------:R-:W0:Y:S03]  /*0b50*/  LDCU.64 UR10, c[0x0][0x388] ;  /* 0x00007100ff0a77ac */ /* 0x000e260008000a00 */
[----:B------:R-:W3:Y:S01]  /*0b60*/  LDG.E.U16.CONSTANT R33, desc[UR6][R10.64+0x2] ;  /* 0x000002060a217981 */ /* 0x000ee2000c1e9500 */
[----:B------:R-:W4:Y:S01]  /*0b70*/  S2UR UR5, SR_CgaCtaId ;  /* 0x00000000000579c3 */ /* 0x000f220000008800 */
[----:B------:R-:W-:Y:S01]  /*0b80*/  IMAD.WIDE.U32 R4, R3, 0x100, R8 ;  /* 0x0000010003047825 */ /* 0x000fe200078e0008 */
[----:B------:R-:W-:Y:S01]  /*0b90*/  SHF.R.S32.HI R0, RZ, 0x1f, R12 ;  /* 0x0000001fff007819 */ /* 0x000fe2000001140c */
[----:B------:R-:W-:Y:S01]  /*0ba0*/  UMOV UR4, 0x400 ;  /* 0x0000040000047882 */ /* 0x000fe20000000000 */
[----:B------:R-:W-:Y:S01]  /*0bb0*/  IADD3 R25, P0, PT, R35, R12, RZ ;  /* 0x0000000c23197210 */ /* 0x000fe20007f1e0ff */
[----:B------:R-:W-:Y:S01]  /*0bc0*/  IMAD.MOV.U32 R32, RZ, RZ, RZ ;  /* 0x000000ffff207224 */ /* 0x000fe200078e00ff */
[----:B------:R-:W-:-:S02]  /*0bd0*/  VIMNMX R7, PT, PT, R7, UR12, PT ;  /* 0x0000000c07077c48 */ /* 0x000fc4000bfe0100 */
[----:B------:R-:W-:Y:S02]  /*0be0*/  LEA.HI.X.SX32 R6, R35, R0, 0x1, P0 ;  /* 0x0000000023067211 */ /* 0x000fe400000f0eff */
[----:B------:R-:W-:Y:S02]  /*0bf0*/  IADD3 R0, P0, PT, R4, 0x2, RZ ;  /* 0x0000000204007810 */ /* 0x000fe40007f1e0ff */
[----:B0-----:R-:W-:-:S03]  /*0c00*/  LEA R24, P1, R25, UR10, 0x2 ;  /* 0x0000000a19187c11 */ /* 0x001fc6000f8210ff */
[----:B------:R-:W-:Y:S01]  /*0c10*/  IMAD.X R3, RZ, RZ, R5, P0 ;  /* 0x000000ffff037224 */ /* 0x000fe200000e0605 */
[----:B------:R-:W-:Y:S02]  /*0c20*/  PRMT R5, RZ, 0x5410, RZ ;  /* 0x00005410ff057816 */ /* 0x000fe400000000ff */
[----:B------:R-:W-:Y:S02]  /*0c30*/  LEA.HI.X R25, R25, UR11, R6, 0x2, P1 ;  /* 0x0000000b19197c11 */ /* 0x000fe400088f1406 */
[----:B------:R-:W-:Y:S01]  /*0c40*/  PRMT R6, RZ, 0x5410, RZ ;  /* 0x00005410ff067816 */ /* 0x000fe200000000ff */
[----:B----4-:R-:W-:Y:S01]  /*0c50*/  ULEA UR4, UR5, UR4, 0x18 ;  /* 0x0000000405047291 */ /* 0x010fe2000f8ec0ff */
[----:B--2---:R-:W-:Y:S01]  /*0c60*/  PRMT R42, R41, 0x7610, R41 ;  /* 0x00007610292a7816 */ /* 0x004fe20000000029 */
[----:B---3--:R-:W-:-:S10]  /*0c70*/  IMAD.IADD R33, R34, 0x1, R33 ;  /* 0x0000000122217824 */ /* 0x008fd400078e0221 */
.L_x_3587:
[----:B-1----:R0:W2:Y:S01]  /*0c80*/  LDG.E.128.CONSTANT R8, desc[UR6][R24.64] ;  /* 0x0000000618087981 */ /* 0x0020a2000c1e9d00 */
[----:B------:R-:W-:-:S04]  /*0c90*/  IMAD.U32 R4, RZ, RZ, UR9 ;  /* 0x00000009ff047e24 */ /* 0x000fc8000f8e00ff */
[----:B------:R-:W-:-:S05]  /*0ca0*/  IMAD.WIDE R20, R4, 0x4, R24 ;  /* 0x0000000404147825 */ /* 0x000fca00078e0218 */
[----:B------:R-:W3:Y:S01]  /*0cb0*/  LDG.E.128.CONSTANT R12, desc[UR6][R20.64] ;  /* 0x00000006140c7981 */ /* 0x000ee2000c1e9d00 */
[----:B------:R-:W-:-:S03]  /*0cc0*/  IMAD.WIDE R28, R4, 0x4, R20 ;  /* 0x00000004041c7825 */ /* 0x000fc600078e0214 */
[----:B0-----:R-:W0:Y:S04]  /*0cd0*/  LDS.128 R24, [UR4] ;  /* 0x00000004ff187984 */ /* 0x001e280008000c00 */
[----:B------:R1:W4:Y:S01]  /*0ce0*/  LDG.E.128.CONSTANT R16, desc[UR6][R28.64] ;  /* 0x000000061c107981 */ /* 0x000322000c1e9d00 */
[----:B------:R-:W-:Y:S02]  /*0cf0*/  IMAD.MOV.U32 R43, RZ, RZ, 0x2800 ;  /* 0x00002800ff2b7424 */ /* 0x000fe400078e00ff */
[----:B-1----:R-:W-:Y:S01]  /*0d00*/  IMAD.WIDE R28, R4, 0x4, R28 ;  /* 0x00000004041c7825 */ /* 0x002fe200078e021c */
[----:B--2---:R-:W-:Y:S02]  /*0d10*/  LOP3.LUT R22, R8, 0x1f001f, RZ, 0xc0, !PT ;  /* 0x001f001f08167812 */ /* 0x004fe400078ec0ff */
        /* <DEDUP_REMOVED lines=12> */
[----:B------:R-:W-:Y:S02]  /*0de0*/  HADD2 R37, R30, -1040, -1040 ;  /* 0xe410e4101e257430 */ /* 0x000fe40000000000 */
[----:B------:R-:W-:Y:S01]  /*0df0*/  HADD2 R30, R36, -1040, -1040 ;  /* 0xe410e410241e7430 */ /* 0x000fe20000000000 */
[----:B------:R-:W-:Y:S01]  /*0e00*/  LOP3.LUT R36, R11, 0x3e003e0, RZ, 0xc0, !PT ;  /* 0x03e003e00b247812 */ /* 0x000fe200078ec0ff */
[----:B------:R-:W-:Y:S02]  /*0e10*/  HFMA2 R22, R20, R43.H0_H0, -48, -48 ;  /* 0xd200d20014167431 */ /* 0x000fe4000004002b */
[----:B0-----:R-:W-:-:S02]  /*0e20*/  HFMA2 R23, R23, R24, RZ ;  /* 0x0000001817177231 */ /* 0x001fc400000000ff */
[-C--:B------:R-:W-:Y:S02]  /*0e30*/  HFMA2 R37, R37, R24.reuse, RZ.H0_H0 ;  /* 0x0000001825257231 */ /* 0x080fe400000400ff */
[-C--:B------:R-:W-:Y:S02]  /*0e40*/  HFMA2 R20, R31, R24.reuse, RZ ;  /* 0x000000181f147231 */ /* 0x080fe400000000ff */
[----:B------:R-:W-:Y:S01]  /*0e50*/  HFMA2 R30, R30, R24, RZ.H0_H0 ;  /* 0x000000181e1e7231 */ /* 0x000fe200000400ff */
[----:B------:R-:W-:Y:S02]  /*0e60*/  LOP3.LUT R24, R21, 0x64006400, RZ, 0xfc, !PT ;  /* 0x6400640015187812 */ /* 0x000fe400078efcff */
[----:B------:R-:W-:Y:S01]  /*0e70*/  LOP3.LUT R31, R10, 0x3e003e0, RZ, 0xc0, !PT ;  /* 0x03e003e00a1f7812 */ /* 0x000fe200078ec0ff */
[----:B------:R-:W-:Y:S02]  /*0e80*/  HFMA2 R21, R22, R25, R23 ;  /* 0x0000001916157231 */ /* 0x000fe40000000017 */
[----:B------:R-:W-:Y:S01]  /*0e90*/  HFMA2 R24, R24, R43.H0_H0, -48, -48 ;  /* 0xd200d20018187431 */ /* 0x000fe2000004002b */
[----:B------:R-:W-:-:S02]  /*0ea0*/  SHF.R.U32.HI R23, RZ, 0xa, R8 ;  /* 0x0000000aff177819 */ /* 0x000fc40000011608 */
[----:B------:R-:W-:Y:S02]  /*0eb0*/  LOP3.LUT R22, R31, 0x64006400, RZ, 0xfc, !PT ;  /* 0x640064001f167812 */ /* 0x000fe400078efcff */
[----:B------:R-:W-:Y:S01]  /*0ec0*/  LOP3.LUT R36, R36, 0x64006400, RZ, 0xfc, !PT ;  /* 0x6400640024247812 */ /* 0x000fe200078efcff */
[----:B------:R-:W-:Y:S01]  /*0ed0*/  HFMA2 R37, R24, R25, R37 ;  /* 0x0000001918257231 */ /* 0x000fe20000000025 */
[----:B------:R-:W-:Y:S01]  /*0ee0*/  LOP3.LUT R23, R23, 0x1f001f, RZ, 0xc0, !PT ;  /* 0x001f001f17177812 */ /* 0x000fe200078ec0ff */
[-C--:B------:R-:W-:Y:S01]  /*0ef0*/  HFMA2 R24, R22, R43.reuse.H0_H0, -48, -48 ;  /* 0xd200d20016187431 */ /* 0x080fe2000004002b */
[----:B------:R-:W-:Y:S01]  /*0f00*/  SHF.R.U32.HI R22, RZ, 0xa, R9 ;  /* 0x0000000aff167819 */ /* 0x000fe20000011609 */
[----:B------:R-:W-:Y:S01]  /*0f10*/  HFMA2 R36, R36, R43.H0_H0, -48, -48 ;  /* 0xd200d20024247431 */ /* 0x000fe2000004002b */
[----:B------:R-:W-:Y:S02]  /*0f20*/  LOP3.LUT R23, R23, 0x64006400, RZ, 0xfc, !PT ;  /* 0x6400640017177812 */ /* 0x000fe400078efcff */
[----:B------:R-:W-:Y:S01]  /*0f30*/  LOP3.LUT R22, R22, 0x1f001f, RZ, 0xc0, !PT ;  /* 0x001f001f16167812 */ /* 0x000fe200078ec0ff */
[----:B------:R-:W-:-:S02]  /*0f40*/  HFMA2 R24, R24, R25, R20 ;  /* 0x0000001918187231 */ /* 0x000fc40000000014 */
[----:B------:R-:W-:Y:S01]  /*0f50*/  HFMA2 R30, R36, R25, R30 ;  /* 0x00000019241e7231 */ /* 0x000fe2000000001e */
[----:B------:R-:W-:Y:S01]  /*0f60*/  SHF.R.U32.HI R20, RZ, 0xa, R10 ;  /* 0x0000000aff147819 */ /* 0x000fe2000001160a */
[----:B------:R-:W-:Y:S01]  /*0f70*/  HADD2 R25, R23, -1040, -1040 ;  /* 0xe410e41017197430 */ /* 0x000fe20000000000 */
[----:B------:R-:W-:Y:S02]  /*0f80*/  SHF.R.U32.HI R23, RZ, 0xa, R11 ;  /* 0x0000000aff177819 */ /* 0x000fe4000001160b */
[----:B------:R-:W-:Y:S02]  /*0f90*/  LOP3.LUT R20, R20, 0x1f001f, RZ, 0xc0, !PT ;  /* 0x001f001f14147812 */ /* 0x000fe400078ec0ff */
[----:B------:R-:W-:Y:S01]  /*0fa0*/  LOP3.LUT R22, R22, 0x64006400, RZ, 0xfc, !PT ;  /* 0x6400640016167812 */ /* 0x000fe200078efcff */
[----:B------:R-:W-:Y:S01]  /*0fb0*/  HFMA2 R25, R25, R26, R21 ;  /* 0x0000001a19197231 */ /* 0x000fe20000000015 */
[----:B------:R-:W-:Y:S02]  /*0fc0*/  LOP3.LUT R23, R23, 0x1f001f, RZ, 0xc0, !PT ;  /* 0x001f001f17177812 */ /* 0x000fe400078ec0ff */
[----:B------:R-:W-:Y:S01]  /*0fd0*/  LOP3.LUT R21, R20, 0x64006400, RZ, 0xfc, !PT ;  /* 0x6400640014157812 */ /* 0x000fe200078efcff */
[----:B------:R-:W-:Y:S01]  /*0fe0*/  HADD2 R22, R22, -1040, -1040 ;  /* 0xe410e41016167430 */ /* 0x000fe20000000000 */
[----:B---3--:R-:W-:-:S02]  /*0ff0*/  LOP3.LUT R31, R12, 0x1f001f, RZ, 0xc0, !PT ;  /* 0x001f001f0c1f7812 */ /* 0x008fc400078ec0ff */
[----:B------:R-:W-:Y:S01]  /*1000*/  LOP3.LUT R20, R23, 0x64006400, RZ, 0xfc, !PT ;  /* 0x6400640017147812 */ /* 0x000fe200078efcff */
[----:B------:R-:W-:Y:S01]  /*1010*/  HADD2 R36, R21, -1040, -1040 ;  /* 0xe410e41015247430 */ /* 0x000fe20000000000 */
[----:B------:R-:W-:Y:S01]  /*1020*/  LOP3.LUT R31, R31, 0x64006400, RZ, 0xfc, !PT ;  /* 0x640064001f1f7812 */ /* 0x000fe200078efcff */
[-C--:B------:R-:W-:Y:S02]  /*1030*/  HFMA2 R37, R22, R26.reuse, R37 ;  /* 0x0000001a16257231 */ /* 0x080fe40000000025 */
[----:B------:R-:W-:Y:S02]  /*1040*/  HADD2 R38, R20, -1040, -1040 ;  /* 0xe410e41014267430 */ /* 0x000fe40000000000 */
[----:B------:R-:W2:Y:S01]  /*1050*/  LDG.E.128.CONSTANT R20, desc[UR6][R28.64] ;  /* 0x000000061c147981 */ /* 0x000ea2000c1e9d00 */
[-C--:B------:R-:W-:Y:S02]  /*1060*/  HFMA2 R24, R36, R26.reuse, R24 ;  /* 0x0000001a24187231 */ /* 0x080fe40000000018 */
[----:B------:R-:W-:Y:S01]  /*1070*/  HADD2 R36, R31, -1040, -1040 ;  /* 0xe410e4101f247430 */ /* 0x000fe20000000000 */
[----:B------:R-:W-:Y:S01]  /*1080*/  LOP3.LUT R31, R15, 0x1f001f, RZ, 0xc0, !PT ;  /* 0x001f001f0f1f7812 */ /* 0x000fe200078ec0ff */
[----:B------:R-:W-:Y:S01]  /*1090*/  HFMA2 R30, R38, R26, R30 ;  /* 0x0000001a261e7231 */ /* 0x000fe2000000001e */
[----:B------:R-:W-:-:S02]  /*10a0*/  LOP3.LUT R26, R13, 0x1f001f, RZ, 0xc0, !PT ;  /* 0x001f001f0d1a7812 */ /* 0x000fc400078ec0ff */
[----:B------:R-:W-:Y:S01]  /*10b0*/  LOP3.LUT R38, R31, 0x64006400, RZ, 0xfc, !PT ;  /* 0x640064001f267812 */ /* 0x000fe200078efcff */
[-C--:B------:R-:W-:Y:S01]  /*10c0*/  HFMA2 R36, R36, R27.reuse, R25 ;  /* 0x0000001b24247231 */ /* 0x080fe20000000019 */
[----:B------:R-:W-:Y:S02]  /*10d0*/  LOP3.LUT R25, R14, 0x1f001f, RZ, 0xc0, !PT ;  /* 0x001f001f0e197812 */ /* 0x000fe400078ec0ff */
[----:B------:R-:W-:Y:S01]  /*10e0*/  LOP3.LUT R26, R26, 0x64006400, RZ, 0xfc, !PT ;  /* 0x640064001a1a7812 */ /* 0x000fe200078efcff */
[----:B------:R-:W-:Y:S01]  /*10f0*/  HADD2 R38, R38, -1040, -1040 ;  /* 0xe410e41026267430 */ /* 0x000fe20000000000 */
[----:B------:R-:W-:Y:S02]  /*1100*/  LOP3.LUT R25, R25, 0x64006400, RZ, 0xfc, !PT ;  /* 0x6400640019197812 */ /* 0x000fe400078efcff */
[----:B------:R-:W-:Y:S01]  /*1110*/  SHF.R.U32.HI R8, RZ, 0xf, R8 ;  /* 0x0000000fff087819 */ /* 0x000fe20000011608 */
[----:B------:R-:W-:Y:S02]  /*1120*/  HADD2 R26, R26, -1040, -1040 ;  /* 0xe410e4101a1a7430 */ /* 0x000fe40000000000 */
[----:B------:R-:W-:Y:S01]  /*1130*/  HADD2 R31, R25, -1040, -1040 ;  /* 0xe410e410191f7430 */ /* 0x000fe20000000000 */
[----:B------:R-:W-:Y:S01]  /*1140*/  LOP3.LUT R8, R8, 0x10001, RZ, 0xc0, !PT ;  /* 0x0001000108087812 */ /* 0x000fe200078ec0ff */
[----:B------:R-:W-:-:S02]  /*1150*/  HFMA2 R37, R26, R27, R37 ;  /* 0x0000001b1a257231 */ /* 0x000fc40000000025 */
[-C--:B------:R-:W-:Y:S01]  /*1160*/  HFMA2 R30, R38, R27.reuse, R30 ;  /* 0x0000001b261e7231 */ /* 0x080fe2000000001e */
[----:B------:R-:W-:Y:S01]  /*1170*/  LOP3.LUT R38, R12, 0x3e003e0, RZ, 0xc0, !PT ;  /* 0x03e003e00c267812 */ /* 0x000fe200078ec0ff */
[----:B------:R-:W-:Y:S02]  /*1180*/  HFMA2 R31, R31, R27, R24 ;  /* 0x0000001b1f1f7231 */ /* 0x000fe40000000018 */
[----:B------:R-:W0:Y:S01]  /*1190*/  LDS.128 R24, [UR4+0x10] ;  /* 0x00001004ff187984 */ /* 0x000e220008000c00 */
[----:B------:R-:W-:-:S05]  /*11a0*/  LOP3.LUT R38, R38, 0x64006400, RZ, 0xfc, !PT ;  /* 0x6400640026267812 */ /* 0x000fca00078efcff */
[----:B------:R-:W-:-:S04]  /*11b0*/  HFMA2 R38, R38, R43.H0_H0, -48, -48 ;  /* 0xd200d20026267431 */ /* 0x000fc8000004002b */
[----:B0-----:R-:W-:Y:S01]  /*11c0*/  HFMA2 R36, R38, R24, R36 ;  /* 0x0000001826247231 */ /* 0x001fe20000000024 */
[----:B------:R-:W-:-:S04]  /*11d0*/  LOP3.LUT R38, R13, 0x3e003e0, RZ, 0xc0, !PT ;  /* 0x03e003e00d267812 */ /* 0x000fc800078ec0ff */
[----:B------:R-:W-:-:S05]  /*11e0*/  LOP3.LUT R38, R38, 0x64006400, RZ, 0xfc, !PT ;  /* 0x6400640026267812 */ /* 0x000fca00078efcff */
[----:B------:R-:W-:-:S04]  /*11f0*/  HFMA2 R38, R38, R43.H0_H0, -48, -48 ;  /* 0xd200d20026267431 */ /* 0x000fc8000004002b */
[----:B------:R-:W-:Y:S01]  /*1200*/  HFMA2 R37, R38, R24, R37 ;  /* 0x0000001826257231 */ /* 0x000fe20000000025 */
        /* <DEDUP_REMOVED lines=8> */
[----:B------:R-:W-:Y:S02]  /*1290*/  SHF.R.U32.HI R38, RZ, 0xa, R13 ;  /* 0x0000000aff267819 */ /* 0x000fe4000001160d */
[----:B------:R-:W-:Y:S02]  /*12a0*/  SHF.R.U32.HI R24, RZ, 0xa, R12 ;  /* 0x0000000aff187819 */ /* 0x000fe4000001160c */
[----:B------:R-:W-:Y:S02]  /*12b0*/  LOP3.LUT R38, R38, 0x1f001f, RZ, 0xc0, !PT ;  /* 0x001f001f26267812 */ /* 0x000fe400078ec0ff */
[----:B------:R-:W-:Y:S02]  /*12c0*/  LOP3.LUT R24, R24, 0x1f001f, RZ, 0xc0, !PT ;  /* 0x001f001f18187812 */ /* 0x000fe400078ec0ff */
[----:B------:R-:W-:Y:S02]  /*12d0*/  LOP3.LUT R38, R38, 0x64006400, RZ, 0xfc, !PT ;  /* 0x6400640026267812 */ /* 0x000fe400078efcff */
[----:B------:R-:W-:-:S03]  /*12e0*/  LOP3.LUT R24, R24, 0x64006400, RZ, 0xfc, !PT ;  /* 0x6400640018187812 */ /* 0x000fc600078efcff */
[----:B------:R-:W-:Y:S02]  /*12f0*/  HADD2 R38, R38, -1040, -1040 ;  /* 0xe410e41026267430 */ /* 0x000fe40000000000 */
[----:B------:R-:W-:Y:S02]  /*1300*/  HADD2 R24, R24, -1040, -1040 ;  /* 0xe410e41018187430 */ /* 0x000fe40000000000 */
[-C--:B------:R-:W-:Y:S02]  /*1310*/  HFMA2 R37, R38, R25.reuse, R37 ;  /* 0x0000001926257231 */ /* 0x080fe40000000025 */
[----:B------:R-:W-:Y:S01]  /*1320*/  HFMA2 R36, R24, R25, R36 ;  /* 0x0000001918247231 */ /* 0x000fe20000000024 */
[----:B------:R-:W-:Y:S02]  /*1330*/  SHF.R.U32.HI R38, RZ, 0xa, R15 ;  /* 0x0000000aff267819 */ /* 0x000fe4000001160f */
[----:B------:R-:W-:Y:S02]  /*1340*/  SHF.R.U32.HI R24, RZ, 0xa, R14 ;  /* 0x0000000aff187819 */ /* 0x000fe4000001160e */
[----:B------:R-:W-:-:S02]  /*1350*/  LOP3.LUT R38, R38, 0x1f001f, RZ, 0xc0, !PT ;  /* 0x001f001f26267812 */ /* 0x000fc400078ec0ff */
[----:B------:R-:W-:Y:S02]  /*1360*/  LOP3.LUT R24, R24, 0x1f001f, RZ, 0xc0, !PT ;  /* 0x001f001f18187812 */ /* 0x000fe400078ec0ff */
[----:B------:R-:W-:Y:S02]  /*1370*/  LOP3.LUT R38, R38, 0x64006400, RZ, 0xfc, !PT ;  /* 0x6400640026267812 */ /* 0x000fe400078efcff */
[----:B------:R-:W-:-:S03]  /*1380*/  LOP3.LUT R24, R24, 0x64006400, RZ, 0xfc, !PT ;  /* 0x6400640018187812 */ /* 0x000fc600078efcff */
[----:B------:R-:W-:Y:S02]  /*1390*/  HADD2 R38, R38, -1040, -1040 ;  /* 0xe410e41026267430 */ /* 0x000fe40000000000 */
[----:B------:R-:W-:-:S04]  /*13a0*/  HADD2 R24, R24, -1040, -1040 ;  /* 0xe410e41018187430 */ /* 0x000fc80000000000 */
[-C--:B------:R-:W-:Y:S02]  /*13b0*/  HFMA2 R31, R24, R25.reuse, R31 ;  /* 0x00000019181f7231 */ /* 0x080fe4000000001f */
[----:B------:R-:W-:Y:S01]  /*13c0*/  HFMA2 R25, R38, R25, R30 ;  /* 0x0000001926197231 */ /* 0x000fe2000000001e */
[----:B----4-:R-:W-:Y:S02]  /*13d0*/  LOP3.LUT R30, R17, 0x1f001f, RZ, 0xc0, !PT ;  /* 0x001f001f111e7812 */ /* 0x010fe400078ec0ff */
[----:B------:R-:W-:Y:S02]  /*13e0*/  LOP3.LUT R24, R16, 0x1f001f, RZ, 0xc0, !PT ;  /* 0x001f001f10187812 */ /* 0x000fe400078ec0ff */
[----:B------:R-:W-:Y:S02]  /*13f0*/  LOP3.LUT R30, R30, 0x64006400, RZ, 0xfc, !PT ;  /* 0x640064001e1e7812 */ /* 0x000fe400078efcff */
[----:B------:R-:W-:Y:S02]  /*1400*/  LOP3.LUT R24, R24, 0x64006400, RZ, 0xfc, !PT ;  /* 0x6400640018187812 */ /* 0x000fe400078efcff */
[----:B------:R-:W-:Y:S01]  /*1410*/  LOP3.LUT R38, R18, 0x1f001f, RZ, 0xc0, !PT ;  /* 0x001f001f12267812 */ /* 0x000fe200078ec0ff */
[----:B------:R-:W-:-:S02]  /*1420*/  HADD2 R30, R30, -1040, -1040 ;  /* 0xe410e4101e1e7430 */ /* 0x000fc40000000000 */
[----:B------:R-:W-:Y:S01]  /*1430*/  HADD2 R24, R24, -1040, -1040 ;  /* 0xe410e41018187430 */ /* 0x000fe20000000000 */
[----:B------:R-:W-:-:S03]  /*1440*/  LOP3.LUT R38, R38, 0x64006400, RZ, 0xfc, !PT ;  /* 0x6400640026267812 */ /* 0x000fc600078efcff */
[-C--:B------:R-:W-:Y:S02]  /*1450*/  HFMA2 R36, R24, R26.reuse, R36 ;  /* 0x0000001a18247231 */ /* 0x080fe40000000024 */
[----:B------:R-:W-:Y:S01]  /*1460*/  HFMA2 R37, R30, R26, R37 ;  /* 0x0000001a1e257231 */ /* 0x000fe20000000025 */
[----:B------:R-:W-:Y:S01]  /*1470*/  LOP3.LUT R30, R19, 0x1f001f, RZ, 0xc0, !PT ;  /* 0x001f001f131e7812 */ /* 0x000fe200078ec0ff */
[----:B------:R-:W-:Y:S01]  /*1480*/  HADD2 R38, R38, -1040, -1040 ;  /* 0xe410e41026267430 */ /* 0x000fe20000000000 */
[----:B------:R-:W-:Y:S02]  /*1490*/  LOP3.LUT R24, R16, 0x3e003e0, RZ, 0xc0, !PT ;  /* 0x03e003e010187812 */ /* 0x000fe400078ec0ff */
[----:B------:R-:W-:Y:S02]  /*14a0*/  LOP3.LUT R30, R30, 0x64006400, RZ, 0xfc, !PT ;  /* 0x640064001e1e7812 */ /* 0x000fe400078efcff */
[----:B------:R-:W-:-:S03]  /*14b0*/  LOP3.LUT R24, R24, 0x64006400, RZ, 0xfc, !PT ;  /* 0x6400640018187812 */ /* 0x000fc600078efcff */
[----:B------:R-:W-:Y:S02]  /*14c0*/  HADD2 R39, R30, -1040, -1040 ;  /* 0xe410e4101e277430 */ /* 0x000fe40000000000 */
[----:B------:R-:W-:Y:S02]  /*14d0*/  HFMA2 R24, R24, R43.H0_H0, -48, -48 ;  /* 0xd200d20018187431 */ /* 0x000fe4000004002b */
[-C--:B------:R-:W-:Y:S01]  /*14e0*/  HFMA2 R30, R38, R26.reuse, R31 ;  /* 0x0000001a261e7231 */ /* 0x080fe2000000001f */
[----:B------:R-:W-:Y:S01]  /*14f0*/  LOP3.LUT R31, R19, 0x3e003e0, RZ, 0xc0, !PT ;  /* 0x03e003e0131f7812 */ /* 0x000fe200078ec0ff */
[----:B------:R-:W-:Y:S01]  /*1500*/  HFMA2 R25, R39, R26, R25 ;  /* 0x0000001a27197231 */ /* 0x000fe20000000019 */
[----:B------:R-:W-:Y:S01]  /*1510*/  LOP3.LUT R26, R17, 0x3e003e0, RZ, 0xc0, !PT ;  /* 0x03e003e0111a7812 */ /* 0x000fe200078ec0ff */
[----:B------:R-:W-:Y:S01]  /*1520*/  HFMA2 R36, R24, R27, R36 ;  /* 0x0000001b18247231 */ /* 0x000fe20000000024 */
[----:B------:R-:W-:Y:S02]  /*1530*/  LOP3.LUT R24, R18, 0x3e003e0, RZ, 0xc0, !PT ;  /* 0x03e003e012187812 */ /* 0x000fe400078ec0ff */
[----:B------:R-:W-:-:S02]  /*1540*/  LOP3.LUT R26, R26, 0x64006400, RZ, 0xfc, !PT ;  /* 0x640064001a1a7812 */ /* 0x000fc400078efcff */
[----:B------:R-:W-:Y:S02]  /*1550*/  LOP3.LUT R24, R24, 0x64006400, RZ, 0xfc, !PT ;  /* 0x6400640018187812 */ /* 0x000fe400078efcff */
[----:B------:R-:W-:Y:S01]  /*1560*/  LOP3.LUT R38, R31, 0x64006400, RZ, 0xfc, !PT ;  /* 0x640064001f267812 */ /* 0x000fe200078efcff */
[-C--:B------:R-:W-:Y:S02]  /*1570*/  HFMA2 R26, R26, R43.reuse.H0_H0, -48, -48 ;  /* 0xd200d2001a1a7431 */ /* 0x080fe4000004002b */
[-C--:B------:R-:W-:Y:S02]  /*1580*/  HFMA2 R24, R24, R43.reuse.H0_H0, -48, -48 ;  /* 0xd200d20018187431 */ /* 0x080fe4000004002b */
[----:B------:R-:W-:Y:S01]  /*1590*/  HFMA2 R31, R38, R43.H0_H0, -48, -48 ;  /* 0xd200d200261f7431 */ /* 0x000fe2000004002b */
[----:B------:R-:W-:Y:S01]  /*15a0*/  SHF.R.U32.HI R38, RZ, 0xa, R16 ;  /* 0x0000000aff267819 */ /* 0x000fe20000011610 */
[-C--:B------:R-:W-:Y:S02]  /*15b0*/  HFMA2 R37, R26, R27.reuse, R37 ;  /* 0x0000001b1a257231 */ /* 0x080fe40000000025 */
[----:B------:R-:W-:-:S02]  /*15c0*/  HFMA2 R30, R24, R27, R30 ;  /* 0x0000001b181e7231 */ /* 0x000fc4000000001e */
[----:B------:R-:W-:Y:S01]  /*15d0*/  HFMA2 R31, R31, R27, R25 ;  /* 0x0000001b1f1f7231 */ /* 0x000fe20000000019 */
[----:B------:R-:W-:Y:S01]  /*15e0*/  LOP3.LUT R38, R38, 0x1f001f, RZ, 0xc0, !PT ;  /* 0x001f001f26267812 */ /* 0x000fe200078ec0ff */
[----:B------:R-:W0:Y:S03]  /*15f0*/  LDS.128 R24, [UR4+0x20] ;  /* 0x00002004ff187984 */ /* 0x000e260008000c00 */
[----:B------:R-:W-:-:S05]  /*1600*/  LOP3.LUT R38, R38, 0x64006400, RZ, 0xfc, !PT ;  /* 0x6400640026267812 */ /* 0x000fca00078efcff */
[----:B------:R-:W-:-:S04]  /*1610*/  HADD2 R38, R38, -1040, -1040 ;  /* 0xe410e41026267430 */ /* 0x000fc80000000000 */
[----:B0-----:R-:W-:Y:S01]  /*1620*/  HFMA2 R36, R38, R24, R36 ;  /* 0x0000001826247231 */ /* 0x001fe20000000024 */
        /* <DEDUP_REMOVED lines=15> */
[----:B--2---:R-:W-:Y:S02]  /*1720*/  LOP3.LUT R24, R20, 0x1f001f, RZ, 0xc0, !PT ;  /* 0x001f001f14187812 */ /* 0x004fe400078ec0ff */
[----:B------:R-:W-:Y:S02]  /*1730*/  LOP3.LUT R38, R21, 0x1f001f, RZ, 0xc0, !PT ;  /* 0x001f001f15267812 */ /* 0x000fe400078ec0ff */
[----:B------:R-:W-:Y:S02]  /*1740*/  LOP3.LUT R24, R24, 0x64006400, RZ, 0xfc, !PT ;  /* 0x6400640018187812 */ /* 0x000fe400078efcff */
[----:B------:R-:W-:-:S03]  /*1750*/  LOP3.LUT R39, R38, 0x64006400, RZ, 0xfc, !PT ;  /* 0x6400640026277812 */ /* 0x000fc600078efcff */
[----:B------:R-:W-:Y:S01]  /*1760*/  HADD2 R38, R24, -1040, -1040 ;  /* 0xe410e41018267430 */ /* 0x000fe20000000000 */
[----:B------:R-:W-:Y:S01]  /*1770*/  LOP3.LUT R24, R22, 0x1f001f, RZ, 0xc0, !PT ;  /* 0x001f001f16187812 */ /* 0x000fe200078ec0ff */
[----:B------:R-:W-:-:S03]  /*1780*/  HADD2 R39, R39, -1040, -1040 ;  /* 0xe410e41027277430 */ /* 0x000fc60000000000 */
[----:B------:R-:W-:Y:S01]  /*1790*/  LOP3.LUT R24, R24, 0x64006400, RZ, 0xfc, !PT ;  /* 0x6400640018187812 */ /* 0x000fe200078efcff */
[-C--:B------:R-:W-:Y:S01]  /*17a0*/  HFMA2 R38, R38, R25.reuse, R36 ;  /* 0x0000001926267231 */ /* 0x080fe20000000024 */
[----:B------:R-:W-:Y:S01]  /*17b0*/  LOP3.LUT R36, R23, 0x1f001f, RZ, 0xc0, !PT ;  /* 0x001f001f17247812 */ /* 0x000fe200078ec0ff */
[----:B------:R-:W-:-:S03]  /*17c0*/  HFMA2 R37, R39, R25, R37 ;  /* 0x0000001927257231 */ /* 0x000fc60000000025 */
[----:B------:R-:W-:Y:S01]  /*17d0*/  LOP3.LUT R39, R36, 0x64006400, RZ, 0xfc, !PT ;  /* 0x6400640024277812 */ /* 0x000fe200078efcff */
[----:B------:R-:W-:-:S04]  /*17e0*/  HADD2 R36, R24, -1040, -1040 ;  /* 0xe410e41018247430 */ /* 0x000fc80000000000 */
[----:B------:R-:W-:Y:S02]  /*17f0*/  HADD2 R39, R39, -1040, -1040 ;  /* 0xe410e41027277430 */ /* 0x000fe40000000000 */
[-C--:B------:R-:W-:Y:S02]  /*1800*/  HFMA2 R36, R36, R25.reuse, R30 ;  /* 0x0000001924247231 */ /* 0x080fe4000000001e */
[----:B------:R-:W-:Y:S01]  /*1810*/  HFMA2 R39, R39, R25, R31 ;  /* 0x0000001927277231 */ /* 0x000fe2000000001f */
[----:B------:R-:W-:Y:S01]  /*1820*/  SHF.R.U32.HI R31, RZ, 0xe, R12 ;  /* 0x0000000eff1f7819 */ /* 0x000fe2000001160c */
[----:B------:R-:W-:-:S03]  /*1830*/  IMAD.WIDE R24, R4, 0x4, R28 ;  /* 0x0000000404187825 */ /* 0x000fc600078e021c */
[----:B------:R-:W-:Y:S02]  /*1840*/  LOP3.LUT R8, R8, 0x20002, R31, 0xf8, !PT ;  /* 0x0002000208087812 */ /* 0x000fe400078ef81f */
[----:B------:R0:W2:Y:S01]  /*1850*/  LDG.E.128.CONSTANT R28, desc[UR6][R24.64] ;  /* 0x00000006181c7981 */ /* 0x0000a2000c1e9d00 */
[----:B------:R-:W-:Y:S02]  /*1860*/  SHF.R.U32.HI R9, RZ, 0xf, R9 ;  /* 0x0000000fff097819 */ /* 0x000fe40000011609 */
[----:B------:R-:W-:Y:S02]  /*1870*/  SHF.R.U32.HI R12, RZ, 0xe, R13 ;  /* 0x0000000eff0c7819 */ /* 0x000fe4000001160d */
[----:B------:R-:W-:Y:S02]  /*1880*/  LOP3.LUT R9, R9, 0x10001, RZ, 0xc0, !PT ;  /* 0x0001000109097812 */ /* 0x000fe400078ec0ff */
[----:B------:R-:W-:Y:S02]  /*1890*/  SHF.R.U32.HI R10, RZ, 0xf, R10 ;  /* 0x0000000fff0a7819 */ /* 0x000fe4000001160a */
[----:B------:R-:W-:-:S02]  /*18a0*/  ISETP.NE.AND P0, PT, R34, R33, PT ;  /* 0x000000212200720c */ /* 0x000fc40003f05270 */
[----:B------:R-:W-:Y:S02]  /*18b0*/  LOP3.LUT R41, R9, 0x20002, R12, 0xf8, !PT ;  /* 0x0002000209297812 */ /* 0x000fe400078ef80c */
[----:B------:R-:W-:Y:S02]  /*18c0*/  SHF.R.U32.HI R11, RZ, 0xf, R11 ;  /* 0x0000000fff0b7819 */ /* 0x000fe4000001160b */
[----:B------:R-:W-:Y:S02]  /*18d0*/  SHF.R.U32.HI R14, RZ, 0xe, R14 ;  /* 0x0000000eff0e7819 */ /* 0x000fe4000001160e */
[----:B------:R-:W-:Y:S02]  /*18e0*/  LOP3.LUT R9, R10, 0x10001, RZ, 0xc0, !PT ;  /* 0x000100010a097812 */ /* 0x000fe400078ec0ff */
[----:B------:R-:W-:Y:S02]  /*18f0*/  LOP3.LUT R10, R11, 0x10001, RZ, 0xc0, !PT ;  /* 0x000100010b0a7812 */ /* 0x000fe400078ec0ff */
[----:B------:R-:W-:Y:S01]  /*1900*/  LOP3.LUT R11, R9, 0x20002, R14, 0xf8, !PT ;  /* 0x00020002090b7812 */ /* 0x000fe200078ef80e */
[----:B------:R-:W-:Y:S01]  /*1910*/  @!P0 IMAD R12, R32, 0x8, R1 ;  /* 0x00000008200c8824 */ /* 0x000fe200078e0201 */
[----:B------:R-:W-:-:S02]  /*1920*/  SHF.R.U32.HI R9, RZ, 0xd, R16 ;  /* 0x0000000dff097819 */ /* 0x000fc40000011610 */
[----:B------:R-:W-:Y:S02]  /*1930*/  SHF.R.U32.HI R15, RZ, 0xe, R15 ;  /* 0x0000000eff0f7819 */ /* 0x000fe4000001160f */
[----:B------:R-:W-:Y:S01]  /*1940*/  LOP3.LUT R14, R8, 0x40004, R9, 0xf8, !PT ;  /* 0x00040004080e7812 */ /* 0x000fe200078ef809 */
[----:B------:R-:W-:Y:S01]  /*1950*/  @!P0 IMAD.MOV.U32 R8, RZ, RZ, R0 ;  /* 0x000000ffff088224 */ /* 0x000fe200078e0000 */
[----:B------:R-:W-:Y:S01]  /*1960*/  LOP3.LUT R10, R10, 0x20002, R15, 0xf8, !PT ;  /* 0x000200020a0a7812 */ /* 0x000fe200078ef80f */
[----:B------:R-:W-:Y:S01]  /*1970*/  @!P0 IMAD.MOV.U32 R9, RZ, RZ, R3 ;  /* 0x000000ffff098224 */ /* 0x000fe200078e0003 */
[----:B------:R-:W3:Y:S04]  /*1980*/  @!P0 LDL.64 R12, [R12+0x8] ;  /* 0x000008000c0c8983 */ /* 0x000ee80000100a00 */
[----:B------:R1:W4:Y:S01]  /*1990*/  @!P0 LDG.E.U16.CONSTANT R15, desc[UR6][R8.64] ;  /* 0x00000006080f8981 */ /* 0x000322000c1e9500 */
[----:B------:R-:W-:Y:S01]  /*19a0*/  SHF.R.U32.HI R16, RZ, 0xd, R17 ;  /* 0x0000000dff107819 */ /* 0x000fe20000011611 */
[----:B0-----:R-:W-:Y:S01]  /*19b0*/  IMAD.WIDE R24, R4, 0x4, R24 ;  /* 0x0000000404187825 */ /* 0x001fe200078e0218 */
[----:B------:R-:W-:-:S02]  /*19c0*/  SHF.R.U32.HI R19, RZ, 0xd, R19 ;  /* 0x0000000dff137819 */ /* 0x000fc40000011613 */
[----:B------:R-:W-:Y:S02]  /*19d0*/  LOP3.LUT R41, R41, 0x40004, R16, 0xf8, !PT ;  /* 0x0004000429297812 */ /* 0x000fe400078ef810 */
[----:B------:R-:W-:Y:S02]  /*19e0*/  LOP3.LUT R16, R20, 0x3e003e0, RZ, 0xc0, !PT ;  /* 0x03e003e014107812 */ /* 0x000fe400078ec0ff */
[----:B------:R-:W-:Y:S02]  /*19f0*/  LOP3.LUT R10, R10, 0x40004, R19, 0xf8, !PT ;  /* 0x000400040a0a7812 */ /* 0x000fe400078ef813 */
[----:B-1----:R-:W-:Y:S02]  /*1a00*/  LOP3.LUT R8, R21, 0x3e003e0, RZ, 0xc0, !PT ;  /* 0x03e003e015087812 */ /* 0x002fe400078ec0ff */
[----:B------:R-:W-:Y:S02]  /*1a10*/  LOP3.LUT R16, R16, 0x64006400, RZ, 0xfc, !PT ;  /* 0x6400640010107812 */ /* 0x000fe400078efcff */
[----:B------:R-:W-:-:S02]  /*1a20*/  LOP3.LUT R8, R8, 0x64006400, RZ, 0xfc, !PT ;  /* 0x6400640008087812 */ /* 0x000fc400078efcff */
[----:B------:R-:W-:Y:S01]  /*1a30*/  LOP3.LUT R9, R22, 0x3e003e0, RZ, 0xc0, !PT ;  /* 0x03e003e016097812 */ /* 0x000fe200078ec0ff */
[-C--:B------:R-:W-:Y:S01]  /*1a40*/  HFMA2 R19, R16, R43.reuse.H0_H0, -48, -48 ;  /* 0xd200d20010137431 */ /* 0x080fe2000004002b */
[----:B------:R-:W-:Y:S01]  /*1a50*/  SHF.R.U32.HI R18, RZ, 0xd, R18 ;  /* 0x0000000dff127819 */ /* 0x000fe20000011612 */
[-C--:B------:R-:W-:Y:S01]  /*1a60*/  HFMA2 R8, R8, R43.reuse.H0_H0, -48, -48 ;  /* 0xd200d20008087431 */ /* 0x080fe2000004002b */
[----:B------:R-:W-:Y:S02]  /*1a70*/  LOP3.LUT R16, R9, 0x64006400, RZ, 0xfc, !PT ;  /* 0x6400640009107812 */ /* 0x000fe400078efcff */
[----:B------:R-:W-:Y:S01]  /*1a80*/  SHF.R.U32.HI R9, RZ, 0xc, R20 ;  /* 0x0000000cff097819 */ /* 0x000fe20000011614 */
[-C--:B------:R-:W-:Y:S01]  /*1a90*/  HFMA2 R38, R19, R26.reuse, R38 ;  /* 0x0000001a13267231 */ /* 0x080fe20000000026 */
[----:B------:R-:W-:Y:S01]  /*1aa0*/  LOP3.LUT R11, R11, 0x40004, R18, 0xf8, !PT ;  /* 0x000400040b0b7812 */ /* 0x000fe200078ef812 */
[----:B------:R-:W-:Y:S01]  /*1ab0*/  HFMA2 R37, R8, R26, R37 ;  /* 0x0000001a08257231 */ /* 0x000fe20000000025 */
[----:B------:R-:W-:Y:S01]  /*1ac0*/  LOP3.LUT R14, R14, 0x80008, R9, 0xf8, !PT ;  /* 0x000800080e0e7812 */ /* 0x000fe200078ef809 */
[----:B------:R-:W-:Y:S01]  /*1ad0*/  HFMA2 R18, R16, R43.H0_H0, -48, -48 ;  /* 0xd200d20010127431 */ /* 0x000fe2000004002b */
[----:B------:R-:W-:-:S02]  /*1ae0*/  SHF.R.U32.HI R8, RZ, 0xc, R21 ;  /* 0x0000000cff087819 */ /* 0x000fc40000011615 */
[----:B------:R-:W-:Y:S02]  /*1af0*/  LOP3.LUT R9, R23, 0x3e003e0, RZ, 0xc0, !PT ;  /* 0x03e003e017097812 */ /* 0x000fe400078ec0ff */
[----:B------:R-:W-:Y:S01]  /*1b00*/  LOP3.LUT R41, R41, 0x80008, R8, 0xf8, !PT ;  /* 0x0008000829297812 */ /* 0x000fe200078ef808 */
[----:B------:R-:W-:Y:S01]  /*1b10*/  HFMA2 R36, R18, R26, R36 ;  /* 0x0000001a12247231 */ /* 0x000fe20000000024 */
[----:B------:R-:W-:Y:S02]  /*1b20*/  LOP3.LUT R8, R9, 0x64006400, RZ, 0xfc, !PT ;  /* 0x6400640009087812 */ /* 0x000fe400078efcff */
[----:B------:R-:W-:Y:S02]  /*1b30*/  SHF.R.U32.HI R16, RZ, 0xc, R22 ;  /* 0x0000000cff107819 */ /* 0x000fe40000011616 */
[----:B------:R-:W-:Y:S01]  /*1b40*/  SHF.R.U32.HI R17, RZ, 0xc, R23 ;  /* 0x0000000cff117819 */ /* 0x000fe20000011617 */
[----:B------:R-:W-:Y:S01]  /*1b50*/  HFMA2 R8, R8, R43.H0_H0, -48, -48 ;  /* 0xd200d20008087431 */ /* 0x000fe2000004002b */
[----:B------:R-:W-:-:S02]  /*1b60*/  LOP3.LUT R16, R11, 0x80008, R16, 0xf8, !PT ;  /* 0x000800080b107812 */ /* 0x000fc400078ef810 */
[----:B------:R-:W-:Y:S02]  /*1b70*/  LOP3.LUT R17, R10, 0x80008, R17, 0xf8, !PT ;  /* 0x000800080a117812 */ /* 0x000fe400078ef811 */
[----:B------:R-:W-:Y:S01]  /*1b80*/  SHF.R.U32.HI R20, RZ, 0xa, R20 ;  /* 0x0000000aff147819 */ /* 0x000fe20000011614 */
[----:B------:R-:W-:Y:S01]  /*1b90*/  HFMA2 R39, R8, R26, R39 ;  /* 0x0000001a08277231 */ /* 0x000fe20000000027 */
[----:B------:R-:W-:Y:S01]  /*1ba0*/  SHF.R.U32.HI R21, RZ, 0xa, R21 ;  /* 0x0000000aff157819 */ /* 0x000fe20000011615 */
[----:B------:R-:W0:Y:S01]  /*1bb0*/  LDS.128 R8, [UR4+0x30] ;  /* 0x00003004ff087984 */ /* 0x000e220008000c00 */
[----:B------:R-:W-:Y:S01]  /*1bc0*/  SHF.R.U32.HI R22, RZ, 0xa, R22 ;  /* 0x0000000aff167819 */ /* 0x000fe20000011616 */
[----:B------:R-:W-:Y:S01]  /*1bd0*/  UIADD3 UR4, UPT, UPT, UR4, 0x40, URZ ;  /* 0x0000004004047890 */ /* 0x000fe2000fffe0ff */
[----:B------:R-:W-:Y:S02]  /*1be0*/  LOP3.LUT R20, R20, 0x1f001f, RZ, 0xc0, !PT ;  /* 0x001f001f14147812 */ /* 0x000fe400078ec0ff */
[----:B------:R-:W-:-:S02]  /*1bf0*/  LOP3.LUT R21, R21, 0x1f001f, RZ, 0xc0, !PT ;  /* 0x001f001f15157812 */ /* 0x000fc400078ec0ff */
[----:B------:R-:W-:Y:S02]  /*1c00*/  LOP3.LUT R22, R22, 0x1f001f, RZ, 0xc0, !PT ;  /* 0x001f001f16167812 */ /* 0x000fe400078ec0ff */
[----:B------:R-:W-:Y:S02]  /*1c10*/  LOP3.LUT R20, R20, 0x64006400, RZ, 0xfc, !PT ;  /* 0x6400640014147812 */ /* 0x000fe400078efcff */
[----:B------:R-:W-:Y:S02]  /*1c20*/  LOP3.LUT R21, R21, 0x64006400, RZ, 0xfc, !PT ;  /* 0x6400640015157812 */ /* 0x000fe400078efcff */
[----:B------:R-:W-:Y:S01]  /*1c30*/  LOP3.LUT R22, R22, 0x64006400, RZ, 0xfc, !PT ;  /* 0x6400640016167812 */ /* 0x000fe200078efcff */
[----:B------:R-:W-:Y:S01]  /*1c40*/  HADD2 R19, R20, -1040, -1040 ;  /* 0xe410e41014137430 */ /* 0x000fe20000000000 */
[----:B------:R-:W-:Y:S01]  /*1c50*/  SHF.R.U32.HI R23, RZ, 0xa, R23 ;  /* 0x0000000aff177819 */ /* 0x000fe20000011617 */
[----:B------:R-:W-:Y:S01]  /*1c60*/  HADD2 R21, R21, -1040, -1040 ;  /* 0xe410e41015157430 */ /* 0x000fe20000000000 */
[----:B------:R-:W-:Y:S01]  /*1c70*/  IADD3 R0, P1, PT, R0, 0x80, RZ ;  /* 0x0000008000007810 */ /* 0x000fe20007f3e0ff */
[----:B------:R-:W-:Y:S01]  /*1c80*/  HADD2 R18, R22, -1040, -1040 ;  /* 0xe410e41016127430 */ /* 0x000fe20000000000 */
[----:B------:R-:W-:Y:S01]  /*1c90*/  LOP3.LUT R23, R23, 0x1f001f, RZ, 0xc0, !PT ;  /* 0x001f001f17177812 */ /* 0x000fe200078ec0ff */
[----:B------:R-:W-:-:S02]  /*1ca0*/  HFMA2 R38, R19, R27, R38 ;  /* 0x0000001b13267231 */ /* 0x000fc40000000026 */
[----:B------:R-:W-:Y:S02]  /*1cb0*/  @!P0 VIADD R19, R32, 0x1 ;  /* 0x0000000120138836 */ /* 0x000fe40000000000 */
[-C--:B------:R-:W-:Y:S02]  /*1cc0*/  HFMA2 R36, R18, R27.reuse, R36 ;  /* 0x0000001b12247231 */ /* 0x080fe40000000024 */
[----:B------:R-:W-:Y:S01]  /*1cd0*/  HFMA2 R37, R21, R27, R37 ;  /* 0x0000001b15257231 */ /* 0x000fe20000000025 */
[----:B------:R-:W-:Y:S01]  /*1ce0*/  LOP3.LUT R23, R23, 0x64006400, RZ, 0xfc, !PT ;  /* 0x6400640017177812 */ /* 0x000fe200078efcff */
[----:B------:R-:W-:Y:S02]  /*1cf0*/  @!P0 IMAD.MOV.U32 R32, RZ, RZ, R19 ;  /* 0x000000ffff208224 */ /* 0x000fe400078e0013 */
[----:B------:R-:W-:Y:S02]  /*1d00*/  IMAD.X R3, RZ, RZ, R3, P1 ;  /* 0x000000ffff037224 */ /* 0x000fe400008e0603 */
[----:B------:R-:W-:-:S04]  /*1d10*/  HADD2 R23, R23, -1040, -1040 ;  /* 0xe410e41017177430 */ /* 0x000fc80000000000 */
[----:B------:R-:W-:Y:S01]  /*1d20*/  HFMA2 R27, R23, R27, R39 ;  /* 0x0000001b171b7231 */ /* 0x000fe20000000027 */
[----:B--2---:R-:W-:Y:S02]  /*1d30*/  SHF.R.U32.HI R18, RZ, 0xb, R29 ;  /* 0x0000000bff127819 */ /* 0x004fe4000001161d */
[----:B------:R-:W-:Y:S02]  /*1d40*/  SHF.R.U32.HI R21, RZ, 0xb, R30 ;  /* 0x0000000bff157819 */ /* 0x000fe4000001161e */
[----:B------:R-:W-:Y:S02]  /*1d50*/  SHF.R.U32.HI R19, RZ, 0xb, R28 ;  /* 0x0000000bff137819 */ /* 0x000fe4000001161c */
[----:B------:R-:W-:Y:S02]  /*1d60*/  LOP3.LUT R41, R41, 0x100010, R18, 0xf8, !PT ;  /* 0x0010001029297812 */ /* 0x000fe400078ef812 */
[----:B------:R-:W-:Y:S02]  /*1d70*/  LOP3.LUT R16, R16, 0x100010, R21, 0xf8, !PT ;  /* 0x0010001010107812 */ /* 0x000fe400078ef815 */
[----:B------:R-:W-:-:S02]  /*1d80*/  LOP3.LUT R18, R28, 0x1f001f, RZ, 0xc0, !PT ;  /* 0x001f001f1c127812 */ /* 0x000fc400078ec0ff */
[----:B------:R-:W-:Y:S02]  /*1d90*/  LOP3.LUT R21, R30, 0x1f001f, RZ, 0xc0, !PT ;  /* 0x001f001f1e157812 */ /* 0x000fe400078ec0ff */
[----:B------:R-:W-:Y:S02]  /*1da0*/  SHF.R.U32.HI R20, RZ, 0xb, R31 ;  /* 0x0000000bff147819 */ /* 0x000fe4000001161f */
[----:B------:R-:W-:Y:S02]  /*1db0*/  LOP3.LUT R14, R14, 0x100010, R19, 0xf8, !PT ;  /* 0x001000100e0e7812 */ /* 0x000fe400078ef813 */
[----:B------:R-:W-:Y:S02]  /*1dc0*/  LOP3.LUT R19, R29, 0x1f001f, RZ, 0xc0, !PT ;  /* 0x001f001f1d137812 */ /* 0x000fe400078ec0ff */
[----:B------:R-:W-:Y:S02]  /*1dd0*/  LOP3.LUT R18, R18, 0x64006400, RZ, 0xfc, !PT ;  /* 0x6400640012127812 */ /* 0x000fe400078efcff */
[----:B------:R-:W-:-:S02]  /*1de0*/  LOP3.LUT R21, R21, 0x64006400, RZ, 0xfc, !PT ;  /* 0x6400640015157812 */ /* 0x000fc400078efcff */
[----:B------:R-:W-:Y:S02]  /*1df0*/  LOP3.LUT R22, R31, 0x1f001f, RZ, 0xc0, !PT ;  /* 0x001f001f1f167812 */ /* 0x000fe400078ec0ff */
[----:B------:R-:W-:Y:S02]  /*1e00*/  LOP3.LUT R17, R17, 0x100010, R20, 0xf8, !PT ;  /* 0x0010001011117812 */ /* 0x000fe400078ef814 */
[----:B------:R-:W-:Y:S01]  /*1e10*/  LOP3.LUT R20, R19, 0x64006400, RZ, 0xfc, !PT ;  /* 0x6400640013147812 */ /* 0x000fe200078efcff */
[----:B------:R-:W-:Y:S01]  /*1e20*/  HADD2 R19, R18, -1040, -1040 ;  /* 0xe410e41012137430 */ /* 0x000fe20000000000 */
[----:B------:R-:W-:Y:S01]  /*1e30*/  LOP3.LUT R22, R22, 0x64006400, RZ, 0xfc, !PT ;  /* 0x6400640016167812 */ /* 0x000fe200078efcff */
[----:B------:R-:W-:Y:S01]  /*1e40*/  HADD2 R18, R21, -1040, -1040 ;  /* 0xe410e41015127430 */ /* 0x000fe20000000000 */
[----:B------:R-:W-:Y:S01]  /*1e50*/  LOP3.LUT R21, R30, 0x3e003e0, RZ, 0xc0, !PT ;  /* 0x03e003e01e157812 */ /* 0x000fe200078ec0ff */
[----:B------:R-:W-:Y:S01]  /*1e60*/  HADD2 R20, R20, -1040, -1040 ;  /* 0xe410e41014147430 */ /* 0x000fe20000000000 */
[----:B------:R-:W-:Y:S01]  /*1e70*/  LOP3.LUT R23, R31, 0x3e003e0, RZ, 0xc0, !PT ;  /* 0x03e003e01f177812 */ /* 0x000fe200078ec0ff */
[-C--:B0-----:R-:W-:Y:S01]  /*1e80*/  HFMA2 R36, R18, R8.reuse, R36 ;  /* 0x0000000812247231 */ /* 0x081fe20000000024 */
[----:B------:R-:W-:Y:S01]  /*1e90*/  LOP3.LUT R18, R28, 0x3e003e0, RZ, 0xc0, !PT ;  /* 0x03e003e01c127812 */ /* 0x000fe200078ec0ff */
[----:B------:R-:W-:Y:S01]  /*1ea0*/  HADD2 R22, R22, -1040, -1040 ;  /* 0xe410e41016167430 */ /* 0x000fe20000000000 */
[----:B------:R-:W-:Y:S01]  /*1eb0*/  SHF.R.U32.HI R28, RZ, 0xa, R28 ;  /* 0x0000000aff1c7819 */ /* 0x000fe2000001161c */
[-C--:B------:R-:W-:Y:S01]  /*1ec0*/  HFMA2 R38, R19, R8.reuse, R38 ;  /* 0x0000000813267231 */ /* 0x080fe20000000026 */
[----:B------:R-:W-:Y:S01]  /*1ed0*/  LOP3.LUT R19, R29, 0x3e003e0, RZ, 0xc0, !PT ;  /* 0x03e003e01d137812 */ /* 0x000fe200078ec0ff */
[-C--:B------:R-:W-:Y:S01]  /*1ee0*/  HFMA2 R37, R20, R8.reuse, R37 ;  /* 0x0000000814257231 */ /* 0x080fe20000000025 */
[----:B------:R-:W-:Y:S01]  /*1ef0*/  LOP3.LUT R18, R18, 0x64006400, RZ, 0xfc, !PT ;  /* 0x6400640012127812 */ /* 0x000fe200078efcff */
[----:B------:R-:W-:Y:S01]  /*1f00*/  HFMA2 R8, R22, R8, R27 ;  /* 0x0000000816087231 */ /* 0x000fe2000000001b */
[----:B------:R-:W-:Y:S01]  /*1f10*/  SHF.R.U32.HI R30, RZ, 0xa, R30 ;  /* 0x0000000aff1e7819 */ /* 0x000fe2000001161e */
[----:B----4-:R-:W-:Y:S01]  /*1f20*/  @!P0 IMAD.IADD R33, R15, 0x1, R34 ;  /* 0x000000010f218824 */ /* 0x010fe200078e0222 */
[----:B------:R-:W-:Y:S01]  /*1f30*/  LOP3.LUT R22, R21, 0x64006400, RZ, 0xfc, !PT ;  /* 0x6400640015167812 */ /* 0x000fe200078efcff */
[----:B------:R-:W-:Y:S01]  /*1f40*/  VIADD R34, R34, 0x20 ;  /* 0x0000002022227836 */ /* 0x000fe20000000000 */
[----:B------:R-:W-:Y:S01]  /*1f50*/  LOP3.LUT R20, R19, 0x64006400, RZ, 0xfc, !PT ;  /* 0x6400640013147812 */ /* 0x000fe200078efcff */
[-C--:B------:R-:W-:Y:S01]  /*1f60*/  HFMA2 R19, R18, R43.reuse.H0_H0, -48, -48 ;  /* 0xd200d20012137431 */ /* 0x080fe2000004002b */
[----:B------:R-:W-:Y:S01]  /*1f70*/  LOP3.LUT R28, R28, 0x1f001f, RZ, 0xc0, !PT ;  /* 0x001f001f1c1c7812 */ /* 0x000fe200078ec0ff */
[-C--:B------:R-:W-:Y:S01]  /*1f80*/  HFMA2 R18, R22, R43.reuse.H0_H0, -48, -48 ;  /* 0xd200d20016127431 */ /* 0x080fe2000004002b */
[----:B------:R-:W-:Y:S01]  /*1f90*/  LOP3.LUT R26, R23, 0x64006400, RZ, 0xfc, !PT ;  /* 0x64006400171a7812 */ /* 0x000fe200078efcff */
[----:B------:R-:W-:Y:S01]  /*1fa0*/  HFMA2 R20, R20, R43.H0_H0, -48, -48 ;  /* 0xd200d20014147431 */ /* 0x000fe2000004002b */
[----:B------:R-:W-:Y:S01]  /*1fb0*/  LOP3.LUT R30, R30, 0x1f001f, RZ, 0xc0, !PT ;  /* 0x001f001f1e1e7812 */ /* 0x000fe200078ec0ff */
[----:B------:R-:W-:Y:S01]  /*1fc0*/  HFMA2 R38, R19, R9, R38 ;  /* 0x0000000913267231 */ /* 0x000fe20000000026 */
[----:B------:R-:W-:Y:S01]  /*1fd0*/  LOP3.LUT R28, R28, 0x64006400, RZ, 0xfc, !PT ;  /* 0x640064001c1c7812 */ /* 0x000fe200078efcff */
[----:B------:R-:W-:Y:S01]  /*1fe0*/  HFMA2 R43, R26, R43.H0_H0, -48, -48 ;  /* 0xd200d2001a2b7431 */ /* 0x000fe2000004002b */
[----:B------:R-:W-:Y:S01]  /*1ff0*/  LOP3.LUT R30, R30, 0x64006400, RZ, 0xfc, !PT ;  /* 0x640064001e1e7812 */ /* 0x000fe200078efcff */
[-C--:B------:R-:W-:Y:S01]  /*2000*/  HFMA2 R18, R18, R9.reuse, R36 ;  /* 0x0000000912127231 */ /* 0x080fe20000000024 */
[----:B------:R-:W-:Y:S01]  /*2010*/  SHF.R.U32.HI R29, RZ, 0xa, R29 ;  /* 0x0000000aff1d7819 */ /* 0x000fe2000001161d */
[----:B------:R-:W-:Y:S01]  /*2020*/  HADD2 R19, R28, -1040, -1040 ;  /* 0xe410e4101c137430 */ /* 0x000fe20000000000 */
[----:B------:R-:W-:Y:S01]  /*2030*/  SHF.R.U32.HI R31, RZ, 0xa, R31 ;  /* 0x0000000aff1f7819 */ /* 0x000fe2000001161f */
[-C--:B------:R-:W-:Y:S01]  /*2040*/  HFMA2 R37, R20, R9.reuse, R37 ;  /* 0x0000000914257231 */ /* 0x080fe20000000025 */
[----:B------:R-:W-:Y:S01]  /*2050*/  LOP3.LUT R29, R29, 0x1f001f, RZ, 0xc0, !PT ;  /* 0x001f001f1d1d7812 */ /* 0x000fe200078ec0ff */
[----:B------:R-:W-:Y:S01]  /*2060*/  HFMA2 R8, R43, R9, R8 ;  /* 0x000000092b087231 */ /* 0x000fe20000000008 */
[----:B------:R-:W-:Y:S01]  /*2070*/  LOP3.LUT R14, R14, 0x64006400, RZ, 0xfc, !PT ;  /* 0x640064000e0e7812 */ /* 0x000fe200078efcff */
[----:B------:R-:W-:Y:S01]  /*2080*/  HADD2 R9, R30, -1040, -1040 ;  /* 0xe410e4101e097430 */ /* 0x000fe20000000000 */
[----:B------:R-:W-:Y:S01]  /*2090*/  LOP3.LUT R31, R31, 0x1f001f, RZ, 0xc0, !PT ;  /* 0x001f001f1f1f7812 */ /* 0x000fe200078ec0ff */
[-C--:B------:R-:W-:Y:S01]  /*20a0*/  HFMA2 R38, R19, R10.reuse, R38 ;  /* 0x0000000a13267231 */ /* 0x080fe20000000026 */
[----:B------:R-:W-:Y:S01]  /*20b0*/  LOP3.LUT R16, R16, 0x64006400, RZ, 0xfc, !PT ;  /* 0x6400640010107812 */ /* 0x000fe200078efcff */
[----:B------:R-:W-:Y:S01]  /*20c0*/  HADD2 R19, R14, -1040, -1040 ;  /* 0xe410e4100e137430 */ /* 0x000fe20000000000 */
[----:B------:R-:W-:Y:S01]  /*20d0*/  LOP3.LUT R29, R29, 0x64006400, RZ, 0xfc, !PT ;  /* 0x640064001d1d7812 */ /* 0x000fe200078efcff */
[----:B------:R-:W-:Y:S01]  /*20e0*/  HFMA2 R9, R9, R10, R18 ;  /* 0x0000000a09097231 */ /* 0x000fe20000000012 */
[----:B------:R-:W-:Y:S01]  /*20f0*/  LOP3.LUT R31, R31, 0x64006400, RZ, 0xfc, !PT ;  /* 0x640064001f1f7812 */ /* 0x000fe200078efcff */
[----:B------:R-:W-:Y:S01]  /*2100*/  HADD2 R16, R16, -1040, -1040 ;  /* 0xe410e41010107430 */ /* 0x000fe20000000000 */
[----:B------:R-:W-:Y:S01]  /*2110*/  LOP3.LUT R41, R41, 0x64006400, RZ, 0xfc, !PT ;  /* 0x6400640029297812 */ /* 0x000fe200078efcff */
[----:B------:R-:W-:Y:S01]  /*2120*/  HADD2 R29, R29, -1040, -1040 ;  /* 0xe410e4101d1d7430 */ /* 0x000fe20000000000 */
[----:B------:R-:W-:Y:S01]  /*2130*/  LOP3.LUT R17, R17, 0x64006400, RZ, 0xfc, !PT ;  /* 0x6400640011117812 */ /* 0x000fe200078efcff */
[----:B------:R-:W-:-:S02]  /*2140*/  HFMA2 R19, R19, R11, R38 ;  /* 0x0000000b13137231 */ /* 0x000fc40000000026 */
[----:B------:R-:W-:Y:S02]  /*2150*/  HADD2 R31, R31, -1040, -1040 ;  /* 0xe410e4101f1f7430 */ /* 0x000fe40000000000 */
[-C--:B------:R-:W-:Y:S02]  /*2160*/  HFMA2 R9, R16, R11.reuse, R9 ;  /* 0x0000000b10097231 */ /* 0x080fe40000000009 */
[-C--:B------:R-:W-:Y:S01]  /*2170*/  HFMA2 R29, R29, R10.reuse, R37 ;  /* 0x0000000a1d1d7231 */ /* 0x080fe20000000025 */
[----:B---3--:R-:W-:Y:S01]  /*2180*/  @!P0 PRMT R40, R12, 0x7610, R40 ;  /* 0x000076100c288816 */ /* 0x008fe20000000028 */
[----:B------:R-:W-:Y:S01]  /*2190*/  HADD2 R41, R41, -1040, -1040 ;  /* 0xe410e41029297430 */ /* 0x000fe20000000000 */
[----:B------:R-:W-:Y:S01]  /*21a0*/  @!P0 PRMT R42, R13, 0x7610, R42 ;  /* 0x000076100d2a8816 */ /* 0x000fe2000000002a */
[----:B------:R-:W-:Y:S01]  /*21b0*/  HFMA2 R8, R31, R10, R8 ;  /* 0x0000000a1f087231 */ /* 0x000fe20000000008 */
[----:B------:R-:W-:Y:S01]  /*21c0*/  @!P0 PRMT R40, R40, 0x7610, R12 ;  /* 0x0000761028288816 */ /* 0x000fe2000000000c */
[----:B------:R-:W-:Y:S01]  /*21d0*/  HADD2 R17, R17, -1040, -1040 ;  /* 0xe410e41011117430 */ /* 0x000fe20000000000 */
[----:B------:R-:W-:Y:S01]  /*21e0*/  @!P0 PRMT R42, R42, 0x7610, R13 ;  /* 0x000076102a2a8816 */ /* 0x000fe2000000000d */
[-C--:B------:R-:W-:Y:S01]  /*21f0*/  HFMA2 R29, R41, R11.reuse, R29 ;  /* 0x0000000b291d7231 */ /* 0x080fe2000000001d */
[----:B------:R-:W-:Y:S01]  /*2200*/  ISETP.GE.AND P0, PT, R34, R7, PT ;  /* 0x000000072200720c */ /* 0x000fe20003f06270 */
[----:B------:R-:W-:-:S02]  /*2210*/  HFMA2 R8, R17, R11, R8 ;  /* 0x0000000b11087231 */ /* 0x000fc40000000008 */
        /* <DEDUP_REMOVED lines=9> */
.L_x_3586:
        /* <DEDUP_REMOVED lines=12> */
.L_x_3591:
[----:B------:R-:W0:Y:S02]  /*2370*/  LDS R2, [R0] ;  /* 0x0000000000027984 */ /* 0x000e240000000800 */
[----:B0-----:R-:W-:-:S05]  /*2380*/  HADD2 R3, R2, R5 ;  /* 0x0000000502037230 */ /* 0x001fca0000000000 */
[----:B------:R-:W0:Y:S02]  /*2390*/  ATOMS.CAST.SPIN P0, [R0], R2, R3 ;  /* 0x000000020000758d */ /* 0x000e240001800003 */
[----:B0-----:R-:W-:Y:S05]  /*23a0*/  @!P0 BRA `(.L_x_3591) ;  /* 0xfffffffc00f08947 */ /* 0x001fea000383ffff */
[----:B------:R-:W-:Y:S05]  /*23b0*/  BRA `(.L_x_3589) ;  /* 0x00000000000c7947 */ /* 0x000fea0003800000 */
.L_x_3590:
[----:B------:R-:W2:Y:S02]  /*23c0*/  LD.E R0, desc[UR6][R8.64] ;  /* 0x0000000608007980 */ /* 0x000ea4000c101900 */
[----:B--2---:R-:W-:-:S05]  /*23d0*/  IMAD.IADD R3, R5, 0x1, R0 ;  /* 0x0000000105037824 */ /* 0x004fca00078e0200 */
[----:B------:R0:W-:Y:S02]  /*23e0*/  ST.E desc[UR6][R8.64], R3 ;  /* 0x0000000308007985 */ /* 0x0001e4000c101906 */
.L_x_3589:
[----:B------:R-:W-:Y:S05]  /*23f0*/  BSYNC.RECONVERGENT B0 ;  /* 0x0000000000007941 */ /* 0x000fea0003800200 */
.L_x_3588:
[----:B------:R2:W-:Y:S02]  /*2400*/  ATOM.E.ADD.F16x2.RN.STRONG.GPU P0, RZ, desc[UR6][R8.64+0x4], R7 ;  /* 0x8000040708ff79a2 */ /* 0x0005e4000c10e106 */
[----:B--2---:R-:W-:Y:S05]  /*2410*/  @P0 EXIT ;  /* 0x000000000000094d */ /* 0x004fea0003800000 */
[----:B------:R-:W2:Y:S02]  /*2420*/  QSPC.E.S P0, RZ, [R8+0x4] ;  /* 0x0000040008ff73aa */ /* 0x000ea40000000500 */
[----:B--2---:R-:W-:Y:S05]  /*2430*/  @!P0 BRA `(.L_x_3592) ;  /* 0x00000000001c8947 */ /* 0x004fea0003800000 */
[----:B------:R-:W-:-:S05]  /*2440*/  IMAD.MOV.U32 R2, RZ, RZ, R8 ;  /* 0x000000ffff027224 */ /* 0x000fca00078e0008 */
[----:B------:R-:W-:-:S07]  /*2450*/  MOV R0, R2 ;  /* 0x0000000200007202 */ /* 0x000fce0000000f00 */
.L_x_3593:
[----:B------:R-:W0:Y:S02]  /*2460*/  LDS R2, [R0+0x4] ;  /* 0x0000040000027984 */ /* 0x000e240000000800 */
[----:B0-----:R-:W-:-:S05]  /*2470*/  HFMA2 R3, R2, 1, 1, R7 ;  /* 0x3c003c0002037831 */ /* 0x001fca0000000007 */
[----:B------:R-:W0:Y:S02]  /*2480*/  ATOMS.CAST.SPIN P0, [R0+0x4], R2, R3 ;  /* 0x000004020000758d */ /* 0x000e240001800003 */
[----:B0-----:R-:W-:Y:S05]  /*2490*/  @!P0 BRA `(.L_x_3593) ;  /* 0xfffffffc00f08947 */ /* 0x001fea000383ffff */
[----:B------:R-:W-:Y:S05]  /*24a0*/  EXIT ;  /* 0x000000000000794d */ /* 0x000fea0003800000 */
.L_x_3592:
[----:B------:R-:W0:Y:S02]  /*24b0*/  LD.E R0, desc[UR6][R8.64+0x4] ;  /* 0x0000040608007980 */ /* 0x000e24000c101900 */
[----:B0-----:R-:W-:-:S05]  /*24c0*/  IMAD.IADD R3, R7, 0x1, R0 ;  /* 0x0000000107037824 */ /* 0x001fca00078e0200 */
[----:B------:R-:W-:Y:S01]  /*24d0*/  ST.E desc[UR6][R8.64+0x4], R3 ;  /* 0x0000040308007985 */ /* 0x000fe2000c101906 */
[----:B------:R-:W-:Y:S05]  /*24e0*/  EXIT ;  /* 0x000000000000794d */ /* 0x000fea0003800000 */
.L_x_3594:
        /* <DEDUP_REMOVED lines=9> */
.L_x_3976:


//--------------------- .text._Z23gemm_half_q_half_kernelILi1ELi24ELb1ELb1ELi64EEvPK6__halfPKjS4_S2_PS0_iiiiPKtS7_iiiiiibS2_i --------------------------
	.section	.text._Z23gemm_half_q_half_kernelILi1ELi24ELb1ELb1ELi64EEvPK6__halfPKjS4_S2_PS0_iiiiPKtS7_iiiiiibS2_i,"ax",@progbits
	.align	128
        .global         _Z23gemm_half_q_half_kernelILi1ELi24ELb1ELb1ELi64EEvPK6__halfPKjS4_S2_PS0_iiiiPKtS7_iiiiiibS2_i
        .type           _Z23gemm_half_q_half_kernelILi1ELi24ELb1ELb1ELi64EEvPK6__halfPKjS4_S2_PS0_iiiiPKtS7_iiiiiibS2_i,@function
        .size           _Z23gemm_half_q_half_kernelILi1ELi24ELb1ELb1ELi64EEvPK6__halfPKjS4_S2_PS0_iiiiPKtS7_iiiiiibS2_i,(.L_x_3977 - _Z23gemm_half_q_half_kernelILi1ELi24ELb1ELb1ELi64EEvPK6__halfPKjS4_S2_PS0_iiiiPKtS7_iiiiiibS2_i)
        .other          _Z23gemm_half_q_half_kernelILi1ELi24ELb1ELb1ELi64EEvPK6__halfPKjS4_S2_PS0_iiiiPKtS7_iiiiiibS2_i,@"STO_CUDA_ENTRY STV_DEFAULT"
_Z23gemm_half_q_half_kernelILi1ELi24ELb1ELb1ELi64EEvPK6__halfPKjS4_S2_PS0_iiiiPKtS7_iiiiiibS2_i:
.text._Z23gemm_half_q_half_kernelILi1ELi24ELb1ELb1ELi64EEvPK6__halfPKjS4_S2_PS0_iiiiPKtS7_iiiiiibS2_i:
[----:B------:R-:W0:Y:S08]  /*0000*/  LDC R1, c[0x0][0x37c] ;  /* 0x0000df00ff017b82 */ /* 0x000e300000000800 */
[----:B------:R-:W1:Y:S01]  /*0010*/  S2UR UR8, SR_CTAID.Y ;  /* 0x00000000000879c3 */ /* 0x000e620000002600 */
[----:B------:R-:W2:Y:S01]  /*0020*/  S2R R5, SR_CTAID.X ;  /* 0x0000000000057919 */ /* 0x000ea20000002500 */
[----:B0-----:R-:W-:-:S06]  /*0030*/  IADD3 R1, PT, PT, R1, -0x10, RZ ;  /* 0xfffffff001017810 */ /* 0x001fcc0007ffe0ff */
[----:B------:R-:W1:Y:S02]  /*0040*/  LDC R0, c[0x0][0x3a8] ;  /* 0x0000ea00ff007b82 */ /* 0x000e640000000800 */
[----:B-1----:R-:W-:-:S13]  /*0050*/  ISETP.LE.AND P0, PT, R0, UR8, PT ;  /* 0x0000000800007c0c */ /* 0x002fda000bf03270 */
[----:B--2---:R-:W-:Y:S05]  /*0060*/  @P0 EXIT ;  /* 0x000000000000094d */ /* 0x004fea0003800000 */
[----:B------:R-:W0:Y:S01]  /*0070*/  LDC.64 R2, c[0x0][0x3e8] ;  /* 0x0000fa00ff027b82 */ /* 0x000e220000000a00 */
[----:B------:R-:W0:Y:S02]  /*0080*/  LDCU.64 UR6, c[0x0][0x358] ;  /* 0x00006b00ff0677ac */ /* 0x000e240008000a00 */
[----:B0-----:R-:W2:Y:S01]  /*0090*/  LDG.E.U16 R2, desc[UR6][R2.64] ;  /* 0x0000000602027981 */ /* 0x001ea2000c1e1500 */
[----:B------:R-:W0:Y:S01]  /*00a0*/  S2R R14, SR_TID.X ;  /* 0x00000000000e7919 */ /* 0x000e220000002100 */
[----:B--2---:R-:W-:-:S13]  /*00b0*/  ISETP.NE.AND P0, PT, R2, RZ, PT ;  /* 0x000000ff0200720c */ /* 0x004fda0003f05270 */
[----:B0-----:R-:W-:Y:S05]  /*00c0*/  @!P0 EXIT ;  /* 0x000000000000894d */ /* 0x001fea0003800000 */
[----:B------:R-:W0:Y:S01]  /*00d0*/  S2R R9, SR_CTAID.Z ;  /* 0x0000000000097919 */ /* 0x000e220000002700 */
[----:B------:R-:W1:Y:S01]  /*00e0*/  LDC R4, c[0x0][0x3b0] ;  /* 0x0000ec00ff047b82 */ /* 0x000e620000000800 */
[----:B------:R-:W-:Y:S01]  /*00f0*/  LEA R29, R5, R14, 0x6 ;  /* 0x0000000e051d7211 */ /* 0x000fe200078e30ff */
[----:B------:R-:W2:Y:S01]  /*0100*/  LDCU UR9, c[0x0][0x3ac] ;  /* 0x00007580ff0977ac */ /* 0x000ea20008000800 */
[----:B------:R-:W-:Y:S02]  /*0110*/  BSSY.RECONVERGENT B0, `(.L_x_3595) ;  /* 0x000001b000007945 */ /* 0x000fe40003800200 */
[----:B------:R-:W-:Y:S02]  /*0120*/  SHF.L.U32 R29, R29, 0x2, RZ ;  /* 0x000000021d1d7819 */ /* 0x000fe400000006ff */
[----:B--2---:R-:W-:-:S04]  /*0130*/  MOV R0, UR9 ;  /* 0x0000000900007c02 */ /* 0x004fc80008000f00 */
[----:B------:R-:W-:Y:S02]  /*0140*/  ISETP.GE.AND P1, PT, R29, R0, PT ;  /* 0x000000001d00720c */ /* 0x000fe40003f26270 */
[----:B0-----:R-:W-:-:S04]  /*0150*/  SHF.L.U32 R5, R9, 0x6, RZ ;  /* 0x0000000609057819 */ /* 0x001fc800000006ff */
[C---:B------:R-:W-:Y:S02]  /*0160*/  IADD3 R15, PT, PT, R5.reuse, R14, RZ ;  /* 0x0000000e050f7210 */ /* 0x040fe40007ffe0ff */
[----:B-1----:R-:W-:-:S04]  /*0170*/  VIADDMNMX R32, R5, 0x40, R4, PT ;  /* 0x0000004005207846 */ /* 0x002fc80003800104 */
        /* <DEDUP_REMOVED lines=20> */
.L_x_3596:
[----:B------:R-:W-:Y:S05]  /*02c0*/  BSYNC.RECONVERGENT B0 ;  /* 0x0000000000007941 */ /* 0x000fea0003800200 */
.L_x_3595:
[----:B------:R-:W-:Y:S05]  /*02d0*/  @P1 EXIT ;  /* 0x000000000000194d */ /* 0x000fea0003800000 */
[----:B------:R-:W1:Y:S01]  /*02e0*/  LDC.64 R34, c[0x0][0x3b8] ;  /* 0x0000ee00ff227b82 */ /* 0x000e620000000a00 */
[----:B------:R-:W-:Y:S01]  /*02f0*/  SHF.L.U32 R13, R9, 0x7, RZ ;  /* 0x00000007090d7819 */ /* 0x000fe200000006ff */
[----:B------:R-:W2:Y:S04]  /*0300*/  LDCU.U8 UR4, c[0x0][0x3e0] ;  /* 0x00007c00ff0477ac */ /* 0x000ea80008000000 */
[----:B-1----:R-:W-:-:S05]  /*0310*/  IMAD.WIDE.U32 R12, R13, 0x2, R34 ;  /* 0x000000020d0c7825 */ /* 0x002fca00078e0022 */
[----:B------:R1:W5:Y:S01]  /*0320*/  LDG.E.U16.CONSTANT R6, desc[UR6][R12.64+0x2] ;  /* 0x000002060c067981 */ /* 0x000362000c1e9500 */
[----:B--2---:R-:W-:Y:S01]  /*0330*/  UPRMT UR4, UR4, 0x8880, URZ ;  /* 0x0000888004047896 */ /* 0x004fe200080000ff */
[----:B------:R-:W-:-:S05]  /*0340*/  ISETP.GE.AND P1, PT, R5, R4, PT ;  /* 0x000000040500720c */ /* 0x000fca0003f26270 */
[----:B------:R-:W-:-:S04]  /*0350*/  ISETP.NE.AND P0, PT, RZ, UR4, PT ;  /* 0x00000004ff007c0c */ /* 0x000fc8000bf05270 */
[----:B------:R-:W-:-:S13]  /*0360*/  ISETP.NE.OR P0, PT, R9, RZ, !P0 ;  /* 0x000000ff0900720c */ /* 0x000fda0004705670 */
[----:B------:R-:W2:Y:S01]  /*0370*/  @!P0 LDC.64 R10, c[0x0][0x3a0] ;  /* 0x0000e800ff0a8b82 */ /* 0x000ea20000000a00 */
[----:B0-----:R-:W-:-:S04]  /*0380*/  @!P0 IMAD R3, R0, UR8, R29 ;  /* 0x0000000800038c24 */ /* 0x001fc8000f8e021d */
[----:B--2---:R-:W-:-:S05]  /*0390*/  @!P0 IMAD.WIDE R10, R3, 0x2, R10 ;  /* 0x00000002030a8825 */ /* 0x004fca00078e020a */
[----:B------:R1:W-:Y:S01]  /*03a0*/  @!P0 STG.E.64 desc[UR6][R10.64], RZ ;  /* 0x000000ff0a008986 */ /* 0x0003e2000c101b06 */
[----:B------:R-:W-:Y:S06]  /*03b0*/  BAR.SYNC.DEFER_BLOCKING 0x0 ;  /* 0x0000000000007b1d */ /* 0x000fec0000010000 */
[----:B------:R-:W-:Y:S05]  /*03c0*/  @P1 BRA `(.L_x_3597) ;  /* 0x0000000000d01947 */ /* 0x000fea0003800000 */
[----:B------:R0:W5:Y:S01]  /*03d0*/  LDG.E.U16.CONSTANT R3, desc[UR6][R12.64] ;  /* 0x000000060c037981 */ /* 0x000162000c1e9500 */
[----:B------:R-:W-:Y:S02]  /*03e0*/  SHF.R.S32.HI R8, RZ, 0x1f, R29 ;  /* 0x0000001fff087819 */ /* 0x000fe4000001141d */
[----:B-1----:R-:W-:Y:S02]  /*03f0*/  SHF.L.U32 R10, R14, 0x4, RZ ;  /* 0x000000040e0a7819 */ /* 0x002fe400000006ff */
[----:B------:R-:W-:Y:S01]  /*0400*/  LEA.HI R11, R8, R29, RZ, 0x3 ;  /* 0x0000001d080b7211 */ /* 0x000fe200078f18ff */
[----:B------:R-:W-:Y:S01]  /*0410*/  HFMA2 R8, -RZ, RZ, 0, 0 ;  /* 0x00000000ff087431 */ /* 0x000fe200000001ff */
[----:B------:R-:W-:Y:S02]  /*0420*/  MOV R7, R5 ;  /* 0x0000000500077202 */ /* 0x000fe40000000f00 */
[----:B------:R-:W-:Y:S02]  /*0430*/  LOP3.LUT R10, R10, 0x10, RZ, 0xc0, !PT ;  /* 0x000000100a0a7812 */ /* 0x000fe400078ec0ff */
[----:B0-----:R-:W-:-:S07]  /*0440*/  SHF.R.S32.HI R11, RZ, 0x3, R11 ;  /* 0x00000003ff0b7819 */ /* 0x001fce000001140b */
.L_x_3598:
        /* <DEDUP_REMOVED lines=9> */
[----:B0-----:R-:W-:Y:S01]  /*04e0*/  IMAD.WIDE.U32 R14, R17, 0x2, R14 ;  /* 0x00000002110e7825 */ /* 0x001fe200078e000e */
[----:B------:R-:W-:-:S05]  /*04f0*/  SHF.L.U32 R17, R7, 0x1, RZ ;  /* 0x0000000107117819 */ /* 0x000fca00000006ff */
[----:B------:R0:W3:Y:S01]  /*0500*/  LDG.E.U16.CONSTANT R14, desc[UR6][R14.64] ;  /* 0x000000060e0e7981 */ /* 0x0000e2000c1e9500 */
[----:B------:R-:W-:-:S05]  /*0510*/  IMAD.WIDE.U32 R16, R17, 0x2, R34 ;  /* 0x0000000211107825 */ /* 0x000fca00078e0022 */
        /* <DEDUP_REMOVED lines=31> */
.L_x_3597:
[----:B-1----:R1:W5:Y:S01]  /*0710*/  LDL.64 R10, [R1] ;  /* 0x00000000010a7983 */ /* 0x0023620000100a00 */
[----:B------:R-:W2:Y:S01]  /*0720*/  LDCU UR4, c[0x0][0x3c8] ;  /* 0x00007900ff0477ac */ /* 0x000ea20008000800 */
[----:B------:R-:W-:Y:S01]  /*0730*/  HFMA2 R3, -RZ, RZ, 0, 0 ;  /* 0x00000000ff037431 */ /* 0x000fe200000001ff */
[----:B--2---:R-:W-:-:S13]  /*0740*/  ISETP.GT.AND P0, PT, R5, UR4, PT ;  /* 0x0000000405007c0c */ /* 0x004fda000bf04270 */
[----:B-1----:R-:W-:Y:S05]  /*0750*/  @!P0 BRA `(.L_x_3599) ;  /* 0x00000000001c8947 */ /* 0x002fea0003800000 */
[----:B------:R-:W1:Y:S02]  /*0760*/  LDC R8, c[0x0][0x3cc] ;  /* 0x0000f300ff087b82 */ /* 0x000e640000000800 */
[----:B-1----:R-:W-:-:S04]  /*0770*/  VIMNMX R3, PT, PT, R5, R8, PT ;  /* 0x0000000805037248 */ /* 0x002fc80003fe0100 */
[----:B------:R-:W-:-:S04]  /*0780*/  IADD3 R3, PT, PT, R3, -UR4, RZ ;  /* 0x8000000403037c10 */ /* 0x000fc8000fffe0ff */
[----:B------:R-:W-:-:S04]  /*0790*/  SHF.R.S32.HI R8, RZ, 0x1f, R3 ;  /* 0x0000001fff087819 */ /* 0x000fc80000011403 */
[----:B------:R-:W-:-:S04]  /*07a0*/  LEA.HI R8, R8, R3, RZ, 0x5 ;  /* 0x0000000308087211 */ /* 0x000fc800078f28ff */
[----:B------:R-:W-:-:S05]  /*07b0*/  SHF.R.S32.HI R8, RZ, 0x5, R8 ;  /* 0x00000005ff087819 */ /* 0x000fca0000011408 */
[----:B------:R-:W-:-:S07]  /*07c0*/  IMAD R3, R8, 0x6, RZ ;  /* 0x0000000608037824 */ /* 0x000fce00078e02ff */
.L_x_3599:
[----:B------:R-:W1:Y:S01]  /*07d0*/  LDCU UR5, c[0x0][0x3cc] ;  /* 0x00007980ff0577ac */ /* 0x000e620008000800 */
[----:B------:R-:W-:Y:S02]  /*07e0*/  MOV R7, RZ ;  /* 0x000000ff00077202 */ /* 0x000fe40000000f00 */
[----:B-1----:R-:W-:-:S13]  /*07f0*/  ISETP.GT.AND P0, PT, R5, UR5, PT ;  /* 0x0000000505007c0c */ /* 0x002fda000bf04270 */
[----:B------:R-:W-:Y:S05]  /*0800*/  @!P0 BRA `(.L_x_3600) ;  /* 0x00000000001c8947 */ /* 0x000fea0003800000 */
[----:B------:R-:W1:Y:S02]  /*0810*/  LDC R8, c[0x0][0x3d0] ;  /* 0x0000f400ff087b82 */ /* 0x000e640000000800 */
[----:B-1----:R-:W-:-:S04]  /*0820*/  VIMNMX R7, PT, PT, R5, R8, PT ;  /* 0x0000000805077248 */ /* 0x002fc80003fe0100 */
[----:B------:R-:W-:-:S04]  /*0830*/  IADD3 R7, PT, PT, R7, -UR5, RZ ;  /* 0x8000000507077c10 */ /* 0x000fc8000fffe0ff */
[----:B------:R-:W-:-:S04]  /*0840*/  SHF.R.S32.HI R8, RZ, 0x1f, R7 ;  /* 0x0000001fff087819 */ /* 0x000fc80000011407 */
[----:B------:R-:W-:-:S04]  /*0850*/  LEA.HI R8, R8, R7, RZ, 0x5 ;  /* 0x0000000708087211 */ /* 0x000fc800078f28ff */
[----:B------:R-:W-:-:S04]  /*0860*/  SHF.R.S32.HI R8, RZ, 0x5, R8 ;  /* 0x00000005ff087819 */ /* 0x000fc80000011408 */
[----:B------:R-:W-:-:S07]  /*0870*/  LEA R7, R8, R8, 0x2 ;  /* 0x0000000808077211 */ /* 0x000fce00078e10ff */
.L_x_3600:
        /* <DEDUP_REMOVED lines=10> */
[----:B------:R-:W-:-:S07]  /*0920*/  SHF.L.U32 R8, R13, 0x2, RZ ;  /* 0x000000020d087819 */ /* 0x000fce00000006ff */
.L_x_3601:
[----:B------:R-:W1:Y:S01]  /*0930*/  LDCU UR13, c[0x0][0x3d4] ;  /* 0x00007a80ff0d77ac */ /* 0x000e620008000800 */
[----:B0-----:R-:W-:Y:S01]  /*0940*/  HFMA2 R12, -RZ, RZ, 0, 0 ;  /* 0x00000000ff0c7431 */ /* 0x001fe200000001ff */
[----:B-1----:R-:W-:-:S13]  /*0950*/  ISETP.GT.AND P0, PT, R5, UR13, PT ;  /* 0x0000000d05007c0c */ /* 0x002fda000bf04270 */
        /* <DEDUP_REMOVED lines=8> */
.L_x_3602:
[----:B------:R-:W0:Y:S01]  /*09e0*/  LDCU UR5, c[0x0][0x3d8] ;  /* 0x00007b00ff0577ac */ /* 0x000e220008000800 */
[----:B------:R-:W-:Y:S02]  /*09f0*/  MOV R13, RZ ;  /* 0x000000ff000d7202 */ /* 0x000fe40000000f00 */
[----:B0-----:R-:W-:-:S13]  /*0a00*/  ISETP.GT.AND P0, PT, R5, UR5, PT ;  /* 0x0000000505007c0c */ /* 0x001fda000bf04270 */
        /* <DEDUP_REMOVED lines=8> */
.L_x_3603:
[----:B------:R-:W-:Y:S01]  /*0a90*/  VIMNMX R14, PT, PT, R5, UR4, PT ;  /* 0x00000004050e7c48 */ /* 0x000fe2000bfe0100 */
[----:B------:R-:W0:Y:S01]  /*0aa0*/  S2UR UR5, SR_CgaCtaId ;  /* 0x00000000000579c3 */ /* 0x000e220000008800 */
[----:B------:R-:W1:Y:S01]  /*0ab0*/  LDCU.64 UR10, c[0x0][0x388] ;  /* 0x00007100ff0a77ac */ /* 0x000e620008000a00 */
[----:B------:R-:W-:Y:S02]  /*0ac0*/  VIMNMX R4, PT, PT, R4, UR12, PT ;  /* 0x0000000c04047c48 */ /* 0x000fe4000bfe0100 */
[----:B------:R-:W-:Y:S01]  /*0ad0*/  SHF.R.S32.HI R15, RZ, 0x1f, R14 ;  /* 0x0000001fff0f7819 */ /* 0x000fe2000001140e */
[----:B------:R-:W-:Y:S01]  /*0ae0*/  UMOV UR4, 0x400 ;  /* 0x0000040000047882 */ /* 0x000fe20000000000 */
[----:B-----5:R-:W-:Y:S02]  /*0af0*/  PRMT R33, R10, 0x7610, R10 ;  /* 0x000076100a217816 */ /* 0x020fe4000000000a */
[----:B------:R-:W-:Y:S02]  /*0b00*/  LEA.HI R15, R15, R14, RZ, 0x5 ;  /* 0x0000000e0f0f7211 */ /* 0x000fe400078f28ff */
[----:B------:R-:W-:-:S02]  /*0b10*/  PRMT R38, R11, 0x7610, R11 ;  /* 0x000076100b267816 */ /* 0x000fc4000000000b */
[----:B------:R-:W-:Y:S02]  /*0b20*/  SHF.R.S32.HI R14, RZ, 0x5, R15 ;  /* 0x00000005ff0e7819 */ /* 0x000fe4000001140f */
[----:B------:R-:W-:Y:S02]  /*0b30*/  IADD3 R6, PT, PT, R5, R6, RZ ;  /* 0x0000000605067210 */ /* 0x000fe40007ffe0ff */
[----:B------:R-:W-:-:S04]  /*0b40*/  LEA R3, R14, R3, 0x3 ;  /* 0x000000030e037211 */ /* 0x000fc800078e18ff */
[----:B------:R-:W-:-:S04]  /*0b50*/  IADD3 R3, PT, PT, R8, R3, R7 ;  /* 0x0000000308037210 */ /* 0x000fc80007ffe007 */
[----:B------:R-:W-:Y:S01]  /*0b60*/  IADD3 R3, PT, PT, R13, R3, R12 ;  /* 0x000000030d037210 */ /* 0x000fe20007ffe00c */
[----:B0-----:R-:W-:-:S04]  /*0b70*/  ULEA UR4, UR5, UR4, 0x18 ;  /* 0x0000000405047291 */ /* 0x001fc8000f8ec0ff */
[----:B------:R-:W-:Y:S01]  /*0b80*/  IMAD R8, R3, R0, RZ ;  /* 0x0000000003087224 */ /* 0x000fe200078e02ff */
[----:B------:R-:W-:-:S04]  /*0b90*/  SHF.R.S32.HI R3, RZ, 0x1f, R29 ;  /* 0x0000001fff037819 */ /* 0x000fc8000001141d */
[----:B------:R-:W-:-:S04]  /*0ba0*/  IADD3 R7, P0, PT, R29, R8, RZ ;  /* 0x000000081d077210 */ /* 0x000fc80007f1e0ff */
[----:B------:R-:W-:Y:S02]  /*0bb0*/  LEA.HI.X.SX32 R8, R8, R3, 0x1, P0 ;  /* 0x0000000308087211 */ /* 0x000fe400000f0eff */
[----:B------:R-:W-:Y:S02]  /*0bc0*/  ISETP.GT.AND P0, PT, R4, R5, PT ;  /* 0x000000050400720c */ /* 0x000fe40003f04270 */
[C---:B------:R-:W-:Y:S02]  /*0bd0*/  SHF.L.U32 R3, R7.reuse, 0x2, RZ ;  /* 0x0000000207037819 */ /* 0x040fe400000006ff */
[----:B------:R-:W-:Y:S02]  /*0be0*/  SHF.L.U64.HI R8, R7, 0x2, R8 ;  /* 0x0000000207087819 */ /* 0x000fe40000010208 */
[----:B-1----:R-:W-:Y:S02]  /*0bf0*/  IADD3 R44, P1, PT, R3, UR10, RZ ;  /* 0x0000000a032c7c10 */ /* 0x002fe4000ff3e0ff */
[----:B------:R-:W-:-:S02]  /*0c00*/  MOV R3, RZ ;  /* 0x000000ff00037202 */ /* 0x000fc40000000f00 */
[----:B------:R-:W-:Y:S02]  /*0c10*/  IADD3.X R45, PT, PT, R8, UR11, RZ, P1, !PT ;  /* 0x0000000b082d7c10 */ /* 0x000fe40008ffe4ff */
[----:B------:R-:W-:Y:S02]  /*0c20*/  PRMT R7, RZ, 0x5410, RZ ;  /* 0x00005410ff077816 */ /* 0x000fe400000000ff */
[----:B------:R-:W-:Y:S02]  /*0c30*/  PRMT R4, RZ, 0x5410, RZ ;  /* 0x00005410ff047816 */ /* 0x000fe400000000ff */
[----:B------:R-:W-:Y:S02]  /*0c40*/  MOV R36, R44 ;  /* 0x0000002c00247202 */ /* 0x000fe40000000f00 */
[----:B------:R-:W-:Y:S01]  /*0c50*/  MOV R37, R45 ;  /* 0x0000002d00257202 */ /* 0x000fe20000000f00 */
[----:B------:R-:W-:Y:S06]  /*0c60*/  @!P0 BRA `(.L_x_3604) ;  /* 0x0000001400ac8947 */ /* 0x000fec0003800000 */
[----:B------:R-:W-:-:S04]  /*0c70*/  IMAD.WIDE.U32 R8, R9, 0x100, R34 ;  /* 0x0000010009087825 */ /* 0x000fc800078e0022 */
[----:B------:R-:W-:Y:S01]  /*0c80*/  HFMA2 R3, -RZ, RZ, 0, 0 ;  /* 0x00000000ff037431 */ /* 0x000fe200000001ff */
[----:B------:R-:W-:Y:S02]  /*0c90*/  VIMNMX R28, PT, PT, R32, UR12, PT ;  /* 0x0000000c201c7c48 */ /* 0x000fe4000bfe0100 */
[----:B------:R-:W-:Y:S02]  /*0ca0*/  PRMT R4, RZ, 0x5410, RZ ;  /* 0x00005410ff047816 */ /* 0x000fe400000000ff */
[----:B------:R-:W-:Y:S02]  /*0cb0*/  IADD3 R30, P0, PT, R8, 0x2, RZ ;  /* 0x00000002081e7810 */ /* 0x000fe40007f1e0ff */
[----:B------:R-:W-:Y:S02]  /*0cc0*/  PRMT R7, RZ, 0x5410, RZ ;  /* 0x00005410ff077816 */ /* 0x000fe400000000ff */
[----:B------:R-:W-:-:S09]  /*0cd0*/  IADD3.X R31, PT, PT, RZ, R9, RZ, P0, !PT ;  /* 0x00000009ff1f7210 */ /* 0x000fd200007fe4ff */
.L_x_3605:
[----:B------:R-:W-:Y:S01]  /*0ce0*/  MOV R36, R44 ;  /* 0x0000002c00247202 */ /* 0x000fe20000000f00 */
[----:B------:R-:W0:Y:S01]  /*0cf0*/  LDS.128 R20, [UR4] ;  /* 0x00000004ff147984 */ /* 0x000e220008000c00 */
[----:B------:R-:W-:-:S05]  /*0d00*/  MOV R37, R45 ;  /* 0x0000002d00257202 */ /* 0x000fca0000000f00 */
[----:B------:R-:W2:Y:S01]  /*0d10*/  LDG.E.128.CONSTANT R8, desc[UR6][R36.64] ;  /* 0x0000000624087981 */ /* 0x000ea2000c1e9d00 */
[----:B------:R-:W-:-:S05]  /*0d20*/  MOV R0, UR9 ;  /* 0x0000000900007c02 */ /* 0x000fca0008000f00 */
[----:B------:R-:W-:-:S05]  /*0d30*/  IMAD.WIDE R16, R0, 0x4, R36 ;  /* 0x0000000400107825 */ /* 0x000fca00078e0224 */
[----:B------:R1:W3:Y:S01]  /*0d40*/  LDG.E.128.CONSTANT R12, desc[UR6][R16.64] ;  /* 0x00000006100c7981 */ /* 0x0002e2000c1e9d00 */
[----:B------:R-:W-:Y:S01]  /*0d50*/  IMAD.WIDE R44, R0, 0x4, R16 ;  /* 0x00000004002c7825 */ /* 0x000fe200078e0210 */
[----:B------:R-:W-:Y:S02]  /*0d60*/  MOV R39, 0x2800 ;  /* 0x0000280000277802 */ /* 0x000fe40000000f00 */
[----:B--2---:R-:W-:Y:S02]  /*0d70*/  LOP3.LUT R19, R8, 0x1f001f, RZ, 0xc0, !PT ;  /* 0x001f001f08137812 */ /* 0x004fe400078ec0ff */
[----:B------:R-:W-:Y:S02]  /*0d80*/  LOP3.LUT R26, R9, 0x1f001f, RZ, 0xc0, !PT ;  /* 0x001f001f091a7812 */ /* 0x000fe400078ec0ff */
[----:B------:R-:W-:Y:S02]  /*0d90*/  LOP3.LUT R19, R19, 0x64006400, RZ, 0xfc, !PT ;  /* 0x6400640013137812 */ /* 0x000fe400078efcff */
[----:B------:R-:W-:-:S02]  /*0da0*/  LOP3.LUT R25, R10, 0x1f001f, RZ, 0xc0, !PT ;  /* 0x001f001f0a197812 */ /* 0x000fc400078ec0ff */
[----:B------:R-:W-:Y:S01]  /*0db0*/  LOP3.LUT R27, R11, 0x1f001f, RZ, 0xc0, !PT ;  /* 0x001f001f0b1b7812 */ /* 0x000fe200078ec0ff */
[----:B-1----:R-:W-:Y:S01]  /*0dc0*/  HADD2 R17, R19, -1040, -1040 ;  /* 0xe410e41013117430 */ /* 0x002fe20000000000 */
[----:B------:R-:W-:Y:S02]  /*0dd0*/  LOP3.LUT R24, R8, 0x3e003e0, RZ, 0xc0, !PT ;  /* 0x03e003e008187812 */ /* 0x000fe400078ec0ff */
[----:B------:R-:W-:Y:S02]  /*0de0*/  LOP3.LUT R26, R26, 0x64006400, RZ, 0xfc, !PT ;  /* 0x640064001a1a7812 */ /* 0x000fe400078efcff */
[----:B------:R-:W-:Y:S01]  /*0df0*/  LOP3.LUT R25, R25, 0x64006400, RZ, 0xfc, !PT ;  /* 0x6400640019197812 */ /* 0x000fe200078efcff */
[-C--:B0-----:R-:W-:Y:S01]  /*0e00*/  HFMA2 R17, R17, R20.reuse, RZ ;  /* 0x0000001411117231 */ /* 0x081fe200000000ff */
[----:B------:R-:W-:Y:S01]  /*0e10*/  LOP3.LUT R18, R9, 0x3e003e0, RZ, 0xc0, !PT ;  /* 0x03e003e009127812 */ /* 0x000fe200078ec0ff */
[----:B------:R-:W-:Y:S01]  /*0e20*/  HADD2 R19, R26, -1040, -1040 ;  /* 0xe410e4101a137430 */ /* 0x000fe20000000000 */
[----:B------:R-:W-:Y:S01]  /*0e30*/  LOP3.LUT R16, R27, 0x64006400, RZ, 0xfc, !PT ;  /* 0x640064001b107812 */ /* 0x000fe200078efcff */
[----:B------:R-:W-:Y:S01]  /*0e40*/  HADD2 R26, R25, -1040, -1040 ;  /* 0xe410e410191a7430 */ /* 0x000fe20000000000 */
[----:B------:R-:W-:Y:S01]  /*0e50*/  LOP3.LUT R24, R24, 0x64006400, RZ, 0xfc, !PT ;  /* 0x6400640018187812 */ /* 0x000fe200078efcff */
[----:B------:R-:W-:Y:S01]  /*0e60*/  HFMA2 R19, R19, R20, RZ.H0_H0 ;  /* 0x0000001413137231 */ /* 0x000fe200000400ff */
[----:B------:R-:W-:Y:S01]  /*0e70*/  LOP3.LUT R18, R18, 0x64006400, RZ, 0xfc, !PT ;  /* 0x6400640012127812 */ /* 0x000fe200078efcff */
[----:B------:R-:W-:-:S02]  /*0e80*/  HADD2 R27, R16, -1040, -1040 ;  /* 0xe410e410101b7430 */ /* 0x000fc40000000000 */
[-C--:B------:R-:W-:Y:S02]  /*0e90*/  HFMA2 R25, R24, R39.reuse.H0_H0, -48, -48 ;  /* 0xd200d20018197431 */ /* 0x080fe40000040027 */
[-C--:B------:R-:W-:Y:S02]  /*0ea0*/  HFMA2 R26, R26, R20.reuse, RZ ;  /* 0x000000141a1a7231 */ /* 0x080fe400000000ff */
[----:B------:R-:W-:Y:S02]  /*0eb0*/  HFMA2 R24, R18, R39.H0_H0, -48, -48 ;  /* 0xd200d20012187431 */ /* 0x000fe40000040027 */
[----:B------:R-:W-:Y:S01]  /*0ec0*/  HFMA2 R27, R27, R20, RZ.H0_H0 ;  /* 0x000000141b1b7231 */ /* 0x000fe200000400ff */
[----:B------:R-:W-:Y:S01]  /*0ed0*/  LOP3.LUT R20, R10, 0x3e003e0, RZ, 0xc0, !PT ;  /* 0x03e003e00a147812 */ /* 0x000fe200078ec0ff */
[-C--:B------:R-:W-:Y:S02]  /*0ee0*/  HFMA2 R25, R25, R21.reuse, R17 ;  /* 0x0000001519197231 */ /* 0x080fe40000000011 */
[----:B------:R-:W-:-:S02]  /*0ef0*/  HFMA2 R24, R24, R21, R19 ;  /* 0x0000001518187231 */ /* 0x000fc40000000013 */
[----:B------:R0:W2:Y:S01]  /*0f00*/  LDG.E.128.CONSTANT R16, desc[UR6][R44.64] ;  /* 0x000000062c107981 */ /* 0x0000a2000c1e9d00 */
[----:B------:R-:W-:-:S05]  /*0f10*/  LOP3.LUT R20, R20, 0x64006400, RZ, 0xfc, !PT ;  /* 0x6400640014147812 */ /* 0x000fca00078efcff */
[----:B------:R-:W-:Y:S02]  /*0f20*/  HFMA2 R20, R20, R39.H0_H0, -48, -48 ;  /* 0xd200d20014147431 */ /* 0x000fe40000040027 */
[----:B0-----:R-:W-:-:S04]  /*0f30*/  IMAD.WIDE R44, R0, 0x4, R44 ;  /* 0x00000004002c7825 */ /* 0x001fc800078e022c */
        /* <DEDUP_REMOVED lines=13> */
[-C--:B------:R-:W-:Y:S01]  /*1010*/  HFMA2 R25, R21, R22.reuse, R25 ;  /* 0x0000001615197231 */ /* 0x080fe20000000019 */
[----:B------:R-:W-:Y:S01]  /*1020*/  SHF.R.U32.HI R21, RZ, 0xa, R10 ;  /* 0x0000000aff157819 */ /* 0x000fe2000001160a */
[----:B------:R-:W-:-:S03]  /*1030*/  HFMA2 R24, R26, R22, R24 ;  /* 0x000000161a187231 */ /* 0x000fc60000000018 */
[----:B------:R-:W-:Y:S02]  /*1040*/  LOP3.LUT R21, R21, 0x1f001f, RZ, 0xc0, !PT ;  /* 0x001f001f15157812 */ /* 0x000fe400078ec0ff */
[----:B------:R-:W-:Y:S02]  /*1050*/  SHF.R.U32.HI R26, RZ, 0xa, R11 ;  /* 0x0000000aff1a7819 */ /* 0x000fe4000001160b */
[----:B------:R-:W-:Y:S02]  /*1060*/  LOP3.LUT R21, R21, 0x64006400, RZ, 0xfc, !PT ;  /* 0x6400640015157812 */ /* 0x000fe400078efcff */
[----:B------:R-:W-:-:S03]  /*1070*/  LOP3.LUT R26, R26, 0x1f001f, RZ, 0xc0, !PT ;  /* 0x001f001f1a1a7812 */ /* 0x000fc600078ec0ff */
[----:B------:R-:W-:Y:S01]  /*1080*/  HADD2 R21, R21, -1040, -1040 ;  /* 0xe410e41015157430 */ /* 0x000fe20000000000 */
[----:B------:R-:W-:-:S03]  /*1090*/  LOP3.LUT R26, R26, 0x64006400, RZ, 0xfc, !PT ;  /* 0x640064001a1a7812 */ /* 0x000fc600078efcff */
[----:B------:R-:W-:Y:S01]  /*10a0*/  HFMA2 R20, R21, R22, R20 ;  /* 0x0000001615147231 */ /* 0x000fe20000000014 */
[----:B---3--:R-:W-:Y:S01]  /*10b0*/  LOP3.LUT R21, R12, 0x1f001f, RZ, 0xc0, !PT ;  /* 0x001f001f0c157812 */ /* 0x008fe200078ec0ff */
[----:B------:R-:W-:-:S03]  /*10c0*/  HADD2 R26, R26, -1040, -1040 ;  /* 0xe410e4101a1a7430 */ /* 0x000fc60000000000 */
[----:B------:R-:W-:Y:S01]  /*10d0*/  LOP3.LUT R21, R21, 0x64006400, RZ, 0xfc, !PT ;  /* 0x6400640015157812 */ /* 0x000fe200078efcff */
[----:B------:R-:W-:-:S04]  /*10e0*/  HFMA2 R22, R26, R22, R27 ;  /* 0x000000161a167231 */ /* 0x000fc8000000001b */
[----:B------:R-:W-:Y:S01]  /*10f0*/  HADD2 R41, R21, -1040, -1040 ;  /* 0xe410e41015297430 */ /* 0x000fe20000000000 */
[----:B------:R-:W-:-:S03]  /*1100*/  LOP3.LUT R21, R13, 0x1f001f, RZ, 0xc0, !PT ;  /* 0x001f001f0d157812 */ /* 0x000fc600078ec0ff */
[----:B------:R-:W-:Y:S01]  /*1110*/  HFMA2 R41, R41, R23, R25 ;  /* 0x0000001729297231 */ /* 0x000fe20000000019 */
[----:B------:R-:W-:Y:S02]  /*1120*/  LOP3.LUT R26, R21, 0x64006400, RZ, 0xfc, !PT ;  /* 0x64006400151a7812 */ /* 0x000fe400078efcff */
[----:B------:R-:W-:Y:S02]  /*1130*/  LOP3.LUT R25, R15, 0x1f001f, RZ, 0xc0, !PT ;  /* 0x001f001f0f197812 */ /* 0x000fe400078ec0ff */
[----:B------:R-:W-:Y:S01]  /*1140*/  LOP3.LUT R21, R14, 0x1f001f, RZ, 0xc0, !PT ;  /* 0x001f001f0e157812 */ /* 0x000fe200078ec0ff */
[----:B------:R-:W-:Y:S01]  /*1150*/  HADD2 R40, R26, -1040, -1040 ;  /* 0xe410e4101a287430 */ /* 0x000fe20000000000 */
[----:B------:R-:W-:Y:S02]  /*1160*/  LOP3.LUT R25, R25, 0x64006400, RZ, 0xfc, !PT ;  /* 0x6400640019197812 */ /* 0x000fe400078efcff */
[----:B------:R-:W-:-:S03]  /*1170*/  LOP3.LUT R21, R21, 0x64006400, RZ, 0xfc, !PT ;  /* 0x6400640015157812 */ /* 0x000fc600078efcff */
[----:B------:R-:W-:Y:S02]  /*1180*/  HADD2 R25, R25, -1040, -1040 ;  /* 0xe410e41019197430 */ /* 0x000fe40000000000 */
[----:B------:R-:W-:Y:S02]  /*1190*/  HFMA2 R40, R40, R23, R24 ;  /* 0x0000001728287231 */ /* 0x000fe40000000018 */
[----:B------:R-:W-:-:S04]  /*11a0*/  HADD2 R21, R21, -1040, -1040 ;  /* 0xe410e41015157430 */ /* 0x000fc80000000000 */
[-C--:B------:R-:W-:Y:S02]  /*11b0*/  HFMA2 R20, R21, R23.reuse, R20 ;  /* 0x0000001715147231 */ /* 0x080fe40000000014 */
[----:B------:R-:W-:Y:S01]  /*11c0*/  HFMA2 R23, R25, R23, R22 ;  /* 0x0000001719177231 */ /* 0x000fe20000000016 */
[----:B------:R-:W-:Y:S01]  /*11d0*/  LOP3.LUT R21, R12, 0x3e003e0, RZ, 0xc0, !PT ;  /* 0x03e003e00c157812 */ /* 0x000fe200078ec0ff */
[----:B------:R-:W0:Y:S03]  /*11e0*/  LDS.128 R24, [UR4+0x10] ;  /* 0x00001004ff187984 */ /* 0x000e260008000c00 */
[----:B------:R-:W-:Y:S02]  /*11f0*/  LOP3.LUT R22, R21, 0x64006400, RZ, 0xfc, !PT ;  /* 0x6400640015167812 */ /* 0x000fe400078efcff */
[----:B------:R-:W-:-:S03]  /*1200*/  LOP3.LUT R21, R13, 0x3e003e0, RZ, 0xc0, !PT ;  /* 0x03e003e00d157812 */ /* 0x000fc600078ec0ff */
[----:B------:R-:W-:-:S04]  /*1210*/  HFMA2 R22, R22, R39.H0_H0, -48, -48 ;  /* 0xd200d20016167431 */ /* 0x000fc80000040027 */
[----:B0-----:R-:W-:Y:S01]  /*1220*/  HFMA2 R41, R22, R24, R41 ;  /* 0x0000001816297231 */ /* 0x001fe20000000029 */
[----:B------:R-:W-:Y:S02]  /*1230*/  LOP3.LUT R22, R21, 0x64006400, RZ, 0xfc, !PT ;  /* 0x6400640015167812 */ /* 0x000fe400078efcff */
[----:B------:R-:W-:-:S03]  /*1240*/  LOP3.LUT R21, R14, 0x3e003e0, RZ, 0xc0, !PT ;  /* 0x03e003e00e157812 */ /* 0x000fc600078ec0ff */
[----:B------:R-:W-:-:S04]  /*1250*/  HFMA2 R22, R22, R39.H0_H0, -48, -48 ;  /* 0xd200d20016167431 */ /* 0x000fc80000040027 */
[----:B------:R-:W-:Y:S01]  /*1260*/  HFMA2 R40, R22, R24, R40 ;  /* 0x0000001816287231 */ /* 0x000fe20000000028 */
[----:B------:R-:W-:Y:S02]  /*1270*/  LOP3.LUT R22, R21, 0x64006400, RZ, 0xfc, !PT ;  /* 0x6400640015167812 */ /* 0x000fe400078efcff */
[----:B------:R-:W-:-:S03]  /*1280*/  LOP3.LUT R21, R15, 0x3e003e0, RZ, 0xc0, !PT ;  /* 0x03e003e00f157812 */ /* 0x000fc600078ec0ff */
[----:B------:R-:W-:-:S04]  /*1290*/  HFMA2 R22, R22, R39.H0_H0, -48, -48 ;  /* 0xd200d20016167431 */ /* 0x000fc80000040027 */
[----:B------:R-:W-:Y:S01]  /*12a0*/  HFMA2 R20, R22, R24, R20 ;  /* 0x0000001816147231 */ /* 0x000fe20000000014 */
[----:B------:R-:W-:Y:S02]  /*12b0*/  LOP3.LUT R22, R21, 0x64006400, RZ, 0xfc, !PT ;  /* 0x6400640015167812 */ /* 0x000fe400078efcff */
[--C-:B------:R-:W-:Y:S02]  /*12c0*/  SHF.R.U32.HI R21, RZ, 0xa, R12.reuse ;  /* 0x0000000aff157819 */ /* 0x100fe4000001160c */
[----:B------:R-:W-:Y:S01]  /*12d0*/  SHF.R.U32.HI R12, RZ, 0xe, R12 ;  /* 0x0000000eff0c7819 */ /* 0x000fe2000001160c */
[----:B------:R-:W-:-:S04]  /*12e0*/  HFMA2 R22, R22, R39.H0_H0, -48, -48 ;  /* 0xd200d20016167431 */ /* 0x000fc80000040027 */
[----:B------:R-:W-:Y:S01]  /*12f0*/  HFMA2 R24, R22, R24, R23 ;  /* 0x0000001816187231 */ /* 0x000fe20000000017 */
[----:B------:R-:W-:Y:S02]  /*1300*/  LOP3.LUT R22, R21, 0x1f001f, RZ, 0xc0, !PT ;  /* 0x001f001f15167812 */ /* 0x000fe400078ec0ff */
[----:B------:R-:W-:Y:S02]  /*1310*/  SHF.R.U32.HI R21, RZ, 0xf, R8 ;  /* 0x0000000fff157819 */ /* 0x000fe40000011608 */
[----:B------:R-:W-:Y:S02]  /*1320*/  LOP3.LUT R8, R22, 0x64006400, RZ, 0xfc, !PT ;  /* 0x6400640016087812 */ /* 0x000fe400078efcff */
[----:B------:R-:W-:-:S03]  /*1330*/  LOP3.LUT R21, R21, 0x10001, RZ, 0xc0, !PT ;  /* 0x0001000115157812 */ /* 0x000fc600078ec0ff */
[----:B------:R-:W-:Y:S01]  /*1340*/  HADD2 R8, R8, -1040, -1040 ;  /* 0xe410e41008087430 */ /* 0x000fe20000000000 */
[----:B------:R-:W-:Y:S02]  /*1350*/  LOP3.LUT R12, R21, 0x20002, R12, 0xf8, !PT ;  /* 0x00020002150c7812 */ /* 0x000fe400078ef80c */
[----:B------:R-:W-:Y:S01]  /*1360*/  SHF.R.U32.HI R21, RZ, 0xa, R14 ;  /* 0x0000000aff157819 */ /* 0x000fe2000001160e */
[----:B------:R-:W-:Y:S01]  /*1370*/  HFMA2 R41, R8, R25, R41 ;  /* 0x0000001908297231 */ /* 0x000fe20000000029 */
[----:B------:R-:W-:Y:S02]  /*1380*/  SHF.R.U32.HI R8, RZ, 0xa, R13 ;  /* 0x0000000aff087819 */ /* 0x000fe4000001160d */
[----:B------:R-:W-:Y:S02]  /*1390*/  LOP3.LUT R21, R21, 0x1f001f, RZ, 0xc0, !PT ;  /* 0x001f001f15157812 */ /* 0x000fe400078ec0ff */
[----:B------:R-:W-:Y:S02]  /*13a0*/  LOP3.LUT R8, R8, 0x1f001f, RZ, 0xc0, !PT ;  /* 0x001f001f08087812 */ /* 0x000fe400078ec0ff */
[----:B------:R-:W-:-:S02]  /*13b0*/  LOP3.LUT R21, R21, 0x64006400, RZ, 0xfc, !PT ;  /* 0x6400640015157812 */ /* 0x000fc400078efcff */
[----:B------:R-:W-:-:S03]  /*13c0*/  LOP3.LUT R8, R8, 0x64006400, RZ, 0xfc, !PT ;  /* 0x6400640008087812 */ /* 0x000fc600078efcff */
[----:B------:R-:W-:Y:S02]  /*13d0*/  HADD2 R21, R21, -1040, -1040 ;  /* 0xe410e41015157430 */ /* 0x000fe40000000000 */
[----:B------:R-:W-:-:S04]  /*13e0*/  HADD2 R8, R8, -1040, -1040 ;  /* 0xe410e41008087430 */ /* 0x000fc80000000000 */
[-C--:B------:R-:W-:Y:S02]  /*13f0*/  HFMA2 R40, R8, R25.reuse, R40 ;  /* 0x0000001908287231 */ /* 0x080fe40000000028 */
[----:B------:R-:W-:Y:S02]  /*1400*/  HFMA2 R8, R21, R25, R20 ;  /* 0x0000001915087231 */ /* 0x000fe40000000014 */
[----:B------:R0:W3:Y:S01]  /*1410*/  LDG.E.128.CONSTANT R20, desc[UR6][R44.64] ;  /* 0x000000062c147981 */ /* 0x0000e2000c1e9d00 */
[----:B------:R-:W-:Y:S02]  /*1420*/  SHF.R.U32.HI R42, RZ, 0xa, R15 ;  /* 0x0000000aff2a7819 */ /* 0x000fe4000001160f */
[----:B------:R-:W-:Y:S02]  /*1430*/  SHF.R.U32.HI R9, RZ, 0xf, R9 ;  /* 0x0000000fff097819 */ /* 0x000fe40000011609 */
[----:B------:R-:W-:Y:S02]  /*1440*/  LOP3.LUT R42, R42, 0x1f001f, RZ, 0xc0, !PT ;  /* 0x001f001f2a2a7812 */ /* 0x000fe400078ec0ff */
[----:B------:R-:W-:-:S02]  /*1450*/  SHF.R.U32.HI R43, RZ, 0xe, R13 ;  /* 0x0000000eff2b7819 */ /* 0x000fc4000001160d */
[----:B------:R-:W-:Y:S01]  /*1460*/  LOP3.LUT R42, R42, 0x64006400, RZ, 0xfc, !PT ;  /* 0x640064002a2a7812 */ /* 0x000fe200078efcff */
[----:B0-----:R-:W-:Y:S01]  /*1470*/  IMAD.WIDE R44, R0, 0x4, R44 ;  /* 0x00000004002c7825 */ /* 0x001fe200078e022c */
[----:B------:R-:W-:Y:S02]  /*1480*/  SHF.R.U32.HI R13, RZ, 0xe, R14 ;  /* 0x0000000eff0d7819 */ /* 0x000fe4000001160e */
[----:B------:R-:W-:Y:S01]  /*1490*/  LOP3.LUT R14, R9, 0x10001, RZ, 0xc0, !PT ;  /* 0x00010001090e7812 */ /* 0x000fe200078ec0ff */
[----:B------:R-:W-:Y:S01]  /*14a0*/  HADD2 R42, R42, -1040, -1040 ;  /* 0xe410e4102a2a7430 */ /* 0x000fe20000000000 */
[----:B------:R-:W-:Y:S02]  /*14b0*/  SHF.R.U32.HI R10, RZ, 0xf, R10 ;  /* 0x0000000fff0a7819 */ /* 0x000fe4000001160a */
[----:B------:R-:W-:Y:S02]  /*14c0*/  LOP3.LUT R43, R14, 0x20002, R43, 0xf8, !PT ;  /* 0x000200020e2b7812 */ /* 0x000fe400078ef82b */
[----:B------:R-:W-:Y:S01]  /*14d0*/  LOP3.LUT R10, R10, 0x10001, RZ, 0xc0, !PT ;  /* 0x000100010a0a7812 */ /* 0x000fe200078ec0ff */
[----:B------:R-:W-:Y:S01]  /*14e0*/  HFMA2 R24, R42, R25, R24 ;  /* 0x000000192a187231 */ /* 0x000fe20000000018 */
[----:B------:R-:W-:-:S02]  /*14f0*/  SHF.R.U32.HI R11, RZ, 0xf, R11 ;  /* 0x0000000fff0b7819 */ /* 0x000fc4000001160b */
[----:B------:R-:W-:Y:S02]  /*1500*/  LOP3.LUT R13, R10, 0x20002, R13, 0xf8, !PT ;  /* 0x000200020a0d7812 */ /* 0x000fe400078ef80d */
[----:B------:R-:W-:Y:S02]  /*1510*/  SHF.R.U32.HI R10, RZ, 0xe, R15 ;  /* 0x0000000eff0a7819 */ /* 0x000fe4000001160f */
[----:B------:R-:W-:-:S04]  /*1520*/  LOP3.LUT R11, R11, 0x10001, RZ, 0xc0, !PT ;  /* 0x000100010b0b7812 */ /* 0x000fc800078ec0ff */
[----:B------:R-:W-:Y:S02]  /*1530*/  LOP3.LUT R15, R11, 0x20002, R10, 0xf8, !PT ;  /* 0x000200020b0f7812 */ /* 0x000fe400078ef80a */
[----:B--2---:R-:W-:Y:S02]  /*1540*/  LOP3.LUT R25, R16, 0x1f001f, RZ, 0xc0, !PT ;  /* 0x001f001f10197812 */ /* 0x004fe400078ec0ff */
[----:B------:R-:W-:Y:S02]  /*1550*/  SHF.R.U32.HI R9, RZ, 0xa, R16 ;  /* 0x0000000aff097819 */ /* 0x000fe40000011610 */
[----:B------:R-:W-:Y:S02]  /*1560*/  LOP3.LUT R25, R25, 0x64006400, RZ, 0xfc, !PT ;  /* 0x6400640019197812 */ /* 0x000fe400078efcff */
[----:B------:R-:W-:-:S03]  /*1570*/  LOP3.LUT R9, R9, 0x1f001f, RZ, 0xc0, !PT ;  /* 0x001f001f09097812 */ /* 0x000fc600078ec0ff */
[----:B------:R-:W-:Y:S01]  /*1580*/  HADD2 R25, R25, -1040, -1040 ;  /* 0xe410e41019197430 */ /* 0x000fe20000000000 */
[----:B------:R-:W-:-:S03]  /*1590*/  LOP3.LUT R9, R9, 0x64006400, RZ, 0xfc, !PT ;  /* 0x6400640009097812 */ /* 0x000fc600078efcff */
[----:B------:R-:W-:Y:S01]  /*15a0*/  HFMA2 R41, R25, R26, R41 ;  /* 0x0000001a19297231 */ /* 0x000fe20000000029 */
[----:B------:R-:W-:Y:S01]  /*15b0*/  LOP3.LUT R25, R17, 0x1f001f, RZ, 0xc0, !PT ;  /* 0x001f001f11197812 */ /* 0x000fe200078ec0ff */
[----:B------:R-:W-:-:S03]  /*15c0*/  HADD2 R9, R9, -1040, -1040 ;  /* 0xe410e41009097430 */ /* 0x000fc60000000000 */
[----:B------:R-:W-:-:S05]  /*15d0*/  LOP3.LUT R25, R25, 0x64006400, RZ, 0xfc, !PT ;  /* 0x6400640019197812 */ /* 0x000fca00078efcff */
[----:B------:R-:W-:-:S04]  /*15e0*/  HADD2 R25, R25, -1040, -1040 ;  /* 0xe410e41019197430 */ /* 0x000fc80000000000 */
[----:B------:R-:W-:Y:S01]  /*15f0*/  HFMA2 R40, R25, R26, R40 ;  /* 0x0000001a19287231 */ /* 0x000fe20000000028 */
        /* <DEDUP_REMOVED lines=12> */
[-C--:B------:R-:W-:Y:S02]  /*16c0*/  HFMA2 R26, R26, R39.reuse.H0_H0, -48, -48 ;  /* 0xd200d2001a1a7431 */ /* 0x080fe40000040027 */
[----:B------:R-:W-:Y:S02]  /*16d0*/  HFMA2 R8, R8, R39.H0_H0, -48, -48 ;  /* 0xd200d20008087431 */ /* 0x000fe40000040027 */
[-C--:B------:R-:W-:Y:S01]  /*16e0*/  HFMA2 R40, R26, R27.reuse, R40 ;  /* 0x0000001b1a287231 */ /* 0x080fe20000000028 */
[----:B------:R-:W-:Y:S01]  /*16f0*/  LOP3.LUT R26, R18, 0x3e003e0, RZ, 0xc0, !PT ;  /* 0x03e003e0121a7812 */ /* 0x000fe200078ec0ff */
[----:B------:R-:W-:-:S03]  /*1700*/  HFMA2 R8, R8, R27, R41 ;  /* 0x0000001b08087231 */ /* 0x000fc60000000029 */
[----:B------:R-:W-:-:S05]  /*1710*/  LOP3.LUT R26, R26, 0x64006400, RZ, 0xfc, !PT ;  /* 0x640064001a1a7812 */ /* 0x000fca00078efcff */
[----:B------:R-:W-:-:S04]  /*1720*/  HFMA2 R41, R26, R39.H0_H0, -48, -48 ;  /* 0xd200d2001a297431 */ /* 0x000fc80000040027 */
[----:B------:R-:W-:Y:S01]  /*1730*/  HFMA2 R41, R41, R27, R25 ;  /* 0x0000001b29297231 */ /* 0x000fe20000000019 */
[----:B------:R-:W-:-:S04]  /*1740*/  LOP3.LUT R25, R19, 0x3e003e0, RZ, 0xc0, !PT ;  /* 0x03e003e013197812 */ /* 0x000fc800078ec0ff */
[----:B------:R-:W-:-:S05]  /*1750*/  LOP3.LUT R26, R25, 0x64006400, RZ, 0xfc, !PT ;  /* 0x64006400191a7812 */ /* 0x000fca00078efcff */
[----:B------:R-:W-:-:S04]  /*1760*/  HFMA2 R42, R26, R39.H0_H0, -48, -48 ;  /* 0xd200d2001a2a7431 */ /* 0x000fc80000040027 */
[----:B------:R-:W-:Y:S02]  /*1770*/  HFMA2 R42, R42, R27, R24 ;  /* 0x0000001b2a2a7231 */ /* 0x000fe40000000018 */
[----:B------:R-:W0:Y:S02]  /*1780*/  LDS.128 R24, [UR4+0x20] ;  /* 0x00002004ff187984 */ /* 0x000e240008000c00 */
        /* <DEDUP_REMOVED lines=16> */
[----:B---3--:R-:W-:-:S04]  /*1890*/  LOP3.LUT R9, R20, 0x1f001f, RZ, 0xc0, !PT ;  /* 0x001f001f14097812 */ /* 0x008fc800078ec0ff */
        /* <DEDUP_REMOVED lines=14> */
[----:B------:R-:W-:Y:S02]  /*1980*/  HFMA2 R42, R8, R25, R42 ;  /* 0x00000019082a7231 */ /* 0x000fe4000000002a */
[----:B------:R-:W2:Y:S01]  /*1990*/  LDG.E.128.CONSTANT R8, desc[UR6][R44.64] ;  /* 0x000000062c087981 */ /* 0x000ea2000c1e9d00 */
[----:B------:R-:W-:Y:S02]  /*19a0*/  LOP3.LUT R24, R20, 0x3e003e0, RZ, 0xc0, !PT ;  /* 0x03e003e014187812 */ /* 0x000fe400078ec0ff */
[----:B------:R-:W-:Y:S02]  /*19b0*/  SHF.R.U32.HI R18, RZ, 0xd, R18 ;  /* 0x0000000dff127819 */ /* 0x000fe40000011612 */
[----:B------:R-:W-:Y:S02]  /*19c0*/  LOP3.LUT R24, R24, 0x64006400, RZ, 0xfc, !PT ;  /* 0x6400640018187812 */ /* 0x000fe400078efcff */
[----:B------:R-:W-:-:S03]  /*19d0*/  ISETP.NE.AND P0, PT, R5, R6, PT ;  /* 0x000000060500720c */ /* 0x000fc60003f05270 */
[----:B------:R-:W-:-:S04]  /*19e0*/  HFMA2 R24, R24, R39.H0_H0, -48, -48 ;  /* 0xd200d20018187431 */ /* 0x000fc80000040027 */
[----:B------:R-:W-:Y:S01]  /*19f0*/  HFMA2 R14, R24, R26, R14 ;  /* 0x0000001a180e7231 */ /* 0x000fe2000000000e */
[----:B------:R-:W-:-:S04]  /*1a00*/  LOP3.LUT R24, R21, 0x3e003e0, RZ, 0xc0, !PT ;  /* 0x03e003e015187812 */ /* 0x000fc800078ec0ff */
[----:B------:R-:W-:-:S05]  /*1a10*/  LOP3.LUT R24, R24, 0x64006400, RZ, 0xfc, !PT ;  /* 0x6400640018187812 */ /* 0x000fca00078efcff */
[----:B------:R-:W-:Y:S01]  /*1a20*/  HFMA2 R25, R24, R39.H0_H0, -48, -48 ;  /* 0xd200d20018197431 */ /* 0x000fe20000040027 */
[----:B------:R-:W-:-:S04]  /*1a30*/  LOP3.LUT R24, R22, 0x3e003e0, RZ, 0xc0, !PT ;  /* 0x03e003e016187812 */ /* 0x000fc800078ec0ff */
[----:B------:R-:W-:Y:S01]  /*1a40*/  LOP3.LUT R24, R24, 0x64006400, RZ, 0xfc, !PT ;  /* 0x6400640018187812 */ /* 0x000fe200078efcff */
[----:B------:R-:W-:-:S04]  /*1a50*/  HFMA2 R25, R25, R26, R40 ;  /* 0x0000001a19197231 */ /* 0x000fc80000000028 */
[----:B------:R-:W-:-:S04]  /*1a60*/  HFMA2 R24, R24, R39.H0_H0, -48, -48 ;  /* 0xd200d20018187431 */ /* 0x000fc80000040027 */
[----:B------:R-:W-:Y:S01]  /*1a70*/  HFMA2 R41, R24, R26, R41 ;  /* 0x0000001a18297231 */ /* 0x000fe20000000029 */
[----:B------:R-:W-:-:S04]  /*1a80*/  LOP3.LUT R24, R23, 0x3e003e0, RZ, 0xc0, !PT ;  /* 0x03e003e017187812 */ /* 0x000fc800078ec0ff */
[----:B------:R-:W-:-:S05]  /*1a90*/  LOP3.LUT R24, R24, 0x64006400, RZ, 0xfc, !PT ;  /* 0x6400640018187812 */ /* 0x000fca00078efcff */
[----:B------:R-:W-:-:S04]  /*1aa0*/  HFMA2 R24, R24, R39.H0_H0, -48, -48 ;  /* 0xd200d20018187431 */ /* 0x000fc80000040027 */
        /* <DEDUP_REMOVED lines=11> */
[--C-:B------:R-:W-:Y:S02]  /*1b60*/  SHF.R.U32.HI R14, RZ, 0xa, R22.reuse ;  /* 0x0000000aff0e7819 */ /* 0x100fe40000011616 */
[----:B------:R-:W-:Y:S02]  /*1b70*/  SHF.R.U32.HI R22, RZ, 0xc, R22 ;  /* 0x0000000cff167819 */ /* 0x000fe40000011616 */
        /* <DEDUP_REMOVED lines=10> */
[----:B------:R-:W-:Y:S02]  /*1c20*/  SHF.R.U32.HI R14, RZ, 0xd, R17 ;  /* 0x0000000dff0e7819 */ /* 0x000fe40000011611 */
[----:B------:R-:W-:Y:S02]  /*1c30*/  LOP3.LUT R16, R12, 0x40004, R27, 0xf8, !PT ;  /* 0x000400040c107812 */ /* 0x000fe400078ef81b */
[----:B------:R-:W-:Y:S02]  /*1c40*/  SHF.R.U32.HI R12, RZ, 0xd, R19 ;  /* 0x0000000dff0c7819 */ /* 0x000fe40000011613 */
[----:B------:R-:W-:Y:S02]  /*1c50*/  LOP3.LUT R17, R13, 0x40004, R18, 0xf8, !PT ;  /* 0x000400040d117812 */ /* 0x000fe400078ef812 */
[----:B------:R-:W-:-:S02]  /*1c60*/  LOP3.LUT R43, R43, 0x40004, R14, 0xf8, !PT ;  /* 0x000400042b2b7812 */ /* 0x000fc400078ef80e */
[----:B------:R-:W-:Y:S02]  /*1c70*/  LOP3.LUT R18, R15, 0x40004, R12, 0xf8, !PT ;  /* 0x000400040f127812 */ /* 0x000fe400078ef80c */
[----:B------:R-:W0:Y:S01]  /*1c80*/  LDS.128 R12, [UR4+0x30] ;  /* 0x00003004ff0c7984 */ /* 0x000e220008000c00 */
[----:B------:R-:W-:-:S04]  /*1c90*/  SHF.R.U32.HI R19, RZ, 0xc, R20 ;  /* 0x0000000cff137819 */ /* 0x000fc80000011614 */
[----:B------:R-:W-:Y:S02]  /*1ca0*/  LOP3.LUT R19, R16, 0x80008, R19, 0xf8, !PT ;  /* 0x0008000810137812 */ /* 0x000fe400078ef813 */
[----:B--2---:R-:W-:-:S04]  /*1cb0*/  LOP3.LUT R16, R8, 0x1f001f, RZ, 0xc0, !PT ;  /* 0x001f001f08107812 */ /* 0x004fc800078ec0ff */
        /* <DEDUP_REMOVED lines=15> */
[----:B------:R-:W-:Y:S02]  /*1db0*/  SHF.R.U32.HI R12, RZ, 0xc, R21 ;  /* 0x0000000cff0c7819 */ /* 0x000fe40000011615 */
[----:B------:R-:W-:Y:S02]  /*1dc0*/  LOP3.LUT R21, R11, 0x3e003e0, RZ, 0xc0, !PT ;  /* 0x03e003e00b157812 */ /* 0x000fe400078ec0ff */
[----:B------:R-:W-:Y:S02]  /*1dd0*/  LOP3.LUT R43, R43, 0x80008, R12, 0xf8, !PT ;  /* 0x000800082b2b7812 */ /* 0x000fe400078ef80c */
[----:B------:R-:W-:-:S04]  /*1de0*/  LOP3.LUT R12, R8, 0x3e003e0, RZ, 0xc0, !PT ;  /* 0x03e003e0080c7812 */ /* 0x000fc800078ec0ff */
[----:B------:R-:W-:Y:S02]  /*1df0*/  LOP3.LUT R16, R12, 0x64006400, RZ, 0xfc, !PT ;  /* 0x640064000c107812 */ /* 0x000fe400078efcff */
[----:B------:R-:W-:Y:S02]  /*1e00*/  LOP3.LUT R12, R17, 0x80008, R22, 0xf8, !PT ;  /* 0x00080008110c7812 */ /* 0x000fe400078ef816 */
[----:B------:R-:W-:Y:S01]  /*1e10*/  LOP3.LUT R17, R9, 0x3e003e0, RZ, 0xc0, !PT ;  /* 0x03e003e009117812 */ /* 0x000fe200078ec0ff */
[----:B------:R-:W-:Y:S01]  /*1e20*/  HFMA2 R16, R16, R39.H0_H0, -48, -48 ;  /* 0xd200d20010107431 */ /* 0x000fe20000040027 */
[----:B------:R-:W-:-:S03]  /*1e30*/  LOP3.LUT R22, R21, 0x64006400, RZ, 0xfc, !PT ;  /* 0x6400640015167812 */ /* 0x000fc600078efcff */
[----:B------:R-:W-:Y:S01]  /*1e40*/  HFMA2 R24, R16, R13, R24 ;  /* 0x0000000d10187231 */ /* 0x000fe20000000018 */
[----:B------:R-:W-:Y:S01]  /*1e50*/  LOP3.LUT R16, R17, 0x64006400, RZ, 0xfc, !PT ;  /* 0x6400640011107812 */ /* 0x000fe200078efcff */
[----:B------:R-:W-:Y:S01]  /*1e60*/  HFMA2 R21, R22, R39.H0_H0, -48, -48 ;  /* 0xd200d20016157431 */ /* 0x000fe20000040027 */
[----:B------:R-:W-:-:S04]  /*1e70*/  LOP3.LUT R17, R10, 0x3e003e0, RZ, 0xc0, !PT ;  /* 0x03e003e00a117812 */ /* 0x000fc800078ec0ff */
[----:B------:R-:W-:Y:S01]  /*1e80*/  LOP3.LUT R20, R17, 0x64006400, RZ, 0xfc, !PT ;  /* 0x6400640011147812 */ /* 0x000fe200078efcff */
[----:B------:R-:W-:-:S04]  /*1e90*/  HFMA2 R17, R16, R39.H0_H0, -48, -48 ;  /* 0xd200d20010117431 */ /* 0x000fc80000040027 */
[----:B------:R-:W-:Y:S02]  /*1ea0*/  HFMA2 R16, R20, R39.H0_H0, -48, -48 ;  /* 0xd200d20014107431 */ /* 0x000fe40000040027 */
[-C--:B------:R-:W-:Y:S01]  /*1eb0*/  HFMA2 R25, R17, R13.reuse, R25 ;  /* 0x0000000d11197231 */ /* 0x080fe20000000019 */
[----:B------:R-:W-:Y:S01]  /*1ec0*/  @!P0 LEA R17, R3, R1, 0x3 ;  /* 0x0000000103118211 */ /* 0x000fe200078e18ff */
[-C--:B------:R-:W-:Y:S01]  /*1ed0*/  HFMA2 R41, R16, R13.reuse, R41 ;  /* 0x0000000d10297231 */ /* 0x080fe20000000029 */
[----:B------:R0:W2:Y:S04]  /*1ee0*/  @!P0 LDG.E.U16.CONSTANT R20, desc[UR6][R30.64] ;  /* 0x000000061e148981 */ /* 0x0000a8000c1e9500 */
[----:B------:R-:W3:Y:S01]  /*1ef0*/  @!P0 LDL.64 R16, [R17+0x8] ;  /* 0x0000080011108983 */ /* 0x000ee20000100a00 */
[----:B------:R-:W-:Y:S01]  /*1f00*/  SHF.R.U32.HI R22, RZ, 0xb, R8 ;  /* 0x0000000bff167819 */ /* 0x000fe20000011608 */
[----:B------:R-:W-:-:S03]  /*1f10*/  HFMA2 R21, R21, R13, R42 ;  /* 0x0000000d15157231 */ /* 0x000fc6000000002a */
[----:B------:R-:W-:Y:S02]  /*1f20*/  LOP3.LUT R19, R19, 0x100010, R22, 0xf8, !PT ;  /* 0x0010001013137812 */ /* 0x000fe400078ef816 */
[--C-:B------:R-:W-:Y:S02]  /*1f30*/  SHF.R.U32.HI R22, RZ, 0xb, R9.reuse ;  /* 0x0000000bff167819 */ /* 0x100fe40000011609 */
[----:B------:R-:W-:Y:S02]  /*1f40*/  SHF.R.U32.HI R9, RZ, 0xa, R9 ;  /* 0x0000000aff097819 */ /* 0x000fe40000011609 */
[----:B------:R-:W-:Y:S02]  /*1f50*/  SHF.R.U32.HI R13, RZ, 0xb, R10 ;  /* 0x0000000bff0d7819 */ /* 0x000fe4000001160a */
[----:B------:R-:W-:Y:S02]  /*1f60*/  LOP3.LUT R9, R9, 0x1f001f, RZ, 0xc0, !PT ;  /* 0x001f001f09097812 */ /* 0x000fe400078ec0ff */
[----:B------:R-:W-:-:S02]  /*1f70*/  LOP3.LUT R12, R12, 0x100010, R13, 0xf8, !PT ;  /* 0x001000100c0c7812 */ /* 0x000fc400078ef80d */
[----:B------:R-:W-:Y:S02]  /*1f80*/  SHF.R.U32.HI R13, RZ, 0xa, R8 ;  /* 0x0000000aff0d7819 */ /* 0x000fe40000011608 */
[----:B------:R-:W-:Y:S02]  /*1f90*/  SHF.R.U32.HI R8, RZ, 0xa, R11 ;  /* 0x0000000aff087819 */ /* 0x000fe4000001160b */
[----:B------:R-:W-:Y:S02]  /*1fa0*/  LOP3.LUT R9, R9, 0x64006400, RZ, 0xfc, !PT ;  /* 0x6400640009097812 */ /* 0x000fe400078efcff */
[----:B------:R-:W-:Y:S02]  /*1fb0*/  SHF.R.U32.HI R23, RZ, 0xc, R23 ;  /* 0x0000000cff177819 */ /* 0x000fe40000011617 */
[----:B------:R-:W-:Y:S01]  /*1fc0*/  LOP3.LUT R8, R8, 0x1f001f, RZ, 0xc0, !PT ;  /* 0x001f001f08087812 */ /* 0x000fe200078ec0ff */
[----:B------:R-:W-:Y:S01]  /*1fd0*/  HADD2 R9, R9, -1040, -1040 ;  /* 0xe410e41009097430 */ /* 0x000fe20000000000 */
[----:B------:R-:W-:-:S02]  /*1fe0*/  LOP3.LUT R18, R18, 0x80008, R23, 0xf8, !PT ;  /* 0x0008000812127812 */ /* 0x000fc400078ef817 */
[----:B------:R-:W-:Y:S02]  /*1ff0*/  SHF.R.U32.HI R11, RZ, 0xb, R11 ;  /* 0x0000000bff0b7819 */ /* 0x000fe4000001160b */
[----:B------:R-:W-:Y:S01]  /*2000*/  LOP3.LUT R8, R8, 0x64006400, RZ, 0xfc, !PT ;  /* 0x6400640008087812 */ /* 0x000fe200078efcff */
[----:B------:R-:W-:Y:S01]  /*2010*/  HFMA2 R25, R9, R14, R25 ;  /* 0x0000000e09197231 */ /* 0x000fe20000000019 */
[----:B------:R-:W-:Y:S02]  /*2020*/  SHF.R.U32.HI R10, RZ, 0xa, R10 ;  /* 0x0000000aff0a7819 */ /* 0x000fe4000001160a */
[----:B------:R-:W-:Y:S01]  /*2030*/  LOP3.LUT R18, R18, 0x100010, R11, 0xf8, !PT ;  /* 0x0010001012127812 */ /* 0x000fe200078ef80b */
[----:B------:R-:W-:Y:S01]  /*2040*/  HADD2 R9, R8, -1040, -1040 ;  /* 0xe410e41008097430 */ /* 0x000fe20000000000 */
[----:B------:R-:W-:Y:S02]  /*2050*/  LOP3.LUT R43, R43, 0x100010, R22, 0xf8, !PT ;  /* 0x001000102b2b7812 */ /* 0x000fe400078ef816 */
[----:B------:R-:W-:-:S02]  /*2060*/  LOP3.LUT R10, R10, 0x1f001f, RZ, 0xc0, !PT ;  /* 0x001f001f0a0a7812 */ /* 0x000fc400078ec0ff */
[----:B------:R-:W-:Y:S01]  /*2070*/  LOP3.LUT R18, R18, 0x64006400, RZ, 0xfc, !PT ;  /* 0x6400640012127812 */ /* 0x000fe200078efcff */
[----:B------:R-:W-:Y:S01]  /*2080*/  HFMA2 R9, R9, R14, R21 ;  /* 0x0000000e09097231 */ /* 0x000fe20000000015 */
        /* <DEDUP_REMOVED lines=9> */
[----:B------:R-:W-:-:S02]  /*2120*/  HFMA2 R9, R18, R15, R9 ;  /* 0x0000000f12097231 */ /* 0x000fc40000000009 */
[----:B------:R-:W-:Y:S01]  /*2130*/  HADD2 R13, R13, -1040, -1040 ;  /* 0xe410e4100d0d7430 */ /* 0x000fe20000000000 */
[----:B------:R-:W-:Y:S01]  /*2140*/  @!P0 IADD3 R22, PT, PT, R3, 0x1, RZ ;  /* 0x0000000103168810 */ /* 0x000fe20007ffe0ff */
[-C--:B------:R-:W-:Y:S02]  /*2150*/  HFMA2 R41, R10, R14.reuse, R41 ;  /* 0x0000000e0a297231 */ /* 0x080fe40000000029 */
[-C--:B------:R-:W-:Y:S02]  /*2160*/  HFMA2 R25, R43, R15.reuse, R25 ;  /* 0x0000000f2b197231 */ /* 0x080fe40000000019 */
[----:B------:R-:W-:Y:S02]  /*2170*/  HADD2 R8, R8, -1040, -1040 ;  /* 0xe410e41008087430 */ /* 0x000fe40000000000 */
[----:B------:R-:W-:Y:S02]  /*2180*/  HFMA2 R24, R13, R14, R24 ;  /* 0x0000000e0d187231 */ /* 0x000fe40000000018 */
[----:B------:R-:W-:Y:S01]  /*2190*/  HADD2 R12, R19, -1040, -1040 ;  /* 0xe410e410130c7430 */ /* 0x000fe20000000000 */
[----:B------:R-:W-:Y:S01]  /*21a0*/  @!P0 MOV R3, R22 ;  /* 0x0000001600038202 */ /* 0x000fe20000000f00 */
[----:B------:R-:W-:-:S02]  /*21b0*/  HFMA2 R8, R8, R15, R41 ;  /* 0x0000000f08087231 */ /* 0x000fc40000000029 */
[----:B------:R-:W-:Y:S02]  /*21c0*/  HFMA2 R12, R12, R15, R24 ;  /* 0x0000000f0c0c7231 */ /* 0x000fe40000000018 */
[----:B------:R-:W-:Y:S02]  /*21d0*/  HADD2 R8, R8.H0_H0, R8.H1_H1 ;  /* 0x3000000808087230 */ /* 0x000fe40000000800 */
[----:B------:R-:W-:Y:S02]  /*21e0*/  HADD2 R9, R9.H0_H0, R9.H1_H1 ;  /* 0x3000000909097230 */ /* 0x000fe40000000800 */
[----:B------:R-:W-:Y:S02]  /*21f0*/  HADD2 R12, R12.H0_H0, R12.H1_H1 ;  /* 0x3000000c0c0c7230 */ /* 0x000fe40000000800 */
[----:B------:R-:W-:Y:S01]  /*2200*/  HADD2 R25, R25.H0_H0, R25.H1_H1 ;  /* 0x3000001919197230 */ /* 0x000fe20000000800 */
[----:B------:R-:W-:Y:S01]  /*2210*/  PRMT R8, R8, 0x5410, R9 ;  /* 0x0000541008087816 */ /* 0x000fe20000000009 */
[----:B------:R-:W-:Y:S01]  /*2220*/  UIADD3 UR4, UPT, UPT, UR4, 0x40, URZ ;  /* 0x0000004004047890 */ /* 0x000fe2000fffe0ff */
[----:B0-----:R-:W-:-:S02]  /*2230*/  IADD3 R30, P1, PT, R30, 0x80, RZ ;  /* 0x000000801e1e7810 */ /* 0x001fc40007f3e0ff */
[----:B------:R-:W-:Y:S01]  /*2240*/  PRMT R12, R12, 0x5410, R25 ;  /* 0x000054100c0c7816 */ /* 0x000fe20000000019 */
[----:B------:R-:W-:Y:S01]  /*2250*/  IMAD.WIDE R44, R0, 0x4, R44 ;  /* 0x00000004002c7825 */ /* 0x000fe200078e022c */
[----:B------:R-:W-:Y:S02]  /*2260*/  IADD3.X R31, PT, PT, RZ, R31, RZ, P1, !PT ;  /* 0x0000001fff1f7210 */ /* 0x000fe40000ffe4ff */
[----:B--2---:R-:W-:Y:S02]  /*2270*/  @!P0 IADD3 R6, PT, PT, R20, R5, RZ ;  /* 0x0000000514068210 */ /* 0x004fe40007ffe0ff */
[----:B------:R-:W-:Y:S02]  /*2280*/  IADD3 R5, PT, PT, R5, 0x20, RZ ;  /* 0x0000002005057810 */ /* 0x000fe40007ffe0ff */
[----:B---3--:R-:W-:Y:S02]  /*2290*/  @!P0 PRMT R33, R16, 0x7610, R33 ;  /* 0x0000761010218816 */ /* 0x008fe40000000021 */
[----:B------:R-:W-:-:S02]  /*22a0*/  @!P0 PRMT R38, R17, 0x7610, R38 ;  /* 0x0000761011268816 */ /* 0x000fc40000000026 */
[----:B------:R-:W-:Y:S02]  /*22b0*/  @!P0 PRMT R33, R33, 0x7610, R16 ;  /* 0x0000761021218816 */ /* 0x000fe40000000010 */
[----:B------:R-:W-:Y:S02]  /*22c0*/  @!P0 PRMT R38, R38, 0x7610, R17 ;  /* 0x0000761026268816 */ /* 0x000fe40000000011 */
[----:B------:R-:W-:Y:S01]  /*22d0*/  ISETP.GE.AND P0, PT, R5, R28, PT ;  /* 0x0000001c0500720c */ /* 0x000fe20003f06270 */
[----:B------:R-:W-:Y:S02]  /*22e0*/  HFMA2 R7, R12, R33, R7 ;  /* 0x000000210c077231 */ /* 0x000fe40000000007 */
[----:B------:R-:W-:-:S10]  /*22f0*/  HFMA2 R4, R8, R38, R4 ;  /* 0x0000002608047231 */ /* 0x000fd40000000004 */
[----:B------:R-:W-:Y:S05]  /*2300*/  @!P0 BRA `(.L_x_3605) ;  /* 0xffffffe800748947 */ /* 0x000fea000383ffff */
[----:B------:R-:W-:-:S07]  /*2310*/  IMAD.WIDE R36, R0, 0x14, R36 ;  /* 0x0000001400247825 */ /* 0x000fce00078e0224 */
.L_x_3604:
[----:B------:R-:W-:-:S04]  /*2320*/  VIMNMX R32, PT, PT, R32, UR13, PT ;  /* 0x0000000d20207c48 */ /* 0x000fc8000bfe0100 */
[----:B------:R-:W-:-:S13]  /*2330*/  ISETP.GT.AND P0, PT, R32, R5, PT ;  /* 0x000000052000720c */ /* 0x000fda0003f04270 */
[----:B------:R-:W-:Y:S05]  /*2340*/  @!P0 BRA `(.L_x_3606) ;  /* 0x0000002400288947 */ /* 0x000fea0003800000 */
[----:B------:R-:W-:-:S03]  /*2350*/  IMAD.WIDE.U32 R34, R5, 0x4, R34 ;  /* 0x0000000405227825 */ /* 0x000fc600078e0022 */
[----:B------:R-:W-:-:S04]  /*2360*/  IADD3 R26, P0, PT, R34, 0x2, RZ ;  /* 0x00000002221a7810 */ /* 0x000fc80007f1e0ff */
[----:B------:R-:W-:-:S09]  /*2370*/  IADD3.X R27, PT, PT, RZ, R35, RZ, P0, !PT ;  /* 0x00000023ff1b7210 */ /* 0x000fd200007fe4ff */
.L_x_3607:
[----:B------:R-:W2:Y:S01]  /*2380*/  LDG.E.128.CONSTANT R8, desc[UR6][R36.64] ;  /* 0x0000000624087981 */ /* 0x000ea2000c1e9d00 */
[----:B------:R-:W-:-:S03]  /*2390*/  MOV R0, UR9 ;  /* 0x0000000900007c02 */ /* 0x000fc60008000f00 */
[----:B------:R-:W0:Y:S02]  /*23a0*/  LDS.64 R20, [UR4] ;  /* 0x00000004ff147984 */ /* 0x000e240008000a00 */
[----:B------:R-:W-:-:S05]  /*23b0*/  IMAD.WIDE R30, R0, 0x4, R36 ;  /* 0x00000004001e7825 */ /* 0x000fca00078e0224 */
[----:B------:R1:W3:Y:S01]  /*23c0*/  LDG.E.128.CONSTANT R12, desc[UR6][R30.64] ;  /* 0x000000061e0c7981 */ /* 0x0002e2000c1e9d00 */
[----:B------:R-:W-:Y:S01]  /*23d0*/  ISETP.NE.AND P2, PT, R5, R6, PT ;  /* 0x000000060500720c */ /* 0x000fe20003f45270 */
[----:B-1----:R-:W-:-:S12]  /*23e0*/  IMAD.WIDE R30, R0, 0x4, R30 ;  /* 0x00000004001e7825 */ /* 0x002fd800078e021e */
[----:B------:R-:W-:-:S06]  /*23f0*/  @!P2 LEA R24, R3, R1, 0x3 ;  /* 0x000000010318a211 */ /* 0x000fcc00078e18ff */
[----:B------:R-:W4:Y:S01]  /*2400*/  @!P2 LDL.64 R24, [R24+0x8] ;  /* 0x000008001818a983 */ /* 0x000f220000100a00 */
[----:B0-----:R-:W-:Y:S02]  /*2410*/  HADD2.F32 R22, -RZ, R20.H0_H0 ;  /* 0x20000014ff167230 */ /* 0x001fe40000004100 */
[--C-:B------:R-:W-:Y:S02]  /*2420*/  HADD2.F32 R44, -RZ, R21.reuse.H0_H0 ;  /* 0x20000015ff2c7230 */ /* 0x100fe40000004100 */
[----:B------:R-:W-:Y:S01]  /*2430*/  HADD2.F32 R21, -RZ, R21.H1_H1 ;  /* 0x30000015ff157230 */ /* 0x000fe20000004100 */
[----:B--2---:R-:W-:Y:S02]  /*2440*/  LOP3.LUT R16, R8, 0xf000f, RZ, 0xc0, !PT ;  /* 0x000f000f08107812 */ /* 0x004fe400078ec0ff */
        /* <DEDUP_REMOVED lines=8> */
[----:B------:R-:W-:Y:S02]  /*24d0*/  HADD2 R36, R17, -1032, -1032 ;  /* 0xe408e40811247430 */ /* 0x000fe40000000000 */
[----:B------:R-:W-:-:S02]  /*24e0*/  HADD2 R39, R18, -1032, -1032 ;  /* 0xe408e40812277430 */ /* 0x000fc40000000000 */
[----:B------:R-:W-:Y:S02]  /*24f0*/  HADD2 R28, R19, -1032, -1032 ;  /* 0xe408e408131c7430 */ /* 0x000fe40000000000 */
[----:B------:R-:W2:Y:S01]  /*2500*/  LDG.E.128.CONSTANT R16, desc[UR6][R30.64] ;  /* 0x000000061e107981 */ /* 0x000ea2000c1e9d00 */
[----:B------:R-:W-:Y:S02]  /*2510*/  HADD2.F32 R37, -RZ, R34.H0_H0 ;  /* 0x20000022ff257230 */ /* 0x000fe40000004100 */
[----:B------:R-:W-:Y:S02]  /*2520*/  HADD2.F32 R45, -RZ, R36.H0_H0 ;  /* 0x20000024ff2d7230 */ /* 0x000fe40000004100 */
[----:B------:R-:W-:Y:S02]  /*2530*/  HADD2.F32 R35, -RZ, R39.H0_H0 ;  /* 0x20000027ff237230 */ /* 0x000fe40000004100 */
[----:B------:R-:W-:Y:S02]  /*2540*/  HADD2.F32 R23, -RZ, R28.H0_H0 ;  /* 0x2000001cff177230 */ /* 0x000fe40000004100 */
[----:B------:R-:W-:Y:S01]  /*2550*/  FFMA.FTZ R37, R37, R22, RZ ;  /* 0x0000001625257223 */ /* 0x000fe200000100ff */
[C---:B------:R-:W-:Y:S01]  /*2560*/  FFMA.FTZ R45, R22.reuse, R45, RZ ;  /* 0x0000002d162d7223 */ /* 0x040fe200000100ff */
[----:B------:R-:W-:Y:S01]  /*2570*/  FFMA.FTZ R35, R22, R35, RZ ;  /* 0x0000002316237223 */ /* 0x000fe200000100ff */
[----:B------:R-:W-:-:S02]  /*2580*/  HADD2.F32 R34, -RZ, R34.H1_H1 ;  /* 0x30000022ff227230 */ /* 0x000fc40000004100 */
[----:B------:R-:W-:Y:S01]  /*2590*/  FFMA.FTZ R23, R22, R23, RZ ;  /* 0x0000001716177223 */ /* 0x000fe200000100ff */
[----:B------:R-:W-:Y:S02]  /*25a0*/  HADD2.F32 R22, -RZ, R20.H1_H1 ;  /* 0x30000014ff167230 */ /* 0x000fe40000004100 */
[----:B------:R-:W-:-:S03]  /*25b0*/  HADD2.F32 R20, -RZ, R39.H1_H1 ;  /* 0x30000027ff147230 */ /* 0x000fc60000004100 */
[----:B------:R-:W-:Y:S02]  /*25c0*/  FFMA.FTZ R43, R34, R22, R37 ;  /* 0x00000016222b7223 */ /* 0x000fe40000010025 */
[----:B------:R-:W-:Y:S01]  /*25d0*/  FFMA.FTZ R34, R22, R20, R35 ;  /* 0x0000001416227223 */ /* 0x000fe20000010023 */
[----:B------:R-:W-:Y:S01]  /*25e0*/  LOP3.LUT R35, R8, 0xf000f0, RZ, 0xc0, !PT ;  /* 0x00f000f008237812 */ /* 0x000fe200078ec0ff */
[----:B------:R-:W-:Y:S01]  /*25f0*/  HADD2.F32 R36, -RZ, R36.H1_H1 ;  /* 0x30000024ff247230 */ /* 0x000fe20000004100 */
[----:B------:R-:W-:Y:S01]  /*2600*/  MOV R20, 0x2c00 ;  /* 0x00002c0000147802 */ /* 0x000fe20000000f00 */
[----:B------:R-:W-:Y:S01]  /*2610*/  HADD2.F32 R28, -RZ, R28.H1_H1 ;  /* 0x3000001cff1c7230 */ /* 0x000fe20000004100 */
[----:B------:R-:W-:Y:S02]  /*2620*/  LOP3.LUT R37, R35, 0x64006400, RZ, 0xfc, !PT ;  /* 0x6400640023257812 */ /* 0x000fe400078efcff */
[C---:B------:R-:W-:Y:S02]  /*2630*/  FFMA.FTZ R45, R22.reuse, R36, R45 ;  /* 0x00000024162d7223 */ /* 0x040fe4000001002d */
[----:B------:R-:W-:Y:S01]  /*2640*/  FFMA.FTZ R35, R22, R28, R23 ;  /* 0x0000001c16237223 */ /* 0x000fe20000010017 */
[----:B------:R-:W-:Y:S01]  /*2650*/  LOP3.LUT R22, R10, 0xf000f0, RZ, 0xc0, !PT ;  /* 0x00f000f00a167812 */ /* 0x000fe200078ec0ff */
[----:B------:R-:W-:Y:S01]  /*2660*/  HFMA2 R36, R37, R20.H0_H0, -72, -72 ;  /* 0xd480d48025247431 */ /* 0x000fe20000040014 */
[----:B------:R-:W-:-:S02]  /*2670*/  LOP3.LUT R23, R9, 0xf000f0, RZ, 0xc0, !PT ;  /* 0x00f000f009177812 */ /* 0x000fc400078ec0ff */
[----:B------:R-:W-:Y:S02]  /*2680*/  LOP3.LUT R37, R22, 0x64006400, RZ, 0xfc, !PT ;  /* 0x6400640016257812 */ /* 0x000fe400078efcff */
[----:B------:R-:W-:Y:S01]  /*2690*/  LOP3.LUT R23, R23, 0x64006400, RZ, 0xfc, !PT ;  /* 0x6400640017177812 */ /* 0x000fe200078efcff */
[----:B------:R-:W-:-:S04]  /*26a0*/  HADD2.F32 R22, -RZ, R36.H0_H0 ;  /* 0x20000024ff167230 */ /* 0x000fc80000004100 */
[----:B------:R-:W-:Y:S02]  /*26b0*/  HFMA2 R28, R23, R20.H0_H0, -72, -72 ;  /* 0xd480d480171c7431 */ /* 0x000fe40000040014 */
[----:B------:R-:W-:Y:S02]  /*26c0*/  FFMA.FTZ R43, R22, R44, R43 ;  /* 0x0000002c162b7223 */ /* 0x000fe4000001002b */
[----:B------:R-:W0:Y:S01]  /*26d0*/  LDS.64 R22, [UR4+0x8] ;  /* 0x00000804ff167984 */ /* 0x000e220008000a00 */
[----:B------:R-:W-:-:S04]  /*26e0*/  LOP3.LUT R39, R11, 0xf000f0, RZ, 0xc0, !PT ;  /* 0x00f000f00b277812 */ /* 0x000fc800078ec0ff */
[----:B------:R-:W-:Y:S01]  /*26f0*/  LOP3.LUT R39, R39, 0x64006400, RZ, 0xfc, !PT ;  /* 0x6400640027277812 */ /* 0x000fe200078efcff */
[----:B------:R-:W-:Y:S02]  /*2700*/  HADD2.F32 R41, -RZ, R28.H0_H0 ;  /* 0x2000001cff297230 */ /* 0x000fe40000004100 */
[-C--:B------:R-:W-:Y:S02]  /*2710*/  HFMA2 R37, R37, R20.reuse.H0_H0, -72, -72 ;  /* 0xd480d48025257431 */ /* 0x080fe40000040014 */
[----:B------:R-:W-:Y:S02]  /*2720*/  HFMA2 R39, R39, R20.H0_H0, -72, -72 ;  /* 0xd480d48027277431 */ /* 0x000fe40000040014 */
[----:B------:R-:W-:Y:S02]  /*2730*/  HADD2.F32 R36, -RZ, R36.H1_H1 ;  /* 0x30000024ff247230 */ /* 0x000fe40000004100 */
[----:B------:R-:W-:Y:S01]  /*2740*/  FFMA.FTZ R40, R44, R41, R45 ;  /* 0x000000292c287223 */ /* 0x000fe2000001002d */
[----:B------:R-:W-:Y:S01]  /*2750*/  HADD2.F32 R28, -RZ, R28.H1_H1 ;  /* 0x3000001cff1c7230 */ /* 0x000fe20000004100 */
[----:B------:R-:W-:Y:S01]  /*2760*/  SHF.R.U32.HI R8, RZ, 0x8, R8 ;  /* 0x00000008ff087819 */ /* 0x000fe20000011608 */
[----:B------:R-:W-:-:S02]  /*2770*/  HADD2.F32 R41, -RZ, R37.H0_H0 ;  /* 0x20000025ff297230 */ /* 0x000fc40000004100 */
[----:B------:R-:W-:Y:S02]  /*2780*/  HADD2.F32 R42, -RZ, R39.H0_H0 ;  /* 0x20000027ff2a7230 */ /* 0x000fe40000004100 */
[----:B------:R-:W-:Y:S01]  /*2790*/  FFMA.FTZ R43, R36, R21, R43 ;  /* 0x00000015242b7223 */ /* 0x000fe2000001002b */
[----:B------:R-:W-:Y:S01]  /*27a0*/  FFMA.FTZ R40, R21, R28, R40 ;  /* 0x0000001c15287223 */ /* 0x000fe20000010028 */
[----:B------:R-:W-:Y:S01]  /*27b0*/  HADD2.F32 R37, -RZ, R37.H1_H1 ;  /* 0x30000025ff257230 */ /* 0x000fe20000004100 */
[----:B------:R-:W-:Y:S01]  /*27c0*/  LOP3.LUT R28, R8, 0xf000f, RZ, 0xc0, !PT ;  /* 0x000f000f081c7812 */ /* 0x000fe200078ec0ff */
[----:B------:R-:W-:Y:S02]  /*27d0*/  HADD2.F32 R36, -RZ, R39.H1_H1 ;  /* 0x30000027ff247230 */ /* 0x000fe40000004100 */
[C---:B------:R-:W-:Y:S01]  /*27e0*/  FFMA.FTZ R34, R44.reuse, R41, R34 ;  /* 0x000000292c227223 */ /* 0x040fe20000010022 */
[----:B------:R-:W-:Y:S01]  /*27f0*/  FFMA.FTZ R35, R44, R42, R35 ;  /* 0x0000002a2c237223 */ /* 0x000fe20000010023 */
[----:B------:R-:W-:-:S02]  /*2800*/  SHF.R.U32.HI R9, RZ, 0x8, R9 ;  /* 0x00000008ff097819 */ /* 0x000fc40000011609 */
[----:B------:R-:W-:Y:S02]  /*2810*/  SHF.R.U32.HI R10, RZ, 0x8, R10 ;  /* 0x00000008ff0a7819 */ /* 0x000fe4000001160a */
[----:B------:R-:W-:Y:S01]  /*2820*/  SHF.R.U32.HI R11, RZ, 0x8, R11 ;  /* 0x00000008ff0b7819 */ /* 0x000fe2000001160b */
[C---:B------:R-:W-:Y:S01]  /*2830*/  FFMA.FTZ R34, R21.reuse, R37, R34 ;  /* 0x0000002515227223 */ /* 0x040fe20000010022 */
[----:B------:R-:W-:Y:S01]  /*2840*/  LOP3.LUT R28, R28, 0x64006400, RZ, 0xfc, !PT ;  /* 0x640064001c1c7812 */ /* 0x000fe200078efcff */
[----:B------:R-:W-:Y:S01]  /*2850*/  FFMA.FTZ R35, R21, R36, R35 ;  /* 0x0000002415237223 */ /* 0x000fe20000010023 */
[----:B------:R-:W-:Y:S02]  /*2860*/  LOP3.LUT R36, R9, 0xf000f, RZ, 0xc0, !PT ;  /* 0x000f000f09247812 */ /* 0x000fe400078ec0ff */
[----:B------:R-:W-:Y:S02]  /*2870*/  LOP3.LUT R37, R10, 0xf000f, RZ, 0xc0, !PT ;  /* 0x000f000f0a257812 */ /* 0x000fe400078ec0ff */
[----:B------:R-:W-:Y:S01]  /*2880*/  LOP3.LUT R21, R11, 0xf000f, RZ, 0xc0, !PT ;  /* 0x000f000f0b157812 */ /* 0x000fe200078ec0ff */
[----:B------:R-:W-:Y:S01]  /*2890*/  HADD2 R28, R28, -1032, -1032 ;  /* 0xe408e4081c1c7430 */ /* 0x000fe20000000000 */
[----:B------:R-:W-:-:S02]  /*28a0*/  LOP3.LUT R36, R36, 0x64006400, RZ, 0xfc, !PT ;  /* 0x6400640024247812 */ /* 0x000fc400078efcff */
[----:B------:R-:W-:Y:S02]  /*28b0*/  LOP3.LUT R37, R37, 0x64006400, RZ, 0xfc, !PT ;  /* 0x6400640025257812 */ /* 0x000fe400078efcff */
[----:B------:R-:W-:Y:S01]  /*28c0*/  LOP3.LUT R21, R21, 0x64006400, RZ, 0xfc, !PT ;  /* 0x6400640015157812 */ /* 0x000fe200078efcff */
[----:B0-----:R-:W-:Y:S02]  /*28d0*/  HADD2.F32 R39, -RZ, R22.H0_H0 ;  /* 0x20000016ff277230 */ /* 0x001fe40000004100 */
[----:B------:R-:W-:Y:S02]  /*28e0*/  HADD2 R36, R36, -1032, -1032 ;  /* 0xe408e40824247430 */ /* 0x000fe40000000000 */
[----:B------:R-:W-:Y:S02]  /*28f0*/  HADD2.F32 R44, -RZ, R28.H0_H0 ;  /* 0x2000001cff2c7230 */ /* 0x000fe40000004100 */
[----:B------:R-:W-:Y:S02]  /*2900*/  HADD2 R37, R37, -1032, -1032 ;  /* 0xe408e40825257430 */ /* 0x000fe40000000000 */
[----:B------:R-:W-:-:S02]  /*2910*/  HADD2 R21, R21, -1032, -1032 ;  /* 0xe408e40815157430 */ /* 0x000fc40000000000 */
[----:B------:R-:W-:Y:S01]  /*2920*/  FFMA.FTZ R44, R44, R39, R43 ;  /* 0x000000272c2c7223 */ /* 0x000fe2000001002b */
[----:B------:R-:W-:Y:S02]  /*2930*/  HADD2.F32 R43, -RZ, R36.H0_H0 ;  /* 0x20000024ff2b7230 */ /* 0x000fe40000004100 */
[----:B------:R-:W-:Y:S02]  /*2940*/  HADD2.F32 R41, -RZ, R37.H0_H0 ;  /* 0x20000025ff297230 */ /* 0x000fe40000004100 */
[----:B------:R-:W-:Y:S02]  /*2950*/  HADD2.F32 R42, -RZ, R21.H0_H0 ;  /* 0x20000015ff2a7230 */ /* 0x000fe40000004100 */
[C---:B------:R-:W-:Y:S01]  /*2960*/  FFMA.FTZ R40, R39.reuse, R43, R40 ;  /* 0x0000002b27287223 */ /* 0x040fe20000010028 */
[C---:B------:R-:W-:Y:S02]  /*2970*/  FFMA.FTZ R34, R39.reuse, R41, R34 ;  /* 0x0000002927227223 */ /* 0x040fe40000010022 */
[----:B------:R-:W-:Y:S01]  /*2980*/  FFMA.FTZ R35, R39, R42, R35 ;  /* 0x0000002a27237223 */ /* 0x000fe20000010023 */
[----:B------:R-:W-:-:S02]  /*2990*/  HADD2.F32 R39, -RZ, R22.H1_H1 ;  /* 0x30000016ff277230 */ /* 0x000fc40000004100 */
[----:B------:R-:W-:Y:S01]  /*29a0*/  HADD2.F32 R22, -RZ, R21.H1_H1 ;  /* 0x30000015ff167230 */ /* 0x000fe20000004100 */
[----:B------:R-:W-:Y:S01]  /*29b0*/  LOP3.LUT R8, R8, 0xf000f0, RZ, 0xc0, !PT ;  /* 0x00f000f008087812 */ /* 0x000fe200078ec0ff */
[----:B------:R-:W-:Y:S02]  /*29c0*/  HADD2.F32 R41, -RZ, R28.H1_H1 ;  /* 0x3000001cff297230 */ /* 0x000fe40000004100 */
[----:B------:R-:W-:Y:S02]  /*29d0*/  HADD2.F32 R36, -RZ, R36.H1_H1 ;  /* 0x30000024ff247230 */ /* 0x000fe40000004100 */
[----:B------:R-:W-:Y:S01]  /*29e0*/  FFMA.FTZ R35, R39, R22, R35 ;  /* 0x0000001627237223 */ /* 0x000fe20000010023 */
[----:B------:R-:W-:Y:S01]  /*29f0*/  HADD2.F32 R37, -RZ, R37.H1_H1 ;  /* 0x30000025ff257230 */ /* 0x000fe20000004100 */
[----:B------:R-:W-:Y:S02]  /*2a00*/  LOP3.LUT R22, R9, 0xf000f0, RZ, 0xc0, !PT ;  /* 0x00f000f009167812 */ /* 0x000fe400078ec0ff */
[----:B------:R-:W-:-:S02]  /*2a10*/  LOP3.LUT R10, R10, 0xf000f0, RZ, 0xc0, !PT ;  /* 0x00f000f00a0a7812 */ /* 0x000fc400078ec0ff */
[----:B------:R-:W-:Y:S01]  /*2a20*/  LOP3.LUT R21, R8, 0x64006400, RZ, 0xfc, !PT ;  /* 0x6400640008157812 */ /* 0x000fe200078efcff */
[----:B------:R-:W-:Y:S01]  /*2a30*/  FFMA.FTZ R44, R41, R39, R44 ;  /* 0x00000027292c7223 */ /* 0x000fe2000001002c */
[----:B------:R-:W0:Y:S01]  /*2a40*/  LDS.64 R8, [UR4+0x10] ;  /* 0x00001004ff087984 */ /* 0x000e220008000a00 */
[C---:B------:R-:W-:Y:S01]  /*2a50*/  FFMA.FTZ R40, R39.reuse, R36, R40 ;  /* 0x0000002427287223 */ /* 0x040fe20000010028 */
[----:B------:R-:W-:Y:S01]  /*2a60*/  FFMA.FTZ R34, R39, R37, R34 ;  /* 0x0000002527227223 */ /* 0x000fe20000010022 */
[----:B------:R-:W-:Y:S02]  /*2a70*/  LOP3.LUT R39, R22, 0x64006400, RZ, 0xfc, !PT ;  /* 0x6400640016277812 */ /* 0x000fe400078efcff */
[----:B------:R-:W-:Y:S02]  /*2a80*/  LOP3.LUT R41, R10, 0x64006400, RZ, 0xfc, !PT ;  /* 0x640064000a297812 */ /* 0x000fe400078efcff */
[----:B------:R-:W-:Y:S01]  /*2a90*/  LOP3.LUT R10, R11, 0xf000f0, RZ, 0xc0, !PT ;  /* 0x00f000f00b0a7812 */ /* 0x000fe200078ec0ff */
[----:B------:R-:W-:-:S02]  /*2aa0*/  HFMA2 R22, R21, R20.H0_H0, -72, -72 ;  /* 0xd480d48015167431 */ /* 0x000fc40000040014 */
[-C--:B------:R-:W-:Y:S02]  /*2ab0*/  HFMA2 R21, R39, R20.reuse.H0_H0, -72, -72 ;  /* 0xd480d48027157431 */ /* 0x080fe40000040014 */
[-C--:B------:R-:W-:Y:S01]  /*2ac0*/  HFMA2 R11, R41, R20.reuse.H0_H0, -72, -72 ;  /* 0xd480d480290b7431 */ /* 0x080fe20000040014 */
[----:B------:R-:W-:Y:S01]  /*2ad0*/  LOP3.LUT R41, R10, 0x64006400, RZ, 0xfc, !PT ;  /* 0x640064000a297812 */ /* 0x000fe200078efcff */
[----:B------:R-:W-:Y:S02]  /*2ae0*/  HADD2.F32 R37, -RZ, R23.H0_H0 ;  /* 0x20000017ff257230 */ /* 0x000fe40000004100 */
[----:B------:R-:W-:Y:S02]  /*2af0*/  HADD2.F32 R28, -RZ, R21.H0_H0 ;  /* 0x20000015ff1c7230 */ /* 0x000fe40000004100 */
[----:B------:R-:W-:Y:S02]  /*2b00*/  HFMA2 R10, R41, R20.H0_H0, -72, -72 ;  /* 0xd480d480290a7431 */ /* 0x000fe40000040014 */
[----:B------:R-:W-:-:S02]  /*2b10*/  HADD2.F32 R39, -RZ, R11.H0_H0 ;  /* 0x2000000bff277230 */ /* 0x000fc40000004100 */
[C---:B------:R-:W-:Y:S01]  /*2b20*/  FFMA.FTZ R28, R37.reuse, R28, R40 ;  /* 0x0000001c251c7223 */ /* 0x040fe20000010028 */
[----:B------:R-:W-:Y:S02]  /*2b30*/  HADD2.F32 R43, -RZ, R22.H0_H0 ;  /* 0x20000016ff2b7230 */ /* 0x000fe40000004100 */
[----:B------:R-:W-:Y:S02]  /*2b40*/  HADD2.F32 R40, -RZ, R10.H0_H0 ;  /* 0x2000000aff287230 */ /* 0x000fe40000004100 */
[----:B------:R-:W-:Y:S02]  /*2b50*/  HADD2.F32 R23, -RZ, R23.H1_H1 ;  /* 0x30000017ff177230 */ /* 0x000fe40000004100 */
[----:B------:R-:W-:Y:S02]  /*2b60*/  HADD2.F32 R21, -RZ, R21.H1_H1 ;  /* 0x30000015ff157230 */ /* 0x000fe40000004100 */
[----:B------:R-:W-:Y:S01]  /*2b70*/  FFMA.FTZ R34, R37, R39, R34 ;  /* 0x0000002725227223 */ /* 0x000fe20000010022 */
[----:B------:R-:W-:-:S02]  /*2b80*/  HADD2.F32 R11, -RZ, R11.H1_H1 ;  /* 0x3000000bff0b7230 */ /* 0x000fc40000004100 */
[----:B------:R-:W-:Y:S01]  /*2b90*/  FFMA.FTZ R36, R43, R37, R44 ;  /* 0x000000252b247223 */ /* 0x000fe2000001002c */
[----:B------:R-:W-:Y:S02]  /*2ba0*/  HADD2.F32 R39, -RZ, R22.H1_H1 ;  /* 0x30000016ff277230 */ /* 0x000fe40000004100 */
[----:B------:R-:W-:Y:S01]  /*2bb0*/  FFMA.FTZ R22, R37, R40, R35 ;  /* 0x0000002825167223 */ /* 0x000fe20000010023 */
[C---:B------:R-:W-:Y:S01]  /*2bc0*/  FFMA.FTZ R37, R23.reuse, R21, R28 ;  /* 0x0000001517257223 */ /* 0x040fe2000001001c */
[----:B------:R-:W-:Y:S01]  /*2bd0*/  FFMA.FTZ R21, R23, R11, R34 ;  /* 0x0000000b17157223 */ /* 0x000fe20000010022 */
[----:B---3--:R-:W-:Y:S02]  /*2be0*/  LOP3.LUT R28, R13, 0xf000f, RZ, 0xc0, !PT ;  /* 0x000f000f0d1c7812 */ /* 0x008fe400078ec0ff */
[----:B------:R-:W-:Y:S02]  /*2bf0*/  LOP3.LUT R11, R12, 0xf000f, RZ, 0xc0, !PT ;  /* 0x000f000f0c0b7812 */ /* 0x000fe400078ec0ff */
[----:B------:R-:W-:-:S02]  /*2c00*/  LOP3.LUT R34, R14, 0xf000f, RZ, 0xc0, !PT ;  /* 0x000f000f0e227812 */ /* 0x000fc400078ec0ff */
[----:B------:R-:W-:Y:S02]  /*2c10*/  LOP3.LUT R35, R15, 0xf000f, RZ, 0xc0, !PT ;  /* 0x000f000f0f237812 */ /* 0x000fe400078ec0ff */
[----:B------:R-:W-:Y:S02]  /*2c20*/  LOP3.LUT R28, R28, 0x64006400, RZ, 0xfc, !PT ;  /* 0x640064001c1c7812 */ /* 0x000fe400078efcff */
[----:B------:R-:W-:Y:S02]  /*2c30*/  LOP3.LUT R11, R11, 0x64006400, RZ, 0xfc, !PT ;  /* 0x640064000b0b7812 */ /* 0x000fe400078efcff */
[----:B------:R-:W-:Y:S02]  /*2c40*/  LOP3.LUT R34, R34, 0x64006400, RZ, 0xfc, !PT ;  /* 0x6400640022227812 */ /* 0x000fe400078efcff */
[----:B------:R-:W-:Y:S01]  /*2c50*/  LOP3.LUT R40, R35, 0x64006400, RZ, 0xfc, !PT ;  /* 0x6400640023287812 */ /* 0x000fe200078efcff */
[----:B------:R-:W-:Y:S01]  /*2c60*/  FFMA.FTZ R36, R39, R23, R36 ;  /* 0x0000001727247223 */ /* 0x000fe20000010024 */
[----:B------:R-:W-:-:S02]  /*2c70*/  HADD2.F32 R10, -RZ, R10.H1_H1 ;  /* 0x3000000aff0a7230 */ /* 0x000fc40000004100 */
[----:B------:R-:W-:Y:S02]  /*2c80*/  HADD2 R39, R28, -1032, -1032 ;  /* 0xe408e4081c277430 */ /* 0x000fe40000000000 */
[----:B------:R-:W-:Y:S02]  /*2c90*/  HADD2 R35, R11, -1032, -1032 ;  /* 0xe408e4080b237430 */ /* 0x000fe40000000000 */
[----:B------:R-:W-:Y:S02]  /*2ca0*/  HADD2 R34, R34, -1032, -1032 ;  /* 0xe408e40822227430 */ /* 0x000fe40000000000 */
[----:B------:R-:W-:Y:S02]  /*2cb0*/  HADD2 R28, R40, -1032, -1032 ;  /* 0xe408e408281c7430 */ /* 0x000fe40000000000 */
[----:B------:R-:W-:Y:S01]  /*2cc0*/  FFMA.FTZ R22, R23, R10, R22 ;  /* 0x0000000a17167223 */ /* 0x000fe20000010016 */
[----:B0-----:R-:W-:Y:S02]  /*2cd0*/  HADD2.F32 R10, -RZ, R8.H0_H0 ;  /* 0x20000008ff0a7230 */ /* 0x001fe40000004100 */
[----:B------:R-:W-:-:S02]  /*2ce0*/  HADD2.F32 R43, -RZ, R35.H0_H0 ;  /* 0x20000023ff2b7230 */ /* 0x000fc40000004100 */
[----:B------:R-:W-:Y:S02]  /*2cf0*/  HADD2.F32 R45, -RZ, R39.H0_H0 ;  /* 0x20000027ff2d7230 */ /* 0x000fe40000004100 */
[----:B------:R-:W-:Y:S02]  /*2d00*/  HADD2.F32 R23, -RZ, R34.H0_H0 ;  /* 0x20000022ff177230 */ /* 0x000fe40000004100 */
[----:B------:R-:W-:Y:S02]  /*2d10*/  HADD2.F32 R11, -RZ, R28.H0_H0 ;  /* 0x2000001cff0b7230 */ /* 0x000fe40000004100 */
[----:B------:R-:W-:Y:S01]  /*2d20*/  FFMA.FTZ R43, R43, R10, RZ ;  /* 0x0000000a2b2b7223 */ /* 0x000fe200000100ff */
[C---:B------:R-:W-:Y:S01]  /*2d30*/  FFMA.FTZ R45, R10.reuse, R45, RZ ;  /* 0x0000002d0a2d7223 */ /* 0x040fe200000100ff */
[C---:B------:R-:W-:Y:S01]  /*2d40*/  FFMA.FTZ R23, R10.reuse, R23, RZ ;  /* 0x000000170a177223 */ /* 0x040fe200000100ff */
[----:B------:R-:W-:Y:S01]  /*2d50*/  FFMA.FTZ R11, R10, R11, RZ ;  /* 0x0000000b0a0b7223 */ /* 0x000fe200000100ff */
[----:B------:R-:W-:-:S02]  /*2d60*/  HADD2.F32 R10, -RZ, R8.H1_H1 ;  /* 0x30000008ff0a7230 */ /* 0x000fc40000004100 */
[----:B------:R-:W-:Y:S01]  /*2d70*/  HADD2.F32 R8, -RZ, R34.H1_H1 ;  /* 0x30000022ff087230 */ /* 0x000fe20000004100 */
[----:B------:R-:W-:Y:S01]  /*2d80*/  LOP3.LUT R34, R12, 0xf000f0, RZ, 0xc0, !PT ;  /* 0x00f000f00c227812 */ /* 0x000fe200078ec0ff */
[----:B------:R-:W-:Y:S02]  /*2d90*/  HADD2.F32 R40, -RZ, R35.H1_H1 ;  /* 0x30000023ff287230 */ /* 0x000fe40000004100 */
[----:B------:R-:W-:Y:S01]  /*2da0*/  HADD2.F32 R39, -RZ, R39.H1_H1 ;  /* 0x30000027ff277230 */ /* 0x000fe20000004100 */
[----:B------:R-:W-:Y:S01]  /*2db0*/  LOP3.LUT R35, R34, 0x64006400, RZ, 0xfc, !PT ;  /* 0x6400640022237812 */ /* 0x000fe200078efcff */
[----:B------:R-:W-:Y:S02]  /*2dc0*/  HADD2.F32 R28, -RZ, R28.H1_H1 ;  /* 0x3000001cff1c7230 */ /* 0x000fe40000004100 */
[----:B------:R-:W-:Y:S01]  /*2dd0*/  FFMA.FTZ R8, R10, R8, R23 ;  /* 0x000000080a087223 */ /* 0x000fe20000010017 */
[----:B------:R-:W-:Y:S01]  /*2de0*/  FFMA.FTZ R43, R40, R10, R43 ;  /* 0x0000000a282b7223 */ /* 0x000fe2000001002b */
[----:B------:R-:W-:Y:S01]  /*2df0*/  FFMA.FTZ R45, R10, R39, R45 ;  /* 0x000000270a2d7223 */ /* 0x000fe2000001002d */
[----:B------:R-:W-:-:S02]  /*2e00*/  HFMA2 R34, R35, R20.H0_H0, -72, -72 ;  /* 0xd480d48023227431 */ /* 0x000fc40000040014 */
[----:B------:R-:W-:Y:S01]  /*2e10*/  FFMA.FTZ R23, R10, R28, R11 ;  /* 0x0000001c0a177223 */ /* 0x000fe2000001000b */
[----:B------:R-:W-:Y:S02]  /*2e20*/  LOP3.LUT R10, R14, 0xf000f0, RZ, 0xc0, !PT ;  /* 0x00f000f00e0a7812 */ /* 0x000fe400078ec0ff */
[----:B------:R-:W-:Y:S01]  /*2e30*/  LOP3.LUT R11, R13, 0xf000f0, RZ, 0xc0, !PT ;  /* 0x00f000f00d0b7812 */ /* 0x000fe200078ec0ff */
[----:B------:R-:W-:Y:S01]  /*2e40*/  HADD2.F32 R44, -RZ, R9.H0_H0 ;  /* 0x20000009ff2c7230 */ /* 0x000fe20000004100 */
[----:B------:R-:W-:Y:S01]  /*2e50*/  LOP3.LUT R35, R10, 0x64006400, RZ, 0xfc, !PT ;  /* 0x640064000a237812 */ /* 0x000fe200078efcff */
[----:B------:R-:W-:Y:S01]  /*2e60*/  HADD2.F32 R10, -RZ, R34.H0_H0 ;  /* 0x20000022ff0a7230 */ /* 0x000fe20000004100 */
[----:B------:R-:W-:Y:S02]  /*2e70*/  LOP3.LUT R11, R11, 0x64006400, RZ, 0xfc, !PT ;  /* 0x640064000b0b7812 */ /* 0x000fe400078efcff */
[----:B------:R-:W-:Y:S02]  /*2e80*/  LOP3.LUT R39, R15, 0xf000f0, RZ, 0xc0, !PT ;  /* 0x00f000f00f277812 */ /* 0x000fe400078ec0ff */
[----:B------:R-:W-:Y:S01]  /*2e90*/  FFMA.FTZ R43, R10, R44, R43 ;  /* 0x0000002c0a2b7223 */ /* 0x000fe2000001002b */
[----:B------:R-:W-:-:S02]  /*2ea0*/  HFMA2 R28, R11, R20.H0_H0, -72, -72 ;  /* 0xd480d4800b1c7431 */ /* 0x000fc40000040014 */
[----:B------:R-:W0:Y:S01]  /*2eb0*/  LDS.64 R10, [UR4+0x18] ;  /* 0x00001804ff0a7984 */ /* 0x000e220008000a00 */
[----:B------:R-:W-:Y:S01]  /*2ec0*/  LOP3.LUT R39, R39, 0x64006400, RZ, 0xfc, !PT ;  /* 0x6400640027277812 */ /* 0x000fe200078efcff */
[-C--:B------:R-:W-:Y:S02]  /*2ed0*/  HFMA2 R35, R35, R20.reuse.H0_H0, -72, -72 ;  /* 0xd480d48023237431 */ /* 0x080fe40000040014 */
[--C-:B------:R-:W-:Y:S02]  /*2ee0*/  HADD2.F32 R41, -RZ, R28.reuse.H0_H0 ;  /* 0x2000001cff297230 */ /* 0x100fe40000004100 */
[----:B------:R-:W-:Y:S02]  /*2ef0*/  HFMA2 R39, R39, R20.H0_H0, -72, -72 ;  /* 0xd480d48027277431 */ /* 0x000fe40000040014 */
[----:B------:R-:W-:Y:S02]  /*2f00*/  HADD2.F32 R9, -RZ, R9.H1_H1 ;  /* 0x30000009ff097230 */ /* 0x000fe40000004100 */
[----:B------:R-:W-:Y:S01]  /*2f10*/  FFMA.FTZ R40, R44, R41, R45 ;  /* 0x000000292c287223 */ /* 0x000fe2000001002d */
[----:B------:R-:W-:-:S02]  /*2f20*/  HADD2.F32 R28, -RZ, R28.H1_H1 ;  /* 0x3000001cff1c7230 */ /* 0x000fc40000004100 */
[----:B------:R-:W-:Y:S02]  /*2f30*/  HADD2.F32 R41, -RZ, R35.H0_H0 ;  /* 0x20000023ff297230 */ /* 0x000fe40000004100 */
[----:B------:R-:W-:Y:S02]  /*2f40*/  HADD2.F32 R42, -RZ, R39.H0_H0 ;  /* 0x20000027ff2a7230 */ /* 0x000fe40000004100 */
[----:B------:R-:W-:Y:S01]  /*2f50*/  FFMA.FTZ R40, R9, R28, R40 ;  /* 0x0000001c09287223 */ /* 0x000fe20000010028 */
[----:B------:R-:W-:Y:S02]  /*2f60*/  HADD2.F32 R34, -RZ, R34.H1_H1 ;  /* 0x30000022ff227230 */ /* 0x000fe40000004100 */
[C---:B------:R-:W-:Y:S01]  /*2f70*/  FFMA.FTZ R8, R44.reuse, R41, R8 ;  /* 0x000000292c087223 */ /* 0x040fe20000010008 */
[----:B------:R-:W-:Y:S02]  /*2f80*/  HADD2.F32 R35, -RZ, R35.H1_H1 ;  /* 0x30000023ff237230 */ /* 0x000fe40000004100 */
[----:B------:R-:W-:Y:S01]  /*2f90*/  FFMA.FTZ R23, R44, R42, R23 ;  /* 0x0000002a2c177223 */ /* 0x000fe20000010017 */
[----:B------:R-:W-:Y:S01]  /*2fa0*/  HADD2.F32 R28, -RZ, R39.H1_H1 ;  /* 0x30000027ff1c7230 */ /* 0x000fe20000004100 */
[----:B------:R-:W-:-:S02]  /*2fb0*/  SHF.R.U32.HI R12, RZ, 0x8, R12 ;  /* 0x00000008ff0c7819 */ /* 0x000fc4000001160c */
[----:B------:R-:W-:Y:S01]  /*2fc0*/  SHF.R.U32.HI R13, RZ, 0x8, R13 ;  /* 0x00000008ff0d7819 */ /* 0x000fe2000001160d */
[----:B------:R-:W-:Y:S01]  /*2fd0*/  FFMA.FTZ R43, R34, R9, R43 ;  /* 0x00000009222b7223 */ /* 0x000fe2000001002b */
[C---:B------:R-:W-:Y:S01]  /*2fe0*/  FFMA.FTZ R8, R9.reuse, R35, R8 ;  /* 0x0000002309087223 */ /* 0x040fe20000010008 */
[----:B------:R-:W-:Y:S01]  /*2ff0*/  FFMA.FTZ R23, R9, R28, R23 ;  /* 0x0000001c09177223 */ /* 0x000fe20000010017 */
[----:B------:R-:W-:Y:S02]  /*3000*/  LOP3.LUT R9, R12, 0xf000f, RZ, 0xc0, !PT ;  /* 0x000f000f0c097812 */ /* 0x000fe400078ec0ff */
[----:B------:R-:W-:Y:S02]  /*3010*/  LOP3.LUT R28, R13, 0xf000f, RZ, 0xc0, !PT ;  /* 0x000f000f0d1c7812 */ /* 0x000fe400078ec0ff */
[----:B------:R-:W-:Y:S02]  /*3020*/  LOP3.LUT R9, R9, 0x64006400, RZ, 0xfc, !PT ;  /* 0x6400640009097812 */ /* 0x000fe400078efcff */
[----:B------:R-:W-:-:S02]  /*3030*/  LOP3.LUT R28, R28, 0x64006400, RZ, 0xfc, !PT ;  /* 0x640064001c1c7812 */ /* 0x000fc400078efcff */
[----:B------:R-:W-:Y:S02]  /*3040*/  SHF.R.U32.HI R15, RZ, 0x8, R15 ;  /* 0x00000008ff0f7819 */ /* 0x000fe4000001160f */
[----:B------:R-:W-:Y:S01]  /*3050*/  SHF.R.U32.HI R14, RZ, 0x8, R14 ;  /* 0x00000008ff0e7819 */ /* 0x000fe2000001160e */
[----:B------:R-:W-:Y:S01]  /*3060*/  HADD2 R34, R9, -1032, -1032 ;  /* 0xe408e40809227430 */ /* 0x000fe20000000000 */
[----:B------:R-:W-:Y:S01]  /*3070*/  LOP3.LUT R35, R15, 0xf000f, RZ, 0xc0, !PT ;  /* 0x000f000f0f237812 */ /* 0x000fe200078ec0ff */
[----:B------:R-:W-:Y:S01]  /*3080*/  HADD2 R9, R28, -1032, -1032 ;  /* 0xe408e4081c097430 */ /* 0x000fe20000000000 */
[----:B------:R-:W-:Y:S02]  /*3090*/  LOP3.LUT R28, R14, 0xf000f, RZ, 0xc0, !PT ;  /* 0x000f000f0e1c7812 */ /* 0x000fe400078ec0ff */
[----:B------:R-:W-:Y:S02]  /*30a0*/  LOP3.LUT R35, R35, 0x64006400, RZ, 0xfc, !PT ;  /* 0x6400640023237812 */ /* 0x000fe400078efcff */
[----:B------:R-:W-:Y:S01]  /*30b0*/  LOP3.LUT R28, R28, 0x64006400, RZ, 0xfc, !PT ;  /* 0x640064001c1c7812 */ /* 0x000fe200078efcff */
[----:B0-----:R-:W-:-:S02]  /*30c0*/  HADD2.F32 R39, -RZ, R10.H0_H0 ;  /* 0x2000000aff277230 */ /* 0x001fc40000004100 */
[--C-:B------:R-:W-:Y:S02]  /*30d0*/  HADD2.F32 R42, -RZ, R34.reuse.H0_H0 ;  /* 0x20000022ff2a7230 */ /* 0x100fe40000004100 */
[----:B------:R-:W-:Y:S02]  /*30e0*/  HADD2 R35, R35, -1032, -1032 ;  /* 0xe408e40823237430 */ /* 0x000fe40000000000 */
[----:B------:R-:W-:Y:S02]  /*30f0*/  HADD2 R28, R28, -1032, -1032 ;  /* 0xe408e4081c1c7430 */ /* 0x000fe40000000000 */
[----:B------:R-:W-:Y:S02]  /*3100*/  HADD2.F32 R41, -RZ, R9.H0_H0 ;  /* 0x20000009ff297230 */ /* 0x000fe40000004100 */
[----:B------:R-:W-:Y:S01]  /*3110*/  FFMA.FTZ R43, R42, R39, R43 ;  /* 0x000000272a2b7223 */ /* 0x000fe2000001002b */
[----:B------:R-:W-:Y:S02]  /*3120*/  HADD2.F32 R42, -RZ, R35.H0_H0 ;  /* 0x20000023ff2a7230 */ /* 0x000fe40000004100 */
[----:B------:R-:W-:-:S02]  /*3130*/  HADD2.F32 R44, -RZ, R34.H1_H1 ;  /* 0x30000022ff2c7230 */ /* 0x000fc40000004100 */
[----:B------:R-:W-:Y:S02]  /*3140*/  HADD2.F32 R34, -RZ, R28.H0_H0 ;  /* 0x2000001cff227230 */ /* 0x000fe40000004100 */
[C---:B------:R-:W-:Y:S01]  /*3150*/  FFMA.FTZ R40, R39.reuse, R41, R40 ;  /* 0x0000002927287223 */ /* 0x040fe20000010028 */
[C---:B------:R-:W-:Y:S01]  /*3160*/  FFMA.FTZ R42, R39.reuse, R42, R23 ;  /* 0x0000002a272a7223 */ /* 0x040fe20000010017 */
[----:B------:R-:W-:Y:S02]  /*3170*/  HADD2.F32 R41, -RZ, R10.H1_H1 ;  /* 0x3000000aff297230 */ /* 0x000fe40000004100 */
[----:B------:R-:W-:Y:S02]  /*3180*/  HADD2.F32 R23, -RZ, R28.H1_H1 ;  /* 0x3000001cff177230 */ /* 0x000fe40000004100 */
[----:B------:R-:W-:Y:S01]  /*3190*/  FFMA.FTZ R8, R39, R34, R8 ;  /* 0x0000002227087223 */ /* 0x000fe20000010008 */
[----:B------:R-:W-:Y:S01]  /*31a0*/  HADD2.F32 R9, -RZ, R9.H1_H1 ;  /* 0x30000009ff097230 */ /* 0x000fe20000004100 */
[----:B------:R-:W-:Y:S01]  /*31b0*/  LOP3.LUT R12, R12, 0xf000f0, RZ, 0xc0, !PT ;  /* 0x00f000f00c0c7812 */ /* 0x000fe200078ec0ff */
[----:B------:R-:W-:-:S02]  /*31c0*/  HADD2.F32 R35, -RZ, R35.H1_H1 ;  /* 0x30000023ff237230 */ /* 0x000fc40000004100 */
[----:B------:R-:W-:Y:S01]  /*31d0*/  FFMA.FTZ R10, R41, R23, R8 ;  /* 0x00000017290a7223 */ /* 0x000fe20000010008 */
[----:B------:R-:W-:Y:S01]  /*31e0*/  LOP3.LUT R23, R13, 0xf000f0, RZ, 0xc0, !PT ;  /* 0x00f000f00d177812 */ /* 0x000fe200078ec0ff */
[----:B------:R-:W-:Y:S01]  /*31f0*/  FFMA.FTZ R40, R41, R9, R40 ;  /* 0x0000000929287223 */ /* 0x000fe20000010028 */
[----:B------:R-:W-:Y:S01]  /*3200*/  LOP3.LUT R14, R14, 0xf000f0, RZ, 0xc0, !PT ;  /* 0x00f000f00e0e7812 */ /* 0x000fe200078ec0ff */
[----:B------:R-:W0:Y:S01]  /*3210*/  LDS.64 R8, [UR4+0x20] ;  /* 0x00002004ff087984 */ /* 0x000e220008000a00 */
[----:B------:R-:W-:Y:S01]  /*3220*/  LOP3.LUT R28, R15, 0xf000f0, RZ, 0xc0, !PT ;  /* 0x00f000f00f1c7812 */ /* 0x000fe200078ec0ff */
[----:B------:R-:W-:Y:S01]  /*3230*/  FFMA.FTZ R42, R41, R35, R42 ;  /* 0x00000023292a7223 */ /* 0x000fe2000001002a */
[----:B------:R-:W-:Y:S02]  /*3240*/  LOP3.LUT R13, R12, 0x64006400, RZ, 0xfc, !PT ;  /* 0x640064000c0d7812 */ /* 0x000fe400078efcff */
[----:B------:R-:W-:Y:S02]  /*3250*/  LOP3.LUT R23, R23, 0x64006400, RZ, 0xfc, !PT ;  /* 0x6400640017177812 */ /* 0x000fe400078efcff */
[----:B------:R-:W-:-:S02]  /*3260*/  LOP3.LUT R15, R14, 0x64006400, RZ, 0xfc, !PT ;  /* 0x640064000e0f7812 */ /* 0x000fc400078efcff */
[----:B------:R-:W-:Y:S01]  /*3270*/  LOP3.LUT R35, R28, 0x64006400, RZ, 0xfc, !PT ;  /* 0x640064001c237812 */ /* 0x000fe200078efcff */
[-C--:B------:R-:W-:Y:S02]  /*3280*/  HFMA2 R12, R13, R20.reuse.H0_H0, -72, -72 ;  /* 0xd480d4800d0c7431 */ /* 0x080fe40000040014 */
[-C--:B------:R-:W-:Y:S02]  /*3290*/  HFMA2 R13, R23, R20.reuse.H0_H0, -72, -72 ;  /* 0xd480d480170d7431 */ /* 0x080fe40000040014 */
[-C--:B------:R-:W-:Y:S02]  /*32a0*/  HFMA2 R15, R15, R20.reuse.H0_H0, -72, -72 ;  /* 0xd480d4800f0f7431 */ /* 0x080fe40000040014 */
[----:B------:R-:W-:Y:S02]  /*32b0*/  HFMA2 R14, R35, R20.H0_H0, -72, -72 ;  /* 0xd480d480230e7431 */ /* 0x000fe40000040014 */
[----:B------:R-:W-:Y:S02]  /*32c0*/  HADD2.F32 R23, -RZ, R11.H0_H0 ;  /* 0x2000000bff177230 */ /* 0x000fe40000004100 */
[----:B------:R-:W-:Y:S01]  /*32d0*/  FFMA.FTZ R43, R44, R41, R43 ;  /* 0x000000292c2b7223 */ /* 0x000fe2000001002b */
[----:B------:R-:W-:-:S02]  /*32e0*/  HADD2.F32 R28, -RZ, R12.H0_H0 ;  /* 0x2000000cff1c7230 */ /* 0x000fc40000004100 */
[----:B------:R-:W-:Y:S02]  /*32f0*/  HADD2.F32 R34, -RZ, R13.H0_H0 ;  /* 0x2000000dff227230 */ /* 0x000fe40000004100 */
[----:B------:R-:W-:Y:S02]  /*3300*/  HADD2.F32 R39, -RZ, R15.H0_H0 ;  /* 0x2000000fff277230 */ /* 0x000fe40000004100 */
[----:B------:R-:W-:Y:S02]  /*3310*/  HADD2.F32 R35, -RZ, R14.H0_H0 ;  /* 0x2000000eff237230 */ /* 0x000fe40000004100 */
[----:B------:R-:W-:Y:S01]  /*3320*/  FFMA.FTZ R28, R28, R23, R43 ;  /* 0x000000171c1c7223 */ /* 0x000fe2000001002b */
[C---:B------:R-:W-:Y:S01]  /*3330*/  FFMA.FTZ R40, R23.reuse, R34, R40 ;  /* 0x0000002217287223 */ /* 0x040fe20000010028 */
[C---:B------:R-:W-:Y:S01]  /*3340*/  FFMA.FTZ R10, R23.reuse, R39, R10 ;  /* 0x00000027170a7223 */ /* 0x040fe2000001000a */
[----:B------:R-:W-:Y:S01]  /*3350*/  FFMA.FTZ R42, R23, R35, R42 ;  /* 0x00000023172a7223 */ /* 0x000fe2000001002a */
[----:B------:R-:W-:Y:S01]  /*3360*/  HADD2.F32 R23, -RZ, R12.H1_H1 ;  /* 0x3000000cff177230 */ /* 0x000fe20000004100 */
[----:B--2---:R-:W-:Y:S01]  /*3370*/  LOP3.LUT R12, R16, 0xf000f, RZ, 0xc0, !PT ;  /* 0x000f000f100c7812 */ /* 0x004fe200078ec0ff */
[----:B------:R-:W-:-:S02]  /*3380*/  HADD2.F32 R11, -RZ, R11.H1_H1 ;  /* 0x3000000bff0b7230 */ /* 0x000fc40000004100 */
[----:B------:R-:W-:Y:S01]  /*3390*/  HADD2.F32 R15, -RZ, R15.H1_H1 ;  /* 0x3000000fff0f7230 */ /* 0x000fe20000004100 */
[----:B------:R-:W-:Y:S01]  /*33a0*/  LOP3.LUT R12, R12, 0x64006400, RZ, 0xfc, !PT ;  /* 0x640064000c0c7812 */ /* 0x000fe200078efcff */
[----:B------:R-:W-:Y:S02]  /*33b0*/  HADD2.F32 R13, -RZ, R13.H1_H1 ;  /* 0x3000000dff0d7230 */ /* 0x000fe40000004100 */
[----:B------:R-:W-:Y:S02]  /*33c0*/  HADD2.F32 R35, -RZ, R14.H1_H1 ;  /* 0x3000000eff237230 */ /* 0x000fe40000004100 */
[----:B------:R-:W-:Y:S01]  /*33d0*/  FFMA.FTZ R28, R23, R11, R28 ;  /* 0x0000000b171c7223 */ /* 0x000fe2000001001c */
[C---:B------:R-:W-:Y:S01]  /*33e0*/  FFMA.FTZ R14, R11.reuse, R15, R10 ;  /* 0x0000000f0b0e7223 */ /* 0x040fe2000001000a */
[C---:B------:R-:W-:Y:S01]  /*33f0*/  FFMA.FTZ R23, R11.reuse, R13, R40 ;  /* 0x0000000d0b177223 */ /* 0x040fe20000010028 */
[----:B----4-:R-:W-:Y:S01]  /*3400*/  @!P2 PRMT R33, R24, 0x7610, R33 ;  /* 0x000076101821a816 */ /* 0x010fe20000000021 */
[----:B------:R-:W-:Y:S01]  /*3410*/  FFMA.FTZ R15, R11, R35, R42 ;  /* 0x000000230b0f7223 */ /* 0x000fe2000001002a */
[----:B------:R-:W-:Y:S01]  /*3420*/  LOP3.LUT R11, R17, 0xf000f, RZ, 0xc0, !PT ;  /* 0x000f000f110b7812 */ /* 0x000fe200078ec0ff */
[----:B------:R-:W-:-:S02]  /*3430*/  HADD2 R10, R12, -1032, -1032 ;  /* 0xe408e4080c0a7430 */ /* 0x000fc40000000000 */
[----:B------:R-:W1:Y:S01]  /*3440*/  LDS.64 R12, [UR4+0x28] ;  /* 0x00002804ff0c7984 */ /* 0x000e620008000a00 */
[----:B------:R-:W-:Y:S02]  /*3450*/  @!P2 PRMT R33, R33, 0x7610, R24 ;  /* 0x000076102121a816 */ /* 0x000fe40000000018 */
[----:B------:R-:W-:Y:S02]  /*3460*/  LOP3.LUT R24, R11, 0x64006400, RZ, 0xfc, !PT ;  /* 0x640064000b187812 */ /* 0x000fe400078efcff */
[----:B------:R-:W-:Y:S02]  /*3470*/  @!P2 PRMT R38, R25, 0x7610, R38 ;  /* 0x000076101926a816 */ /* 0x000fe40000000026 */
[----:B------:R-:W-:Y:S01]  /*3480*/  LOP3.LUT R41, R16, 0xf000f0, RZ, 0xc0, !PT ;  /* 0x00f000f010297812 */ /* 0x000fe200078ec0ff */
[----:B------:R-:W-:Y:S01]  /*3490*/  HADD2 R24, R24, -1032, -1032 ;  /* 0xe408e40818187430 */ /* 0x000fe20000000000 */
[----:B------:R-:W-:Y:S01]  /*34a0*/  @!P2 PRMT R38, R38, 0x7610, R25 ;  /* 0x000076102626a816 */ /* 0x000fe20000000019 */
[--C-:B------:R-:W-:Y:S01]  /*34b0*/  HADD2.F32 R11, -RZ, R10.reuse.H0_H0 ;  /* 0x2000000aff0b7230 */ /* 0x100fe20000004100 */
[----:B------:R-:W-:Y:S01]  /*34c0*/  LOP3.LUT R39, R17, 0xf000f0, RZ, 0xc0, !PT ;  /* 0x00f000f011277812 */ /* 0x000fe200078ec0ff */
[----:B------:R-:W-:Y:S01]  /*34d0*/  HADD2.F32 R25, -RZ, R10.H1_H1 ;  /* 0x3000000aff197230 */ /* 0x000fe20000004100 */
[----:B------:R-:W-:Y:S01]  /*34e0*/  LOP3.LUT R41, R41, 0x64006400, RZ, 0xfc, !PT ;  /* 0x6400640029297812 */ /* 0x000fe200078efcff */
[----:B0-----:R-:W-:Y:S01]  /*34f0*/  HADD2.F32 R10, -RZ, R8.H0_H0 ;  /* 0x20000008ff0a7230 */ /* 0x001fe20000004100 */
[----:B------:R-:W-:Y:S01]  /*3500*/  LOP3.LUT R39, R39, 0x64006400, RZ, 0xfc, !PT ;  /* 0x6400640027277812 */ /* 0x000fe200078efcff */
[----:B------:R-:W-:-:S02]  /*3510*/  HADD2.F32 R35, -RZ, R24.H0_H0 ;  /* 0x20000018ff237230 */ /* 0x000fc40000004100 */
[----:B------:R-:W-:Y:S02]  /*3520*/  HADD2.F32 R44, -RZ, R8.H1_H1 ;  /* 0x30000008ff2c7230 */ /* 0x000fe40000004100 */
[----:B------:R-:W-:Y:S01]  /*3530*/  FFMA.FTZ R8, R11, R10, RZ ;  /* 0x0000000a0b087223 */ /* 0x000fe200000100ff */
[-C--:B------:R-:W-:Y:S02]  /*3540*/  HFMA2 R34, R41, R20.reuse.H0_H0, -72, -72 ;  /* 0xd480d48029227431 */ /* 0x080fe40000040014 */
[----:B------:R-:W-:Y:S02]  /*3550*/  HADD2.F32 R11, -RZ, R24.H1_H1 ;  /* 0x30000018ff0b7230 */ /* 0x000fe40000004100 */
[----:B------:R-:W-:Y:S01]  /*3560*/  FFMA.FTZ R35, R10, R35, RZ ;  /* 0x000000230a237223 */ /* 0x000fe200000100ff */
[----:B------:R-:W-:Y:S01]  /*3570*/  FFMA.FTZ R25, R25, R44, R8 ;  /* 0x0000002c19197223 */ /* 0x000fe20000010008 */
[----:B------:R-:W-:Y:S02]  /*3580*/  HFMA2 R24, R39, R20.H0_H0, -72, -72 ;  /* 0xd480d48027187431 */ /* 0x000fe40000040014 */
[----:B------:R-:W-:-:S02]  /*3590*/  HADD2.F32 R8, -RZ, R9.H0_H0 ;  /* 0x20000009ff087230 */ /* 0x000fc40000004100 */
[----:B------:R-:W-:Y:S02]  /*35a0*/  HADD2.F32 R40, -RZ, R34.H0_H0 ;  /* 0x20000022ff287230 */ /* 0x000fe40000004100 */
[----:B------:R-:W-:Y:S01]  /*35b0*/  FFMA.FTZ R35, R44, R11, R35 ;  /* 0x0000000b2c237223 */ /* 0x000fe20000010023 */
[----:B------:R-:W-:Y:S01]  /*35c0*/  SHF.R.U32.HI R43, RZ, 0x8, R17 ;  /* 0x00000008ff2b7819 */ /* 0x000fe20000011611 */
[----:B------:R-:W-:Y:S02]  /*35d0*/  HADD2.F32 R11, -RZ, R9.H1_H1 ;  /* 0x30000009ff0b7230 */ /* 0x000fe40000004100 */
[----:B------:R-:W-:Y:S02]  /*35e0*/  HADD2.F32 R9, -RZ, R24.H0_H0 ;  /* 0x20000018ff097230 */ /* 0x000fe40000004100 */
[----:B------:R-:W-:Y:S01]  /*35f0*/  FFMA.FTZ R45, R40, R8, R25 ;  /* 0x00000008282d7223 */ /* 0x000fe20000010019 */
[----:B------:R-:W-:Y:S02]  /*3600*/  SHF.R.U32.HI R25, RZ, 0x8, R16 ;  /* 0x00000008ff197819 */ /* 0x000fe40000011610 */
[----:B------:R-:W-:Y:S01]  /*3610*/  LOP3.LUT R17, R43, 0xf000f, RZ, 0xc0, !PT ;  /* 0x000f000f2b117812 */ /* 0x000fe200078ec0ff */
[----:B------:R-:W-:Y:S01]  /*3620*/  FFMA.FTZ R16, R8, R9, R35 ;  /* 0x0000000908107223 */ /* 0x000fe20000010023 */
[----:B------:R-:W-:-:S02]  /*3630*/  LOP3.LUT R9, R25, 0xf000f, RZ, 0xc0, !PT ;  /* 0x000f000f19097812 */ /* 0x000fc400078ec0ff */
[----:B------:R-:W-:Y:S01]  /*3640*/  LOP3.LUT R17, R17, 0x64006400, RZ, 0xfc, !PT ;  /* 0x6400640011117812 */ /* 0x000fe200078efcff */
[----:B------:R-:W-:Y:S01]  /*3650*/  HADD2.F32 R34, -RZ, R34.H1_H1 ;  /* 0x30000022ff227230 */ /* 0x000fe20000004100 */
[----:B------:R-:W-:Y:S01]  /*3660*/  LOP3.LUT R9, R9, 0x64006400, RZ, 0xfc, !PT ;  /* 0x6400640009097812 */ /* 0x000fe200078efcff */
[----:B------:R-:W-:Y:S02]  /*3670*/  HADD2.F32 R24, -RZ, R24.H1_H1 ;  /* 0x30000018ff187230 */ /* 0x000fe40000004100 */
[----:B------:R-:W-:Y:S02]  /*3680*/  HADD2 R35, R17, -1032, -1032 ;  /* 0xe408e40811237430 */ /* 0x000fe40000000000 */
[----:B------:R-:W-:Y:S01]  /*3690*/  FFMA.FTZ R45, R34, R11, R45 ;  /* 0x0000000b222d7223 */ /* 0x000fe2000001002d */
[----:B------:R-:W-:Y:S02]  /*36a0*/  HADD2 R34, R9, -1032, -1032 ;  /* 0xe408e40809227430 */ /* 0x000fe40000000000 */
[----:B------:R-:W-:Y:S01]  /*36b0*/  FFMA.FTZ R24, R11, R24, R16 ;  /* 0x000000180b187223 */ /* 0x000fe20000010010 */
[----:B------:R-:W-:-:S02]  /*36c0*/  HADD2.F32 R16, -RZ, R33.H1_H1 ;  /* 0x30000021ff107230 */ /* 0x000fc40000004100 */
[----:B-1----:R-:W-:Y:S02]  /*36d0*/  HADD2.F32 R39, -RZ, R12.H0_H0 ;  /* 0x2000000cff277230 */ /* 0x002fe40000004100 */
[----:B------:R-:W-:Y:S02]  /*36e0*/  HADD2.F32 R9, -RZ, R35.H0_H0 ;  /* 0x20000023ff097230 */ /* 0x000fe40000004100 */
[----:B------:R-:W-:Y:S01]  /*36f0*/  FMUL.FTZ R41, R37, R16 ;  /* 0x0000001025297220 */ /* 0x000fe20000410000 */
[----:B------:R-:W-:Y:S02]  /*3700*/  HADD2.F32 R40, -RZ, R34.H0_H0 ;  /* 0x20000022ff287230 */ /* 0x000fe40000004100 */
[----:B------:R-:W-:Y:S01]  /*3710*/  FFMA.FTZ R37, R39, R9, R24 ;  /* 0x0000000927257223 */ /* 0x000fe20000010018 */
[----:B------:R-:W-:Y:S01]  /*3720*/  LOP3.LUT R9, R18, 0xf000f, RZ, 0xc0, !PT ;  /* 0x000f000f12097812 */ /* 0x000fe200078ec0ff */
[----:B------:R-:W-:Y:S02]  /*3730*/  HADD2.F32 R24, -RZ, R38.H0_H0 ;  /* 0x20000026ff187230 */ /* 0x000fe40000004100 */
[----:B------:R-:W-:Y:S01]  /*3740*/  FFMA.FTZ R40, R40, R39, R45 ;  /* 0x0000002728287223 */ /* 0x000fe2000001002d */
[----:B------:R-:W-:-:S02]  /*3750*/  LOP3.LUT R9, R9, 0x64006400, RZ, 0xfc, !PT ;  /* 0x6400640009097812 */ /* 0x000fc400078efcff */
[----:B------:R-:W-:Y:S01]  /*3760*/  FMUL.FTZ R45, R21, R24 ;  /* 0x00000018152d7220 */ /* 0x000fe20000410000 */
[----:B------:R-:W-:Y:S02]  /*3770*/  HADD2.F32 R21, -RZ, R38.H1_H1 ;  /* 0x30000026ff157230 */ /* 0x000fe40000004100 */
[----:B------:R-:W-:-:S03]  /*3780*/  HADD2 R9, R9, -1032, -1032 ;  /* 0xe408e40809097430 */ /* 0x000fc60000000000 */
[----:B------:R-:W-:Y:S01]  /*3790*/  FMUL.FTZ R42, R22, R21 ;  /* 0x00000015162a7220 */ /* 0x000fe20000410000 */
[----:B------:R-:W-:Y:S01]  /*37a0*/  F2FP.F16.F32.PACK_AB R22, RZ, R45 ;  /* 0x0000002dff16723e */ /* 0x000fe200000000ff */
[--C-:B------:R-:W-:Y:S02]  /*37b0*/  HADD2.F32 R45, -RZ, R9.reuse.H0_H0 ;  /* 0x20000009ff2d7230 */ /* 0x100fe40000004100 */
[----:B------:R-:W-:-:S03]  /*37c0*/  HADD2.F32 R9, -RZ, R9.H1_H1 ;  /* 0x30000009ff097230 */ /* 0x000fc60000004100 */
[----:B------:R-:W-:-:S04]  /*37d0*/  FFMA.FTZ R45, R10, R45, RZ ;  /* 0x0000002d0a2d7223 */ /* 0x000fc800000100ff */
[----:B------:R-:W-:Y:S01]  /*37e0*/  FFMA.FTZ R45, R44, R9, R45 ;  /* 0x000000092c2d7223 */ /* 0x000fe2000001002d */
[----:B------:R-:W-:-:S04]  /*37f0*/  LOP3.LUT R9, R19, 0xf000f, RZ, 0xc0, !PT ;  /* 0x000f000f13097812 */ /* 0x000fc800078ec0ff */
[----:B------:R-:W-:-:S05]  /*3800*/  LOP3.LUT R9, R9, 0x64006400, RZ, 0xfc, !PT ;  /* 0x6400640009097812 */ /* 0x000fca00078efcff */
[----:B------:R-:W-:-:S05]  /*3810*/  HADD2 R9, R9, -1032, -1032 ;  /* 0xe408e40809097430 */ /* 0x000fca0000000000 */
[--C-:B------:R-:W-:Y:S02]  /*3820*/  HADD2.F32 R47, -RZ, R9.reuse.H0_H0 ;  /* 0x20000009ff2f7230 */ /* 0x100fe40000004100 */
[----:B------:R-:W-:-:S03]  /*3830*/  HADD2.F32 R9, -RZ, R9.H1_H1 ;  /* 0x30000009ff097230 */ /* 0x000fc60000004100 */
[----:B------:R-:W-:-:S04]  /*3840*/  FFMA.FTZ R47, R10, R47, RZ ;  /* 0x0000002f0a2f7223 */ /* 0x000fc800000100ff */
[----:B------:R-:W-:Y:S01]  /*3850*/  FFMA.FTZ R47, R44, R9, R47 ;  /* 0x000000092c2f7223 */ /* 0x000fe2000001002f */
[----:B------:R-:W-:-:S04]  /*3860*/  LOP3.LUT R9, R18, 0xf000f0, RZ, 0xc0, !PT ;  /* 0x00f000f012097812 */ /* 0x000fc800078ec0ff */
[----:B------:R-:W-:-:S05]  /*3870*/  LOP3.LUT R9, R9, 0x64006400, RZ, 0xfc, !PT ;  /* 0x6400640009097812 */ /* 0x000fca00078efcff */
[----:B------:R-:W-:-:S05]  /*3880*/  HFMA2 R9, R9, R20.H0_H0, -72, -72 ;  /* 0xd480d48009097431 */ /* 0x000fca0000040014 */
[----:B------:R-:W-:-:S05]  /*3890*/  HADD2.F32 R44, -RZ, R9.H0_H0 ;  /* 0x20000009ff2c7230 */ /* 0x000fca0000004100 */
[----:B------:R-:W-:Y:S01]  /*38a0*/  FFMA.FTZ R44, R8, R44, R45 ;  /* 0x0000002c082c7223 */ /* 0x000fe2000001002d */
[----:B------:R-:W-:-:S04]  /*38b0*/  LOP3.LUT R45, R19, 0xf000f0, RZ, 0xc0, !PT ;  /* 0x00f000f0132d7812 */ /* 0x000fc800078ec0ff */
[----:B------:R-:W-:-:S05]  /*38c0*/  LOP3.LUT R45, R45, 0x64006400, RZ, 0xfc, !PT ;  /* 0x640064002d2d7812 */ /* 0x000fca00078efcff */
[----:B------:R-:W-:-:S05]  /*38d0*/  HFMA2 R10, R45, R20.H0_H0, -72, -72 ;  /* 0xd480d4802d0a7431 */ /* 0x000fca0000040014 */
[----:B------:R-:W-:Y:S02]  /*38e0*/  HADD2.F32 R45, -RZ, R10.H0_H0 ;  /* 0x2000000aff2d7230 */ /* 0x000fe40000004100 */
[----:B------:R-:W-:-:S04]  /*38f0*/  IMAD.WIDE R30, R0, 0x4, R30 ;  /* 0x00000004001e7825 */ /* 0x000fc800078e021e */
[----:B------:R-:W-:Y:S01]  /*3900*/  FFMA.FTZ R8, R8, R45, R47 ;  /* 0x0000002d08087223 */ /* 0x000fe2000001002f */
[----:B------:R-:W-:Y:S02]  /*3910*/  HADD2.F32 R45, -RZ, R9.H1_H1 ;  /* 0x30000009ff2d7230 */ /* 0x000fe40000004100 */
[----:B------:R-:W-:-:S03]  /*3920*/  HADD2.F32 R9, -RZ, R10.H1_H1 ;  /* 0x3000000aff097230 */ /* 0x000fc60000004100 */
[C---:B------:R-:W-:Y:S02]  /*3930*/  FFMA.FTZ R44, R11.reuse, R45, R44 ;  /* 0x0000002d0b2c7223 */ /* 0x040fe4000001002c */
[----:B------:R-:W-:Y:S02]  /*3940*/  FFMA.FTZ R45, R11, R9, R8 ;  /* 0x000000090b2d7223 */ /* 0x000fe40000010008 */
[----:B------:R-:W2:Y:S01]  /*3950*/  LDG.E.128.CONSTANT R8, desc[UR6][R30.64] ;  /* 0x000000061e087981 */ /* 0x000ea2000c1e9d00 */
[----:B------:R-:W-:Y:S02]  /*3960*/  HADD2.F32 R12, -RZ, R12.H1_H1 ;  /* 0x3000000cff0c7230 */ /* 0x000fe40000004100 */
[----:B------:R-:W-:Y:S01]  /*3970*/  HADD2.F32 R35, -RZ, R35.H1_H1 ;  /* 0x30000023ff237230 */ /* 0x000fe20000004100 */
[----:B------:R-:W-:-:S04]  /*3980*/  SHF.R.U32.HI R47, RZ, 0x8, R18 ;  /* 0x00000008ff2f7819 */ /* 0x000fc80000011612 */
[----:B------:R-:W-:Y:S01]  /*3990*/  FFMA.FTZ R37, R12, R35, R37 ;  /* 0x000000230c257223 */ /* 0x000fe20000010025 */
[----:B------:R-:W-:Y:S02]  /*39a0*/  SHF.R.U32.HI R35, RZ, 0x8, R19 ;  /* 0x00000008ff237819 */ /* 0x000fe40000011613 */
[----:B------:R-:W-:Y:S02]  /*39b0*/  LOP3.LUT R18, R47, 0xf000f, RZ, 0xc0, !PT ;  /* 0x000f000f2f127812 */ /* 0x000fe400078ec0ff */
[----:B------:R-:W-:Y:S02]  /*39c0*/  LOP3.LUT R19, R35, 0xf000f, RZ, 0xc0, !PT ;  /* 0x000f000f23137812 */ /* 0x000fe400078ec0ff */
[----:B------:R-:W-:Y:S02]  /*39d0*/  LOP3.LUT R18, R18, 0x64006400, RZ, 0xfc, !PT ;  /* 0x6400640012127812 */ /* 0x000fe400078efcff */
[----:B------:R-:W-:-:S03]  /*39e0*/  LOP3.LUT R19, R19, 0x64006400, RZ, 0xfc, !PT ;  /* 0x6400640013137812 */ /* 0x000fc600078efcff */
[----:B------:R-:W-:Y:S02]  /*39f0*/  HADD2 R18, R18, -1032, -1032 ;  /* 0xe408e40812127430 */ /* 0x000fe40000000000 */
[----:B------:R-:W-:Y:S02]  /*3a00*/  HADD2 R19, R19, -1032, -1032 ;  /* 0xe408e40813137430 */ /* 0x000fe40000000000 */
[----:B------:R-:W-:Y:S02]  /*3a10*/  HADD2.F32 R49, -RZ, R34.H1_H1 ;  /* 0x30000022ff317230 */ /* 0x000fe40000004100 */
[----:B------:R-:W-:Y:S02]  /*3a20*/  HADD2.F32 R46, -RZ, R18.H0_H0 ;  /* 0x20000012ff2e7230 */ /* 0x000fe40000004100 */
[----:B------:R-:W-:-:S03]  /*3a30*/  HADD2.F32 R34, -RZ, R19.H0_H0 ;  /* 0x20000013ff227230 */ /* 0x000fc60000004100 */
[C---:B------:R-:W-:Y:S02]  /*3a40*/  FFMA.FTZ R44, R39.reuse, R46, R44 ;  /* 0x0000002e272c7223 */ /* 0x040fe4000001002c */
[----:B------:R-:W-:Y:S01]  /*3a50*/  FFMA.FTZ R45, R39, R34, R45 ;  /* 0x00000022272d7223 */ /* 0x000fe2000001002d */
[----:B------:R-:W-:Y:S02]  /*3a60*/  HADD2.F32 R39, -RZ, R18.H1_H1 ;  /* 0x30000012ff277230 */ /* 0x000fe40000004100 */
[----:B------:R-:W-:-:S05]  /*3a70*/  HADD2.F32 R18, -RZ, R19.H1_H1 ;  /* 0x30000013ff127230 */ /* 0x000fca0000004100 */
[----:B------:R-:W-:Y:S02]  /*3a80*/  FFMA.FTZ R45, R12, R18, R45 ;  /* 0x000000120c2d7223 */ /* 0x000fe4000001002d */
[----:B------:R0:W3:Y:S01]  /*3a90*/  @!P2 LDG.E.U16.CONSTANT R18, desc[UR6][R26.64] ;  /* 0x000000061a12a981 */ /* 0x0000e2000c1e9500 */
[----:B------:R-:W-:Y:S01]  /*3aa0*/  LOP3.LUT R43, R43, 0xf000f0, RZ, 0xc0, !PT ;  /* 0x00f000f02b2b7812 */ /* 0x000fe200078ec0ff */
[----:B------:R-:W-:Y:S01]  /*3ab0*/  HADD2.F32 R17, -RZ, R33.H0_H0 ;  /* 0x20000021ff117230 */ /* 0x000fe20000004100 */
[----:B------:R-:W-:Y:S02]  /*3ac0*/  LOP3.LUT R25, R25, 0xf000f0, RZ, 0xc0, !PT ;  /* 0x00f000f019197812 */ /* 0x000fe400078ec0ff */
[----:B------:R-:W-:Y:S02]  /*3ad0*/  LOP3.LUT R43, R43, 0x64006400, RZ, 0xfc, !PT ;  /* 0x640064002b2b7812 */ /* 0x000fe400078efcff */
[----:B------:R-:W-:Y:S01]  /*3ae0*/  F2FP.F16.F32.PACK_AB R42, RZ, R42 ;  /* 0x0000002aff2a723e */ /* 0x000fe200000000ff */
[----:B------:R-:W-:Y:S01]  /*3af0*/  FMUL.FTZ R36, R36, R17 ;  /* 0x0000001124247220 */ /* 0x000fe20000410000 */
[----:B------:R-:W-:Y:S01]  /*3b00*/  LOP3.LUT R47, R47, 0xf000f0, RZ, 0xc0, !PT ;  /* 0x00f000f02f2f7812 */ /* 0x000fe200078ec0ff */
[----:B------:R-:W-:Y:S01]  /*3b10*/  FFMA.FTZ R40, R49, R12, R40 ;  /* 0x0000000c31287223 */ /* 0x000fe20000010028 */
[----:B------:R-:W-:Y:S01]  /*3b20*/  FFMA.FTZ R44, R12, R39, R44 ;  /* 0x000000270c2c7223 */ /* 0x000fe2000001002c */
[----:B------:R-:W-:Y:S01]  /*3b30*/  LOP3.LUT R25, R25, 0x64006400, RZ, 0xfc, !PT ;  /* 0x6400640019197812 */ /* 0x000fe200078efcff */
[----:B------:R-:W-:Y:S01]  /*3b40*/  HFMA2 R12, R43, R20.H0_H0, -72, -72 ;  /* 0xd480d4802b0c7431 */ /* 0x000fe20000040014 */
[----:B------:R-:W-:-:S02]  /*3b50*/  PRMT R22, R22, 0x5410, R42 ;  /* 0x0000541016167816 */ /* 0x000fc4000000002a */
[----:B------:R-:W-:Y:S02]  /*3b60*/  LOP3.LUT R19, R35, 0xf000f0, RZ, 0xc0, !PT ;  /* 0x00f000f023137812 */ /* 0x000fe400078ec0ff */
[----:B------:R-:W-:Y:S01]  /*3b70*/  LOP3.LUT R47, R47, 0x64006400, RZ, 0xfc, !PT ;  /* 0x640064002f2f7812 */ /* 0x000fe200078efcff */
[-C--:B------:R-:W-:Y:S01]  /*3b80*/  HFMA2 R35, R25, R20.reuse.H0_H0, -72, -72 ;  /* 0xd480d48019237431 */ /* 0x080fe20000040014 */
[----:B------:R-:W-:Y:S01]  /*3b90*/  F2FP.F16.F32.PACK_AB R36, RZ, R36 ;  /* 0x00000024ff24723e */ /* 0x000fe200000000ff */
[----:B------:R-:W-:Y:S01]  /*3ba0*/  HADD2.F32 R25, -RZ, R13.H0_H0 ;  /* 0x2000000dff197230 */ /* 0x000fe20000004100 */
[----:B------:R-:W-:Y:S01]  /*3bb0*/  F2FP.F16.F32.PACK_AB R41, RZ, R41 ;  /* 0x00000029ff29723e */ /* 0x000fe200000000ff */
[----:B------:R-:W-:Y:S01]  /*3bc0*/  HADD2.F32 R34, -RZ, R12.H0_H0 ;  /* 0x2000000cff227230 */ /* 0x000fe20000004100 */
[----:B------:R-:W-:Y:S01]  /*3bd0*/  LOP3.LUT R19, R19, 0x64006400, RZ, 0xfc, !PT ;  /* 0x6400640013137812 */ /* 0x000fe200078efcff */
[----:B------:R-:W-:Y:S01]  /*3be0*/  HADD2 R4, R22, R4 ;  /* 0x0000000416047230 */ /* 0x000fe20000000000 */
[----:B------:R-:W-:Y:S01]  /*3bf0*/  PRMT R36, R36, 0x5410, R41 ;  /* 0x0000541024247816 */ /* 0x000fe20000000029 */
[----:B------:R-:W-:-:S02]  /*3c00*/  HFMA2 R22, R47, R20.H0_H0, -72, -72 ;  /* 0xd480d4802f167431 */ /* 0x000fc40000040014 */
[----:B------:R-:W-:Y:S01]  /*3c10*/  FFMA.FTZ R37, R25, R34, R37 ;  /* 0x0000002219257223 */ /* 0x000fe20000010025 */
[----:B------:R-:W-:Y:S02]  /*3c20*/  HFMA2 R19, R19, R20.H0_H0, -72, -72 ;  /* 0xd480d48013137431 */ /* 0x000fe40000040014 */
[----:B------:R-:W-:Y:S02]  /*3c30*/  HADD2.F32 R34, -RZ, R13.H1_H1 ;  /* 0x3000000dff227230 */ /* 0x000fe40000004100 */
[----:B------:R-:W-:Y:S02]  /*3c40*/  HADD2.F32 R13, -RZ, R22.H0_H0 ;  /* 0x20000016ff0d7230 */ /* 0x000fe40000004100 */
[----:B------:R-:W-:Y:S02]  /*3c50*/  HFMA2 R7, R36, 1, 1, R7 ;  /* 0x3c003c0024077831 */ /* 0x000fe40000000007 */
[----:B------:R-:W-:Y:S02]  /*3c60*/  HADD2.F32 R36, -RZ, R19.H0_H0 ;  /* 0x20000013ff247230 */ /* 0x000fe40000004100 */
[----:B------:R-:W-:-:S02]  /*3c70*/  HADD2.F32 R12, -RZ, R12.H1_H1 ;  /* 0x3000000cff0c7230 */ /* 0x000fc40000004100 */
[C---:B------:R-:W-:Y:S01]  /*3c80*/  FFMA.FTZ R13, R25.reuse, R13, R44 ;  /* 0x0000000d190d7223 */ /* 0x040fe2000001002c */
[----:B------:R-:W-:Y:S02]  /*3c90*/  HADD2.F32 R22, -RZ, R22.H1_H1 ;  /* 0x30000016ff167230 */ /* 0x000fe40000004100 */
[----:B------:R-:W-:Y:S01]  /*3ca0*/  FFMA.FTZ R45, R25, R36, R45 ;  /* 0x00000024192d7223 */ /* 0x000fe2000001002d */
[----:B------:R-:W-:Y:S02]  /*3cb0*/  HADD2.F32 R39, -RZ, R35.H0_H0 ;  /* 0x20000023ff277230 */ /* 0x000fe40000004100 */
[C---:B------:R-:W-:Y:S01]  /*3cc0*/  FFMA.FTZ R37, R34.reuse, R12, R37 ;  /* 0x0000000c22257223 */ /* 0x040fe20000010025 */
[----:B------:R-:W-:Y:S02]  /*3cd0*/  HADD2.F32 R36, -RZ, R19.H1_H1 ;  /* 0x30000013ff247230 */ /* 0x000fe40000004100 */
[----:B------:R-:W-:Y:S01]  /*3ce0*/  FFMA.FTZ R19, R34, R22, R13 ;  /* 0x0000001622137223 */ /* 0x000fe2000001000d */
[----:B------:R-:W-:Y:S01]  /*3cf0*/  HADD2.F32 R35, -RZ, R35.H1_H1 ;  /* 0x30000023ff237230 */ /* 0x000fe20000004100 */
[----:B------:R-:W1:Y:S01]  /*3d00*/  LDS.64 R12, [UR4+0x30] ;  /* 0x00003004ff0c7984 */ /* 0x000e620008000a00 */
[----:B------:R-:W-:Y:S01]  /*3d10*/  FFMA.FTZ R40, R39, R25, R40 ;  /* 0x0000001927287223 */ /* 0x000fe20000010028 */
[----:B------:R-:W-:Y:S01]  /*3d20*/  FMUL.FTZ R28, R17, R28 ;  /* 0x0000001c111c7220 */ /* 0x000fe20000410000 */
[----:B------:R-:W-:-:S02]  /*3d30*/  FMUL.FTZ R23, R16, R23 ;  /* 0x0000001710177220 */ /* 0x000fc40000410000 */
[----:B------:R-:W-:Y:S02]  /*3d40*/  FFMA.FTZ R40, R35, R34, R40 ;  /* 0x0000002223287223 */ /* 0x000fe40000010028 */
[----:B------:R-:W-:Y:S02]  /*3d50*/  F2FP.F16.F32.PACK_AB R28, RZ, R28 ;  /* 0x0000001cff1c723e */ /* 0x000fe400000000ff */
[----:B------:R-:W-:Y:S01]  /*3d60*/  F2FP.F16.F32.PACK_AB R23, RZ, R23 ;  /* 0x00000017ff17723e */ /* 0x000fe200000000ff */
[----:B------:R-:W-:Y:S01]  /*3d70*/  FMUL.FTZ R40, R17, R40 ;  /* 0x0000002811287220 */ /* 0x000fe20000410000 */
[----:B------:R-:W-:Y:S01]  /*3d80*/  FMUL.FTZ R37, R16, R37 ;  /* 0x0000002510257220 */ /* 0x000fe20000410000 */
[----:B------:R-:W-:Y:S01]  /*3d90*/  FMUL.FTZ R14, R24, R14 ;  /* 0x0000000e180e7220 */ /* 0x000fe20000410000 */
[----:B------:R-:W-:Y:S01]  /*3da0*/  PRMT R28, R28, 0x5410, R23 ;  /* 0x000054101c1c7816 */ /* 0x000fe20000000017 */
[----:B------:R-:W-:Y:S01]  /*3db0*/  FMUL.FTZ R15, R21, R15 ;  /* 0x0000000f150f7220 */ /* 0x000fe20000410000 */
[----:B------:R-:W-:-:S02]  /*3dc0*/  F2FP.F16.F32.PACK_AB R40, RZ, R40 ;  /* 0x00000028ff28723e */ /* 0x000fc400000000ff */
[----:B------:R-:W-:Y:S02]  /*3dd0*/  F2FP.F16.F32.PACK_AB R37, RZ, R37 ;  /* 0x00000025ff25723e */ /* 0x000fe400000000ff */
[----:B------:R-:W-:Y:S01]  /*3de0*/  F2FP.F16.F32.PACK_AB R14, RZ, R14 ;  /* 0x0000000eff0e723e */ /* 0x000fe200000000ff */
[----:B------:R-:W-:Y:S01]  /*3df0*/  HFMA2 R7, R28, 1, 1, R7 ;  /* 0x3c003c001c077831 */ /* 0x000fe20000000007 */
[----:B------:R-:W-:Y:S02]  /*3e00*/  F2FP.F16.F32.PACK_AB R15, RZ, R15 ;  /* 0x0000000fff0f723e */ /* 0x000fe400000000ff */
[----:B------:R-:W-:Y:S01]  /*3e10*/  PRMT R40, R40, 0x5410, R37 ;  /* 0x0000541028287816 */ /* 0x000fe20000000025 */
[----:B------:R-:W-:Y:S01]  /*3e20*/  FFMA.FTZ R34, R34, R36, R45 ;  /* 0x0000002422227223 */ /* 0x000fe2000001002d */
[----:B------:R-:W-:Y:S01]  /*3e30*/  PRMT R14, R14, 0x5410, R15 ;  /* 0x000054100e0e7816 */ /* 0x000fe2000000000f */
[----:B------:R-:W-:Y:S02]  /*3e40*/  FMUL.FTZ R19, R24, R19 ;  /* 0x0000001318137220 */ /* 0x000fe40000410000 */
[----:B------:R-:W-:Y:S01]  /*3e50*/  FMUL.FTZ R34, R21, R34 ;  /* 0x0000002215227220 */ /* 0x000fe20000410000 */
[----:B------:R-:W-:-:S02]  /*3e60*/  HFMA2 R23, R40, 1, 1, R7 ;  /* 0x3c003c0028177831 */ /* 0x000fc40000000007 */
[----:B------:R-:W-:Y:S01]  /*3e70*/  HADD2 R4, R14, R4 ;  /* 0x000000040e047230 */ /* 0x000fe20000000000 */
[----:B------:R-:W-:Y:S02]  /*3e80*/  F2FP.F16.F32.PACK_AB R19, RZ, R19 ;  /* 0x00000013ff13723e */ /* 0x000fe400000000ff */
[----:B------:R-:W-:-:S04]  /*3e90*/  F2FP.F16.F32.PACK_AB R34, RZ, R34 ;  /* 0x00000022ff22723e */ /* 0x000fc800000000ff */
[----:B------:R-:W-:-:S05]  /*3ea0*/  PRMT R19, R19, 0x5410, R34 ;  /* 0x0000541013137816 */ /* 0x000fca0000000022 */
[----:B------:R-:W-:Y:S02]  /*3eb0*/  HFMA2 R19, R19, 1, 1, R4 ;  /* 0x3c003c0013137831 */ /* 0x000fe40000000004 */
[----:B-1----:R-:W-:Y:S01]  /*3ec0*/  HADD2.F32 R25, -RZ, R12.H1_H1 ;  /* 0x3000000cff197230 */ /* 0x002fe20000004100 */
[----:B0-----:R-:W-:-:S04]  /*3ed0*/  IADD3 R26, P1, PT, R26, 0x80, RZ ;  /* 0x000000801a1a7810 */ /* 0x001fc80007f3e0ff */
[----:B------:R-:W-:Y:S02]  /*3ee0*/  IADD3.X R27, PT, PT, RZ, R27, RZ, P1, !PT ;  /* 0x0000001bff1b7210 */ /* 0x000fe40000ffe4ff */
[----:B--2---:R-:W-:Y:S02]  /*3ef0*/  LOP3.LUT R7, R9, 0xf000f, RZ, 0xc0, !PT ;  /* 0x000f000f09077812 */ /* 0x004fe400078ec0ff */
[----:B------:R-:W-:Y:S02]  /*3f00*/  LOP3.LUT R14, R8, 0xf000f, RZ, 0xc0, !PT ;  /* 0x000f000f080e7812 */ /* 0x000fe400078ec0ff */
[----:B------:R-:W-:Y:S02]  /*3f10*/  LOP3.LUT R7, R7, 0x64006400, RZ, 0xfc, !PT ;  /* 0x6400640007077812 */ /* 0x000fe400078efcff */
[----:B------:R-:W-:Y:S02]  /*3f20*/  LOP3.LUT R14, R14, 0x64006400, RZ, 0xfc, !PT ;  /* 0x640064000e0e7812 */ /* 0x000fe400078efcff */
[----:B------:R-:W-:Y:S01]  /*3f30*/  LOP3.LUT R15, R10, 0xf000f, RZ, 0xc0, !PT ;  /* 0x000f000f0a0f7812 */ /* 0x000fe200078ec0ff */
[----:B------:R-:W-:-:S02]  /*3f40*/  HADD2 R7, R7, -1032, -1032 ;  /* 0xe408e40807077430 */ /* 0x000fc40000000000 */
[----:B------:R-:W-:Y:S01]  /*3f50*/  HADD2 R14, R14, -1032, -1032 ;  /* 0xe408e4080e0e7430 */ /* 0x000fe20000000000 */
[----:B------:R-:W-:Y:S02]  /*3f60*/  LOP3.LUT R15, R15, 0x64006400, RZ, 0xfc, !PT ;  /* 0x640064000f0f7812 */ /* 0x000fe400078efcff */
[--C-:B------:R-:W-:Y:S02]  /*3f70*/  HADD2.F32 R42, -RZ, R7.reuse.H0_H0 ;  /* 0x20000007ff2a7230 */ /* 0x100fe40000004100 */
[----:B------:R-:W-:Y:S02]  /*3f80*/  HADD2.F32 R40, -RZ, R7.H1_H1 ;  /* 0x30000007ff287230 */ /* 0x000fe40000004100 */
[----:B------:R-:W-:Y:S02]  /*3f90*/  HADD2 R15, R15, -1032, -1032 ;  /* 0xe408e4080f0f7430 */ /* 0x000fe40000000000 */
[----:B------:R-:W-:Y:S02]  /*3fa0*/  HADD2.F32 R4, -RZ, R14.H0_H0 ;  /* 0x2000000eff047230 */ /* 0x000fe40000004100 */
[----:B------:R-:W-:Y:S01]  /*3fb0*/  HADD2.F32 R7, -RZ, R12.H0_H0 ;  /* 0x2000000cff077230 */ /* 0x000fe20000004100 */
[----:B------:R-:W-:Y:S01]  /*3fc0*/  LOP3.LUT R22, R11, 0xf000f, RZ, 0xc0, !PT ;  /* 0x000f000f0b167812 */ /* 0x000fe200078ec0ff */
[----:B------:R-:W-:-:S02]  /*3fd0*/  HADD2.F32 R34, -RZ, R14.H1_H1 ;  /* 0x3000000eff227230 */ /* 0x000fc40000004100 */
[--C-:B------:R-:W-:Y:S02]  /*3fe0*/  HADD2.F32 R14, -RZ, R15.reuse.H0_H0 ;  /* 0x2000000fff0e7230 */ /* 0x100fe40000004100 */
[----:B------:R-:W-:Y:S02]  /*3ff0*/  HADD2.F32 R36, -RZ, R15.H1_H1 ;  /* 0x3000000fff247230 */ /* 0x000fe40000004100 */
[----:B------:R-:W-:Y:S01]  /*4000*/  FFMA.FTZ R15, R4, R7, RZ ;  /* 0x00000007040f7223 */ /* 0x000fe200000100ff */
[----:B------:R-:W-:Y:S01]  /*4010*/  LOP3.LUT R22, R22, 0x64006400, RZ, 0xfc, !PT ;  /* 0x6400640016167812 */ /* 0x000fe200078efcff */
[----:B------:R-:W-:Y:S02]  /*4020*/  FFMA.FTZ R35, R7, R14, RZ ;  /* 0x0000000e07237223 */ /* 0x000fe400000100ff */
[----:B------:R-:W-:Y:S02]  /*4030*/  FFMA.FTZ R12, R34, R25, R15 ;  /* 0x00000019220c7223 */ /* 0x000fe4000001000f */
[----:B------:R-:W-:Y:S01]  /*4040*/  HADD2 R28, R22, -1032, -1032 ;  /* 0xe408e408161c7430 */ /* 0x000fe20000000000 */
[----:B------:R-:W0:Y:S01]  /*4050*/  LDS.64 R14, [UR4+0x38] ;  /* 0x00003804ff0e7984 */ /* 0x000e220008000a00 */
[----:B------:R-:W-:-:S03]  /*4060*/  LOP3.LUT R37, R9, 0xf000f0, RZ, 0xc0, !PT ;  /* 0x00f000f009257812 */ /* 0x000fc600078ec0ff */
[--C-:B------:R-:W-:Y:S02]  /*4070*/  HADD2.F32 R22, -RZ, R28.reuse.H0_H0 ;  /* 0x2000001cff167230 */ /* 0x100fe40000004100 */
[C---:B------:R-:W-:Y:S01]  /*4080*/  FFMA.FTZ R4, R7.reuse, R42, RZ ;  /* 0x0000002a07047223 */ /* 0x040fe200000100ff */
[----:B------:R-:W-:Y:S01]  /*4090*/  HADD2.F32 R28, -RZ, R28.H1_H1 ;  /* 0x3000001cff1c7230 */ /* 0x000fe20000004100 */
[----:B------:R-:W-:Y:S01]  /*40a0*/  LOP3.LUT R39, R10, 0xf000f0, RZ, 0xc0, !PT ;  /* 0x00f000f00a277812 */ /* 0x000fe200078ec0ff */
[----:B------:R-:W-:Y:S01]  /*40b0*/  FFMA.FTZ R22, R7, R22, RZ ;  /* 0x0000001607167223 */ /* 0x000fe200000100ff */
[----:B------:R-:W-:Y:S02]  /*40c0*/  LOP3.LUT R37, R37, 0x64006400, RZ, 0xfc, !PT ;  /* 0x6400640025257812 */ /* 0x000fe400078efcff */
[----:B------:R-:W-:Y:S01]  /*40d0*/  LOP3.LUT R34, R8, 0xf000f0, RZ, 0xc0, !PT ;  /* 0x00f000f008227812 */ /* 0x000fe200078ec0ff */
[C---:B------:R-:W-:Y:S01]  /*40e0*/  FFMA.FTZ R4, R25.reuse, R40, R4 ;  /* 0x0000002819047223 */ /* 0x040fe20000010004 */
[----:B------:R-:W-:Y:S01]  /*40f0*/  FFMA.FTZ R7, R25, R36, R35 ;  /* 0x0000002419077223 */ /* 0x000fe20000010023 */
[----:B------:R-:W-:Y:S01]  /*4100*/  LOP3.LUT R39, R39, 0x64006400, RZ, 0xfc, !PT ;  /* 0x6400640027277812 */ /* 0x000fe200078efcff */
[----:B------:R-:W-:Y:S01]  /*4110*/  FFMA.FTZ R28, R25, R28, R22 ;  /* 0x0000001c191c7223 */ /* 0x000fe20000010016 */
[----:B------:R-:W-:Y:S01]  /*4120*/  LOP3.LUT R35, R34, 0x64006400, RZ, 0xfc, !PT ;  /* 0x6400640022237812 */ /* 0x000fe200078efcff */
[-C--:B------:R-:W-:Y:S01]  /*4130*/  HFMA2 R25, R37, R20.reuse.H0_H0, -72, -72 ;  /* 0xd480d48025197431 */ /* 0x080fe20000040014 */
[----:B------:R-:W-:Y:S01]  /*4140*/  LOP3.LUT R36, R11, 0xf000f0, RZ, 0xc0, !PT ;  /* 0x00f000f00b247812 */ /* 0x000fe200078ec0ff */
[----:B------:R-:W-:-:S02]  /*4150*/  HFMA2 R34, R39, R20.H0_H0, -72, -72 ;  /* 0xd480d48027227431 */ /* 0x000fc40000040014 */
[----:B------:R-:W-:Y:S02]  /*4160*/  HADD2.F32 R37, -RZ, R13.H0_H0 ;  /* 0x2000000dff257230 */ /* 0x000fe40000004100 */
[-C--:B------:R-:W-:Y:S02]  /*4170*/  HFMA2 R35, R35, R20.reuse.H0_H0, -72, -72 ;  /* 0xd480d48023237431 */ /* 0x080fe40000040014 */
[----:B------:R-:W-:Y:S01]  /*4180*/  HADD2.F32 R39, -RZ, R25.H0_H0 ;  /* 0x20000019ff277230 */ /* 0x000fe20000004100 */
[----:B------:R-:W-:Y:S02]  /*4190*/  LOP3.LUT R41, R36, 0x64006400, RZ, 0xfc, !PT ;  /* 0x6400640024297812 */ /* 0x000fe400078efcff */
[----:B------:R-:W-:Y:S01]  /*41a0*/  SHF.R.U32.HI R8, RZ, 0x8, R8 ;  /* 0x00000008ff087819 */ /* 0x000fe20000011608 */
[----:B------:R-:W-:Y:S02]  /*41b0*/  HADD2.F32 R43, -RZ, R35.H0_H0 ;  /* 0x20000023ff2b7230 */ /* 0x000fe40000004100 */
[----:B------:R-:W-:Y:S01]  /*41c0*/  FFMA.FTZ R4, R37, R39, R4 ;  /* 0x0000002725047223 */ /* 0x000fe20000010004 */
[----:B------:R-:W-:Y:S01]  /*41d0*/  HFMA2 R22, R41, R20.H0_H0, -72, -72 ;  /* 0xd480d48029167431 */ /* 0x000fe20000040014 */
[----:B------:R-:W-:Y:S01]  /*41e0*/  LOP3.LUT R39, R8, 0xf000f, RZ, 0xc0, !PT ;  /* 0x000f000f08277812 */ /* 0x000fe200078ec0ff */
[----:B------:R-:W-:-:S02]  /*41f0*/  HADD2.F32 R36, -RZ, R34.H0_H0 ;  /* 0x20000022ff247230 */ /* 0x000fc40000004100 */
[----:B------:R-:W-:Y:S01]  /*4200*/  FFMA.FTZ R12, R43, R37, R12 ;  /* 0x000000252b0c7223 */ /* 0x000fe2000001000c */
[----:B------:R-:W-:Y:S01]  /*4210*/  HADD2.F32 R13, -RZ, R13.H1_H1 ;  /* 0x3000000dff0d7230 */ /* 0x000fe20000004100 */
[----:B------:R-:W-:Y:S01]  /*4220*/  LOP3.LUT R39, R39, 0x64006400, RZ, 0xfc, !PT ;  /* 0x6400640027277812 */ /* 0x000fe200078efcff */
[----:B------:R-:W-:Y:S01]  /*4230*/  HADD2.F32 R35, -RZ, R35.H1_H1 ;  /* 0x30000023ff237230 */ /* 0x000fe20000004100 */
[----:B------:R-:W-:Y:S01]  /*4240*/  SHF.R.U32.HI R9, RZ, 0x8, R9 ;  /* 0x00000008ff097819 */ /* 0x000fe20000011609 */
[----:B------:R-:W-:Y:S02]  /*4250*/  HADD2.F32 R40, -RZ, R22.H0_H0 ;  /* 0x20000016ff287230 */ /* 0x000fe40000004100 */
[----:B------:R-:W-:Y:S01]  /*4260*/  FFMA.FTZ R36, R37, R36, R7 ;  /* 0x0000002425247223 */ /* 0x000fe20000010007 */
[----:B------:R-:W-:Y:S01]  /*4270*/  SHF.R.U32.HI R10, RZ, 0x8, R10 ;  /* 0x00000008ff0a7819 */ /* 0x000fe2000001160a */
[----:B------:R-:W-:Y:S02]  /*4280*/  HADD2.F32 R7, -RZ, R34.H1_H1 ;  /* 0x30000022ff077230 */ /* 0x000fe40000004100 */
[----:B------:R-:W-:Y:S01]  /*4290*/  FFMA.FTZ R12, R35, R13, R12 ;  /* 0x0000000d230c7223 */ /* 0x000fe2000001000c */
[----:B------:R-:W-:Y:S01]  /*42a0*/  HADD2.F32 R25, -RZ, R25.H1_H1 ;  /* 0x30000019ff197230 */ /* 0x000fe20000004100 */
[----:B------:R-:W-:Y:S01]  /*42b0*/  SHF.R.U32.HI R11, RZ, 0x8, R11 ;  /* 0x00000008ff0b7819 */ /* 0x000fe2000001160b */
[----:B------:R-:W-:-:S02]  /*42c0*/  HADD2 R35, R39, -1032, -1032 ;  /* 0xe408e40827237430 */ /* 0x000fc40000000000 */
[----:B------:R-:W-:Y:S01]  /*42d0*/  FFMA.FTZ R28, R37, R40, R28 ;  /* 0x00000028251c7223 */ /* 0x000fe2000001001c */
[----:B------:R-:W-:Y:S01]  /*42e0*/  LOP3.LUT R39, R9, 0xf000f, RZ, 0xc0, !PT ;  /* 0x000f000f09277812 */ /* 0x000fe200078ec0ff */
[C---:B------:R-:W-:Y:S01]  /*42f0*/  FFMA.FTZ R7, R13.reuse, R7, R36 ;  /* 0x000000070d077223 */ /* 0x040fe20000010024 */
[----:B------:R-:W-:Y:S01]  /*4300*/  LOP3.LUT R40, R10, 0xf000f, RZ, 0xc0, !PT ;  /* 0x000f000f0a287812 */ /* 0x000fe200078ec0ff */
[----:B------:R-:W-:Y:S01]  /*4310*/  FFMA.FTZ R4, R13, R25, R4 ;  /* 0x000000190d047223 */ /* 0x000fe20000010004 */
[----:B------:R-:W-:Y:S01]  /*4320*/  HADD2.F32 R22, -RZ, R22.H1_H1 ;  /* 0x30000016ff167230 */ /* 0x000fe20000004100 */
[----:B------:R-:W-:Y:S01]  /*4330*/  LOP3.LUT R36, R11, 0xf000f, RZ, 0xc0, !PT ;  /* 0x000f000f0b247812 */ /* 0x000fe200078ec0ff */
[----:B0-----:R-:W-:Y:S01]  /*4340*/  HADD2.F32 R25, -RZ, R14.H0_H0 ;  /* 0x2000000eff197230 */ /* 0x001fe20000004100 */
[----:B------:R-:W-:Y:S01]  /*4350*/  LOP3.LUT R39, R39, 0x64006400, RZ, 0xfc, !PT ;  /* 0x6400640027277812 */ /* 0x000fe200078efcff */
[----:B------:R-:W-:Y:S01]  /*4360*/  HADD2.F32 R37, -RZ, R35.H0_H0 ;  /* 0x20000023ff257230 */ /* 0x000fe20000004100 */
[----:B------:R-:W-:Y:S01]  /*4370*/  LOP3.LUT R40, R40, 0x64006400, RZ, 0xfc, !PT ;  /* 0x6400640028287812 */ /* 0x000fe200078efcff */
[----:B------:R-:W-:Y:S01]  /*4380*/  FFMA.FTZ R34, R13, R22, R28 ;  /* 0x000000160d227223 */ /* 0x000fe2000001001c */
[----:B------:R-:W-:Y:S01]  /*4390*/  LOP3.LUT R36, R36, 0x64006400, RZ, 0xfc, !PT ;  /* 0x6400640024247812 */ /* 0x000fe200078efcff */
[----:B------:R-:W-:-:S02]  /*43a0*/  HADD2 R13, R39, -1032, -1032 ;  /* 0xe408e408270d7430 */ /* 0x000fc40000000000 */
[----:B------:R-:W-:Y:S01]  /*43b0*/  FFMA.FTZ R22, R37, R25, R12 ;  /* 0x0000001925167223 */ /* 0x000fe2000001000c */
[----:B------:R-:W-:Y:S02]  /*43c0*/  HADD2 R12, R40, -1032, -1032 ;  /* 0xe408e408280c7430 */ /* 0x000fe40000000000 */
[----:B------:R-:W-:Y:S02]  /*43d0*/  HADD2 R28, R36, -1032, -1032 ;  /* 0xe408e408241c7430 */ /* 0x000fe40000000000 */
[--C-:B------:R-:W-:Y:S02]  /*43e0*/  HADD2.F32 R36, -RZ, R13.reuse.H0_H0 ;  /* 0x2000000dff247230 */ /* 0x100fe40000004100 */
[----:B------:R-:W-:Y:S01]  /*43f0*/  HADD2.F32 R40, -RZ, R12.H0_H0 ;  /* 0x2000000cff287230 */ /* 0x000fe20000004100 */
[----:B------:R-:W-:Y:S01]  /*4400*/  LOP3.LUT R8, R8, 0xf000f0, RZ, 0xc0, !PT ;  /* 0x00f000f008087812 */ /* 0x000fe200078ec0ff */
[----:B------:R-:W-:Y:S02]  /*4410*/  HADD2.F32 R39, -RZ, R28.H0_H0 ;  /* 0x2000001cff277230 */ /* 0x000fe40000004100 */
[----:B------:R-:W-:Y:S01]  /*4420*/  FFMA.FTZ R36, R25, R36, R4 ;  /* 0x0000002419247223 */ /* 0x000fe20000010004 */
[----:B------:R-:W-:Y:S01]  /*4430*/  LOP3.LUT R9, R9, 0xf000f0, RZ, 0xc0, !PT ;  /* 0x00f000f009097812 */ /* 0x000fe200078ec0ff */
[----:B------:R-:W-:Y:S01]  /*4440*/  FFMA.FTZ R4, R25, R40, R7 ;  /* 0x0000002819047223 */ /* 0x000fe20000010007 */
[----:B------:R-:W-:-:S02]  /*4450*/  HADD2.F32 R7, -RZ, R13.H1_H1 ;  /* 0x3000000dff077230 */ /* 0x000fc40000004100 */
[----:B------:R-:W-:Y:S01]  /*4460*/  FFMA.FTZ R34, R25, R39, R34 ;  /* 0x0000002719227223 */ /* 0x000fe20000010022 */
[----:B------:R-:W-:Y:S02]  /*4470*/  LOP3.LUT R10, R10, 0xf000f0, RZ, 0xc0, !PT ;  /* 0x00f000f00a0a7812 */ /* 0x000fe400078ec0ff */
[----:B------:R-:W-:Y:S02]  /*4480*/  LOP3.LUT R13, R8, 0x64006400, RZ, 0xfc, !PT ;  /* 0x64006400080d7812 */ /* 0x000fe400078efcff */
[----:B------:R-:W-:Y:S01]  /*4490*/  LOP3.LUT R25, R9, 0x64006400, RZ, 0xfc, !PT ;  /* 0x6400640009197812 */ /* 0x000fe200078efcff */
[----:B------:R-:W-:Y:S01]  /*44a0*/  HADD2.F32 R37, -RZ, R35.H1_H1 ;  /* 0x30000023ff257230 */ /* 0x000fe20000004100 */
[----:B------:R-:W-:Y:S01]  /*44b0*/  LOP3.LUT R11, R11, 0xf000f0, RZ, 0xc0, !PT ;  /* 0x00f000f00b0b7812 */ /* 0x000fe200078ec0ff */
[----:B------:R-:W-:Y:S01]  /*44c0*/  HADD2.F32 R35, -RZ, R14.H1_H1 ;  /* 0x3000000eff237230 */ /* 0x000fe20000004100 */
[----:B------:R-:W-:Y:S01]  /*44d0*/  LOP3.LUT R39, R10, 0x64006400, RZ, 0xfc, !PT ;  /* 0x640064000a277812 */ /* 0x000fe200078efcff */
[----:B------:R-:W-:-:S02]  /*44e0*/  HADD2.F32 R12, -RZ, R12.H1_H1 ;  /* 0x3000000cff0c7230 */ /* 0x000fc40000004100 */
[-C--:B------:R-:W-:Y:S01]  /*44f0*/  HFMA2 R10, R13, R20.reuse.H0_H0, -72, -72 ;  /* 0xd480d4800d0a7431 */ /* 0x080fe20000040014 */
[----:B------:R-:W-:Y:S01]  /*4500*/  LOP3.LUT R11, R11, 0x64006400, RZ, 0xfc, !PT ;  /* 0x640064000b0b7812 */ /* 0x000fe200078efcff */
[-C--:B------:R-:W-:Y:S02]  /*4510*/  HFMA2 R8, R25, R20.reuse.H0_H0, -72, -72 ;  /* 0xd480d48019087431 */ /* 0x080fe40000040014 */
[----:B------:R-:W-:Y:S02]  /*4520*/  HADD2.F32 R14, -RZ, R15.H0_H0 ;  /* 0x2000000fff0e7230 */ /* 0x000fe40000004100 */
[----:B------:R-:W-:Y:S01]  /*4530*/  FFMA.FTZ R9, R35, R12, R4 ;  /* 0x0000000c23097223 */ /* 0x000fe20000010004 */
[----:B------:R-:W-:Y:S02]  /*4540*/  HADD2.F32 R12, -RZ, R10.H0_H0 ;  /* 0x2000000aff0c7230 */ /* 0x000fe40000004100 */
[----:B------:R-:W-:Y:S01]  /*4550*/  FFMA.FTZ R37, R37, R35, R22 ;  /* 0x0000002325257223 */ /* 0x000fe20000010016 */
[----:B------:R-:W-:-:S02]  /*4560*/  HFMA2 R4, R39, R20.H0_H0, -72, -72 ;  /* 0xd480d48027047431 */ /* 0x000fc40000040014 */
[----:B------:R-:W-:Y:S02]  /*4570*/  HADD2.F32 R13, -RZ, R8.H0_H0 ;  /* 0x20000008ff0d7230 */ /* 0x000fe40000004100 */
[----:B------:R-:W-:Y:S01]  /*4580*/  FFMA.FTZ R7, R35, R7, R36 ;  /* 0x0000000723077223 */ /* 0x000fe20000010024 */
[----:B------:R-:W-:Y:S02]  /*4590*/  HFMA2 R20, R11, R20.H0_H0, -72, -72 ;  /* 0xd480d4800b147431 */ /* 0x000fe40000040014 */
[----:B------:R-:W-:Y:S02]  /*45a0*/  HADD2.F32 R28, -RZ, R28.H1_H1 ;  /* 0x3000001cff1c7230 */ /* 0x000fe40000004100 */
[----:B------:R-:W-:Y:S01]  /*45b0*/  FFMA.FTZ R37, R12, R14, R37 ;  /* 0x0000000e0c257223 */ /* 0x000fe20000010025 */
[----:B------:R-:W-:Y:S01]  /*45c0*/  FFMA.FTZ R12, R14, R13, R7 ;  /* 0x0000000d0e0c7223 */ /* 0x000fe20000010007 */
[----:B------:R-:W-:Y:S02]  /*45d0*/  HADD2.F32 R22, -RZ, R4.H0_H0 ;  /* 0x20000004ff167230 */ /* 0x000fe40000004100 */
[----:B------:R-:W-:-:S02]  /*45e0*/  HADD2.F32 R7, -RZ, R20.H0_H0 ;  /* 0x20000014ff077230 */ /* 0x000fc40000004100 */
[----:B------:R-:W-:Y:S01]  /*45f0*/  FFMA.FTZ R35, R35, R28, R34 ;  /* 0x0000001c23237223 */ /* 0x000fe20000010022 */
[----:B------:R-:W-:Y:S02]  /*4600*/  HADD2.F32 R15, -RZ, R15.H1_H1 ;  /* 0x3000000fff0f7230 */ /* 0x000fe40000004100 */
[----:B------:R-:W-:Y:S02]  /*4610*/  HADD2.F32 R10, -RZ, R10.H1_H1 ;  /* 0x3000000aff0a7230 */ /* 0x000fe40000004100 */
[----:B------:R-:W-:Y:S02]  /*4620*/  HADD2.F32 R8, -RZ, R8.H1_H1 ;  /* 0x30000008ff087230 */ /* 0x000fe40000004100 */
[C---:B------:R-:W-:Y:S01]  /*4630*/  FFMA.FTZ R9, R14.reuse, R22, R9 ;  /* 0x000000160e097223 */ /* 0x040fe20000010009 */
[----:B------:R-:W-:Y:S02]  /*4640*/  HADD2.F32 R4, -RZ, R4.H1_H1 ;  /* 0x30000004ff047230 */ /* 0x000fe40000004100 */
[----:B------:R-:W-:Y:S01]  /*4650*/  FFMA.FTZ R35, R14, R7, R35 ;  /* 0x000000070e237223 */ /* 0x000fe20000010023 */
[----:B------:R-:W-:-:S02]  /*4660*/  HADD2.F32 R20, -RZ, R20.H1_H1 ;  /* 0x30000014ff147230 */ /* 0x000fc40000004100 */
[----:B------:R-:W-:Y:S01]  /*4670*/  FFMA.FTZ R10, R10, R15, R37 ;  /* 0x0000000f0a0a7223 */ /* 0x000fe20000010025 */
[C---:B------:R-:W-:Y:S01]  /*4680*/  FFMA.FTZ R7, R15.reuse, R8, R12 ;  /* 0x000000080f077223 */ /* 0x040fe2000001000c */
[----:B---3--:R-:W-:Y:S01]  /*4690*/  @!P2 IADD3 R6, PT, PT, R18, R5, RZ ;  /* 0x000000051206a210 */ /* 0x008fe20007ffe0ff */
[----:B------:R-:W-:Y:S01]  /*46a0*/  FFMA.FTZ R9, R15, R4, R9 ;  /* 0x000000040f097223 */ /* 0x000fe20000010009 */
[----:B------:R-:W-:Y:S01]  /*46b0*/  IADD3 R5, PT, PT, R5, 0x20, RZ ;  /* 0x0000002005057810 */ /* 0x000fe20007ffe0ff */
[----:B------:R-:W-:Y:S01]  /*46c0*/  FFMA.FTZ R20, R15, R20, R35 ;  /* 0x000000140f147223 */ /* 0x000fe20000010023 */
[----:B------:R-:W-:Y:S01]  /*46d0*/  FMUL.FTZ R10, R17, R10 ;  /* 0x0000000a110a7220 */ /* 0x000fe20000410000 */
[----:B------:R-:W-:Y:S01]  /*46e0*/  FMUL.FTZ R7, R16, R7 ;  /* 0x0000000710077220 */ /* 0x000fe20000410000 */
[----:B------:R-:W-:Y:S01]  /*46f0*/  ISETP.GE.AND P0, PT, R5, R32, PT ;  /* 0x000000200500720c */ /* 0x000fe20003f06270 */
[----:B------:R-:W-:Y:S01]  /*4700*/  FMUL.FTZ R9, R24, R9 ;  /* 0x0000000918097220 */ /* 0x000fe20000410000 */
[----:B------:R-:W-:Y:S01]  /*4710*/  FMUL.FTZ R20, R21, R20 ;  /* 0x0000001415147220 */ /* 0x000fe20000410000 */
[----:B------:R-:W-:-:S02]  /*4720*/  F2FP.F16.F32.PACK_AB R10, RZ, R10 ;  /* 0x0000000aff0a723e */ /* 0x000fc400000000ff */
[----:B------:R-:W-:Y:S02]  /*4730*/  F2FP.F16.F32.PACK_AB R7, RZ, R7 ;  /* 0x00000007ff07723e */ /* 0x000fe400000000ff */
[----:B------:R-:W-:Y:S02]  /*4740*/  F2FP.F16.F32.PACK_AB R9, RZ, R9 ;  /* 0x00000009ff09723e */ /* 0x000fe400000000ff */
[----:B------:R-:W-:Y:S02]  /*4750*/  F2FP.F16.F32.PACK_AB R20, RZ, R20 ;  /* 0x00000014ff14723e */ /* 0x000fe400000000ff */
[----:B------:R-:W-:Y:S02]  /*4760*/  PRMT R10, R10, 0x5410, R7 ;  /* 0x000054100a0a7816 */ /* 0x000fe40000000007 */
[----:B------:R-:W-:Y:S02]  /*4770*/  @!P2 IADD3 R4, PT, PT, R3, 0x1, RZ ;  /* 0x000000010304a810 */ /* 0x000fe40007ffe0ff */
[----:B------:R-:W-:Y:S01]  /*4780*/  PRMT R9, R9, 0x5410, R20 ;  /* 0x0000541009097816 */ /* 0x000fe20000000014 */
[----:B------:R-:W-:Y:S01]  /*4790*/  UIADD3 UR4, UPT, UPT, UR4, 0x40, URZ ;  /* 0x0000004004047890 */ /* 0x000fe2000fffe0ff */
[----:B------:R-:W-:Y:S01]  /*47a0*/  HFMA2 R7, R10, 1, 1, R23 ;  /* 0x3c003c000a077831 */ /* 0x000fe20000000017 */
[----:B------:R-:W-:Y:S01]  /*47b0*/  @!P2 MOV R3, R4 ;  /* 0x000000040003a202 */ /* 0x000fe20000000f00 */
[----:B------:R-:W-:-:S04]  /*47c0*/  IMAD.WIDE R36, R0, 0x4, R30 ;  /* 0x0000000400247825 */ /* 0x000fc800078e021e */
[----:B------:R-:W-:Y:S01]  /*47d0*/  HADD2 R4, R9, R19 ;  /* 0x0000001309047230 */ /* 0x000fe20000000000 */
[----:B------:R-:W-:Y:S06]  /*47e0*/  @!P0 BRA `(.L_x_3607) ;  /* 0xffffffd800e48947 */ /* 0x000fec000383ffff */
.L_x_3606:
        /* <DEDUP_REMOVED lines=12> */
.L_x_3611:
[----:B------:R-:W0:Y:S02]  /*48b0*/  LDS R2, [R0] ;  /* 0x0000000000027984 */ /* 0x000e240000000800 */
[----:B0-----:R-:W-:-:S05]  /*48c0*/  HFMA2 R3, R2, 1, 1, R7 ;  /* 0x3c003c0002037831 */ /* 0x001fca0000000007 */
[----:B------:R-:W0:Y:S02]  /*48d0*/  ATOMS.CAST.SPIN P0, [R0], R2, R3 ;  /* 0x000000020000758d */ /* 0x000e240001800003 */
[----:B0-----:R-:W-:Y:S05]  /*48e0*/  @!P0 BRA `(.L_x_3611) ;  /* 0xfffffffc00f08947 */ /* 0x001fea000383ffff */
[----:B------:R-:W-:Y:S05]  /*48f0*/  BRA `(.L_x_3609) ;  /* 0x00000000000c7947 */ /* 0x000fea0003800000 */
.L_x_3610:
[----:B------:R-:W2:Y:S02]  /*4900*/  LD.E R0, desc[UR6][R8.64] ;  /* 0x0000000608007980 */ /* 0x000ea4000c101900 */
[----:B--2---:R-:W-:-:S05]  /*4910*/  IADD3 R3, PT, PT, R7, R0, RZ ;  /* 0x0000000007037210 */ /* 0x004fca0007ffe0ff */
[----:B------:R0:W-:Y:S02]  /*4920*/  ST.E desc[UR6][R8.64], R3 ;  /* 0x0000000308007985 */ /* 0x0001e4000c101906 */
.L_x_3609:
[----:B------:R-:W-:Y:S05]  /*4930*/  BSYNC.RECONVERGENT B0 ;  /* 0x0000000000007941 */ /* 0x000fea0003800200 */
.L_x_3608:
[----:B------:R1:W-:Y:S02]  /*4940*/  ATOM.E.ADD.F16x2.RN.STRONG.GPU P0, RZ, desc[UR6][R8.64+0x4], R5 ;  /* 0x8000040508ff79a2 */ /* 0x0003e4000c10e106 */
[----:B-1----:R-:W-:Y:S05]  /*4950*/  @P0 EXIT ;  /* 0x000000000000094d */ /* 0x002fea0003800000 */
[----:B------:R-:W1:Y:S02]  /*4960*/  QSPC.E.S P0, RZ, [R8+0x4] ;  /* 0x0000040008ff73aa */ /* 0x000e640000000500 */
[----:B-1----:R-:W-:Y:S05]  /*4970*/  @!P0 BRA `(.L_x_3612) ;  /* 0x00000000001c8947 */ /* 0x002fea0003800000 */
[----:B------:R-:W-:-:S04]  /*4980*/  MOV R2, R8 ;  /* 0x0000000800027202 */ /* 0x000fc80000000f00 */
[----:B------:R-:W-:-:S07]  /*4990*/  MOV R0, R2 ;  /* 0x0000000200007202 */ /* 0x000fce0000000f00 */
.L_x_3613:
[----:B------:R-:W0:Y:S02]  /*49a0*/  LDS R2, [R0+0x4] ;  /* 0x0000040000027984 */ /* 0x000e240000000800 */
[----:B0-----:R-:W-:-:S05]  /*49b0*/  HADD2 R3, R2, R5 ;  /* 0x0000000502037230 */ /* 0x001fca0000000000 */
[----:B------:R-:W0:Y:S02]  /*49c0*/  ATOMS.CAST.SPIN P0, [R0+0x4], R2, R3 ;  /* 0x000004020000758d */ /* 0x000e240001800003 */
[----:B0-----:R-:W-:Y:S05]  /*49d0*/  @!P0 BRA `(.L_x_3613) ;  /* 0xfffffffc00f08947 */ /* 0x001fea000383ffff */
[----:B------:R-:W-:Y:S05]  /*49e0*/  EXIT ;  /* 0x000000000000794d */ /* 0x000fea0003800000 */
.L_x_3612:
[----:B------:R-:W0:Y:S02]  /*49f0*/  LD.E R0, desc[UR6][R8.64+0x4] ;  /* 0x0000040608007980 */ /* 0x000e24000c101900 */
[----:B0-----:R-:W-:-:S05]  /*4a00*/  IADD3 R3, PT, PT, R5, R0, RZ ;  /* 0x0000000005037210 */ /* 0x001fca0007ffe0ff */
[----:B------:R-:W-:Y:S01]  /*4a10*/  ST.E desc[UR6][R8.64+0x4], R3 ;  /* 0x0000040308007985 */ /* 0x000fe2000c101906 */
[----:B------:R-:W-:Y:S05]  /*4a20*/  EXIT ;  /* 0x000000000000794d */ /* 0x000fea0003800000 */
.L_x_3614:
        /* <DEDUP_REMOVED lines=13> */
.L_x_3977:


//--------------------- .text._Z23gemm_half_q_half_kernelILi1ELi8ELb1ELb1ELi64EEvPK6__halfPKjS4_S2_PS0_iiiiPKtS7_iiiiiibS2_i --------------------------
	.section	.text._Z23gemm_half_q_half_kernelILi1ELi8ELb1ELb1ELi64EEvPK6__halfPKjS4_S2_PS0_iiiiPKtS7_iiiiiibS2_i,"ax",@progbits
	.align	128
        .global         _Z23gemm_half_q_half_kernelILi1ELi8ELb1ELb1ELi64EEvPK6__halfPKjS4_S2_PS0_iiiiPKtS7_iiiiiibS2_i
        .type           _Z23gemm_half_q_half_kernelILi1ELi8ELb1ELb1ELi64EEvPK6__halfPKjS4_S2_PS0_iiiiPKtS7_iiiiiibS2_i,@function
        .size           _Z23gemm_half_q_half_kernelILi1ELi8ELb1ELb1ELi64EEvPK6__halfPKjS4_S2_PS0_iiiiPKtS7_iiiiiibS2_i,(.L_x_3978 - _Z23gemm_half_q_half_kernelILi1ELi8ELb1ELb1ELi64EEvPK6__halfPKjS4_S2_PS0_iiiiPKtS7_iiiiiibS2_i)
        .other          _Z23gemm_half_q_half_kernelILi1ELi8ELb1ELb1ELi64EEvPK6__halfPKjS4_S2_PS0_iiiiPKtS7_iiiiiibS2_i,@"STO_CUDA_ENTRY STV_DEFAULT"
_Z23gemm_half_q_half_kernelILi1ELi8ELb1ELb1ELi64EEvPK6__halfPKjS4_S2_PS0_iiiiPKtS7_iiiiiibS2_i:
.text._Z23gemm_half_q_half_kernelILi1ELi8ELb1ELb1ELi64EEvPK6__halfPKjS4_S2_PS0_iiiiPKtS7_iiiiiibS2_i:
[----:B------:R-:W0:Y:S08]  /*0000*/  LDC R1, c[0x0][0x37c] ;  /* 0x0000df00ff017b82 */ /* 0x000e300000000800 */
[----:B------:R-:W1:Y:S01]  /*0010*/  S2UR UR6, SR_CTAID.Y ;  /* 0x00000000000679c3 */ /* 0x000e620000002600 */
[----:B------:R-:W2:Y:S01]  /*0020*/  S2R R3, SR_CTAID.X ;  /* 0x0000000000037919 */ /* 0x000ea20000002500 */
[----:B0-----:R-:W-:-:S04]  /*0030*/  IADD3 R1, PT, PT, R1, -0x10, RZ ;  /* 0xfffffff001017810 */ /* 0x001fc80007ffe0ff */
[----:B------:R-:W-:Y:S02]  /*0040*/  R2UR UR21, R1 ;  /* 0x00000000011572ca */ /* 0x000fe400000e0000 */
        /* <DEDUP_REMOVED lines=14> */
[----:B------:R-:W-:Y:S02]  /*0130*/  MOV R5, UR9 ;  /* 0x0000000900057c02 */ /* 0x000fe40008000f00 */
[----:B-1----:R-:W-:Y:S02]  /*0140*/  IADD3 R11, PT, PT, R6, UR9, RZ ;  /* 0x00000009060b7c10 */ /* 0x002fe4000fffe0ff */
[----:B---3--:R-:W-:Y:S02]  /*0150*/  VIADDMNMX R5, R5, 0x40, R0, PT ;  /* 0x0000004005057846 */ /* 0x008fe40003800100 */
[----:B------:R-:W-:Y:S02]  /*0160*/  LEA R3, R3, R6, 0x6 ;  /* 0x0000000603037211 */ /* 0x000fe400078e30ff */
[----:B------:R-:W-:Y:S02]  /*0170*/  R2UR UR15, R5 ;  /* 0x00000000050f72ca */ /* 0x000fe400000e0000 */
[----:B------:R-:W-:-:S04]  /*0180*/  SHF.L.U32 R15, R3, 0x2, RZ ;  /* 0x00000002030f7819 */ /* 0x000fc800000006ff */
        /* <DEDUP_REMOVED lines=21> */
.L_x_3616:
[----:B------:R-:W-:Y:S05]  /*02e0*/  BSYNC.RECONVERGENT B0 ;  /* 0x0000000000007941 */ /* 0x000fea0003800200 */
.L_x_3615:
[----:B------:R-:W-:Y:S05]  /*02f0*/  @P1 EXIT ;  /* 0x000000000000194d */ /* 0x000fea0003800000 */
[----:B------:R-:W1:Y:S01]  /*0300*/  LDCU.U8 UR4, c[0x0][0x3e0] ;  /* 0x00007c00ff0477ac */ /* 0x000e620008000000 */
[----:B------:R-:W2:Y:S01]  /*0310*/  S2R R16, SR_CTAID.Y ;  /* 0x0000000000107919 */ /* 0x000ea20000002600 */
[----:B------:R-:W-:Y:S01]  /*0320*/  ISETP.LE.AND P1, PT, R0, UR9, PT ;  /* 0x0000000900007c0c */ /* 0x000fe2000bf23270 */
[----:B------:R-:W3:Y:S01]  /*0330*/  LDCU.64 UR10, c[0x0][0x3b8] ;  /* 0x00007700ff0a77ac */ /* 0x000ee20008000a00 */
[----:B------:R-:W-:Y:S02]  /*0340*/  USHF.L.U32 UR12, UR16, 0x7, URZ ;  /* 0x00000007100c7899 */ /* 0x000fe400080006ff */
[----:B-1----:R-:W-:Y:S02]  /*0350*/  UPRMT UR4, UR4, 0x8880, URZ ;  /* 0x0000888004047896 */ /* 0x002fe400080000ff */
[----:B---3--:R-:W-:-:S04]  /*0360*/  UIMAD.WIDE.U32 UR12, UR12, 0x2, UR10 ;  /* 0x000000020c0c78a5 */ /* 0x008fc8000f8e000a */
[----:B------:R-:W-:-:S04]  /*0370*/  ISETP.NE.AND P0, PT, RZ, UR4, PT ;  /* 0x00000004ff007c0c */ /* 0x000fc8000bf05270 */
[----:B------:R-:W-:-:S13]  /*0380*/  ISETP.NE.OR P0, PT, RZ, UR16, !P0 ;  /* 0x00000010ff007c0c */ /* 0x000fda000c705670 */
[----:B------:R-:W1:Y:S01]  /*0390*/  @!P0 LDC.64 R2, c[0x0][0x3a0] ;  /* 0x0000e800ff028b82 */ /* 0x000e620000000a00 */
[----:B--2---:R-:W-:-:S04]  /*03a0*/  @!P0 IMAD R5, R16, UR14, R15 ;  /* 0x0000000e10058c24 */ /* 0x004fc8000f8e020f */
[----:B-1----:R-:W-:-:S05]  /*03b0*/  @!P0 IMAD.WIDE R2, R5, 0x2, R2 ;  /* 0x0000000205028825 */ /* 0x002fca00078e0202 */
[----:B------:R1:W-:Y:S01]  /*03c0*/  @!P0 STG.E.64 desc[UR18][R2.64], RZ ;  /* 0x000000ff02008986 */ /* 0x0003e2000c101b12 */
[----:B------:R-:W-:Y:S06]  /*03d0*/  BAR.SYNC.DEFER_BLOCKING 0x0 ;  /* 0x0000000000007b1d */ /* 0x000fec0000010000 */
[----:B------:R-:W-:Y:S05]  /*03e0*/  @P1 BRA `(.L_x_3617) ;  /* 0x0000000000e41947 */ /* 0x000fea0003800000 */
[----:B------:R-:W-:Y:S01]  /*03f0*/  MOV R10, UR12 ;  /* 0x0000000c000a7c02 */ /* 0x000fe20008000f00 */
[----:B-1----:R-:W1:Y:S01]  /*0400*/  LDC.64 R2, c[0x0][0x390] ;  /* 0x0000e400ff027b82 */ /* 0x002e620000000a00 */
[----:B------:R-:W-:-:S05]  /*0410*/  MOV R11, UR13 ;  /* 0x0000000d000b7c02 */ /* 0x000fca0008000f00 */
[----:B0-----:R0:W5:Y:S01]  /*0420*/  LDG.E.U16.CONSTANT R7, desc[UR18][R10.64] ;  /* 0x000000120a077981 */ /* 0x001162000c1e9500 */
        /* <DEDUP_REMOVED lines=8> */
.L_x_3618:
[----:B-----5:R-:W-:-:S05]  /*04b0*/  IADD3 R19, PT, PT, R7, UR4, RZ ;  /* 0x0000000407137c10 */ /* 0x020fca000fffe0ff */
[----:B------:R-:W-:-:S05]  /*04c0*/  IMAD R9, R19, UR14, RZ ;  /* 0x0000000e13097c24 */ /* 0x000fca000f8e02ff */
[----:B0-----:R-:W-:-:S04]  /*04d0*/  SHF.R.S32.HI R10, RZ, 0x1f, R9 ;  /* 0x0000001fff0a7819 */ /* 0x001fc80000011409 */
[----:B------:R-:W-:-:S04]  /*04e0*/  LEA.HI R9, R10, R9, RZ, 0x3 ;  /* 0x000000090a097211 */ /* 0x000fc800078f18ff */
[----:B------:R-:W-:-:S05]  /*04f0*/  LEA.HI.SX32 R9, R9, R8, 0x1d ;  /* 0x0000000809097211 */ /* 0x000fca00078feaff */
[----:B-1----:R-:W-:-:S06]  /*0500*/  IMAD.WIDE R12, R9, 0x4, R2 ;  /* 0x00000004090c7825 */ /* 0x002fcc00078e0202 */
[----:B------:R-:W3:Y:S01]  /*0510*/  LDG.E.CONSTANT R13, desc[UR18][R12.64] ;  /* 0x000000120c0d7981 */ /* 0x000ee2000c1e9900 */
[----:B------:R-:W-:Y:S01]  /*0520*/  USHF.L.U32 UR6, UR5, 0x1, URZ ;  /* 0x0000000105067899 */ /* 0x000fe200080006ff */
[----:B--2---:R-:W-:-:S03]  /*0530*/  IMAD.WIDE.U32 R18, R19, 0x2, R4 ;  /* 0x0000000213127825 */ /* 0x004fc600078e0004 */
[----:B------:R-:W-:Y:S02]  /*0540*/  UIMAD.WIDE.U32 UR6, UR6, 0x2, UR10 ;  /* 0x00000002060678a5 */ /* 0x000fe4000f8e000a */
[----:B------:R-:W2:Y:S04]  /*0550*/  LDG.E.U16.CONSTANT R9, desc[UR18][R18.64] ;  /* 0x0000001212097981 */ /* 0x000ea8000c1e9500 */
[----:B------:R-:W-:Y:S02]  /*0560*/  MOV R10, UR6 ;  /* 0x00000006000a7c02 */ /* 0x000fe40008000f00 */
[----:B------:R-:W-:-:S05]  /*0570*/  MOV R11, UR7 ;  /* 0x00000007000b7c02 */ /* 0x000fca0008000f00 */
[----:B------:R0:W4:Y:S01]  /*0580*/  LDG.E.U16.CONSTANT R10, desc[UR18][R10.64+0x2] ;  /* 0x000002120a0a7981 */ /* 0x000122000c1e9500 */
        /* <DEDUP_REMOVED lines=10> */
[----:B0-----:R-:W-:Y:S01]  /*0630*/  IMAD R11, R12, R12, R12 ;  /* 0x0000000c0c0b7224 */ /* 0x001fe200078e020c */
        /* <DEDUP_REMOVED lines=20> */
.L_x_3617:
[----:B------:R-:W2:Y:S01]  /*0780*/  LDCU UR20, c[0x0][0x3c8] ;  /* 0x00007900ff1477ac */ /* 0x000ea20008000800 */
[----:B------:R-:W-:Y:S01]  /*0790*/  UMOV UR4, URZ ;  /* 0x000000ff00047c82 */ /* 0x000fe20008000000 */
[----:B--2---:R-:W-:-:S09]  /*07a0*/  UISETP.GT.AND UP0, UPT, UR9, UR20, UPT ;  /* 0x000000140900728c */ /* 0x004fd2000bf04270 */
[----:B------:R-:W-:Y:S05]  /*07b0*/  BRA.U !UP0, `(.L_x_3619) ;  /* 0x0000000108207547 */ /* 0x000fea000b800000 */
[----:B------:R-:W2:Y:S02]  /*07c0*/  LDCU UR4, c[0x0][0x3cc] ;  /* 0x00007980ff0477ac */ /* 0x000ea40008000800 */
[----:B--2---:R-:W-:-:S04]  /*07d0*/  UISETP.LT.AND UP0, UPT, UR9, UR4, UPT ;  /* 0x000000040900728c */ /* 0x004fc8000bf01270 */
[----:B------:R-:W-:-:S04]  /*07e0*/  USEL UR4, UR9, UR4, UP0 ;  /* 0x0000000409047287 */ /* 0x000fc80008000000 */
[----:B------:R-:W-:-:S04]  /*07f0*/  UIADD3 UR4, UPT, UPT, UR4, -UR20, URZ ;  /* 0x8000001404047290 */ /* 0x000fc8000fffe0ff */
[----:B------:R-:W-:-:S04]  /*0800*/  USHF.R.S32.HI UR5, URZ, 0x1f, UR4 ;  /* 0x0000001fff057899 */ /* 0x000fc80008011404 */
[----:B------:R-:W-:-:S04]  /*0810*/  ULEA.HI UR5, UR5, UR4, URZ, 0x5 ;  /* 0x0000000405057291 */ /* 0x000fc8000f8f28ff */
[----:B------:R-:W-:-:S04]  /*0820*/  USHF.R.S32.HI UR5, URZ, 0x5, UR5 ;  /* 0x00000005ff057899 */ /* 0x000fc80008011405 */
[----:B------:R-:W-:-:S12]  /*0830*/  UIMAD UR4, UR5, 0x6, URZ ;  /* 0x00000006050478a4 */ /* 0x000fd8000f8e02ff */
.L_x_3619:
        /* <DEDUP_REMOVED lines=12> */
.L_x_3620:
        /* <DEDUP_REMOVED lines=11> */
[----:B------:R-:W-:-:S12]  /*09b0*/  USHF.L.U32 UR6, UR7, 0x2, URZ ;  /* 0x0000000207067899 */ /* 0x000fd800080006ff */
.L_x_3621:
        /* <DEDUP_REMOVED lines=12> */
.L_x_3622:
        /* <DEDUP_REMOVED lines=12> */
.L_x_3623:
        /* <DEDUP_REMOVED lines=14> */
[----:B0-----:R-:W-:Y:S01]  /*0c20*/  MOV R4, UR12 ;  /* 0x0000000c00047c02 */ /* 0x001fe20008000f00 */
[----:B------:R-:W2:Y:S01]  /*0c30*/  LDL.64 R6, [R1] ;  /* 0x0000000001067983 */ /* 0x000ea20000100a00 */
[----:B------:R-:W-:Y:S01]  /*0c40*/  MOV R5, UR13 ;  /* 0x0000000d00057c02 */ /* 0x000fe20008000f00 */
[----:B------:R-:W0:Y:S01]  /*0c50*/  S2UR UR5, SR_CgaCtaId ;  /* 0x00000000000579c3 */ /* 0x000e220000008800 */
[----:B------:R-:W3:Y:S03]  /*0c60*/  LDCU.64 UR12, c[0x0][0x388] ;  /* 0x00007100ff0c77ac */ /* 0x000ee60008000a00 */
[----:B------:R-:W4:Y:S01]  /*0c70*/  LDG.E.U16.CONSTANT R4, desc[UR18][R4.64+0x2] ;  /* 0x0000021204047981 */ /* 0x000f22000c1e9500 */
[----:B------:R-:W-:Y:S02]  /*0c80*/  USHF.R.S32.HI UR6, URZ, 0x1f, UR4 ;  /* 0x0000001fff067899 */ /* 0x000fe40008011404 */
[----:B------:R-:W-:Y:S01]  /*0c90*/  IADD3 R0, P0, PT, R15, UR4, RZ ;  /* 0x000000040f007c10 */ /* 0x000fe2000ff1e0ff */
[----:B------:R-:W-:-:S02]  /*0ca0*/  UISETP.LT.AND UP0, UPT, UR15, UR22, UPT ;  /* 0x000000160f00728c */ /* 0x000fc4000bf01270 */
[----:B------:R-:W-:Y:S01]  /*0cb0*/  UIMAD.WIDE.U32 UR10, UR16, 0x100, UR10 ;  /* 0x00000100100a78a5 */ /* 0x000fe2000f8e000a */
[----:B-1----:R-:W-:Y:S01]  /*0cc0*/  LEA.HI.X.SX32 R3, R15, UR6, 0x1, P0 ;  /* 0x000000060f037c11 */ /* 0x002fe200080f0eff */
[----:B------:R-:W-:Y:S01]  /*0cd0*/  USEL UR15, UR15, UR22, UP0 ;  /* 0x000000160f0f7287 */ /* 0x000fe20008000000 */
[----:B------:R-:W-:Y:S01]  /*0ce0*/  PRMT R17, RZ, 0x5410, RZ ;  /* 0x00005410ff117816 */ /* 0x000fe200000000ff */
[----:B------:R-:W-:Y:S01]  /*0cf0*/  UMOV UR8, 0x400 ;  /* 0x0000040000087882 */ /* 0x000fe20000000000 */
[----:B------:R-:W-:Y:S01]  /*0d00*/  UIADD3 UR10, UP0, UPT, UR10, 0x2, URZ ;  /* 0x000000020a0a7890 */ /* 0x000fe2000ff1e0ff */
[C---:B---3--:R-:W-:Y:S02]  /*0d10*/  LEA R28, P0, R0.reuse, UR12, 0x2 ;  /* 0x0000000c001c7c11 */ /* 0x048fe4000f8010ff */
[----:B------:R-:W-:Y:S02]  /*0d20*/  PRMT R18, RZ, 0x5410, RZ ;  /* 0x00005410ff127816 */ /* 0x000fe400000000ff */
[----:B------:R-:W-:Y:S01]  /*0d30*/  LEA.HI.X R29, R0, UR13, R3, 0x2, P0 ;  /* 0x0000000d001d7c11 */ /* 0x000fe200080f1403 */
[----:B0-----:R-:W-:-:S02]  /*0d40*/  ULEA UR8, UR5, UR8, 0x18 ;  /* 0x0000000805087291 */ /* 0x001fc4000f8ec0ff */
[----:B------:R-:W-:Y:S01]  /*0d50*/  UIADD3.X UR11, UPT, UPT, URZ, UR11, URZ, UP0, !UPT ;  /* 0x0000000bff0b7290 */ /* 0x000fe200087fe4ff */
[----:B----4-:R-:W-:Y:S02]  /*0d60*/  R2UR UR4, R4 ;  /* 0x00000000040472ca */ /* 0x010fe400000e0000 */
[----:B--2---:R-:W-:Y:S02]  /*0d70*/  PRMT R0, R6, 0x7610, R6 ;  /* 0x0000761006007816 */ /* 0x004fe40000000006 */
[----:B------:R-:W-:-:S09]  /*0d80*/  PRMT R2, R7, 0x7610, R7 ;  /* 0x0000761007027816 */ /* 0x000fd20000000007 */
[----:B------:R-:W-:-:S03]  /*0d90*/  UIADD3 UR5, UPT, UPT, UR9, UR4, URZ ;  /* 0x0000000409057290 */ /* 0x000fc6000fffe0ff */
[----:B------:R-:W-:-:S09]  /*0da0*/  UMOV UR4, URZ ;  /* 0x000000ff00047c82 */ /* 0x000fd20008000000 */
.L_x_3625:
[----:B------:R0:W2:Y:S01]  /*0db0*/  LDG.E.128.CONSTANT R4, desc[UR18][R28.64] ;  /* 0x000000121c047981 */ /* 0x0000a2000c1e9d00 */
[----:B------:R-:W-:-:S03]  /*0dc0*/  MOV R3, UR14 ;  /* 0x0000000e00037c02 */ /* 0x000fc60008000f00 */
[----:B------:R-:W1:Y:S02]  /*0dd0*/  LDS.64 R12, [UR8] ;  /* 0x00000008ff0c7984 */ /* 0x000e640008000a00 */
[----:B0-----:R-:W-:-:S05]  /*0de0*/  IMAD.WIDE R28, R3, 0x4, R28 ;  /* 0x00000004031c7825 */ /* 0x001fca00078e021c */
[----:B------:R-:W3:Y:S01]  /*0df0*/  LDG.E.128.CONSTANT R8, desc[UR18][R28.64] ;  /* 0x000000121c087981 */ /* 0x000ee2000c1e9d00 */
[----:B------:R-:W-:-:S06]  /*0e00*/  UISETP.NE.AND UP0, UPT, UR9, UR5, UPT ;  /* 0x000000050900728c */ /* 0x000fcc000bf05270 */
[----:B------:R-:W-:-:S05]  /*0e10*/  PLOP3.LUT P0, PT, PT, PT, UP0, 0x80, 0x8 ;  /* 0x000000000008781c */ /* 0x000fca0003f0f008 */
[----:B------:R-:W-:Y:S01]  /*0e20*/  @!UP0 UMOV UR6, UR10 ;  /* 0x0000000a00068c82 */ /* 0x000fe20008000000 */
[----:B------:R-:W-:Y:S01]  /*0e30*/  @!UP0 UMOV UR7, UR11 ;  /* 0x0000000b00078c82 */ /* 0x000fe20008000000 */
[--C-:B-1----:R-:W-:Y:S02]  /*0e40*/  HADD2.F32 R24, -RZ, R12.reuse.H0_H0 ;  /* 0x2000000cff187230 */ /* 0x102fe40000004100 */
[----:B------:R-:W-:Y:S01]  /*0e50*/  HADD2.F32 R12, -RZ, R12.H1_H1 ;  /* 0x3000000cff0c7230 */ /* 0x000fe20000004100 */
[----:B--2---:R-:W-:Y:S02]  /*0e60*/  LOP3.LUT R19, R5, 0xf000f, RZ, 0xc0, !PT ;  /* 0x000f000f05137812 */ /* 0x004fe400078ec0ff */
        /* <DEDUP_REMOVED lines=8> */
[--C-:B------:R-:W-:Y:S01]  /*0ef0*/  HADD2.F32 R26, -RZ, R20.reuse.H0_H0 ;  /* 0x20000014ff1a7230 */ /* 0x100fe20000004100 */
[----:B------:R-:W-:Y:S01]  /*0f00*/  LOP3.LUT R23, R22, 0x64006400, RZ, 0xfc, !PT ;  /* 0x6400640016177812 */ /* 0x000fe200078efcff */
[----:B------:R-:W-:Y:S02]  /*0f10*/  HADD2.F32 R27, -RZ, R20.H1_H1 ;  /* 0x30000014ff1b7230 */ /* 0x000fe40000004100 */
[----:B------:R-:W-:-:S02]  /*0f20*/  HADD2 R22, R3, -1032, -1032 ;  /* 0xe408e40803167430 */ /* 0x000fc40000000000 */
[--C-:B------:R-:W-:Y:S02]  /*0f30*/  HADD2.F32 R19, -RZ, R21.reuse.H0_H0 ;  /* 0x20000015ff137230 */ /* 0x100fe40000004100 */
[C---:B------:R-:W-:Y:S01]  /*0f40*/  FFMA.FTZ R26, R24.reuse, R26, RZ ;  /* 0x0000001a181a7223 */ /* 0x040fe200000100ff */
[----:B------:R-:W-:Y:S02]  /*0f50*/  HADD2.F32 R20, -RZ, R21.H1_H1 ;  /* 0x30000015ff147230 */ /* 0x000fe40000004100 */
[----:B------:R-:W-:Y:S02]  /*0f60*/  HFMA2 R21, -RZ, RZ, 0, 0.0625 ;  /* 0x00002c00ff157431 */ /* 0x000fe400000001ff */
[----:B------:R-:W-:Y:S02]  /*0f70*/  HADD2 R3, R23, -1032, -1032 ;  /* 0xe408e40817037430 */ /* 0x000fe40000000000 */
[----:B------:R-:W-:Y:S01]  /*0f80*/  FFMA.FTZ R19, R24, R19, RZ ;  /* 0x0000001318137223 */ /* 0x000fe200000100ff */
[----:B------:R-:W-:-:S02]  /*0f90*/  HADD2.F32 R25, -RZ, R22.H0_H0 ;  /* 0x20000016ff197230 */ /* 0x000fc40000004100 */
[C---:B------:R-:W-:Y:S01]  /*0fa0*/  FFMA.FTZ R26, R12.reuse, R27, R26 ;  /* 0x0000001b0c1a7223 */ /* 0x040fe2000001001a */
[----:B------:R-:W-:Y:S02]  /*0fb0*/  HADD2.F32 R22, -RZ, R22.H1_H1 ;  /* 0x30000016ff167230 */ /* 0x000fe40000004100 */
[----:B------:R-:W-:Y:S01]  /*0fc0*/  FFMA.FTZ R19, R12, R20, R19 ;  /* 0x000000140c137223 */ /* 0x000fe20000010013 */
[----:B------:R-:W-:Y:S01]  /*0fd0*/  HADD2.F32 R23, -RZ, R3.H0_H0 ;  /* 0x20000003ff177230 */ /* 0x000fe20000004100 */
[----:B------:R-:W-:Y:S01]  /*0fe0*/  LOP3.LUT R20, R4, 0xf000f0, RZ, 0xc0, !PT ;  /* 0x00f000f004147812 */ /* 0x000fe200078ec0ff */
[----:B------:R-:W-:Y:S01]  /*0ff0*/  FFMA.FTZ R25, R25, R24, RZ ;  /* 0x0000001819197223 */ /* 0x000fe200000100ff */
[----:B------:R-:W-:Y:S01]  /*1000*/  PRMT R3, R21, 0x7610, R3 ;  /* 0x0000761015037816 */ /* 0x000fe20000000003 */
[----:B------:R-:W-:Y:S02]  /*1010*/  HADD2.F32 R27, -RZ, R13.H0_H0 ;  /* 0x2000000dff1b7230 */ /* 0x000fe40000004100 */
[----:B------:R-:W-:Y:S01]  /*1020*/  FFMA.FTZ R23, R24, R23, RZ ;  /* 0x0000001718177223 */ /* 0x000fe200000100ff */
[----:B------:R-:W-:Y:S01]  /*1030*/  LOP3.LUT R20, R20, 0x64006400, RZ, 0xfc, !PT ;  /* 0x6400640014147812 */ /* 0x000fe200078efcff */
[----:B------:R-:W-:Y:S01]  /*1040*/  FFMA.FTZ R25, R22, R12, R25 ;  /* 0x0000000c16197223 */ /* 0x000fe20000010019 */
[----:B------:R-:W-:-:S05]  /*1050*/  HADD2.F32 R21, -RZ, R3.H1_H1 ;  /* 0x30000003ff157230 */ /* 0x000fca0000004100 */
[----:B------:R-:W-:Y:S01]  /*1060*/  FFMA.FTZ R23, R12, R21, R23 ;  /* 0x000000150c177223 */ /* 0x000fe20000010017 */
[----:B------:R-:W-:Y:S01]  /*1070*/  HFMA2 R12, R20, R3.H0_H0, -72, -72 ;  /* 0xd480d480140c7431 */ /* 0x000fe20000040003 */
[----:B------:R-:W-:-:S04]  /*1080*/  LOP3.LUT R20, R5, 0xf000f0, RZ, 0xc0, !PT ;  /* 0x00f000f005147812 */ /* 0x000fc800078ec0ff */
[----:B------:R-:W-:Y:S01]  /*1090*/  HADD2.F32 R22, -RZ, R12.H0_H0 ;  /* 0x2000000cff167230 */ /* 0x000fe20000004100 */
[----:B------:R-:W-:-:S04]  /*10a0*/  LOP3.LUT R20, R20, 0x64006400, RZ, 0xfc, !PT ;  /* 0x6400640014147812 */ /* 0x000fc800078efcff */
[----:B------:R-:W-:Y:S01]  /*10b0*/  FFMA.FTZ R25, R22, R27, R25 ;  /* 0x0000001b16197223 */ /* 0x000fe20000010019 */
[----:B------:R-:W-:Y:S01]  /*10c0*/  LOP3.LUT R22, R6, 0xf000f0, RZ, 0xc0, !PT ;  /* 0x00f000f006167812 */ /* 0x000fe200078ec0ff */
[----:B------:R-:W-:Y:S01]  /*10d0*/  HFMA2 R24, R20, R3.H0_H0, -72, -72 ;  /* 0xd480d48014187431 */ /* 0x000fe20000040003 */
[----:B------:R-:W-:Y:S02]  /*10e0*/  SHF.R.U32.HI R6, RZ, 0x8, R6 ;  /* 0x00000008ff067819 */ /* 0x000fe40000011606 */
[----:B------:R-:W-:Y:S02]  /*10f0*/  LOP3.LUT R22, R22, 0x64006400, RZ, 0xfc, !PT ;  /* 0x6400640016167812 */ /* 0x000fe400078efcff */
[----:B------:R-:W-:-:S03]  /*1100*/  HADD2.F32 R20, -RZ, R24.H0_H0 ;  /* 0x20000018ff147230 */ /* 0x000fc60000004100 */
[----:B------:R-:W-:Y:S02]  /*1110*/  HFMA2 R22, R22, R3.H0_H0, -72, -72 ;  /* 0xd480d48016167431 */ /* 0x000fe40000040003 */
[----:B------:R-:W-:-:S03]  /*1120*/  FFMA.FTZ R26, R27, R20, R26 ;  /* 0x000000141b1a7223 */ /* 0x000fc6000001001a */
[----:B------:R-:W-:-:S05]  /*1130*/  HADD2.F32 R20, -RZ, R22.H0_H0 ;  /* 0x20000016ff147230 */ /* 0x000fca0000004100 */
[----:B------:R-:W-:Y:S01]  /*1140*/  FFMA.FTZ R20, R27, R20, R19 ;  /* 0x000000141b147223 */ /* 0x000fe20000010013 */
[----:B------:R-:W-:-:S04]  /*1150*/  LOP3.LUT R19, R7, 0xf000f0, RZ, 0xc0, !PT ;  /* 0x00f000f007137812 */ /* 0x000fc800078ec0ff */
[----:B------:R-:W-:-:S05]  /*1160*/  LOP3.LUT R19, R19, 0x64006400, RZ, 0xfc, !PT ;  /* 0x6400640013137812 */ /* 0x000fca00078efcff */
[----:B------:R-:W-:-:S05]  /*1170*/  HFMA2 R19, R19, R3.H0_H0, -72, -72 ;  /* 0xd480d48013137431 */ /* 0x000fca0000040003 */
[----:B------:R-:W-:-:S05]  /*1180*/  HADD2.F32 R21, -RZ, R19.H0_H0 ;  /* 0x20000013ff157230 */ /* 0x000fca0000004100 */
[----:B------:R-:W-:Y:S01]  /*1190*/  FFMA.FTZ R21, R27, R21, R23 ;  /* 0x000000151b157223 */ /* 0x000fe20000010017 */
[----:B------:R-:W-:Y:S02]  /*11a0*/  HADD2.F32 R23, -RZ, R13.H1_H1 ;  /* 0x3000000dff177230 */ /* 0x000fe40000004100 */
[----:B------:R-:W-:Y:S02]  /*11b0*/  HADD2.F32 R13, -RZ, R12.H1_H1 ;  /* 0x3000000cff0d7230 */ /* 0x000fe40000004100 */
[----:B------:R-:W-:-:S03]  /*11c0*/  HADD2.F32 R12, -RZ, R24.H1_H1 ;  /* 0x30000018ff0c7230 */ /* 0x000fc60000004100 */
[----:B------:R-:W-:Y:S01]  /*11d0*/  FFMA.FTZ R24, R13, R23, R25 ;  /* 0x000000170d187223 */ /* 0x000fe20000010019 */
[----:B------:R-:W-:Y:S02]  /*11e0*/  HADD2.F32 R25, -RZ, R22.H1_H1 ;  /* 0x30000016ff197230 */ /* 0x000fe40000004100 */
[C---:B------:R-:W-:Y:S01]  /*11f0*/  FFMA.FTZ R26, R23.reuse, R12, R26 ;  /* 0x0000000c171a7223 */ /* 0x040fe2000001001a */
[----:B------:R-:W-:Y:S01]  /*1200*/  HADD2.F32 R22, -RZ, R19.H1_H1 ;  /* 0x30000013ff167230 */ /* 0x000fe20000004100 */
[----:B------:R-:W0:Y:S01]  /*1210*/  LDS.64 R12, [UR8+0x8] ;  /* 0x00000808ff0c7984 */ /* 0x000e220008000a00 */
[----:B------:R-:W-:-:S03]  /*1220*/  FFMA.FTZ R20, R23, R25, R20 ;  /* 0x0000001917147223 */ /* 0x000fc60000010014 */
[----:B------:R-:W-:Y:S01]  /*1230*/  FFMA.FTZ R19, R23, R22, R21 ;  /* 0x0000001617137223 */ /* 0x000fe20000010015 */
[----:B------:R-:W-:Y:S02]  /*1240*/  SHF.R.U32.HI R22, RZ, 0x8, R4 ;  /* 0x00000008ff167819 */ /* 0x000fe40000011604 */
[----:B------:R-:W-:Y:S02]  /*1250*/  SHF.R.U32.HI R23, RZ, 0x8, R5 ;  /* 0x00000008ff177819 */ /* 0x000fe40000011605 */
[----:B------:R-:W-:Y:S02]  /*1260*/  LOP3.LUT R4, R22, 0xf000f, RZ, 0xc0, !PT ;  /* 0x000f000f16047812 */ /* 0x000fe400078ec0ff */
[----:B------:R-:W-:Y:S02]  /*1270*/  LOP3.LUT R5, R23, 0xf000f, RZ, 0xc0, !PT ;  /* 0x000f000f17057812 */ /* 0x000fe400078ec0ff */
[----:B------:R-:W-:Y:S02]  /*1280*/  LOP3.LUT R4, R4, 0x64006400, RZ, 0xfc, !PT ;  /* 0x6400640004047812 */ /* 0x000fe400078efcff */
[----:B------:R-:W-:-:S02]  /*1290*/  LOP3.LUT R5, R5, 0x64006400, RZ, 0xfc, !PT ;  /* 0x6400640005057812 */ /* 0x000fc400078efcff */
[----:B------:R-:W-:Y:S01]  /*12a0*/  LOP3.LUT R22, R22, 0xf000f0, RZ, 0xc0, !PT ;  /* 0x00f000f016167812 */ /* 0x000fe200078ec0ff */
[----:B------:R-:W-:Y:S01]  /*12b0*/  HADD2 R21, R4, -1032, -1032 ;  /* 0xe408e40804157430 */ /* 0x000fe20000000000 */
[----:B------:R-:W-:Y:S01]  /*12c0*/  LOP3.LUT R23, R23, 0xf000f0, RZ, 0xc0, !PT ;  /* 0x00f000f017177812 */ /* 0x000fe200078ec0ff */
[----:B------:R-:W-:-:S03]  /*12d0*/  HADD2 R5, R5, -1032, -1032 ;  /* 0xe408e40805057430 */ /* 0x000fc60000000000 */
[--C-:B------:R-:W-:Y:S02]  /*12e0*/  HADD2.F32 R25, -RZ, R21.reuse.H0_H0 ;  /* 0x20000015ff197230 */ /* 0x100fe40000004100 */
[----:B------:R-:W-:Y:S02]  /*12f0*/  HADD2.F32 R21, -RZ, R21.H1_H1 ;  /* 0x30000015ff157230 */ /* 0x000fe40000004100 */
[--C-:B0-----:R-:W-:Y:S02]  /*1300*/  HADD2.F32 R4, -RZ, R12.reuse.H0_H0 ;  /* 0x2000000cff047230 */ /* 0x101fe40000004100 */
[----:B------:R-:W-:-:S03]  /*1310*/  HADD2.F32 R12, -RZ, R12.H1_H1 ;  /* 0x3000000cff0c7230 */ /* 0x000fc60000004100 */
[----:B------:R-:W-:Y:S01]  /*1320*/  FFMA.FTZ R24, R25, R4, R24 ;  /* 0x0000000419187223 */ /* 0x000fe20000010018 */
[--C-:B------:R-:W-:Y:S02]  /*1330*/  HADD2.F32 R25, -RZ, R5.reuse.H0_H0 ;  /* 0x20000005ff197230 */ /* 0x100fe40000004100 */
[----:B------:R-:W-:Y:S02]  /*1340*/  HADD2.F32 R5, -RZ, R5.H1_H1 ;  /* 0x30000005ff057230 */ /* 0x000fe40000004100 */
[----:B------:R-:W-:Y:S01]  /*1350*/  FFMA.FTZ R24, R21, R12, R24 ;  /* 0x0000000c15187223 */ /* 0x000fe20000010018 */
[----:B------:R-:W-:Y:S01]  /*1360*/  FFMA.FTZ R26, R4, R25, R26 ;  /* 0x00000019041a7223 */ /* 0x000fe2000001001a */
[----:B------:R-:W-:-:S03]  /*1370*/  LOP3.LUT R25, R6, 0xf000f, RZ, 0xc0, !PT ;  /* 0x000f000f06197812 */ /* 0x000fc600078ec0ff */
[----:B------:R-:W-:Y:S01]  /*1380*/  FFMA.FTZ R26, R12, R5, R26 ;  /* 0x000000050c1a7223 */ /* 0x000fe2000001001a */
[----:B------:R-:W-:-:S05]  /*1390*/  LOP3.LUT R25, R25, 0x64006400, RZ, 0xfc, !PT ;  /* 0x6400640019197812 */ /* 0x000fca00078efcff */
[----:B------:R-:W-:-:S05]  /*13a0*/  HADD2 R25, R25, -1032, -1032 ;  /* 0xe408e40819197430 */ /* 0x000fca0000000000 */
[--C-:B------:R-:W-:Y:S02]  /*13b0*/  HADD2.F32 R27, -RZ, R25.reuse.H0_H0 ;  /* 0x20000019ff1b7230 */ /* 0x100fe40000004100 */
[----:B------:R-:W-:-:S03]  /*13c0*/  HADD2.F32 R25, -RZ, R25.H1_H1 ;  /* 0x30000019ff197230 */ /* 0x000fc60000004100 */
[----:B------:R-:W-:Y:S01]  /*13d0*/  FFMA.FTZ R27, R4, R27, R20 ;  /* 0x0000001b041b7223 */ /* 0x000fe20000010014 */
[----:B------:R-:W-:-:S03]  /*13e0*/  SHF.R.U32.HI R20, RZ, 0x8, R7 ;  /* 0x00000008ff147819 */ /* 0x000fc60000011607 */
[----:B------:R-:W-:Y:S01]  /*13f0*/  FFMA.FTZ R27, R12, R25, R27 ;  /* 0x000000190c1b7223 */ /* 0x000fe2000001001b */
[C---:B------:R-:W-:Y:S02]  /*1400*/  LOP3.LUT R7, R20.reuse, 0xf000f, RZ, 0xc0, !PT ;  /* 0x000f000f14077812 */ /* 0x040fe400078ec0ff */
[----:B------:R-:W-:Y:S01]  /*1410*/  LOP3.LUT R21, R20, 0xf000f0, RZ, 0xc0, !PT ;  /* 0x00f000f014157812 */ /* 0x000fe200078ec0ff */
[----:B------:R-:W-:Y:S01]  /*1420*/  HADD2.F32 R20, -RZ, R13.H0_H0 ;  /* 0x2000000dff147230 */ /* 0x000fe20000004100 */
[----:B------:R-:W-:Y:S02]  /*1430*/  LOP3.LUT R7, R7, 0x64006400, RZ, 0xfc, !PT ;  /* 0x6400640007077812 */ /* 0x000fe400078efcff */
[----:B------:R-:W-:-:S03]  /*1440*/  LOP3.LUT R21, R21, 0x64006400, RZ, 0xfc, !PT ;  /* 0x6400640015157812 */ /* 0x000fc600078efcff */
[----:B------:R-:W-:Y:S02]  /*1450*/  HADD2 R7, R7, -1032, -1032 ;  /* 0xe408e40807077430 */ /* 0x000fe40000000000 */
[----:B------:R-:W-:-:S03]  /*1460*/  HFMA2 R21, R21, R3.H0_H0, -72, -72 ;  /* 0xd480d48015157431 */ /* 0x000fc60000040003 */
[----:B------:R-:W-:-:S05]  /*1470*/  HADD2.F32 R30, -RZ, R7.H0_H0 ;  /* 0x20000007ff1e7230 */ /* 0x000fca0000004100 */
[----:B------:R-:W-:Y:S01]  /*1480*/  FFMA.FTZ R19, R4, R30, R19 ;  /* 0x0000001e04137223 */ /* 0x000fe20000010013 */
[----:B------:R-:W-:Y:S01]  /*1490*/  HADD2.F32 R4, -RZ, R7.H1_H1 ;  /* 0x30000007ff047230 */ /* 0x000fe20000004100 */
[----:B------:R-:W-:Y:S02]  /*14a0*/  LOP3.LUT R7, R6, 0xf000f0, RZ, 0xc0, !PT ;  /* 0x00f000f006077812 */ /* 0x000fe400078ec0ff */
[----:B------:R-:W-:Y:S02]  /*14b0*/  LOP3.LUT R6, R23, 0x64006400, RZ, 0xfc, !PT ;  /* 0x6400640017067812 */ /* 0x000fe400078efcff */
[----:B------:R-:W-:Y:S01]  /*14c0*/  FFMA.FTZ R19, R12, R4, R19 ;  /* 0x000000040c137223 */ /* 0x000fe20000010013 */
[----:B------:R-:W-:Y:S01]  /*14d0*/  LOP3.LUT R12, R22, 0x64006400, RZ, 0xfc, !PT ;  /* 0x64006400160c7812 */ /* 0x000fe200078efcff */
[----:B------:R-:W0:Y:S01]  /*14e0*/  LDS.64 R4, [UR8+0x10] ;  /* 0x00001008ff047984 */ /* 0x000e220008000a00 */
[----:B------:R-:W-:Y:S01]  /*14f0*/  LOP3.LUT R7, R7, 0x64006400, RZ, 0xfc, !PT ;  /* 0x6400640007077812 */ /* 0x000fe200078efcff */
[----:B------:R-:W-:-:S02]  /*1500*/  HFMA2 R6, R6, R3.H0_H0, -72, -72 ;  /* 0xd480d48006067431 */ /* 0x000fc40000040003 */
[-C--:B------:R-:W-:Y:S02]  /*1510*/  HFMA2 R12, R12, R3.reuse.H0_H0, -72, -72 ;  /* 0xd480d4800c0c7431 */ /* 0x080fe40000040003 */
[----:B------:R-:W-:Y:S02]  /*1520*/  HFMA2 R7, R7, R3.H0_H0, -72, -72 ;  /* 0xd480d48007077431 */ /* 0x000fe40000040003 */
[----:B------:R-:W-:Y:S02]  /*1530*/  HADD2.F32 R23, -RZ, R6.H0_H0 ;  /* 0x20000006ff177230 */ /* 0x000fe40000004100 */
[--C-:B------:R-:W-:Y:S02]  /*1540*/  HADD2.F32 R22, -RZ, R12.reuse.H0_H0 ;  /* 0x2000000cff167230 */ /* 0x100fe40000004100 */
[----:B------:R-:W-:Y:S02]  /*1550*/  HADD2.F32 R12, -RZ, R12.H1_H1 ;  /* 0x3000000cff0c7230 */ /* 0x000fe40000004100 */
[----:B------:R-:W-:Y:S01]  /*1560*/  FFMA.FTZ R26, R20, R23, R26 ;  /* 0x00000017141a7223 */ /* 0x000fe2000001001a */
[----:B------:R-:W-:-:S02]  /*1570*/  HADD2.F32 R23, -RZ, R21.H0_H0 ;  /* 0x20000015ff177230 */ /* 0x000fc40000004100 */
[----:B------:R-:W-:Y:S01]  /*1580*/  FFMA.FTZ R24, R22, R20, R24 ;  /* 0x0000001416187223 */ /* 0x000fe20000010018 */
[--C-:B------:R-:W-:Y:S02]  /*1590*/  HADD2.F32 R22, -RZ, R7.reuse.H0_H0 ;  /* 0x20000007ff167230 */ /* 0x100fe40000004100 */
[----:B------:R-:W-:Y:S02]  /*15a0*/  HADD2.F32 R6, -RZ, R6.H1_H1 ;  /* 0x30000006ff067230 */ /* 0x000fe40000004100 */
[----:B------:R-:W-:Y:S02]  /*15b0*/  HADD2.F32 R7, -RZ, R7.H1_H1 ;  /* 0x30000007ff077230 */ /* 0x000fe40000004100 */
[C---:B------:R-:W-:Y:S01]  /*15c0*/  FFMA.FTZ R27, R20.reuse, R22, R27 ;  /* 0x00000016141b7223 */ /* 0x040fe2000001001b */
[----:B------:R-:W-:Y:S02]  /*15d0*/  HADD2.F32 R22, -RZ, R13.H1_H1 ;  /* 0x3000000dff167230 */ /* 0x000fe40000004100 */
[----:B------:R-:W-:Y:S01]  /*15e0*/  FFMA.FTZ R20, R20, R23, R19 ;  /* 0x0000001714147223 */ /* 0x000fe20000010013 */
[C---:B---3--:R-:W-:Y:S01]  /*15f0*/  LOP3.LUT R19, R8.reuse, 0xf000f, RZ, 0xc0, !PT ;  /* 0x000f000f08137812 */ /* 0x048fe200078ec0ff */
[----:B------:R-:W-:Y:S01]  /*1600*/  HADD2.F32 R21, -RZ, R21.H1_H1 ;  /* 0x30000015ff157230 */ /* 0x000fe20000004100 */
[----:B------:R-:W-:Y:S01]  /*1610*/  LOP3.LUT R23, R8, 0xf000f0, RZ, 0xc0, !PT ;  /* 0x00f000f008177812 */ /* 0x000fe200078ec0ff */
[----:B------:R-:W-:Y:S01]  /*1620*/  FFMA.FTZ R13, R12, R22, R24 ;  /* 0x000000160c0d7223 */ /* 0x000fe20000010018 */
[----:B------:R-:W-:Y:S01]  /*1630*/  LOP3.LUT R12, R19, 0x64006400, RZ, 0xfc, !PT ;  /* 0x64006400130c7812 */ /* 0x000fe200078efcff */
[C---:B------:R-:W-:Y:S01]  /*1640*/  FFMA.FTZ R30, R22.reuse, R6, R26 ;  /* 0x00000006161e7223 */ /* 0x040fe2000001001a */
[C---:B------:R-:W-:Y:S01]  /*1650*/  FFMA.FTZ R19, R22.reuse, R7, R27 ;  /* 0x0000000716137223 */ /* 0x040fe2000001001b */
[----:B------:R-:W-:Y:S01]  /*1660*/  FFMA.FTZ R20, R22, R21, R20 ;  /* 0x0000001516147223 */ /* 0x000fe20000010014 */
[----:B------:R-:W1:Y:S01]  /*1670*/  LDS.64 R6, [UR8+0x18] ;  /* 0x00001808ff067984 */ /* 0x000e620008000a00 */
[----:B------:R-:W-:Y:S01]  /*1680*/  HADD2 R12, R12, -1032, -1032 ;  /* 0xe408e4080c0c7430 */ /* 0x000fe20000000000 */
[----:B------:R-:W-:-:S04]  /*1690*/  LOP3.LUT R23, R23, 0x64006400, RZ, 0xfc, !PT ;  /* 0x6400640017177812 */ /* 0x000fc800078efcff */
[--C-:B------:R-:W-:Y:S02]  /*16a0*/  HADD2.F32 R22, -RZ, R12.reuse.H0_H0 ;  /* 0x2000000cff167230 */ /* 0x100fe40000004100 */
[----:B------:R-:W-:Y:S02]  /*16b0*/  HADD2.F32 R12, -RZ, R12.H1_H1 ;  /* 0x3000000cff0c7230 */ /* 0x000fe40000004100 */
[--C-:B0-----:R-:W-:Y:S02]  /*16c0*/  HADD2.F32 R21, -RZ, R4.reuse.H0_H0 ;  /* 0x20000004ff157230 */ /* 0x101fe40000004100 */
[----:B------:R-:W-:Y:S02]  /*16d0*/  HADD2.F32 R25, -RZ, R4.H1_H1 ;  /* 0x30000004ff197230 */ /* 0x000fe40000004100 */
[----:B------:R-:W-:Y:S02]  /*16e0*/  HFMA2 R4, R23, R3.H0_H0, -72, -72 ;  /* 0xd480d48017047431 */ /* 0x000fe40000040003 */
[----:B------:R-:W-:-:S02]  /*16f0*/  HADD2.F32 R24, -RZ, R5.H0_H0 ;  /* 0x20000005ff187230 */ /* 0x000fc40000004100 */
[----:B------:R-:W-:Y:S01]  /*1700*/  FFMA.FTZ R22, R22, R21, RZ ;  /* 0x0000001516167223 */ /* 0x000fe200000100ff */
[----:B------:R-:W-:Y:S02]  /*1710*/  HADD2.F32 R26, -RZ, R5.H1_H1 ;  /* 0x30000005ff1a7230 */ /* 0x000fe40000004100 */
[--C-:B------:R-:W-:Y:S02]  /*1720*/  HADD2.F32 R5, -RZ, R4.reuse.H1_H1 ;  /* 0x30000004ff057230 */ /* 0x100fe40000004100 */
[----:B------:R-:W-:Y:S01]  /*1730*/  FFMA.FTZ R23, R12, R25, R22 ;  /* 0x000000190c177223 */ /* 0x000fe20000010016 */
[----:B------:R-:W-:Y:S01]  /*1740*/  HADD2.F32 R12, -RZ, R4.H0_H0 ;  /* 0x20000004ff0c7230 */ /* 0x000fe20000004100 */
[----:B------:R-:W-:-:S04]  /*1750*/  SHF.R.U32.HI R4, RZ, 0x8, R8 ;  /* 0x00000008ff047819 */ /* 0x000fc80000011608 */
[----:B------:R-:W-:-:S04]  /*1760*/  FFMA.FTZ R12, R12, R24, R23 ;  /* 0x000000180c0c7223 */ /* 0x000fc80000010017 */
[----:B------:R-:W-:Y:S01]  /*1770*/  FFMA.FTZ R12, R5, R26, R12 ;  /* 0x0000001a050c7223 */ /* 0x000fe2000001000c */
[C---:B------:R-:W-:Y:S02]  /*1780*/  LOP3.LUT R5, R4.reuse, 0xf000f, RZ, 0xc0, !PT ;  /* 0x000f000f04057812 */ /* 0x040fe400078ec0ff */
[----:B------:R-:W-:Y:S02]  /*1790*/  LOP3.LUT R4, R4, 0xf000f0, RZ, 0xc0, !PT ;  /* 0x00f000f004047812 */ /* 0x000fe400078ec0ff */
[----:B------:R-:W-:Y:S02]  /*17a0*/  LOP3.LUT R5, R5, 0x64006400, RZ, 0xfc, !PT ;  /* 0x6400640005057812 */ /* 0x000fe400078efcff */
[----:B------:R-:W-:-:S03]  /*17b0*/  LOP3.LUT R4, R4, 0x64006400, RZ, 0xfc, !PT ;  /* 0x6400640004047812 */ /* 0x000fc600078efcff */
[----:B------:R-:W-:Y:S02]  /*17c0*/  HADD2 R8, R5, -1032, -1032 ;  /* 0xe408e40805087430 */ /* 0x000fe40000000000 */
[----:B-1----:R-:W-:Y:S02]  /*17d0*/  HADD2.F32 R27, -RZ, R6.H0_H0 ;  /* 0x20000006ff1b7230 */ /* 0x002fe40000004100 */
[----:B------:R-:W-:Y:S02]  /*17e0*/  HFMA2 R4, R4, R3.H0_H0, -72, -72 ;  /* 0xd480d48004047431 */ /* 0x000fe40000040003 */
[----:B------:R-:W-:Y:S02]  /*17f0*/  HADD2.F32 R22, -RZ, R7.H0_H0 ;  /* 0x20000007ff167230 */ /* 0x000fe40000004100 */
[----:B------:R-:W-:Y:S02]  /*1800*/  HADD2.F32 R5, -RZ, R8.H0_H0 ;  /* 0x20000008ff057230 */ /* 0x000fe40000004100 */
[----:B------:R-:W-:-:S02]  /*1810*/  HADD2.F32 R31, -RZ, R4.H0_H0 ;  /* 0x20000004ff1f7230 */ /* 0x000fc40000004100 */
[----:B------:R-:W-:Y:S02]  /*1820*/  HADD2.F32 R23, -RZ, R7.H1_H1 ;  /* 0x30000007ff177230 */ /* 0x000fe40000004100 */
[----:B------:R-:W-:Y:S01]  /*1830*/  FFMA.FTZ R5, R5, R27, R12 ;  /* 0x0000001b05057223 */ /* 0x000fe2000001000c */
[----:B------:R-:W-:Y:S02]  /*1840*/  HADD2.F32 R12, -RZ, R8.H1_H1 ;  /* 0x30000008ff0c7230 */ /* 0x000fe40000004100 */
[----:B------:R-:W-:Y:S01]  /*1850*/  HADD2.F32 R8, -RZ, R6.H1_H1 ;  /* 0x30000006ff087230 */ /* 0x000fe20000004100 */
[----:B------:R-:W-:Y:S01]  /*1860*/  SHF.R.U32.HI R6, RZ, 0x8, R9 ;  /* 0x00000008ff067819 */ /* 0x000fe20000011609 */
[----:B------:R-:W-:-:S03]  /*1870*/  HADD2.F32 R4, -RZ, R4.H1_H1 ;  /* 0x30000004ff047230 */ /* 0x000fc60000004100 */
[----:B------:R-:W-:-:S04]  /*1880*/  FFMA.FTZ R5, R12, R8, R5 ;  /* 0x000000080c057223 */ /* 0x000fc80000010005 */
[----:B------:R-:W-:-:S04]  /*1890*/  FFMA.FTZ R31, R31, R22, R5 ;  /* 0x000000161f1f7223 */ /* 0x000fc80000010005 */
        /* <DEDUP_REMOVED lines=11> */
[--C-:B------:R-:W-:Y:S02]  /*1950*/  HADD2.F32 R7, -RZ, R4.reuse.H0_H0 ;  /* 0x20000004ff077230 */ /* 0x100fe40000004100 */
[----:B------:R-:W-:-:S03]  /*1960*/  HADD2.F32 R4, -RZ, R4.H1_H1 ;  /* 0x30000004ff047230 */ /* 0x000fc60000004100 */
[----:B------:R-:W-:Y:S01]  /*1970*/  FFMA.FTZ R7, R24, R7, R5 ;  /* 0x0000000718077223 */ /* 0x000fe20000010005 */
[C---:B------:R-:W-:Y:S02]  /*1980*/  LOP3.LUT R5, R6.reuse, 0xf000f, RZ, 0xc0, !PT ;  /* 0x000f000f06057812 */ /* 0x040fe400078ec0ff */
[----:B------:R-:W-:Y:S01]  /*1990*/  LOP3.LUT R6, R6, 0xf000f0, RZ, 0xc0, !PT ;  /* 0x00f000f006067812 */ /* 0x000fe200078ec0ff */
[----:B------:R-:W-:Y:S01]  /*19a0*/  FFMA.FTZ R7, R26, R4, R7 ;  /* 0x000000041a077223 */ /* 0x000fe20000010007 */
[----:B------:R-:W-:Y:S02]  /*19b0*/  LOP3.LUT R5, R5, 0x64006400, RZ, 0xfc, !PT ;  /* 0x6400640005057812 */ /* 0x000fe400078efcff */
[----:B------:R-:W-:-:S03]  /*19c0*/  LOP3.LUT R6, R6, 0x64006400, RZ, 0xfc, !PT ;  /* 0x6400640006067812 */ /* 0x000fc600078efcff */
[----:B------:R-:W-:Y:S02]  /*19d0*/  HADD2 R5, R5, -1032, -1032 ;  /* 0xe408e40805057430 */ /* 0x000fe40000000000 */
[----:B------:R-:W-:-:S03]  /*19e0*/  HFMA2 R6, R6, R3.H0_H0, -72, -72 ;  /* 0xd480d48006067431 */ /* 0x000fc60000040003 */
[--C-:B------:R-:W-:Y:S02]  /*19f0*/  HADD2.F32 R4, -RZ, R5.reuse.H0_H0 ;  /* 0x20000005ff047230 */ /* 0x100fe40000004100 */
[----:B------:R-:W-:Y:S02]  /*1a00*/  HADD2.F32 R5, -RZ, R5.H1_H1 ;  /* 0x30000005ff057230 */ /* 0x000fe40000004100 */
[----:B------:R-:W-:Y:S02]  /*1a10*/  HADD2.F32 R9, -RZ, R6.H0_H0 ;  /* 0x20000006ff097230 */ /* 0x000fe40000004100 */
[----:B------:R-:W-:-:S04]  /*1a20*/  FFMA.FTZ R4, R27, R4, R7 ;  /* 0x000000041b047223 */ /* 0x000fc80000010007 */
[----:B------:R-:W-:Y:S01]  /*1a30*/  FFMA.FTZ R4, R8, R5, R4 ;  /* 0x0000000508047223 */ /* 0x000fe20000010004 */
[----:B------:R-:W-:-:S03]  /*1a40*/  MOV R5, UR7 ;  /* 0x0000000700057c02 */ /* 0x000fc60008000f00 */
[----:B------:R-:W-:Y:S01]  /*1a50*/  FFMA.FTZ R9, R22, R9, R4 ;  /* 0x0000000916097223 */ /* 0x000fe20000010004 */
[----:B------:R-:W-:-:S06]  /*1a60*/  MOV R4, UR6 ;  /* 0x0000000600047c02 */ /* 0x000fcc0008000f00 */
[----:B------:R-:W2:Y:S01]  /*1a70*/  @!P0 LDG.E.U16.CONSTANT R4, desc[UR18][R4.64] ;  /* 0x0000001204048981 */ /* 0x000ea2000c1e9500 */
[----:B------:R-:W-:Y:S01]  /*1a80*/  @!UP0 ULEA UR6, UR4, UR21, 0x3 ;  /* 0x0000001504068291 */ /* 0x000fe2000f8e18ff */
[----:B--2---:R-:W-:-:S08]  /*1a90*/  @!P0 R2UR UR7, R4 ;  /* 0x00000000040782ca */ /* 0x004fd000000e0000 */
[----:B------:R-:W2:Y:S01]  /*1aa0*/  @!P0 LDL.64 R4, [UR6+0x8] ;  /* 0x00000806ff048983 */ /* 0x000ea20008100a00 */
[----:B------:R-:W-:-:S05]  /*1ab0*/  HADD2.F32 R6, -RZ, R6.H1_H1 ;  /* 0x30000006ff067230 */ /* 0x000fca0000004100 */
[----:B------:R-:W-:Y:S01]  /*1ac0*/  FFMA.FTZ R6, R23, R6, R9 ;  /* 0x0000000617067223 */ /* 0x000fe20000010009 */
[----:B--2---:R-:W-:Y:S02]  /*1ad0*/  @!P0 PRMT R0, R4, 0x7610, R0 ;  /* 0x0000761004008816 */ /* 0x004fe40000000000 */
[----:B------:R-:W-:Y:S02]  /*1ae0*/  @!P0 PRMT R2, R5, 0x7610, R2 ;  /* 0x0000761005028816 */ /* 0x000fe40000000002 */
[----:B------:R-:W-:Y:S02]  /*1af0*/  @!P0 PRMT R0, R0, 0x7610, R4 ;  /* 0x0000761000008816 */ /* 0x000fe40000000004 */
[----:B------:R-:W-:-:S03]  /*1b00*/  @!P0 PRMT R2, R2, 0x7610, R5 ;  /* 0x0000761002028816 */ /* 0x000fc60000000005 */
[----:B------:R-:W-:-:S05]  /*1b10*/  HADD2.F32 R12, -RZ, R0.H0_H0 ;  /* 0x20000000ff0c7230 */ /* 0x000fca0000004100 */
[----:B------:R-:W-:Y:S01]  /*1b20*/  FMUL.FTZ R7, R13, R12 ;  /* 0x0000000c0d077220 */ /* 0x000fe20000410000 */
[----:B------:R-:W-:Y:S02]  /*1b30*/  HADD2.F32 R13, -RZ, R0.H1_H1 ;  /* 0x30000000ff0d7230 */ /* 0x000fe40000004100 */
[----:B------:R-:W-:Y:S02]  /*1b40*/  FMUL.FTZ R4, R12, R31 ;  /* 0x0000001f0c047220 */ /* 0x000fe40000410000 */
[----:B------:R-:W-:Y:S01]  /*1b50*/  F2FP.F16.F32.PACK_AB R7, RZ, R7 ;  /* 0x00000007ff07723e */ /* 0x000fe200000000ff */
[----:B------:R-:W-:Y:S01]  /*1b60*/  FMUL.FTZ R5, R30, R13 ;  /* 0x0000000d1e057220 */ /* 0x000fe20000410000 */
[----:B------:R-:W-:Y:S01]  /*1b70*/  FMUL.FTZ R6, R13, R6 ;  /* 0x000000060d067220 */ /* 0x000fe20000410000 */
[----:B------:R-:W-:-:S03]  /*1b80*/  F2FP.F16.F32.PACK_AB R4, RZ, R4 ;  /* 0x00000004ff04723e */ /* 0x000fc600000000ff */
[----:B------:R-:W-:Y:S02]  /*1b90*/  F2FP.F16.F32.PACK_AB R5, RZ, R5 ;  /* 0x00000005ff05723e */ /* 0x000fe400000000ff */
[----:B------:R-:W-:Y:S02]  /*1ba0*/  F2FP.F16.F32.PACK_AB R6, RZ, R6 ;  /* 0x00000006ff06723e */ /* 0x000fe400000000ff */
[----:B------:R-:W-:Y:S02]  /*1bb0*/  PRMT R7, R7, 0x5410, R5 ;  /* 0x0000541007077816 */ /* 0x000fe40000000005 */
[----:B------:R-:W-:Y:S02]  /*1bc0*/  LOP3.LUT R5, R10, 0xf000f, RZ, 0xc0, !PT ;  /* 0x000f000f0a057812 */ /* 0x000fe400078ec0ff */
[----:B------:R-:W-:Y:S02]  /*1bd0*/  PRMT R4, R4, 0x5410, R6 ;  /* 0x0000541004047816 */ /* 0x000fe40000000006 */
[----:B------:R-:W-:Y:S01]  /*1be0*/  LOP3.LUT R5, R5, 0x64006400, RZ, 0xfc, !PT ;  /* 0x6400640005057812 */ /* 0x000fe200078efcff */
[----:B------:R-:W-:-:S04]  /*1bf0*/  HFMA2 R18, R7, 1, 1, R18 ;  /* 0x3c003c0007127831 */ /* 0x000fc80000000012 */
[----:B------:R-:W-:Y:S02]  /*1c00*/  HADD2 R5, R5, -1032, -1032 ;  /* 0xe408e40805057430 */ /* 0x000fe40000000000 */
[----:B------:R-:W-:-:S03]  /*1c10*/  HFMA2 R18, R4, 1, 1, R18 ;  /* 0x3c003c0004127831 */ /* 0x000fc60000000012 */
[--C-:B------:R-:W-:Y:S02]  /*1c20*/  HADD2.F32 R6, -RZ, R5.reuse.H0_H0 ;  /* 0x20000005ff067230 */ /* 0x100fe40000004100 */
[----:B------:R-:W-:Y:S01]  /*1c30*/  HADD2.F32 R4, -RZ, R5.H1_H1 ;  /* 0x30000005ff047230 */ /* 0x000fe20000004100 */
[----:B------:R-:W-:Y:S02]  /*1c40*/  LOP3.LUT R5, R11, 0xf000f, RZ, 0xc0, !PT ;  /* 0x000f000f0b057812 */ /* 0x000fe400078ec0ff */
[----:B------:R-:W-:Y:S02]  /*1c50*/  FFMA.FTZ R6, R21, R6, RZ ;  /* 0x0000000615067223 */ /* 0x000fe400000100ff */
[----:B------:R-:W-:Y:S02]  /*1c60*/  LOP3.LUT R5, R5, 0x64006400, RZ, 0xfc, !PT ;  /* 0x6400640005057812 */ /* 0x000fe400078efcff */
[----:B------:R-:W-:-:S03]  /*1c70*/  FFMA.FTZ R4, R25, R4, R6 ;  /* 0x0000000419047223 */ /* 0x000fc60000010006 */
[----:B------:R-:W-:-:S05]  /*1c80*/  HADD2 R5, R5, -1032, -1032 ;  /* 0xe408e40805057430 */ /* 0x000fca0000000000 */
[----:B------:R-:W-:-:S05]  /*1c90*/  HADD2.F32 R6, -RZ, R5.H0_H0 ;  /* 0x20000005ff067230 */ /* 0x000fca0000004100 */
[----:B------:R-:W-:Y:S01]  /*1ca0*/  FFMA.FTZ R30, R21, R6, RZ ;  /* 0x00000006151e7223 */ /* 0x000fe200000100ff */
[----:B------:R-:W-:Y:S01]  /*1cb0*/  HADD2.F32 R6, -RZ, R5.H1_H1 ;  /* 0x30000005ff067230 */ /* 0x000fe20000004100 */
[----:B------:R-:W-:Y:S02]  /*1cc0*/  LOP3.LUT R5, R10, 0xf000f0, RZ, 0xc0, !PT ;  /* 0x00f000f00a057812 */ /* 0x000fe400078ec0ff */
[----:B------:R-:W-:Y:S02]  /*1cd0*/  SHF.R.U32.HI R10, RZ, 0x8, R10 ;  /* 0x00000008ff0a7819 */ /* 0x000fe4000001160a */
[----:B------:R-:W-:Y:S01]  /*1ce0*/  FFMA.FTZ R25, R25, R6, R30 ;  /* 0x0000000619197223 */ /* 0x000fe2000001001e */
[----:B------:R-:W-:Y:S02]  /*1cf0*/  LOP3.LUT R6, R5, 0x64006400, RZ, 0xfc, !PT ;  /* 0x6400640005067812 */ /* 0x000fe400078efcff */
[----:B------:R-:W-:Y:S02]  /*1d00*/  LOP3.LUT R5, R11, 0xf000f0, RZ, 0xc0, !PT ;  /* 0x00f000f00b057812 */ /* 0x000fe400078ec0ff */
[----:B------:R-:W-:Y:S01]  /*1d10*/  SHF.R.U32.HI R21, RZ, 0x8, R11 ;  /* 0x00000008ff157819 */ /* 0x000fe2000001160b */
[----:B------:R-:W-:Y:S01]  /*1d20*/  HFMA2 R6, R6, R3.H0_H0, -72, -72 ;  /* 0xd480d48006067431 */ /* 0x000fe20000040003 */
[----:B------:R-:W-:-:S04]  /*1d30*/  LOP3.LUT R30, R5, 0x64006400, RZ, 0xfc, !PT ;  /* 0x64006400051e7812 */ /* 0x000fc800078efcff */
[--C-:B------:R-:W-:Y:S02]  /*1d40*/  HADD2.F32 R7, -RZ, R6.reuse.H0_H0 ;  /* 0x20000006ff077230 */ /* 0x100fe40000004100 */
[----:B------:R-:W-:Y:S02]  /*1d50*/  HFMA2 R5, R30, R3.H0_H0, -72, -72 ;  /* 0xd480d4801e057431 */ /* 0x000fe40000040003 */
[----:B------:R-:W-:Y:S02]  /*1d60*/  HADD2.F32 R6, -RZ, R6.H1_H1 ;  /* 0x30000006ff067230 */ /* 0x000fe40000004100 */
[----:B------:R-:W-:Y:S01]  /*1d70*/  FFMA.FTZ R4, R24, R7, R4 ;  /* 0x0000000718047223 */ /* 0x000fe20000010004 */
[--C-:B------:R-:W-:Y:S02]  /*1d80*/  HADD2.F32 R7, -RZ, R5.reuse.H0_H0 ;  /* 0x20000005ff077230 */ /* 0x100fe40000004100 */
[----:B------:R-:W-:Y:S02]  /*1d90*/  HADD2.F32 R5, -RZ, R5.H1_H1 ;  /* 0x30000005ff057230 */ /* 0x000fe40000004100 */
[----:B------:R-:W-:Y:S01]  /*1da0*/  FFMA.FTZ R4, R26, R6, R4 ;  /* 0x000000061a047223 */ /* 0x000fe20000010004 */
[----:B------:R-:W-:Y:S01]  /*1db0*/  LOP3.LUT R6, R21, 0xf000f, RZ, 0xc0, !PT ;  /* 0x000f000f15067812 */ /* 0x000fe200078ec0ff */
[----:B------:R-:W-:Y:S01]  /*1dc0*/  FFMA.FTZ R24, R24, R7, R25 ;  /* 0x0000000718187223 */ /* 0x000fe20000010019 */
[----:B------:R-:W-:-:S02]  /*1dd0*/  MOV R7, UR14 ;  /* 0x0000000e00077c02 */ /* 0x000fc40008000f00 */
[----:B------:R-:W-:Y:S01]  /*1de0*/  LOP3.LUT R6, R6, 0x64006400, RZ, 0xfc, !PT ;  /* 0x6400640006067812 */ /* 0x000fe200078efcff */
[----:B------:R-:W-:Y:S01]  /*1df0*/  FFMA.FTZ R24, R26, R5, R24 ;  /* 0x000000051a187223 */ /* 0x000fe20000010018 */
[----:B------:R-:W-:Y:S01]  /*1e00*/  LOP3.LUT R5, R10, 0xf000f, RZ, 0xc0, !PT ;  /* 0x000f000f0a057812 */ /* 0x000fe200078ec0ff */
[----:B------:R-:W-:-:S04]  /*1e10*/  IMAD.WIDE R28, R7, 0x4, R28 ;  /* 0x00000004071c7825 */ /* 0x000fc800078e021c */
[----:B------:R-:W-:Y:S01]  /*1e20*/  HADD2 R11, R6, -1032, -1032 ;  /* 0xe408e408060b7430 */ /* 0x000fe20000000000 */
[----:B------:R-:W-:-:S05]  /*1e30*/  LOP3.LUT R5, R5, 0x64006400, RZ, 0xfc, !PT ;  /* 0x6400640005057812 */ /* 0x000fca00078efcff */
[----:B------:R-:W-:Y:S02]  /*1e40*/  HADD2 R9, R5, -1032, -1032 ;  /* 0xe408e40805097430 */ /* 0x000fe40000000000 */
[----:B------:R-:W-:-:S03]  /*1e50*/  HADD2.F32 R5, -RZ, R11.H0_H0 ;  /* 0x2000000bff057230 */ /* 0x000fc60000004100 */
[----:B------:R-:W-:-:S05]  /*1e60*/  HADD2.F32 R25, -RZ, R9.H0_H0 ;  /* 0x20000009ff197230 */ /* 0x000fca0000004100 */
[C---:B------:R-:W-:Y:S01]  /*1e70*/  FFMA.FTZ R25, R27.reuse, R25, R4 ;  /* 0x000000191b197223 */ /* 0x040fe20000010004 */
[----:B------:R-:W-:Y:S02]  /*1e80*/  FFMA.FTZ R27, R27, R5, R24 ;  /* 0x000000051b1b7223 */ /* 0x000fe40000010018 */
[----:B------:R-:W2:Y:S01]  /*1e90*/  LDG.E.128.CONSTANT R4, desc[UR18][R28.64] ;  /* 0x000000121c047981 */ /* 0x000ea2000c1e9d00 */
[----:B------:R-:W-:Y:S01]  /*1ea0*/  LOP3.LUT R10, R10, 0xf000f0, RZ, 0xc0, !PT ;  /* 0x00f000f00a0a7812 */ /* 0x000fe200078ec0ff */
[----:B------:R-:W-:Y:S01]  /*1eb0*/  HADD2.F32 R24, -RZ, R11.H1_H1 ;  /* 0x3000000bff187230 */ /* 0x000fe20000004100 */
[----:B------:R-:W-:Y:S01]  /*1ec0*/  LOP3.LUT R21, R21, 0xf000f0, RZ, 0xc0, !PT ;  /* 0x00f000f015157812 */ /* 0x000fe200078ec0ff */
[----:B------:R-:W-:Y:S01]  /*1ed0*/  HADD2.F32 R9, -RZ, R9.H1_H1 ;  /* 0x30000009ff097230 */ /* 0x000fe20000004100 */
[----:B------:R-:W-:Y:S02]  /*1ee0*/  LOP3.LUT R10, R10, 0x64006400, RZ, 0xfc, !PT ;  /* 0x640064000a0a7812 */ /* 0x000fe400078efcff */
[----:B------:R-:W-:-:S02]  /*1ef0*/  FFMA.FTZ R27, R8, R24, R27 ;  /* 0x00000018081b7223 */ /* 0x000fc4000001001b */
[----:B------:R-:W-:Y:S01]  /*1f00*/  FFMA.FTZ R25, R8, R9, R25 ;  /* 0x0000000908197223 */ /* 0x000fe20000010019 */
[-C--:B------:R-:W-:Y:S01]  /*1f10*/  HFMA2 R11, R10, R3.reuse.H0_H0, -72, -72 ;  /* 0xd480d4800a0b7431 */ /* 0x080fe20000040003 */
[----:B------:R-:W-:Y:S01]  /*1f20*/  LOP3.LUT R10, R21, 0x64006400, RZ, 0xfc, !PT ;  /* 0x64006400150a7812 */ /* 0x000fe200078efcff */
[----:B------:R-:W0:Y:S03]  /*1f30*/  LDS.64 R8, [UR8+0x20] ;  /* 0x00002008ff087984 */ /* 0x000e260008000a00 */
[--C-:B------:R-:W-:Y:S02]  /*1f40*/  HADD2.F32 R24, -RZ, R11.reuse.H0_H0 ;  /* 0x2000000bff187230 */ /* 0x100fe40000004100 */
[----:B------:R-:W-:Y:S02]  /*1f50*/  HFMA2 R10, R10, R3.H0_H0, -72, -72 ;  /* 0xd480d4800a0a7431 */ /* 0x000fe40000040003 */
[----:B------:R-:W-:-:S02]  /*1f60*/  HADD2.F32 R11, -RZ, R11.H1_H1 ;  /* 0x3000000bff0b7230 */ /* 0x000fc40000004100 */
[C---:B------:R-:W-:Y:S01]  /*1f70*/  FFMA.FTZ R24, R22.reuse, R24, R25 ;  /* 0x0000001816187223 */ /* 0x040fe20000010019 */
[--C-:B------:R-:W-:Y:S02]  /*1f80*/  HADD2.F32 R26, -RZ, R10.reuse.H0_H0 ;  /* 0x2000000aff1a7230 */ /* 0x100fe40000004100 */
[----:B------:R-:W-:Y:S02]  /*1f90*/  HADD2.F32 R21, -RZ, R10.H1_H1 ;  /* 0x3000000aff157230 */ /* 0x000fe40000004100 */
[----:B------:R-:W-:Y:S01]  /*1fa0*/  FFMA.FTZ R11, R23, R11, R24 ;  /* 0x0000000b170b7223 */ /* 0x000fe20000010018 */
[----:B------:R-:W-:-:S04]  /*1fb0*/  FFMA.FTZ R22, R22, R26, R27 ;  /* 0x0000001a16167223 */ /* 0x000fc8000001001b */
[----:B------:R-:W-:Y:S01]  /*1fc0*/  FFMA.FTZ R24, R23, R21, R22 ;  /* 0x0000001517187223 */ /* 0x000fe20000010016 */
[--C-:B------:R-:W-:Y:S02]  /*1fd0*/  HADD2.F32 R22, -RZ, R2.reuse.H0_H0 ;  /* 0x20000002ff167230 */ /* 0x100fe40000004100 */
[----:B------:R-:W-:-:S03]  /*1fe0*/  HADD2.F32 R21, -RZ, R2.H1_H1 ;  /* 0x30000002ff157230 */ /* 0x000fc60000004100 */
[----:B------:R-:W-:Y:S02]  /*1ff0*/  FMUL.FTZ R19, R19, R22 ;  /* 0x0000001613137220 */ /* 0x000fe40000410000 */
[----:B------:R-:W-:Y:S01]  /*2000*/  FMUL.FTZ R10, R20, R21 ;  /* 0x00000015140a7220 */ /* 0x000fe20000410000 */
[----:B------:R-:W-:Y:S01]  /*2010*/  FMUL.FTZ R20, R22, R11 ;  /* 0x0000000b16147220 */ /* 0x000fe20000410000 */
[----:B------:R-:W-:Y:S01]  /*2020*/  FMUL.FTZ R24, R21, R24 ;  /* 0x0000001815187220 */ /* 0x000fe20000410000 */
[----:B------:R-:W-:Y:S02]  /*2030*/  F2FP.F16.F32.PACK_AB R11, RZ, R19 ;  /* 0x00000013ff0b723e */ /* 0x000fe400000000ff */
[----:B------:R-:W-:Y:S02]  /*2040*/  F2FP.F16.F32.PACK_AB R10, RZ, R10 ;  /* 0x0000000aff0a723e */ /* 0x000fe400000000ff */
[----:B------:R-:W-:Y:S02]  /*2050*/  F2FP.F16.F32.PACK_AB R19, RZ, R20 ;  /* 0x00000014ff13723e */ /* 0x000fe400000000ff */
[----:B------:R-:W-:-:S02]  /*2060*/  PRMT R11, R11, 0x5410, R10 ;  /* 0x000054100b0b7816 */ /* 0x000fc4000000000a */
[----:B------:R-:W-:Y:S01]  /*2070*/  F2FP.F16.F32.PACK_AB R20, RZ, R24 ;  /* 0x00000018ff14723e */ /* 0x000fe200000000ff */
[--C-:B0-----:R-:W-:Y:S02]  /*2080*/  HADD2.F32 R26, -RZ, R8.reuse.H0_H0 ;  /* 0x20000008ff1a7230 */ /* 0x101fe40000004100 */
[----:B------:R-:W-:Y:S01]  /*2090*/  HFMA2 R11, R11, 1, 1, R17 ;  /* 0x3c003c000b0b7831 */ /* 0x000fe20000000011 */
[----:B------:R-:W-:Y:S01]  /*20a0*/  PRMT R10, R19, 0x5410, R20 ;  /* 0x00005410130a7816 */ /* 0x000fe20000000014 */
[----:B------:R-:W-:Y:S02]  /*20b0*/  HADD2.F32 R27, -RZ, R8.H1_H1 ;  /* 0x30000008ff1b7230 */ /* 0x000fe40000004100 */
[--C-:B------:R-:W-:Y:S02]  /*20c0*/  HADD2.F32 R8, -RZ, R9.reuse.H0_H0 ;  /* 0x20000009ff087230 */ /* 0x100fe40000004100 */
[----:B------:R-:W-:Y:S02]  /*20d0*/  HADD2.F32 R9, -RZ, R9.H1_H1 ;  /* 0x30000009ff097230 */ /* 0x000fe40000004100 */
[----:B------:R-:W-:-:S02]  /*20e0*/  HFMA2 R17, R10, 1, 1, R11 ;  /* 0x3c003c000a117831 */ /* 0x000fc4000000000b */
[----:B------:R-:W0:Y:S01]  /*20f0*/  LDS.64 R10, [UR8+0x28] ;  /* 0x00002808ff0a7984 */ /* 0x000e220008000a00 */
[C---:B--2---:R-:W-:Y:S02]  /*2100*/  LOP3.LUT R23, R4.reuse, 0xf000f, RZ, 0xc0, !PT ;  /* 0x000f000f04177812 */ /* 0x044fe400078ec0ff */
[----:B------:R-:W-:Y:S02]  /*2110*/  LOP3.LUT R24, R4, 0xf000f0, RZ, 0xc0, !PT ;  /* 0x00f000f004187812 */ /* 0x000fe400078ec0ff */
[----:B------:R-:W-:Y:S02]  /*2120*/  LOP3.LUT R23, R23, 0x64006400, RZ, 0xfc, !PT ;  /* 0x6400640017177812 */ /* 0x000fe400078efcff */
[----:B------:R-:W-:-:S03]  /*2130*/  LOP3.LUT R24, R24, 0x64006400, RZ, 0xfc, !PT ;  /* 0x6400640018187812 */ /* 0x000fc600078efcff */
[----:B------:R-:W-:-:S05]  /*2140*/  HADD2 R19, R23, -1032, -1032 ;  /* 0xe408e40817137430 */ /* 0x000fca0000000000 */
[--C-:B------:R-:W-:Y:S02]  /*2150*/  HADD2.F32 R23, -RZ, R19.reuse.H0_H0 ;  /* 0x20000013ff177230 */ /* 0x100fe40000004100 */
[----:B------:R-:W-:Y:S02]  /*2160*/  HADD2.F32 R20, -RZ, R19.H1_H1 ;  /* 0x30000013ff147230 */ /* 0x000fe40000004100 */
[----:B------:R-:W-:Y:S01]  /*2170*/  HFMA2 R19, R24, R3.H0_H0, -72, -72 ;  /* 0xd480d48018137431 */ /* 0x000fe20000040003 */
[----:B------:R-:W-:Y:S01]  /*2180*/  SHF.R.U32.HI R24, RZ, 0x8, R4 ;  /* 0x00000008ff187819 */ /* 0x000fe20000011604 */
[----:B------:R-:W-:-:S03]  /*2190*/  FFMA.FTZ R23, R23, R26, RZ ;  /* 0x0000001a17177223 */ /* 0x000fc600000100ff */
[----:B------:R-:W-:Y:S01]  /*21a0*/  LOP3.LUT R4, R24, 0xf000f, RZ, 0xc0, !PT ;  /* 0x000f000f18047812 */ /* 0x000fe200078ec0ff */
[----:B------:R-:W-:Y:S01]  /*21b0*/  FFMA.FTZ R23, R20, R27, R23 ;  /* 0x0000001b14177223 */ /* 0x000fe20000010017 */
[--C-:B------:R-:W-:Y:S01]  /*21c0*/  HADD2.F32 R20, -RZ, R19.reuse.H0_H0 ;  /* 0x20000013ff147230 */ /* 0x100fe20000004100 */
[----:B------:R-:W-:Y:S01]  /*21d0*/  LOP3.LUT R24, R24, 0xf000f0, RZ, 0xc0, !PT ;  /* 0x00f000f018187812 */ /* 0x000fe200078ec0ff */
[----:B------:R-:W-:Y:S01]  /*21e0*/  HADD2.F32 R19, -RZ, R19.H1_H1 ;  /* 0x30000013ff137230 */ /* 0x000fe20000004100 */
[----:B------:R-:W-:Y:S02]  /*21f0*/  LOP3.LUT R4, R4, 0x64006400, RZ, 0xfc, !PT ;  /* 0x6400640004047812 */ /* 0x000fe400078efcff */
[----:B------:R-:W-:Y:S01]  /*2200*/  FFMA.FTZ R20, R20, R8, R23 ;  /* 0x0000000814147223 */ /* 0x000fe20000010017 */
[----:B------:R-:W-:-:S03]  /*2210*/  LOP3.LUT R24, R24, 0x64006400, RZ, 0xfc, !PT ;  /* 0x6400640018187812 */ /* 0x000fc600078efcff */
[----:B------:R-:W-:Y:S01]  /*2220*/  FFMA.FTZ R23, R19, R9, R20 ;  /* 0x0000000913177223 */ /* 0x000fe20000010014 */
[----:B------:R-:W-:Y:S02]  /*2230*/  HADD2 R19, R4, -1032, -1032 ;  /* 0xe408e40804137430 */ /* 0x000fe40000000000 */
[----:B0-----:R-:W-:-:S03]  /*2240*/  HADD2.F32 R4, -RZ, R10.H0_H0 ;  /* 0x2000000aff047230 */ /* 0x001fc60000004100 */
[--C-:B------:R-:W-:Y:S02]  /*2250*/  HADD2.F32 R20, -RZ, R19.reuse.H0_H0 ;  /* 0x20000013ff147230 */ /* 0x100fe40000004100 */
[----:B------:R-:W-:-:S03]  /*2260*/  HADD2.F32 R19, -RZ, R19.H1_H1 ;  /* 0x30000013ff137230 */ /* 0x000fc60000004100 */
[----:B------:R-:W-:Y:S01]  /*2270*/  FFMA.FTZ R20, R20, R4, R23 ;  /* 0x0000000414147223 */ /* 0x000fe20000010017 */
[----:B------:R-:W-:Y:S02]  /*2280*/  HADD2.F32 R23, -RZ, R10.H1_H1 ;  /* 0x3000000aff177230 */ /* 0x000fe40000004100 */
[----:B------:R-:W-:-:S03]  /*2290*/  HFMA2 R10, R24, R3.H0_H0, -72, -72 ;  /* 0xd480d480180a7431 */ /* 0x000fc60000040003 */
[----:B------:R-:W-:Y:S01]  /*22a0*/  FFMA.FTZ R20, R19, R23, R20 ;  /* 0x0000001713147223 */ /* 0x000fe20000010014 */
[----:B------:R-:W-:Y:S02]  /*22b0*/  HADD2.F32 R19, -RZ, R11.H0_H0 ;  /* 0x2000000bff137230 */ /* 0x000fe40000004100 */
[----:B------:R-:W-:-:S05]  /*22c0*/  HADD2.F32 R24, -RZ, R10.H0_H0 ;  /* 0x2000000aff187230 */ /* 0x000fca0000004100 */
[----:B------:R-:W-:Y:S01]  /*22d0*/  FFMA.FTZ R24, R24, R19, R20 ;  /* 0x0000001318187223 */ /* 0x000fe20000010014 */
[----:B------:R-:W-:Y:S02]  /*22e0*/  HADD2.F32 R20, -RZ, R11.H1_H1 ;  /* 0x3000000bff147230 */ /* 0x000fe40000004100 */
[----:B------:R-:W-:Y:S01]  /*22f0*/  HADD2.F32 R11, -RZ, R10.H1_H1 ;  /* 0x3000000aff0b7230 */ /* 0x000fe20000004100 */
[----:B------:R-:W-:-:S04]  /*2300*/  LOP3.LUT R10, R5, 0xf000f, RZ, 0xc0, !PT ;  /* 0x000f000f050a7812 */ /* 0x000fc800078ec0ff */
[----:B------:R-:W-:Y:S01]  /*2310*/  LOP3.LUT R10, R10, 0x64006400, RZ, 0xfc, !PT ;  /* 0x640064000a0a7812 */ /* 0x000fe200078efcff */
[----:B------:R-:W-:-:S04]  /*2320*/  FFMA.FTZ R11, R11, R20, R24 ;  /* 0x000000140b0b7223 */ /* 0x000fc80000010018 */
[----:B------:R-:W-:Y:S02]  /*2330*/  HADD2 R10, R10, -1032, -1032 ;  /* 0xe408e4080a0a7430 */ /* 0x000fe40000000000 */
[----:B------:R-:W-:-:S03]  /*2340*/  FMUL.FTZ R24, R12, R11 ;  /* 0x0000000b0c187220 */ /* 0x000fc60000410000 */
[--C-:B------:R-:W-:Y:S02]  /*2350*/  HADD2.F32 R11, -RZ, R10.reuse.H0_H0 ;  /* 0x2000000aff0b7230 */ /* 0x100fe40000004100 */
[----:B------:R-:W-:Y:S01]  /*2360*/  F2FP.F16.F32.PACK_AB R24, RZ, R24 ;  /* 0x00000018ff18723e */ /* 0x000fe200000000ff */
[----:B------:R-:W-:Y:S02]  /*2370*/  HADD2.F32 R10, -RZ, R10.H1_H1 ;  /* 0x3000000aff0a7230 */ /* 0x000fe40000004100 */
[----:B------:R-:W-:-:S04]  /*2380*/  FFMA.FTZ R11, R26, R11, RZ ;  /* 0x0000000b1a0b7223 */ /* 0x000fc800000100ff */
[----:B------:R-:W-:Y:S01]  /*2390*/  FFMA.FTZ R25, R27, R10, R11 ;  /* 0x0000000a1b197223 */ /* 0x000fe2000001000b */
[----:B------:R-:W-:Y:S02]  /*23a0*/  LOP3.LUT R10, R5, 0xf000f0, RZ, 0xc0, !PT ;  /* 0x00f000f0050a7812 */ /* 0x000fe400078ec0ff */
[----:B------:R-:W-:Y:S02]  /*23b0*/  SHF.R.U32.HI R5, RZ, 0x8, R5 ;  /* 0x00000008ff057819 */ /* 0x000fe40000011605 */
[----:B------:R-:W-:-:S05]  /*23c0*/  LOP3.LUT R10, R10, 0x64006400, RZ, 0xfc, !PT ;  /* 0x640064000a0a7812 */ /* 0x000fca00078efcff */
[----:B------:R-:W-:-:S05]  /*23d0*/  HFMA2 R10, R10, R3.H0_H0, -72, -72 ;  /* 0xd480d4800a0a7431 */ /* 0x000fca0000040003 */
[--C-:B------:R-:W-:Y:S02]  /*23e0*/  HADD2.F32 R11, -RZ, R10.reuse.H0_H0 ;  /* 0x2000000aff0b7230 */ /* 0x100fe40000004100 */
[----:B------:R-:W-:-:S03]  /*23f0*/  HADD2.F32 R10, -RZ, R10.H1_H1 ;  /* 0x3000000aff0a7230 */ /* 0x000fc60000004100 */
[----:B------:R-:W-:Y:S01]  /*2400*/  FFMA.FTZ R11, R8, R11, R25 ;  /* 0x0000000b080b7223 */ /* 0x000fe20000010019 */
[----:B------:R-:W-:-:S03]  /*2410*/  LOP3.LUT R25, R5, 0xf000f0, RZ, 0xc0, !PT ;  /* 0x00f000f005197812 */ /* 0x000fc600078ec0ff */
[----:B------:R-:W-:Y:S01]  /*2420*/  FFMA.FTZ R11, R9, R10, R11 ;  /* 0x0000000a090b7223 */ /* 0x000fe2000001000b */
[----:B------:R-:W-:Y:S02]  /*2430*/  LOP3.LUT R10, R5, 0xf000f, RZ, 0xc0, !PT ;  /* 0x000f000f050a7812 */ /* 0x000fe400078ec0ff */
[----:B------:R-:W-:Y:S02]  /*2440*/  LOP3.LUT R25, R25, 0x64006400, RZ, 0xfc, !PT ;  /* 0x6400640019197812 */ /* 0x000fe400078efcff */
[----:B------:R-:W-:-:S05]  /*2450*/  LOP3.LUT R10, R10, 0x64006400, RZ, 0xfc, !PT ;  /* 0x640064000a0a7812 */ /* 0x000fca00078efcff */
[----:B------:R-:W-:-:S05]  /*2460*/  HADD2 R10, R10, -1032, -1032 ;  /* 0xe408e4080a0a7430 */ /* 0x000fca0000000000 */
[----:B------:R-:W-:-:S05]  /*2470*/  HADD2.F32 R5, -RZ, R10.H0_H0 ;  /* 0x2000000aff057230 */ /* 0x000fca0000004100 */
[----:B------:R-:W-:Y:S01]  /*2480*/  FFMA.FTZ R5, R4, R5, R11 ;  /* 0x0000000504057223 */ /* 0x000fe2000001000b */
[----:B------:R-:W-:Y:S02]  /*2490*/  HADD2.F32 R11, -RZ, R10.H1_H1 ;  /* 0x3000000aff0b7230 */ /* 0x000fe40000004100 */
[----:B------:R-:W-:-:S03]  /*24a0*/  HFMA2 R10, R25, R3.H0_H0, -72, -72 ;  /* 0xd480d480190a7431 */ /* 0x000fc60000040003 */
[----:B------:R-:W-:Y:S02]  /*24b0*/  FFMA.FTZ R11, R23, R11, R5 ;  /* 0x0000000b170b7223 */ /* 0x000fe40000010005 */
[--C-:B------:R-:W-:Y:S02]  /*24c0*/  HADD2.F32 R5, -RZ, R10.reuse.H0_H0 ;  /* 0x2000000aff057230 */ /* 0x100fe40000004100 */
[----:B------:R-:W-:-:S03]  /*24d0*/  HADD2.F32 R10, -RZ, R10.H1_H1 ;  /* 0x3000000aff0a7230 */ /* 0x000fc60000004100 */
[----:B------:R-:W-:-:S04]  /*24e0*/  FFMA.FTZ R5, R19, R5, R11 ;  /* 0x0000000513057223 */ /* 0x000fc8000001000b */
[----:B------:R-:W-:Y:S01]  /*24f0*/  FFMA.FTZ R10, R20, R10, R5 ;  /* 0x0000000a140a7223 */ /* 0x000fe20000010005 */
[----:B------:R-:W-:-:S03]  /*2500*/  LOP3.LUT R5, R6, 0xf000f, RZ, 0xc0, !PT ;  /* 0x000f000f06057812 */ /* 0x000fc600078ec0ff */
[----:B------:R-:W-:Y:S01]  /*2510*/  FMUL.FTZ R25, R13, R10 ;  /* 0x0000000a0d197220 */ /* 0x000fe20000410000 */
[----:B------:R-:W-:-:S04]  /*2520*/  LOP3.LUT R5, R5, 0x64006400, RZ, 0xfc, !PT ;  /* 0x6400640005057812 */ /* 0x000fc800078efcff */
[----:B------:R-:W-:Y:S01]  /*2530*/  F2FP.F16.F32.PACK_AB R25, RZ, R25 ;  /* 0x00000019ff19723e */ /* 0x000fe200000000ff */
[----:B------:R-:W-:-:S05]  /*2540*/  HADD2 R5, R5, -1032, -1032 ;  /* 0xe408e40805057430 */ /* 0x000fca0000000000 */
        /* <DEDUP_REMOVED lines=19> */
[--C-:B------:R-:W-:Y:S02]  /*2680*/  HADD2.F32 R26, -RZ, R5.reuse.H0_H0 ;  /* 0x20000005ff1a7230 */ /* 0x100fe40000004100 */
[----:B------:R-:W-:-:S03]  /*2690*/  HADD2.F32 R5, -RZ, R5.H1_H1 ;  /* 0x30000005ff057230 */ /* 0x000fc60000004100 */
[----:B------:R-:W-:Y:S01]  /*26a0*/  FFMA.FTZ R8, R8, R26, R27 ;  /* 0x0000001a08087223 */ /* 0x000fe2000001001b */
[----:B------:R-:W-:Y:S01]  /*26b0*/  HADD2.F32 R26, -RZ, R10.H1_H1 ;  /* 0x3000000aff1a7230 */ /* 0x000fe20000004100 */
[----:B------:R-:W-:Y:S02]  /*26c0*/  MOV R10, UR14 ;  /* 0x0000000e000a7c02 */ /* 0x000fe40008000f00 */
[C---:B------:R-:W-:Y:S02]  /*26d0*/  FFMA.FTZ R5, R9.reuse, R5, R8 ;  /* 0x0000000509057223 */ /* 0x040fe40000010008 */
[----:B------:R-:W-:Y:S01]  /*26e0*/  FFMA.FTZ R26, R9, R26, R11 ;  /* 0x0000001a091a7223 */ /* 0x000fe2000001000b */
[----:B------:R-:W-:-:S05]  /*26f0*/  IMAD.WIDE R28, R10, 0x4, R28 ;  /* 0x000000040a1c7825 */ /* 0x000fca00078e021c */
[----:B------:R-:W2:Y:S01]  /*2700*/  LDG.E.128.CONSTANT R8, desc[UR18][R28.64] ;  /* 0x000000121c087981 */ /* 0x000ea2000c1e9d00 */
[----:B------:R-:W-:Y:S01]  /*2710*/  SHF.R.U32.HI R27, RZ, 0x8, R6 ;  /* 0x00000008ff1b7819 */ /* 0x000fe20000011606 */
[----:B------:R-:W-:Y:S01]  /*2720*/  UIADD3 UR10, UP1, UPT, UR10, 0x80, URZ ;  /* 0x000000800a0a7890 */ /* 0x000fe2000ff3e0ff */
[----:B------:R-:W-:Y:S01]  /*2730*/  PRMT R24, R24, 0x5410, R25 ;  /* 0x0000541018187816 */ /* 0x000fe20000000019 */
[----:B------:R-:W-:Y:S01]  /*2740*/  @!UP0 UIADD3 UR5, UPT, UPT, UR7, UR9, URZ ;  /* 0x0000000907058290 */ /* 0x000fe2000fffe0ff */
[----:B------:R-:W-:Y:S01]  /*2750*/  LOP3.LUT R6, R27, 0xf000f, RZ, 0xc0, !PT ;  /* 0x000f000f1b067812 */ /* 0x000fe200078ec0ff */
[----:B------:R-:W-:Y:S01]  /*2760*/  UIADD3 UR9, UPT, UPT, UR9, 0x20, URZ ;  /* 0x0000002009097890 */ /* 0x000fe2000fffe0ff */
[----:B------:R-:W-:Y:S01]  /*2770*/  SHF.R.U32.HI R25, RZ, 0x8, R7 ;  /* 0x00000008ff197819 */ /* 0x000fe20000011607 */
[----:B------:R-:W-:Y:S01]  /*2780*/  UIADD3.X UR11, UPT, UPT, URZ, UR11, URZ, UP1, !UPT ;  /* 0x0000000bff0b7290 */ /* 0x000fe20008ffe4ff */
[----:B------:R-:W-:Y:S01]  /*2790*/  LOP3.LUT R6, R6, 0x64006400, RZ, 0xfc, !PT ;  /* 0x6400640006067812 */ /* 0x000fe200078efcff */
[----:B------:R-:W-:Y:S01]  /*27a0*/  HFMA2 R18, R24, 1, 1, R18 ;  /* 0x3c003c0018127831 */ /* 0x000fe20000000012 */
[----:B------:R-:W-:Y:S01]  /*27b0*/  LOP3.LUT R7, R25, 0xf000f, RZ, 0xc0, !PT ;  /* 0x000f000f19077812 */ /* 0x000fe200078ec0ff */
[----:B------:R-:W-:Y:S01]  /*27c0*/  UISETP.GE.AND UP1, UPT, UR9, UR15, UPT ;  /* 0x0000000f0900728c */ /* 0x000fe2000bf26270 */
[----:B------:R-:W-:Y:S01]  /*27d0*/  LOP3.LUT R27, R27, 0xf000f0, RZ, 0xc0, !PT ;  /* 0x00f000f01b1b7812 */ /* 0x000fe200078ec0ff */
[----:B------:R-:W-:Y:S01]  /*27e0*/  HADD2 R6, R6, -1032, -1032 ;  /* 0xe408e40806067430 */ /* 0x000fe20000000000 */
[----:B------:R-:W-:Y:S01]  /*27f0*/  LOP3.LUT R7, R7, 0x64006400, RZ, 0xfc, !PT ;  /* 0x6400640007077812 */ /* 0x000fe200078efcff */
[----:B------:R-:W-:Y:S01]  /*2800*/  @!UP0 UIADD3 UR6, UPT, UPT, UR4, 0x1, URZ ;  /* 0x0000000104068890 */ /* 0x000fe2000fffe0ff */
[----:B------:R-:W-:-:S02]  /*2810*/  LOP3.LUT R25, R25, 0xf000f0, RZ, 0xc0, !PT ;  /* 0x00f000f019197812 */ /* 0x000fc400078ec0ff */
[--C-:B------:R-:W-:Y:S02]  /*2820*/  HADD2.F32 R30, -RZ, R6.reuse.H0_H0 ;  /* 0x20000006ff1e7230 */ /* 0x100fe40000004100 */
[----:B------:R-:W-:Y:S02]  /*2830*/  HADD2 R7, R7, -1032, -1032 ;  /* 0xe408e40807077430 */ /* 0x000fe40000000000 */
[----:B------:R-:W-:Y:S01]  /*2840*/  HADD2.F32 R6, -RZ, R6.H1_H1 ;  /* 0x30000006ff067230 */ /* 0x000fe20000004100 */
[----:B------:R-:W-:Y:S01]  /*2850*/  @!UP0 UMOV UR4, UR6 ;  /* 0x0000000600048c82 */ /* 0x000fe20008000000 */
[----:B------:R-:W-:Y:S01]  /*2860*/  FFMA.FTZ R26, R4, R30, R26 ;  /* 0x0000001e041a7223 */ /* 0x000fe2000001001a */
[--C-:B------:R-:W-:Y:S01]  /*2870*/  HADD2.F32 R24, -RZ, R7.reuse.H0_H0 ;  /* 0x20000007ff187230 */ /* 0x100fe20000004100 */
[----:B------:R-:W-:Y:S02]  /*2880*/  LOP3.LUT R30, R25, 0x64006400, RZ, 0xfc, !PT ;  /* 0x64006400191e7812 */ /* 0x000fe400078efcff */
[----:B------:R-:W-:Y:S01]  /*2890*/  FFMA.FTZ R26, R23, R6, R26 ;  /* 0x00000006171a7223 */ /* 0x000fe2000001001a */
[----:B------:R-:W-:-:S02]  /*28a0*/  HADD2.F32 R6, -RZ, R7.H1_H1 ;  /* 0x30000007ff067230 */ /* 0x000fc40000004100 */
[----:B------:R-:W-:Y:S01]  /*28b0*/  FFMA.FTZ R5, R4, R24, R5 ;  /* 0x0000001804057223 */ /* 0x000fe20000010005 */
[----:B------:R-:W-:-:S03]  /*28c0*/  LOP3.LUT R4, R27, 0x64006400, RZ, 0xfc, !PT ;  /* 0x640064001b047812 */ /* 0x000fc600078efcff */
[----:B------:R-:W-:Y:S01]  /*28d0*/  FFMA.FTZ R6, R23, R6, R5 ;  /* 0x0000000617067223 */ /* 0x000fe20000010005 */
[-C--:B------:R-:W-:Y:S02]  /*28e0*/  HFMA2 R23, R30, R3.reuse.H0_H0, -72, -72 ;  /* 0xd480d4801e177431 */ /* 0x080fe40000040003 */
[----:B------:R-:W-:Y:S02]  /*28f0*/  HFMA2 R7, R4, R3.H0_H0, -72, -72 ;  /* 0xd480d48004077431 */ /* 0x000fe40000040003 */
[----:B------:R-:W0:Y:S01]  /*2900*/  LDS.64 R4, [UR8+0x30] ;  /* 0x00003008ff047984 */ /* 0x000e220008000a00 */
[----:B------:R-:W-:Y:S02]  /*2910*/  HADD2.F32 R27, -RZ, R23.H0_H0 ;  /* 0x20000017ff1b7230 */ /* 0x000fe40000004100 */
[--C-:B------:R-:W-:Y:S02]  /*2920*/  HADD2.F32 R24, -RZ, R7.reuse.H0_H0 ;  /* 0x20000007ff187230 */ /* 0x100fe40000004100 */
[----:B------:R-:W-:-:S03]  /*2930*/  HADD2.F32 R7, -RZ, R7.H1_H1 ;  /* 0x30000007ff077230 */ /* 0x000fc60000004100 */
[C---:B------:R-:W-:Y:S01]  /*2940*/  FFMA.FTZ R25, R19.reuse, R24, R26 ;  /* 0x0000001813197223 */ /* 0x040fe2000001001a */
[----:B------:R-:W-:Y:S01]  /*2950*/  FFMA.FTZ R19, R19, R27, R6 ;  /* 0x0000001b13137223 */ /* 0x000fe20000010006 */
[----:B------:R-:W-:Y:S02]  /*2960*/  HADD2.F32 R6, -RZ, R23.H1_H1 ;  /* 0x30000017ff067230 */ /* 0x000fe40000004100 */
[----:B------:R-:W-:-:S03]  /*2970*/  FFMA.FTZ R7, R20, R7, R25 ;  /* 0x0000000714077223 */ /* 0x000fc60000010019 */
[----:B------:R-:W-:Y:S01]  /*2980*/  FFMA.FTZ R6, R20, R6, R19 ;  /* 0x0000000614067223 */ /* 0x000fe20000010013 */
[----:B------:R-:W-:-:S03]  /*2990*/  FMUL.FTZ R7, R22, R7 ;  /* 0x0000000716077220 */ /* 0x000fc60000410000 */
[----:B------:R-:W-:Y:S02]  /*29a0*/  FMUL.FTZ R6, R21, R6 ;  /* 0x0000000615067220 */ /* 0x000fe40000410000 */
[----:B------:R-:W-:-:S03]  /*29b0*/  F2FP.F16.F32.PACK_AB R7, RZ, R7 ;  /* 0x00000007ff07723e */ /* 0x000fc600000000ff */
[----:B------:R-:W-:-:S04]  /*29c0*/  F2FP.F16.F32.PACK_AB R6, RZ, R6 ;  /* 0x00000006ff06723e */ /* 0x000fc800000000ff */
[----:B------:R-:W-:Y:S02]  /*29d0*/  PRMT R7, R7, 0x5410, R6 ;  /* 0x0000541007077816 */ /* 0x000fe40000000006 */
[C---:B--2---:R-:W-:Y:S02]  /*29e0*/  LOP3.LUT R19, R8.reuse, 0xf000f, RZ, 0xc0, !PT ;  /* 0x000f000f08137812 */ /* 0x044fe400078ec0ff */
[----:B------:R-:W-:Y:S02]  /*29f0*/  LOP3.LUT R24, R8, 0xf000f0, RZ, 0xc0, !PT ;  /* 0x00f000f008187812 */ /* 0x000fe400078ec0ff */
[----:B------:R-:W-:Y:S02]  /*2a00*/  LOP3.LUT R19, R19, 0x64006400, RZ, 0xfc, !PT ;  /* 0x6400640013137812 */ /* 0x000fe400078efcff */
[----:B------:R-:W-:-:S03]  /*2a10*/  LOP3.LUT R24, R24, 0x64006400, RZ, 0xfc, !PT ;  /* 0x6400640018187812 */ /* 0x000fc600078efcff */
[----:B------:R-:W-:Y:S02]  /*2a20*/  HADD2 R23, R19, -1032, -1032 ;  /* 0xe408e40813177430 */ /* 0x000fe40000000000 */
[----:B------:R-:W-:Y:S02]  /*2a30*/  HFMA2 R19, R7, 1, 1, R17 ;  /* 0x3c003c0007137831 */ /* 0x000fe40000000011 */
[--C-:B0-----:R-:W-:Y:S01]  /*2a40*/  HADD2.F32 R17, -RZ, R4.reuse.H0_H0 ;  /* 0x20000004ff117230 */ /* 0x101fe20000004100 */
[----:B------:R-:W0:Y:S01]  /*2a50*/  LDS.64 R6, [UR8+0x38] ;  /* 0x00003808ff067984 */ /* 0x000e220008000a00 */
[----:B------:R-:W-:Y:S01]  /*2a60*/  HADD2.F32 R4, -RZ, R4.H1_H1 ;  /* 0x30000004ff047230 */ /* 0x000fe20000004100 */
[----:B------:R-:W-:Y:S01]  /*2a70*/  UIADD3 UR8, UPT, UPT, UR8, 0x40, URZ ;  /* 0x0000004008087890 */ /* 0x000fe2000fffe0ff */
[--C-:B------:R-:W-:Y:S02]  /*2a80*/  HADD2.F32 R20, -RZ, R23.reuse.H0_H0 ;  /* 0x20000017ff147230 */ /* 0x100fe40000004100 */
[----:B------:R-:W-:-:S02]  /*2a90*/  HADD2.F32 R25, -RZ, R23.H1_H1 ;  /* 0x30000017ff197230 */ /* 0x000fc40000004100 */
[----:B------:R-:W-:Y:S01]  /*2aa0*/  HFMA2 R23, R24, R3.H0_H0, -72, -72 ;  /* 0xd480d48018177431 */ /* 0x000fe20000040003 */
[----:B------:R-:W-:Y:S01]  /*2ab0*/  SHF.R.U32.HI R24, RZ, 0x8, R8 ;  /* 0x00000008ff187819 */ /* 0x000fe20000011608 */
[----:B------:R-:W-:-:S03]  /*2ac0*/  FFMA.FTZ R20, R20, R17, RZ ;  /* 0x0000001114147223 */ /* 0x000fc600000100ff */
[----:B------:R-:W-:Y:S02]  /*2ad0*/  HADD2.F32 R26, -RZ, R23.H0_H0 ;  /* 0x20000017ff1a7230 */ /* 0x000fe40000004100 */
[----:B------:R-:W-:Y:S01]  /*2ae0*/  FFMA.FTZ R25, R25, R4, R20 ;  /* 0x0000000419197223 */ /* 0x000fe20000010014 */
[--C-:B------:R-:W-:Y:S01]  /*2af0*/  HADD2.F32 R20, -RZ, R5.reuse.H0_H0 ;  /* 0x20000005ff147230 */ /* 0x100fe20000004100 */
[C---:B------:R-:W-:Y:S01]  /*2b00*/  LOP3.LUT R8, R24.reuse, 0xf000f, RZ, 0xc0, !PT ;  /* 0x000f000f18087812 */ /* 0x040fe200078ec0ff */
[----:B------:R-:W-:Y:S01]  /*2b10*/  HADD2.F32 R5, -RZ, R5.H1_H1 ;  /* 0x30000005ff057230 */ /* 0x000fe20000004100 */
[----:B------:R-:W-:Y:S01]  /*2b20*/  LOP3.LUT R24, R24, 0xf000f0, RZ, 0xc0, !PT ;  /* 0x00f000f018187812 */ /* 0x000fe200078ec0ff */
[----:B------:R-:W-:Y:S02]  /*2b30*/  HADD2.F32 R23, -RZ, R23.H1_H1 ;  /* 0x30000017ff177230 */ /* 0x000fe40000004100 */
[----:B------:R-:W-:Y:S01]  /*2b40*/  FFMA.FTZ R26, R26, R20, R25 ;  /* 0x000000141a1a7223 */ /* 0x000fe20000010019 */
[----:B------:R-:W-:-:S02]  /*2b50*/  LOP3.LUT R8, R8, 0x64006400, RZ, 0xfc, !PT ;  /* 0x6400640008087812 */ /* 0x000fc400078efcff */
[----:B------:R-:W-:Y:S01]  /*2b60*/  LOP3.LUT R24, R24, 0x64006400, RZ, 0xfc, !PT ;  /* 0x6400640018187812 */ /* 0x000fe200078efcff */
[----:B------:R-:W-:Y:S02]  /*2b70*/  FFMA.FTZ R25, R23, R5, R26 ;  /* 0x0000000517197223 */ /* 0x000fe4000001001a */
[----:B------:R-:W-:Y:S02]  /*2b80*/  HADD2 R23, R8, -1032, -1032 ;  /* 0xe408e40808177430 */ /* 0x000fe40000000000 */
[----:B------:R-:W-:-:S03]  /*2b90*/  HFMA2 R24, R24, R3.H0_H0, -72, -72 ;  /* 0xd480d48018187431 */ /* 0x000fc60000040003 */
[----:B------:R-:W-:Y:S02]  /*2ba0*/  HADD2.F32 R26, -RZ, R23.H0_H0 ;  /* 0x20000017ff1a7230 */ /* 0x000fe40000004100 */
[----:B0-----:R-:W-:-:S05]  /*2bb0*/  HADD2.F32 R8, -RZ, R6.H0_H0 ;  /* 0x20000006ff087230 */ /* 0x001fca0000004100 */
[----:B------:R-:W-:Y:S01]  /*2bc0*/  FFMA.FTZ R26, R26, R8, R25 ;  /* 0x000000081a1a7223 */ /* 0x000fe20000010019 */
[----:B------:R-:W-:Y:S02]  /*2bd0*/  HADD2.F32 R25, -RZ, R23.H1_H1 ;  /* 0x30000017ff197230 */ /* 0x000fe40000004100 */
[----:B------:R-:W-:Y:S02]  /*2be0*/  HADD2.F32 R23, -RZ, R6.H1_H1 ;  /* 0x30000006ff177230 */ /* 0x000fe40000004100 */
[--C-:B------:R-:W-:Y:S02]  /*2bf0*/  HADD2.F32 R6, -RZ, R7.reuse.H0_H0 ;  /* 0x20000007ff067230 */ /* 0x100fe40000004100 */
[----:B------:R-:W-:Y:S02]  /*2c00*/  HADD2.F32 R7, -RZ, R7.H1_H1 ;  /* 0x30000007ff077230 */ /* 0x000fe40000004100 */
[----:B------:R-:W-:Y:S01]  /*2c10*/  FFMA.FTZ R26, R25, R23, R26 ;  /* 0x00000017191a7223 */ /* 0x000fe2000001001a */
[----:B------:R-:W-:-:S02]  /*2c20*/  HADD2.F32 R25, -RZ, R24.H0_H0 ;  /* 0x20000018ff197230 */ /* 0x000fc40000004100 */
        /* <DEDUP_REMOVED lines=9> */
[----:B------:R-:W-:Y:S01]  /*2cc0*/  HADD2.F32 R25, -RZ, R24.H1_H1 ;  /* 0x30000018ff197230 */ /* 0x000fe20000004100 */
[----:B------:R-:W-:Y:S02]  /*2cd0*/  LOP3.LUT R24, R9, 0xf000f0, RZ, 0xc0, !PT ;  /* 0x00f000f009187812 */ /* 0x000fe400078ec0ff */
[----:B------:R-:W-:Y:S01]  /*2ce0*/  FFMA.FTZ R27, R17, R26, RZ ;  /* 0x0000001a111b7223 */ /* 0x000fe200000100ff */
[----:B------:R-:W-:Y:S02]  /*2cf0*/  SHF.R.U32.HI R9, RZ, 0x8, R9 ;  /* 0x00000008ff097819 */ /* 0x000fe40000011609 */
[----:B------:R-:W-:Y:S01]  /*2d00*/  LOP3.LUT R24, R24, 0x64006400, RZ, 0xfc, !PT ;  /* 0x6400640018187812 */ /* 0x000fe200078efcff */
[----:B------:R-:W-:-:S04]  /*2d10*/  FFMA.FTZ R26, R4, R25, R27 ;  /* 0x00000019041a7223 */ /* 0x000fc8000001001b */
        /* <DEDUP_REMOVED lines=8> */
[----:B------:R-:W-:-:S03]  /*2da0*/  LOP3.LUT R25, R25, 0x64006400, RZ, 0xfc, !PT ;  /* 0x6400640019197812 */ /* 0x000fc600078efcff */
[----:B------:R-:W-:Y:S02]  /*2db0*/  HFMA2 R26, R26, R3.H0_H0, -72, -72 ;  /* 0xd480d4801a1a7431 */ /* 0x000fe40000040003 */
[----:B------:R-:W-:-:S05]  /*2dc0*/  HADD2 R25, R25, -1032, -1032 ;  /* 0xe408e40819197430 */ /* 0x000fca0000000000 */
[--C-:B------:R-:W-:Y:S02]  /*2dd0*/  HADD2.F32 R9, -RZ, R25.reuse.H0_H0 ;  /* 0x20000019ff097230 */ /* 0x100fe40000004100 */
[----:B------:R-:W-:-:S03]  /*2de0*/  HADD2.F32 R25, -RZ, R25.H1_H1 ;  /* 0x30000019ff197230 */ /* 0x000fc60000004100 */
[----:B------:R-:W-:Y:S01]  /*2df0*/  FFMA.FTZ R9, R8, R9, R24 ;  /* 0x0000000908097223 */ /* 0x000fe20000010018 */
[--C-:B------:R-:W-:Y:S02]  /*2e00*/  HADD2.F32 R24, -RZ, R26.reuse.H0_H0 ;  /* 0x2000001aff187230 */ /* 0x100fe40000004100 */
[----:B------:R-:W-:Y:S02]  /*2e10*/  HADD2.F32 R26, -RZ, R26.H1_H1 ;  /* 0x3000001aff1a7230 */ /* 0x000fe40000004100 */
[----:B------:R-:W-:-:S04]  /*2e20*/  FFMA.FTZ R9, R23, R25, R9 ;  /* 0x0000001917097223 */ /* 0x000fc80000010009 */
[----:B------:R-:W-:Y:S01]  /*2e30*/  FFMA.FTZ R9, R6, R24, R9 ;  /* 0x0000001806097223 */ /* 0x000fe20000010009 */
[----:B------:R-:W-:-:S03]  /*2e40*/  LOP3.LUT R24, R10, 0xf000f, RZ, 0xc0, !PT ;  /* 0x000f000f0a187812 */ /* 0x000fc600078ec0ff */
[----:B------:R-:W-:Y:S01]  /*2e50*/  FFMA.FTZ R9, R7, R26, R9 ;  /* 0x0000001a07097223 */ /* 0x000fe20000010009 */
[----:B------:R-:W-:-:S03]  /*2e60*/  LOP3.LUT R24, R24, 0x64006400, RZ, 0xfc, !PT ;  /* 0x6400640018187812 */ /* 0x000fc600078efcff */
[----:B------:R-:W-:Y:S02]  /*2e70*/  FMUL.FTZ R9, R13, R9 ;  /* 0x000000090d097220 */ /* 0x000fe40000410000 */
[----:B------:R-:W-:-:S03]  /*2e80*/  HADD2 R24, R24, -1032, -1032 ;  /* 0xe408e40818187430 */ /* 0x000fc60000000000 */
[----:B------:R-:W-:Y:S02]  /*2e90*/  F2FP.F16.F32.PACK_AB R9, RZ, R9 ;  /* 0x00000009ff09723e */ /* 0x000fe400000000ff */
[--C-:B------:R-:W-:Y:S02]  /*2ea0*/  HADD2.F32 R26, -RZ, R24.reuse.H0_H0 ;  /* 0x20000018ff1a7230 */ /* 0x100fe40000004100 */
[----:B------:R-:W-:Y:S01]  /*2eb0*/  HADD2.F32 R25, -RZ, R24.H1_H1 ;  /* 0x30000018ff197230 */ /* 0x000fe20000004100 */
[----:B------:R-:W-:Y:S02]  /*2ec0*/  PRMT R12, R12, 0x5410, R9 ;  /* 0x000054100c0c7816 */ /* 0x000fe40000000009 */
[----:B------:R-:W-:-:S04]  /*2ed0*/  FFMA.FTZ R27, R17, R26, RZ ;  /* 0x0000001a111b7223 */ /* 0x000fc800000100ff */
[----:B------:R-:W-:Y:S01]  /*2ee0*/  FFMA.FTZ R24, R4, R25, R27 ;  /* 0x0000001904187223 */ /* 0x000fe2000001001b */
[----:B------:R-:W-:Y:S01]  /*2ef0*/  LOP3.LUT R25, R10, 0xf000f0, RZ, 0xc0, !PT ;  /* 0x00f000f00a197812 */ /* 0x000fe200078ec0ff */
[----:B------:R-:W-:Y:S01]  /*2f00*/  HFMA2 R18, R12, 1, 1, R18 ;  /* 0x3c003c000c127831 */ /* 0x000fe20000000012 */
[----:B------:R-:W-:Y:S02]  /*2f10*/  SHF.R.U32.HI R10, RZ, 0x8, R10 ;  /* 0x00000008ff0a7819 */ /* 0x000fe4000001160a */
        /* <DEDUP_REMOVED lines=13> */
[----:B------:R-:W-:-:S03]  /*2ff0*/  HADD2.F32 R13, -RZ, R13.H1_H1 ;  /* 0x3000000dff0d7230 */ /* 0x000fc60000004100 */
[----:B------:R-:W-:Y:S01]  /*3000*/  FFMA.FTZ R24, R8, R24, R25 ;  /* 0x0000001808187223 */ /* 0x000fe20000010019 */
[----:B------:R-:W-:-:S03]  /*3010*/  LOP3.LUT R25, R11, 0xf000f, RZ, 0xc0, !PT ;  /* 0x000f000f0b197812 */ /* 0x000fc600078ec0ff */
[----:B------:R-:W-:Y:S01]  /*3020*/  FFMA.FTZ R13, R23, R13, R24 ;  /* 0x0000000d170d7223 */ /* 0x000fe20000010018 */
[----:B------:R-:W-:-:S05]  /*3030*/  LOP3.LUT R25, R25, 0x64006400, RZ, 0xfc, !PT ;  /* 0x6400640019197812 */ /* 0x000fca00078efcff */
[----:B------:R-:W-:-:S05]  /*3040*/  HADD2 R25, R25, -1032, -1032 ;  /* 0xe408e40819197430 */ /* 0x000fca0000000000 */
[--C-:B------:R-:W-:Y:S02]  /*3050*/  HADD2.F32 R24, -RZ, R25.reuse.H0_H0 ;  /* 0x20000019ff187230 */ /* 0x100fe40000004100 */
[----:B------:R-:W-:-:S03]  /*3060*/  HADD2.F32 R25, -RZ, R25.H1_H1 ;  /* 0x30000019ff197230 */ /* 0x000fc60000004100 */
[----:B------:R-:W-:Y:S01]  /*3070*/  FFMA.FTZ R17, R17, R24, RZ ;  /* 0x0000001811117223 */ /* 0x000fe200000100ff */
[----:B------:R-:W-:Y:S02]  /*3080*/  LOP3.LUT R24, R11, 0xf000f0, RZ, 0xc0, !PT ;  /* 0x00f000f00b187812 */ /* 0x000fe400078ec0ff */
[----:B------:R-:W-:Y:S01]  /*3090*/  SHF.R.U32.HI R11, RZ, 0x8, R11 ;  /* 0x00000008ff0b7819 */ /* 0x000fe2000001160b */
[----:B------:R-:W-:Y:S01]  /*30a0*/  FFMA.FTZ R17, R4, R25, R17 ;  /* 0x0000001904117223 */ /* 0x000fe20000010011 */
        /* <DEDUP_REMOVED lines=9> */
[----:B------:R-:W-:Y:S02]  /*3140*/  LOP3.LUT R20, R11, 0x64006400, RZ, 0xfc, !PT ;  /* 0x640064000b147812 */ /* 0x000fe400078efcff */
[----:B------:R-:W-:Y:S01]  /*3150*/  MOV R11, UR14 ;  /* 0x0000000e000b7c02 */ /* 0x000fe20008000f00 */
[----:B------:R-:W-:-:S02]  /*3160*/  HADD2 R4, R4, -1032, -1032 ;  /* 0xe408e40804047430 */ /* 0x000fc40000000000 */
[----:B------:R-:W-:Y:S02]  /*3170*/  HFMA2 R3, R20, R3.H0_H0, -72, -72 ;  /* 0xd480d48014037431 */ /* 0x000fe40000040003 */
[----:B------:R-:W-:-:S04]  /*3180*/  IMAD.WIDE R28, R11, 0x4, R28 ;  /* 0x000000040b1c7825 */ /* 0x000fc800078e021c */
[----:B------:R-:W-:-:S05]  /*3190*/  HADD2.F32 R17, -RZ, R4.H0_H0 ;  /* 0x20000004ff117230 */ /* 0x000fca0000004100 */
[----:B------:R-:W-:Y:S01]  /*31a0*/  FFMA.FTZ R24, R8, R17, R5 ;  /* 0x0000001108187223 */ /* 0x000fe20000010005 */
[----:B------:R-:W-:Y:S02]  /*31b0*/  HADD2.F32 R8, -RZ, R4.H1_H1 ;  /* 0x30000004ff087230 */ /* 0x000fe40000004100 */
[--C-:B------:R-:W-:Y:S02]  /*31c0*/  HADD2.F32 R4, -RZ, R10.reuse.H0_H0 ;  /* 0x2000000aff047230 */ /* 0x100fe40000004100 */
[--C-:B------:R-:W-:Y:S02]  /*31d0*/  HADD2.F32 R5, -RZ, R3.reuse.H0_H0 ;  /* 0x20000003ff057230 */ /* 0x100fe40000004100 */
[----:B------:R-:W-:Y:S01]  /*31e0*/  FFMA.FTZ R23, R23, R8, R24 ;  /* 0x0000000817177223 */ /* 0x000fe20000010018 */
[----:B------:R-:W-:Y:S02]  /*31f0*/  HADD2.F32 R10, -RZ, R10.H1_H1 ;  /* 0x3000000aff0a7230 */ /* 0x000fe40000004100 */
[----:B------:R-:W-:Y:S01]  /*3200*/  FFMA.FTZ R4, R6, R4, R13 ;  /* 0x0000000406047223 */ /* 0x000fe2000001000d */
[----:B------:R-:W-:-:S02]  /*3210*/  HADD2.F32 R8, -RZ, R3.H1_H1 ;  /* 0x30000003ff087230 */ /* 0x000fc40000004100 */
[----:B------:R-:W-:Y:S01]  /*3220*/  FFMA.FTZ R5, R6, R5, R23 ;  /* 0x0000000506057223 */ /* 0x000fe20000010017 */
[----:B------:R-:W-:-:S03]  /*3230*/  FFMA.FTZ R3, R7, R10, R4 ;  /* 0x0000000a07037223 */ /* 0x000fc60000010004 */
[----:B------:R-:W-:Y:S01]  /*3240*/  FFMA.FTZ R8, R7, R8, R5 ;  /* 0x0000000807087223 */ /* 0x000fe20000010005 */
[----:B------:R-:W-:-:S03]  /*3250*/  FMUL.FTZ R3, R22, R3 ;  /* 0x0000000316037220 */ /* 0x000fc60000410000 */
[----:B------:R-:W-:Y:S02]  /*3260*/  FMUL.FTZ R8, R21, R8 ;  /* 0x0000000815087220 */ /* 0x000fe40000410000 */
[----:B------:R-:W-:-:S03]  /*3270*/  F2FP.F16.F32.PACK_AB R3, RZ, R3 ;  /* 0x00000003ff03723e */ /* 0x000fc600000000ff */
[----:B------:R-:W-:-:S04]  /*3280*/  F2FP.F16.F32.PACK_AB R8, RZ, R8 ;  /* 0x00000008ff08723e */ /* 0x000fc800000000ff */
[----:B------:R-:W-:-:S05]  /*3290*/  PRMT R3, R3, 0x5410, R8 ;  /* 0x0000541003037816 */ /* 0x000fca0000000008 */
[----:B------:R-:W-:Y:S01]  /*32a0*/  HADD2 R17, R3, R19 ;  /* 0x0000001303117230 */ /* 0x000fe20000000000 */
[----:B------:R-:W-:Y:S06]  /*32b0*/  BRA.U !UP1, `(.L_x_3625) ;  /* 0xffffffd909bc7547 */ /* 0x000fec000b83ffff */
.L_x_3624:
[----:B-1----:R-:W1:Y:S01]  /*32c0*/  LDC.64 R2, c[0x0][0x3a0] ;  /* 0x0000e800ff027b82 */ /* 0x002e620000000a00 */
[----:B------:R-:W-:Y:S02]  /*32d0*/  IMAD R5, R16, UR14, R15 ;  /* 0x0000000e10057c24 */ /* 0x000fe4000f8e020f */
[----:B0-----:R-:W-:Y:S02]  /*32e0*/  HMUL2 R7, R18, R14.H0_H0 ;  /* 0x2000000e12077232 */ /* 0x001fe40000000000 */
        /* <DEDUP_REMOVED lines=9> */
.L_x_3629:
[----:B------:R-:W0:Y:S02]  /*3380*/  LDS R2, [R0] ;  /* 0x0000000000027984 */ /* 0x000e240000000800 */
[----:B0-----:R-:W-:-:S05]  /*3390*/  HFMA2 R3, R2, 1, 1, R7 ;  /* 0x3c003c0002037831 */ /* 0x001fca0000000007 */
[----:B------:R-:W0:Y:S02]  /*33a0*/  ATOMS.CAST.SPIN P0, [R0], R2, R3 ;  /* 0x000000020000758d */ /* 0x000e240001800003 */
[----:B0-----:R-:W-:Y:S05]  /*33b0*/  @!P0 BRA `(.L_x_3629) ;  /* 0xfffffffc00f08947 */ /* 0x001fea000383ffff */
[----:B------:R-:W-:Y:S05]  /*33c0*/  BRA `(.L_x_3627) ;  /* 0x00000000000c7947 */ /* 0x000fea0003800000 */
.L_x_3628:
[----:B------:R-:W2:Y:S02]  /*33d0*/  LD.E R0, desc[UR18][R4.64] ;  /* 0x0000001204007980 */ /* 0x000ea4000c101900 */
[----:B--2---:R-:W-:-:S05]  /*33e0*/  IADD3 R3, PT, PT, R7, R0, RZ ;  /* 0x0000000007037210 */ /* 0x004fca0007ffe0ff */
[----:B------:R0:W-:Y:S02]  /*33f0*/  ST.E desc[UR18][R4.64], R3 ;  /* 0x0000000304007985 */ /* 0x0001e4000c101912 */
.L_x_3627:
[----:B------:R-:W-:Y:S05]  /*3400*/  BSYNC.RECONVERGENT B0 ;  /* 0x0000000000007941 */ /* 0x000fea0003800200 */
.L_x_3626:
[----:B------:R1:W-:Y:S02]  /*3410*/  ATOM.E.ADD.F16x2.RN.STRONG.GPU P0, RZ, desc[UR18][R4.64+0x4], R17 ;  /* 0x8000041104ff79a2 */ /* 0x0003e4000c10e112 */
[----:B-1----:R-:W-:Y:S05]  /*3420*/  @P0 EXIT ;  /* 0x000000000000094d */ /* 0x002fea0003800000 */
[----:B------:R-:W1:Y:S02]  /*3430*/  QSPC.E.S P0, RZ, [R4+0x4] ;  /* 0x0000040004ff73aa */ /* 0x000e640000000500 */
[----:B-1----:R-:W-:Y:S05]  /*3440*/  @!P0 BRA `(.L_x_3630) ;  /* 0x00000000001c8947 */ /* 0x002fea0003800000 */
[----:B------:R-:W-:-:S04]  /*3450*/  MOV R2, R4 ;  /* 0x0000000400027202 */ /* 0x000fc80000000f00 */
[----:B------:R-:W-:-:S07]  /*3460*/  MOV R0, R2 ;  /* 0x0000000200007202 */ /* 0x000fce0000000f00 */
.L_x_3631:
[----:B------:R-:W0:Y:S02]  /*3470*/  LDS R2, [R0+0x4] ;  /* 0x0000040000027984 */ /* 0x000e240000000800 */
[----:B0-----:R-:W-:-:S05]  /*3480*/  HADD2 R3, R2, R17 ;  /* 0x0000001102037230 */ /* 0x001fca0000000000 */
[----:B------:R-:W0:Y:S02]  /*3490*/  ATOMS.CAST.SPIN P0, [R0+0x4], R2, R3 ;  /* 0x000004020000758d */ /* 0x000e240001800003 */
[----:B0-----:R-:W-:Y:S05]  /*34a0*/  @!P0 BRA `(.L_x_3631) ;  /* 0xfffffffc00f08947 */ /* 0x001fea000383ffff */
[----:B------:R-:W-:Y:S05]  /*34b0*/  EXIT ;  /* 0x000000000000794d */ /* 0x000fea0003800000 */
.L_x_3630:
[----:B------:R-:W0:Y:S02]  /*34c0*/  LD.E R0, desc[UR18][R4.64+0x4] ;  /* 0x0000041204007980 */ /* 0x000e24000c101900 */
[----:B0-----:R-:W-:-:S05]  /*34d0*/  IADD3 R3, PT, PT, R17, R0, RZ ;  /* 0x0000000011037210 */ /* 0x001fca0007ffe0ff */
[----:B------:R-:W-:Y:S01]  /*34e0*/  ST.E desc[UR18][R4.64+0x4], R3 ;  /* 0x0000040304007985 */ /* 0x000fe2000c101912 */
[----:B------:R-:W-:Y:S05]  /*34f0*/  EXIT ;  /* 0x000000000000794d */ /* 0x000fea0003800000 */
.L_x_3632:
        /* <DEDUP_REMOVED lines=16> */
.L_x_3978:


//--------------------- .text._Z23gemm_half_q_half_kernelILi1ELi12ELb1ELb1ELi64EEvPK6__halfPKjS4_S2_PS0_iiiiPKtS7_iiiiiibS2_i --------------------------
	.section	.text._Z23gemm_half_q_half_kernelILi1ELi12ELb1ELb1ELi64EEvPK6__halfPKjS4_S2_PS0_iiiiPKtS7_iiiiiibS2_i,"ax",@progbits
	.align	128
        .global         _Z23gemm_half_q_half_kernelILi1ELi12ELb1ELb1ELi64EEvPK6__halfPKjS4_S2_PS0_iiiiPKtS7_iiiiiibS2_i
        .type           _Z23gemm_half_q_half_kernelILi1ELi12ELb1ELb1ELi64EEvPK6__halfPKjS4_S2_PS0_iiiiPKtS7_iiiiiibS2_i,@function
        .size           _Z23gemm_half_q_half_kernelILi1ELi12ELb1ELb1ELi64EEvPK6__halfPKjS4_S2_PS0_iiiiPKtS7_iiiiiibS2_i,(.L_x_3979 - _Z23gemm_half_q_half_kernelILi1ELi12ELb1ELb1ELi64EEvPK6__halfPKjS4_S2_PS0_iiiiPKtS7_iiiiiibS2_i)
        .other          _Z23gemm_half_q_half_kernelILi1ELi12ELb1ELb1ELi64EEvPK6__halfPKjS4_S2_PS0_iiiiPKtS7_iiiiiibS2_i,@"STO_CUDA_ENTRY STV_DEFAULT"
_Z23gemm_half_q_half_kernelILi1ELi12ELb1ELb1ELi64EEvPK6__halfPKjS4_S2_PS0_iiiiPKtS7_iiiiiibS2_i:
.text._Z23gemm_half_q_half_kernelILi1ELi12ELb1ELb1ELi64EEvPK6__halfPKjS4_S2_PS0_iiiiPKtS7_iiiiiibS2_i:
        /* <DEDUP_REMOVED lines=15> */
[----:B------:R-:W2:Y:S01]  /*00f0*/  LDCU UR9, c[0x0][0x3ac] ;  /* 0x00007580ff0977ac */ /* 0x000ea20008000800 */
[----:B------:R-:W-:Y:S01]  /*0100*/  LEA R2, R4, R19, 0x6 ;  /* 0x0000001304027211 */ /* 0x000fe200078e30ff */
[----:B------:R-:W-:Y:S03]  /*0110*/  BSSY.RECONVERGENT B0, `(.L_x_3633) ;  /* 0x000001b000007945 */ /* 0x000fe60003800200 */
        /* <DEDUP_REMOVED lines=26> */
.L_x_3634:
[----:B------:R-:W-:Y:S05]  /*02c0*/  BSYNC.RECONVERGENT B0 ;  /* 0x0000000000007941 */ /* 0x000fea0003800200 */
.L_x_3633:
        /* <DEDUP_REMOVED lines=18> */
[----:B------:R-:W-:Y:S02]  /*03f0*/  SHF.L.U32 R8, R19, 0x4, RZ ;  /* 0x0000000413087819 */ /* 0x000fe400000006ff */
[----:B------:R-:W-:Y:S01]  /*0400*/  LEA.HI R10, R7, R2, RZ, 0x3 ;  /* 0x00000002070a7211 */ /* 0x000fe200078f18ff */
[----:B------:R-:W-:Y:S01]  /*0410*/  HFMA2 R7, -RZ, RZ, 0, 0 ;  /* 0x00000000ff077431 */ /* 0x000fe200000001ff */
[----:B-1----:R-:W-:Y:S02]  /*0420*/  MOV R13, R6 ;  /* 0x00000006000d7202 */ /* 0x002fe40000000f00 */
[----:B------:R-:W-:Y:S02]  /*0430*/  LOP3.LUT R8, R8, 0x10, RZ, 0xc0, !PT ;  /* 0x0000001008087812 */ /* 0x000fe400078ec0ff */
[----:B0-----:R-:W-:-:S07]  /*0440*/  SHF.R.S32.HI R10, RZ, 0x3, R10 ;  /* 0x00000003ff0a7819 */ /* 0x001fce000001140a */
.L_x_3636:
[----:B------:R-:W0:Y:S01]  /*0450*/  LDC.64 R14, c[0x0][0x390] ;  /* 0x0000e400ff0e7b82 */ /* 0x000e220000000a00 */
        /* <DEDUP_REMOVED lines=9> */
[----:B------:R-:W-:-:S06]  /*04f0*/  IMAD.WIDE.U32 R20, R21, 0x2, R16 ;  /* 0x0000000215147825 */ /* 0x000fcc00078e0010 */
[----:B------:R-:W3:Y:S01]  /*0500*/  LDG.E.U16.CONSTANT R20, desc[UR6][R20.64+0x2] ;  /* 0x0000020614147981 */ /* 0x000ee2000c1e9500 */
[----:B0-----:R-:W-:-:S06]  /*0510*/  IMAD.WIDE.U32 R18, R12, 0x2, R18 ;  /* 0x000000020c127825 */ /* 0x001fcc00078e0012 */
        /* <DEDUP_REMOVED lines=22> */
[----:B------:R-:W-:-:S03]  /*0680*/  LEA R12, R7, R1, 0x3 ;  /* 0x00000001070c7211 */ /* 0x000fc600078e18ff */
[----:B----4-:R-:W-:Y:S01]  /*0690*/  HMUL2 R26, R19, R18.H0_H0 ;  /* 0x20000012131a7232 */ /* 0x010fe20000000000 */
[----:B-1----:R-:W-:-:S05]  /*06a0*/  PRMT R15, R14, 0x5410, R15 ;  /* 0x000054100e0f7816 */ /* 0x002fca000000000f */
[----:B------:R-:W-:Y:S01]  /*06b0*/  HMUL2 R27, R15, R18.H0_H0 ;  /* 0x200000120f1b7232 */ /* 0x000fe20000000000 */
[----:B---3--:R-:W-:-:S04]  /*06c0*/  IADD3 R13, PT, PT, R20, R13, RZ ;  /* 0x0000000d140d7210 */ /* 0x008fc80007ffe0ff */
[----:B------:R0:W-:Y:S01]  /*06d0*/  STL.64 [R12], R26 ;  /* 0x0000001a0c007387 */ /* 0x0001e20000100a00 */
[----:B------:R-:W-:Y:S02]  /*06e0*/  ISETP.GE.AND P0, PT, R13, R22, PT ;  /* 0x000000160d00720c */ /* 0x000fe40003f06270 */
[----:B------:R-:W-:-:S11]  /*06f0*/  IADD3 R7, PT, PT, R7, 0x1, RZ ;  /* 0x0000000107077810 */ /* 0x000fd60007ffe0ff */
[----:B0-----:R-:W-:Y:S05]  /*0700*/  @!P0 BRA `(.L_x_3636) ;  /* 0xfffffffc00508947 */ /* 0x001fea000383ffff */
.L_x_3635:
[----:B------:R0:W5:Y:S01]  /*0710*/  LDL.64 R24, [R1] ;  /* 0x0000000001187983 */ /* 0x0001620000100a00 */
[----:B------:R-:W2:Y:S01]  /*0720*/  LDCU UR4, c[0x0][0x3c8] ;  /* 0x00007900ff0477ac */ /* 0x000ea20008000800 */
[----:B------:R-:W-:Y:S01]  /*0730*/  HFMA2 R4, -RZ, RZ, 0, 0 ;  /* 0x00000000ff047431 */ /* 0x000fe200000001ff */
[----:B--2---:R-:W-:-:S13]  /*0740*/  ISETP.GT.AND P0, PT, R6, UR4, PT ;  /* 0x0000000406007c0c */ /* 0x004fda000bf04270 */
[----:B0-----:R-:W-:Y:S05]  /*0750*/  @!P0 BRA `(.L_x_3637) ;  /* 0x00000000001c8947 */ /* 0x001fea0003800000 */
[----:B------:R-:W0:Y:S02]  /*0760*/  LDC R7, c[0x0][0x3cc] ;  /* 0x0000f300ff077b82 */ /* 0x000e240000000800 */
[----:B0-----:R-:W-:-:S04]  /*0770*/  VIMNMX R4, PT, PT, R6, R7, PT ;  /* 0x0000000706047248 */ /* 0x001fc80003fe0100 */
[----:B------:R-:W-:-:S04]  /*0780*/  IADD3 R4, PT, PT, R4, -UR4, RZ ;  /* 0x8000000404047c10 */ /* 0x000fc8000fffe0ff */
[----:B------:R-:W-:-:S04]  /*0790*/  SHF.R.S32.HI R7, RZ, 0x1f, R4 ;  /* 0x0000001fff077819 */ /* 0x000fc80000011404 */
[----:B------:R-:W-:-:S04]  /*07a0*/  LEA.HI R7, R7, R4, RZ, 0x5 ;  /* 0x0000000407077211 */ /* 0x000fc800078f28ff */
[----:B------:R-:W-:-:S05]  /*07b0*/  SHF.R.S32.HI R7, RZ, 0x5, R7 ;  /* 0x00000005ff077819 */ /* 0x000fca0000011407 */
[----:B------:R-:W-:-:S07]  /*07c0*/  IMAD R4, R7, 0x6, RZ ;  /* 0x0000000607047824 */ /* 0x000fce00078e02ff */
.L_x_3637:
        /* <DEDUP_REMOVED lines=11> */
.L_x_3638:
[----:B------:R-:W0:Y:S01]  /*0880*/  LDCU UR5, c[0x0][0x3d0] ;  /* 0x00007a00ff0577ac */ /* 0x000e220008000800 */
[----:B------:R-:W-:Y:S02]  /*0890*/  MOV R8, RZ ;  /* 0x000000ff00087202 */ /* 0x000fe40000000f00 */
[----:B0-----:R-:W-:-:S13]  /*08a0*/  ISETP.GT.AND P0, PT, R6, UR5, PT ;  /* 0x0000000506007c0c */ /* 0x001fda000bf04270 */
        /* <DEDUP_REMOVED lines=8> */
.L_x_3639:
[----:B------:R-:W0:Y:S01]  /*0930*/  LDCU UR12, c[0x0][0x3d4] ;  /* 0x00007a80ff0c77ac */ /* 0x000e220008000800 */
[----:B------:R-:W-:Y:S01]  /*0940*/  HFMA2 R10, -RZ, RZ, 0, 0 ;  /* 0x00000000ff0a7431 */ /* 0x000fe200000001ff */
        /* <DEDUP_REMOVED lines=9> */
.L_x_3640:
[----:B------:R-:W0:Y:S01]  /*09e0*/  LDCU UR13, c[0x0][0x3d8] ;  /* 0x00007b00ff0d77ac */ /* 0x000e220008000800 */
[----:B-1----:R-:W-:Y:S02]  /*09f0*/  MOV R13, RZ ;  /* 0x000000ff000d7202 */ /* 0x002fe40000000f00 */
        /* <DEDUP_REMOVED lines=9> */
.L_x_3641:
        /* <DEDUP_REMOVED lines=8> */
[----:B------:R-:W-:-:S02]  /*0b10*/  PRMT R24, RZ, 0x5410, RZ ;  /* 0x00005410ff187816 */ /* 0x000fc400000000ff */
[----:B------:R-:W-:-:S04]  /*0b20*/  SHF.R.S32.HI R15, RZ, 0x5, R15 ;  /* 0x00000005ff0f7819 */ /* 0x000fc8000001140f */
        /* <DEDUP_REMOVED lines=12> */
[----:B------:R-:W-:-:S02]  /*0bf0*/  IADD3 R5, PT, PT, R6, R11, RZ ;  /* 0x0000000b06057210 */ /* 0x000fc40007ffe0ff */
[----:B------:R-:W-:Y:S02]  /*0c00*/  IADD3.X R47, PT, PT, R7, UR11, RZ, P1, !PT ;  /* 0x0000000b072f7c10 */ /* 0x000fe40008ffe4ff */
[----:B------:R-:W-:Y:S02]  /*0c10*/  MOV R4, RZ ;  /* 0x000000ff00047202 */ /* 0x000fe40000000f00 */
        /* <DEDUP_REMOVED lines=11> */
.L_x_3643:
[----:B------:R-:W-:Y:S01]  /*0cd0*/  MOV R30, R46 ;  /* 0x0000002e001e7202 */ /* 0x000fe20000000f00 */
[----:B------:R-:W0:Y:S01]  /*0ce0*/  LDS.64 R18, [UR4] ;  /* 0x00000004ff127984 */ /* 0x000e220008000a00 */
[----:B------:R-:W-:-:S05]  /*0cf0*/  MOV R31, R47 ;  /* 0x0000002f001f7202 */ /* 0x000fca0000000f00 */
[----:B------:R-:W2:Y:S01]  /*0d00*/  LDG.E.128.CONSTANT R12, desc[UR6][R30.64] ;  /* 0x000000061e0c7981 */ /* 0x000ea2000c1e9d00 */
[----:B------:R-:W-:-:S05]  /*0d10*/  MOV R3, UR9 ;  /* 0x0000000900037c02 */ /* 0x000fca0008000f00 */
[----:B------:R-:W-:-:S05]  /*0d20*/  IMAD.WIDE R44, R3, 0x4, R30 ;  /* 0x00000004032c7825 */ /* 0x000fca00078e021e */
[----:B------:R1:W3:Y:S01]  /*0d30*/  LDG.E.128.CONSTANT R8, desc[UR6][R44.64] ;  /* 0x000000062c087981 */ /* 0x0002e2000c1e9d00 */
[----:B------:R-:W-:Y:S02]  /*0d40*/  MOV R34, 0x2c00 ;  /* 0x00002c0000227802 */ /* 0x000fe40000000f00 */
[----:B------:R-:W-:Y:S01]  /*0d50*/  ISETP.NE.AND P0, PT, R6, R5, PT ;  /* 0x000000050600720c */ /* 0x000fe20003f05270 */
[--C-:B0-----:R-:W-:Y:S02]  /*0d60*/  HADD2.F32 R42, -RZ, R19.reuse.H0_H0 ;  /* 0x20000013ff2a7230 */ /* 0x101fe40000004100 */
[----:B------:R-:W-:Y:S02]  /*0d70*/  HADD2.F32 R19, -RZ, R19.H1_H1 ;  /* 0x30000013ff137230 */ /* 0x000fe40000004100 */
[----:B-1----:R-:W-:Y:S01]  /*0d80*/  IMAD.WIDE R44, R3, 0x4, R44 ;  /* 0x00000004032c7825 */ /* 0x002fe200078e022c */
[----:B--2---:R-:W-:Y:S02]  /*0d90*/  LOP3.LUT R20, R12, 0xf000f, RZ, 0xc0, !PT ;  /* 0x000f000f0c147812 */ /* 0x004fe400078ec0ff */
[----:B------:R-:W-:-:S02]  /*0da0*/  LOP3.LUT R32, R15, 0xf000f, RZ, 0xc0, !PT ;  /* 0x000f000f0f207812 */ /* 0x000fc400078ec0ff */
        /* <DEDUP_REMOVED lines=8> */
[----:B------:R-:W-:Y:S01]  /*0e30*/  HADD2.F32 R37, -RZ, R20.H1_H1 ;  /* 0x30000014ff257230 */ /* 0x000fe20000004100 */
[----:B------:R-:W-:Y:S01]  /*0e40*/  PRMT R29, R34, 0x7610, R29 ;  /* 0x00007610221d7816 */ /* 0x000fe2000000001d */
[----:B------:R-:W-:-:S02]  /*0e50*/  HADD2 R35, R21, -1032, -1032 ;  /* 0xe408e40815237430 */ /* 0x000fc40000000000 */
[----:B------:R-:W-:Y:S02]  /*0e60*/  HADD2.F32 R34, -RZ, R20.H0_H0 ;  /* 0x20000014ff227230 */ /* 0x000fe40000004100 */
[----:B------:R-:W-:Y:S02]  /*0e70*/  HADD2 R33, R33, -1032, -1032 ;  /* 0xe408e40821217430 */ /* 0x000fe40000000000 */
[----:B------:R-:W-:Y:S02]  /*0e80*/  HADD2.F32 R21, -RZ, R18.H0_H0 ;  /* 0x20000012ff157230 */ /* 0x000fe40000004100 */
[----:B------:R-:W-:Y:S02]  /*0e90*/  HADD2.F32 R20, -RZ, R36.H0_H0 ;  /* 0x20000024ff147230 */ /* 0x000fe40000004100 */
[----:B------:R-:W-:Y:S02]  /*0ea0*/  HADD2.F32 R38, -RZ, R35.H0_H0 ;  /* 0x20000023ff267230 */ /* 0x000fe40000004100 */
[----:B------:R-:W-:Y:S01]  /*0eb0*/  FFMA.FTZ R34, R34, R21, RZ ;  /* 0x0000001522227223 */ /* 0x000fe200000100ff */
[----:B------:R-:W-:-:S02]  /*0ec0*/  HADD2.F32 R32, -RZ, R33.H0_H0 ;  /* 0x20000021ff207230 */ /* 0x000fc40000004100 */
[C---:B------:R-:W-:Y:S01]  /*0ed0*/  FFMA.FTZ R43, R21.reuse, R20, RZ ;  /* 0x00000014152b7223 */ /* 0x040fe200000100ff */
[----:B------:R-:W-:Y:S01]  /*0ee0*/  LOP3.LUT R20, R12, 0xf000f0, RZ, 0xc0, !PT ;  /* 0x00f000f00c147812 */ /* 0x000fe200078ec0ff */
[----:B------:R-:W-:Y:S02]  /*0ef0*/  HADD2.F32 R18, -RZ, R18.H1_H1 ;  /* 0x30000012ff127230 */ /* 0x000fe40000004100 */
[C---:B------:R-:W-:Y:S01]  /*0f00*/  FFMA.FTZ R39, R21.reuse, R38, RZ ;  /* 0x0000002615277223 */ /* 0x040fe200000100ff */
[----:B------:R-:W-:Y:S01]  /*0f10*/  FFMA.FTZ R41, R21, R32, RZ ;  /* 0x0000002015297223 */ /* 0x000fe200000100ff */
[----:B------:R-:W-:Y:S01]  /*0f20*/  LOP3.LUT R20, R20, 0x64006400, RZ, 0xfc, !PT ;  /* 0x6400640014147812 */ /* 0x000fe200078efcff */
[----:B------:R-:W-:Y:S02]  /*0f30*/  HADD2.F32 R35, -RZ, R35.H1_H1 ;  /* 0x30000023ff237230 */ /* 0x000fe40000004100 */
[----:B------:R-:W-:Y:S01]  /*0f40*/  FFMA.FTZ R21, R37, R18, R34 ;  /* 0x0000001225157223 */ /* 0x000fe20000010022 */
[----:B------:R-:W-:Y:S01]  /*0f50*/  HADD2.F32 R32, -RZ, R33.H1_H1 ;  /* 0x30000021ff207230 */ /* 0x000fe20000004100 */
[----:B------:R-:W-:Y:S01]  /*0f60*/  LOP3.LUT R38, R14, 0xf000f0, RZ, 0xc0, !PT ;  /* 0x00f000f00e267812 */ /* 0x000fe200078ec0ff */
[----:B------:R-:W-:-:S02]  /*0f70*/  HFMA2 R34, R20, R29.H0_H0, -72, -72 ;  /* 0xd480d48014227431 */ /* 0x000fc4000004001d */
[----:B------:R-:W-:Y:S01]  /*0f80*/  HADD2.F32 R36, -RZ, R36.H1_H1 ;  /* 0x30000024ff247230 */ /* 0x000fe20000004100 */
[----:B------:R-:W-:Y:S01]  /*0f90*/  LOP3.LUT R20, R15, 0xf000f0, RZ, 0xc0, !PT ;  /* 0x00f000f00f147812 */ /* 0x000fe200078ec0ff */
[C---:B------:R-:W-:Y:S01]  /*0fa0*/  FFMA.FTZ R33, R18.reuse, R35, R39 ;  /* 0x0000002312217223 */ /* 0x040fe20000010027 */
[----:B------:R-:W-:Y:S01]  /*0fb0*/  FFMA.FTZ R32, R18, R32, R41 ;  /* 0x0000002012207223 */ /* 0x000fe20000010029 */
[----:B------:R-:W-:Y:S01]  /*0fc0*/  HADD2.F32 R40, -RZ, R34.H0_H0 ;  /* 0x20000022ff287230 */ /* 0x000fe20000004100 */
[----:B------:R-:W-:Y:S01]  /*0fd0*/  LOP3.LUT R20, R20, 0x64006400, RZ, 0xfc, !PT ;  /* 0x6400640014147812 */ /* 0x000fe200078efcff */
[----:B------:R-:W-:Y:S01]  /*0fe0*/  FFMA.FTZ R18, R18, R36, R43 ;  /* 0x0000002412127223 */ /* 0x000fe2000001002b */
[----:B------:R-:W-:Y:S02]  /*0ff0*/  LOP3.LUT R36, R13, 0xf000f0, RZ, 0xc0, !PT ;  /* 0x00f000f00d247812 */ /* 0x000fe400078ec0ff */
[----:B------:R-:W-:Y:S01]  /*1000*/  FFMA.FTZ R40, R40, R42, R21 ;  /* 0x0000002a28287223 */ /* 0x000fe20000010015 */
[----:B------:R-:W-:Y:S01]  /*1010*/  HFMA2 R37, R20, R29.H0_H0, -72, -72 ;  /* 0xd480d48014257431 */ /* 0x000fe2000004001d */
[----:B------:R-:W-:Y:S01]  /*1020*/  LOP3.LUT R36, R36, 0x64006400, RZ, 0xfc, !PT ;  /* 0x6400640024247812 */ /* 0x000fe200078efcff */
[----:B------:R-:W0:Y:S01]  /*1030*/  LDS.64 R20, [UR4+0x8] ;  /* 0x00000804ff147984 */ /* 0x000e220008000a00 */
[----:B------:R-:W-:-:S02]  /*1040*/  LOP3.LUT R38, R38, 0x64006400, RZ, 0xfc, !PT ;  /* 0x6400640026267812 */ /* 0x000fc400078efcff */
[--C-:B------:R-:W-:Y:S02]  /*1050*/  HADD2.F32 R41, -RZ, R37.reuse.H0_H0 ;  /* 0x20000025ff297230 */ /* 0x100fe40000004100 */
[-C--:B------:R-:W-:Y:S02]  /*1060*/  HFMA2 R35, R36, R29.reuse.H0_H0, -72, -72 ;  /* 0xd480d48024237431 */ /* 0x080fe4000004001d */
[----:B------:R-:W-:Y:S02]  /*1070*/  HADD2.F32 R37, -RZ, R37.H1_H1 ;  /* 0x30000025ff257230 */ /* 0x000fe40000004100 */
[----:B------:R-:W-:Y:S01]  /*1080*/  HFMA2 R36, R38, R29.H0_H0, -72, -72 ;  /* 0xd480d48026247431 */ /* 0x000fe2000004001d */
[----:B------:R-:W-:Y:S01]  /*1090*/  SHF.R.U32.HI R14, RZ, 0x8, R14 ;  /* 0x00000008ff0e7819 */ /* 0x000fe2000001160e */
[----:B------:R-:W-:Y:S01]  /*10a0*/  FFMA.FTZ R18, R42, R41, R18 ;  /* 0x000000292a127223 */ /* 0x000fe20000010012 */
[----:B------:R-:W-:Y:S01]  /*10b0*/  HADD2.F32 R38, -RZ, R35.H0_H0 ;  /* 0x20000023ff267230 */ /* 0x000fe20000004100 */
[----:B------:R-:W-:Y:S01]  /*10c0*/  SHF.R.U32.HI R15, RZ, 0x8, R15 ;  /* 0x00000008ff0f7819 */ /* 0x000fe2000001160f */
[----:B------:R-:W-:-:S02]  /*10d0*/  HADD2.F32 R39, -RZ, R36.H0_H0 ;  /* 0x20000024ff277230 */ /* 0x000fc40000004100 */
[----:B------:R-:W-:Y:S02]  /*10e0*/  HADD2.F32 R36, -RZ, R36.H1_H1 ;  /* 0x30000024ff247230 */ /* 0x000fe40000004100 */
[C---:B------:R-:W-:Y:S01]  /*10f0*/  FFMA.FTZ R33, R42.reuse, R38, R33 ;  /* 0x000000262a217223 */ /* 0x040fe20000010021 */
[----:B------:R-:W-:Y:S01]  /*1100*/  FFMA.FTZ R32, R42, R39, R32 ;  /* 0x000000272a207223 */ /* 0x000fe20000010020 */
[----:B------:R-:W-:Y:S02]  /*1110*/  HADD2.F32 R39, -RZ, R34.H1_H1 ;  /* 0x30000022ff277230 */ /* 0x000fe40000004100 */
[----:B------:R-:W-:Y:S01]  /*1120*/  HADD2.F32 R34, -RZ, R35.H1_H1 ;  /* 0x30000023ff227230 */ /* 0x000fe20000004100 */
[----:B------:R-:W-:Y:S01]  /*1130*/  SHF.R.U32.HI R35, RZ, 0x8, R13 ;  /* 0x00000008ff237819 */ /* 0x000fe2000001160d */
[----:B------:R-:W-:Y:S01]  /*1140*/  FFMA.FTZ R32, R19, R36, R32 ;  /* 0x0000002413207223 */ /* 0x000fe20000010020 */
[----:B------:R-:W-:Y:S01]  /*1150*/  FFMA.FTZ R40, R39, R19, R40 ;  /* 0x0000001327287223 */ /* 0x000fe20000010028 */
[----:B------:R-:W-:Y:S01]  /*1160*/  LOP3.LUT R36, R15, 0xf000f, RZ, 0xc0, !PT ;  /* 0x000f000f0f247812 */ /* 0x000fe200078ec0ff */
[C---:B------:R-:W-:Y:S01]  /*1170*/  FFMA.FTZ R33, R19.reuse, R34, R33 ;  /* 0x0000002213217223 */ /* 0x040fe20000010021 */
[----:B------:R-:W-:Y:S01]  /*1180*/  SHF.R.U32.HI R34, RZ, 0x8, R12 ;  /* 0x00000008ff227819 */ /* 0x000fe2000001160c */
[----:B------:R-:W-:Y:S01]  /*1190*/  FFMA.FTZ R19, R19, R37, R18 ;  /* 0x0000002513137223 */ /* 0x000fe20000010012 */
        /* <DEDUP_REMOVED lines=8> */
[----:B------:R-:W-:-:S02]  /*1220*/  HADD2 R36, R12, -1032, -1032 ;  /* 0xe408e4080c247430 */ /* 0x000fc40000000000 */
[--C-:B0-----:R-:W-:Y:S02]  /*1230*/  HADD2.F32 R46, -RZ, R20.reuse.H0_H0 ;  /* 0x20000014ff2e7230 */ /* 0x101fe40000004100 */
[----:B------:R-:W-:Y:S02]  /*1240*/  HADD2 R12, R18, -1032, -1032 ;  /* 0xe408e408120c7430 */ /* 0x000fe40000000000 */
[----:B------:R-:W-:Y:S02]  /*1250*/  HADD2.F32 R38, -RZ, R13.H0_H0 ;  /* 0x2000000dff267230 */ /* 0x000fe40000004100 */
[----:B------:R-:W-:Y:S02]  /*1260*/  HADD2 R18, R37, -1032, -1032 ;  /* 0xe408e40825127430 */ /* 0x000fe40000000000 */
[----:B------:R-:W-:Y:S01]  /*1270*/  HADD2.F32 R20, -RZ, R20.H1_H1 ;  /* 0x30000014ff147230 */ /* 0x000fe20000004100 */
[----:B------:R-:W-:Y:S01]  /*1280*/  LOP3.LUT R34, R34, 0xf000f0, RZ, 0xc0, !PT ;  /* 0x00f000f022227812 */ /* 0x000fe200078ec0ff */
[----:B------:R-:W-:-:S02]  /*1290*/  HADD2.F32 R37, -RZ, R12.H0_H0 ;  /* 0x2000000cff257230 */ /* 0x000fc40000004100 */
[----:B------:R-:W-:Y:S01]  /*12a0*/  FFMA.FTZ R33, R46, R38, R33 ;  /* 0x000000262e217223 */ /* 0x000fe20000010021 */
[----:B------:R-:W-:Y:S01]  /*12b0*/  HADD2.F32 R13, -RZ, R13.H1_H1 ;  /* 0x3000000dff0d7230 */ /* 0x000fe20000004100 */
[----:B------:R-:W-:Y:S01]  /*12c0*/  LOP3.LUT R34, R34, 0x64006400, RZ, 0xfc, !PT ;  /* 0x6400640022227812 */ /* 0x000fe200078efcff */
[----:B------:R-:W-:Y:S02]  /*12d0*/  HADD2.F32 R39, -RZ, R36.H0_H0 ;  /* 0x20000024ff277230 */ /* 0x000fe40000004100 */
[----:B------:R-:W-:Y:S01]  /*12e0*/  FFMA.FTZ R32, R46, R37, R32 ;  /* 0x000000252e207223 */ /* 0x000fe20000010020 */
[----:B------:R-:W-:Y:S02]  /*12f0*/  HADD2.F32 R37, -RZ, R12.H1_H1 ;  /* 0x3000000cff257230 */ /* 0x000fe40000004100 */
[----:B------:R-:W-:Y:S01]  /*1300*/  FFMA.FTZ R33, R20, R13, R33 ;  /* 0x0000000d14217223 */ /* 0x000fe20000010021 */
[----:B------:R-:W-:Y:S01]  /*1310*/  HADD2.F32 R36, -RZ, R36.H1_H1 ;  /* 0x30000024ff247230 */ /* 0x000fe20000004100 */
[----:B------:R-:W0:Y:S01]  /*1320*/  LDS.64 R12, [UR4+0x10] ;  /* 0x00001004ff0c7984 */ /* 0x000e220008000a00 */
[----:B------:R-:W-:-:S02]  /*1330*/  HADD2.F32 R42, -RZ, R18.H0_H0 ;  /* 0x20000012ff2a7230 */ /* 0x000fc40000004100 */
[----:B------:R-:W-:Y:S01]  /*1340*/  FFMA.FTZ R39, R39, R46, R40 ;  /* 0x0000002e27277223 */ /* 0x000fe20000010028 */
[----:B------:R-:W-:Y:S01]  /*1350*/  HADD2.F32 R18, -RZ, R18.H1_H1 ;  /* 0x30000012ff127230 */ /* 0x000fe20000004100 */
[----:B------:R-:W-:Y:S01]  /*1360*/  LOP3.LUT R35, R35, 0xf000f0, RZ, 0xc0, !PT ;  /* 0x00f000f023237812 */ /* 0x000fe200078ec0ff */
[----:B------:R-:W-:Y:S01]  /*1370*/  FFMA.FTZ R32, R20, R37, R32 ;  /* 0x0000002514207223 */ /* 0x000fe20000010020 */
[----:B------:R-:W-:Y:S01]  /*1380*/  FFMA.FTZ R39, R36, R20, R39 ;  /* 0x0000001424277223 */ /* 0x000fe20000010027 */
[----:B------:R-:W-:Y:S01]  /*1390*/  FFMA.FTZ R19, R46, R42, R19 ;  /* 0x0000002a2e137223 */ /* 0x000fe20000010013 */
[----:B------:R-:W-:Y:S02]  /*13a0*/  LOP3.LUT R36, R14, 0xf000f0, RZ, 0xc0, !PT ;  /* 0x00f000f00e247812 */ /* 0x000fe400078ec0ff */
[----:B------:R-:W-:Y:S01]  /*13b0*/  LOP3.LUT R15, R15, 0xf000f0, RZ, 0xc0, !PT ;  /* 0x00f000f00f0f7812 */ /* 0x000fe200078ec0ff */
[----:B------:R-:W-:Y:S01]  /*13c0*/  FFMA.FTZ R19, R20, R18, R19 ;  /* 0x0000001214137223 */ /* 0x000fe20000010013 */
[----:B------:R-:W-:Y:S01]  /*13d0*/  LOP3.LUT R36, R36, 0x64006400, RZ, 0xfc, !PT ;  /* 0x6400640024247812 */ /* 0x000fe200078efcff */
[----:B------:R-:W-:Y:S01]  /*13e0*/  HFMA2 R18, R34, R29.H0_H0, -72, -72 ;  /* 0xd480d48022127431 */ /* 0x000fe2000004001d */
[----:B------:R-:W-:-:S02]  /*13f0*/  LOP3.LUT R14, R35, 0x64006400, RZ, 0xfc, !PT ;  /* 0x64006400230e7812 */ /* 0x000fc400078efcff */
[----:B------:R-:W-:Y:S01]  /*1400*/  LOP3.LUT R34, R15, 0x64006400, RZ, 0xfc, !PT ;  /* 0x640064000f227812 */ /* 0x000fe200078efcff */
[-C--:B------:R-:W-:Y:S02]  /*1410*/  HFMA2 R15, R36, R29.reuse.H0_H0, -72, -72 ;  /* 0xd480d480240f7431 */ /* 0x080fe4000004001d */
[----:B------:R-:W-:Y:S02]  /*1420*/  HADD2.F32 R36, -RZ, R21.H0_H0 ;  /* 0x20000015ff247230 */ /* 0x000fe40000004100 */
[-C--:B------:R-:W-:Y:S02]  /*1430*/  HFMA2 R20, R14, R29.reuse.H0_H0, -72, -72 ;  /* 0xd480d4800e147431 */ /* 0x080fe4000004001d */
[----:B------:R-:W-:Y:S02]  /*1440*/  HADD2.F32 R38, -RZ, R18.H0_H0 ;  /* 0x20000012ff267230 */ /* 0x000fe40000004100 */
[----:B------:R-:W-:Y:S02]  /*1450*/  HFMA2 R14, R34, R29.H0_H0, -72, -72 ;  /* 0xd480d480220e7431 */ /* 0x000fe4000004001d */
[----:B------:R-:W-:-:S02]  /*1460*/  HADD2.F32 R35, -RZ, R15.H0_H0 ;  /* 0x2000000fff237230 */ /* 0x000fc40000004100 */
[----:B------:R-:W-:Y:S02]  /*1470*/  HADD2.F32 R34, -RZ, R21.H1_H1 ;  /* 0x30000015ff227230 */ /* 0x000fe40000004100 */
[----:B------:R-:W-:Y:S01]  /*1480*/  FFMA.FTZ R21, R38, R36, R39 ;  /* 0x0000002426157223 */ /* 0x000fe20000010027 */
[----:B------:R-:W-:Y:S02]  /*1490*/  HADD2.F32 R37, -RZ, R20.H0_H0 ;  /* 0x20000014ff257230 */ /* 0x000fe40000004100 */
[----:B------:R-:W-:Y:S01]  /*14a0*/  FFMA.FTZ R35, R36, R35, R32 ;  /* 0x0000002324237223 */ /* 0x000fe20000010020 */
[----:B------:R-:W-:Y:S01]  /*14b0*/  HADD2.F32 R38, -RZ, R14.H0_H0 ;  /* 0x2000000eff267230 */ /* 0x000fe20000004100 */
[----:B---3--:R-:W-:Y:S01]  /*14c0*/  LOP3.LUT R32, R8, 0xf000f, RZ, 0xc0, !PT ;  /* 0x000f000f08207812 */ /* 0x008fe200078ec0ff */
[----:B------:R-:W-:Y:S02]  /*14d0*/  HADD2.F32 R18, -RZ, R18.H1_H1 ;  /* 0x30000012ff127230 */ /* 0x000fe40000004100 */
[----:B------:R-:W-:Y:S01]  /*14e0*/  FFMA.FTZ R33, R36, R37, R33 ;  /* 0x0000002524217223 */ /* 0x000fe20000010021 */
[----:B------:R-:W-:-:S02]  /*14f0*/  HADD2.F32 R20, -RZ, R20.H1_H1 ;  /* 0x30000014ff147230 */ /* 0x000fc40000004100 */
[----:B------:R-:W-:Y:S01]  /*1500*/  FFMA.FTZ R19, R36, R38, R19 ;  /* 0x0000002624137223 */ /* 0x000fe20000010013 */
[----:B------:R-:W-:Y:S01]  /*1510*/  LOP3.LUT R36, R9, 0xf000f, RZ, 0xc0, !PT ;  /* 0x000f000f09247812 */ /* 0x000fe200078ec0ff */
[----:B------:R-:W-:Y:S01]  /*1520*/  FFMA.FTZ R21, R18, R34, R21 ;  /* 0x0000002212157223 */ /* 0x000fe20000010015 */
[----:B------:R-:W-:Y:S01]  /*1530*/  LOP3.LUT R32, R32, 0x64006400, RZ, 0xfc, !PT ;  /* 0x6400640020207812 */ /* 0x000fe200078efcff */
[----:B------:R-:W-:Y:S01]  /*1540*/  HADD2.F32 R18, -RZ, R15.H1_H1 ;  /* 0x3000000fff127230 */ /* 0x000fe20000004100 */
[----:B------:R-:W-:Y:S01]  /*1550*/  LOP3.LUT R36, R36, 0x64006400, RZ, 0xfc, !PT ;  /* 0x6400640024247812 */ /* 0x000fe200078efcff */
[C---:B------:R-:W-:Y:S01]  /*1560*/  FFMA.FTZ R40, R34.reuse, R20, R33 ;  /* 0x0000001422287223 */ /* 0x040fe20000010021 */
[----:B------:R-:W-:Y:S02]  /*1570*/  HADD2.F32 R20, -RZ, R14.H1_H1 ;  /* 0x3000000eff147230 */ /* 0x000fe40000004100 */
[----:B------:R-:W-:Y:S02]  /*1580*/  HADD2 R32, R32, -1032, -1032 ;  /* 0xe408e40820207430 */ /* 0x000fe40000000000 */
[----:B------:R-:W-:Y:S01]  /*1590*/  FFMA.FTZ R35, R34, R18, R35 ;  /* 0x0000001222237223 */ /* 0x000fe20000010023 */
[----:B------:R-:W-:-:S02]  /*15a0*/  HADD2 R36, R36, -1032, -1032 ;  /* 0xe408e40824247430 */ /* 0x000fc40000000000 */
[----:B0-----:R-:W-:Y:S02]  /*15b0*/  HADD2.F32 R14, -RZ, R12.H0_H0 ;  /* 0x2000000cff0e7230 */ /* 0x001fe40000004100 */
[----:B------:R-:W-:Y:S01]  /*15c0*/  FFMA.FTZ R34, R34, R20, R19 ;  /* 0x0000001422227223 */ /* 0x000fe20000010013 */
[----:B------:R-:W-:Y:S02]  /*15d0*/  HADD2.F32 R15, -RZ, R32.H0_H0 ;  /* 0x20000020ff0f7230 */ /* 0x000fe40000004100 */
[----:B------:R-:W-:Y:S02]  /*15e0*/  HADD2.F32 R19, -RZ, R36.H0_H0 ;  /* 0x20000024ff137230 */ /* 0x000fe40000004100 */
[----:B------:R-:W-:Y:S02]  /*15f0*/  HADD2.F32 R32, -RZ, R32.H1_H1 ;  /* 0x30000020ff207230 */ /* 0x000fe40000004100 */
[----:B------:R-:W-:Y:S01]  /*1600*/  FFMA.FTZ R15, R15, R14, RZ ;  /* 0x0000000e0f0f7223 */ /* 0x000fe200000100ff */
[----:B------:R-:W-:-:S02]  /*1610*/  HADD2.F32 R37, -RZ, R12.H1_H1 ;  /* 0x3000000cff257230 */ /* 0x000fc40000004100 */
[----:B------:R-:W-:Y:S01]  /*1620*/  FFMA.FTZ R20, R14, R19, RZ ;  /* 0x000000130e147223 */ /* 0x000fe200000100ff */
[----:B------:R-:W-:Y:S01]  /*1630*/  HADD2.F32 R36, -RZ, R36.H1_H1 ;  /* 0x30000024ff247230 */ /* 0x000fe20000004100 */
[----:B------:R-:W0:Y:S01]  /*1640*/  LDS.64 R18, [UR4+0x18] ;  /* 0x00001804ff127984 */ /* 0x000e220008000a00 */
[----:B------:R-:W-:Y:S01]  /*1650*/  LOP3.LUT R12, R10, 0xf000f, RZ, 0xc0, !PT ;  /* 0x000f000f0a0c7812 */ /* 0x000fe200078ec0ff */
[----:B------:R-:W-:Y:S01]  /*1660*/  FFMA.FTZ R39, R32, R37, R15 ;  /* 0x0000002520277223 */ /* 0x000fe2000001000f */
[----:B------:R-:W-:Y:S01]  /*1670*/  LOP3.LUT R15, R8, 0xf000f0, RZ, 0xc0, !PT ;  /* 0x00f000f0080f7812 */ /* 0x000fe200078ec0ff */
[----:B------:R-:W-:Y:S01]  /*1680*/  FFMA.FTZ R33, R37, R36, R20 ;  /* 0x0000002425217223 */ /* 0x000fe20000010014 */
[----:B------:R-:W-:Y:S02]  /*1690*/  LOP3.LUT R12, R12, 0x64006400, RZ, 0xfc, !PT ;  /* 0x640064000c0c7812 */ /* 0x000fe400078efcff */
[----:B------:R-:W-:Y:S02]  /*16a0*/  LOP3.LUT R20, R15, 0x64006400, RZ, 0xfc, !PT ;  /* 0x640064000f147812 */ /* 0x000fe400078efcff */
[----:B------:R-:W-:Y:S01]  /*16b0*/  LOP3.LUT R32, R9, 0xf000f0, RZ, 0xc0, !PT ;  /* 0x00f000f009207812 */ /* 0x000fe200078ec0ff */
[----:B------:R-:W-:-:S02]  /*16c0*/  HADD2 R12, R12, -1032, -1032 ;  /* 0xe408e4080c0c7430 */ /* 0x000fc40000000000 */
[-C--:B------:R-:W-:Y:S01]  /*16d0*/  HFMA2 R20, R20, R29.reuse.H0_H0, -72, -72 ;  /* 0xd480d48014147431 */ /* 0x080fe2000004001d */
[----:B------:R-:W-:Y:S02]  /*16e0*/  LOP3.LUT R32, R32, 0x64006400, RZ, 0xfc, !PT ;  /* 0x6400640020207812 */ /* 0x000fe400078efcff */
[--C-:B------:R-:W-:Y:S02]  /*16f0*/  HADD2.F32 R41, -RZ, R12.reuse.H0_H0 ;  /* 0x2000000cff297230 */ /* 0x100fe40000004100 */
[----:B------:R-:W-:Y:S02]  /*1700*/  HADD2.F32 R15, -RZ, R12.H1_H1 ;  /* 0x3000000cff0f7230 */ /* 0x000fe40000004100 */
[----:B------:R-:W-:Y:S02]  /*1710*/  HFMA2 R32, R32, R29.H0_H0, -72, -72 ;  /* 0xd480d48020207431 */ /* 0x000fe4000004001d */
[--C-:B------:R-:W-:Y:S02]  /*1720*/  HADD2.F32 R12, -RZ, R13.reuse.H0_H0 ;  /* 0x2000000dff0c7230 */ /* 0x100fe40000004100 */
[----:B------:R-:W-:Y:S01]  /*1730*/  FFMA.FTZ R42, R14, R41, RZ ;  /* 0x000000290e2a7223 */ /* 0x000fe200000100ff */
[----:B------:R-:W-:Y:S01]  /*1740*/  HADD2.F32 R36, -RZ, R20.H0_H0 ;  /* 0x20000014ff247230 */ /* 0x000fe20000004100 */
[----:B------:R-:W-:Y:S01]  /*1750*/  SHF.R.U32.HI R41, RZ, 0x8, R9 ;  /* 0x00000008ff297819 */ /* 0x000fe20000011609 */
[----:B------:R-:W-:-:S02]  /*1760*/  HADD2.F32 R13, -RZ, R13.H1_H1 ;  /* 0x3000000dff0d7230 */ /* 0x000fc40000004100 */
[----:B------:R-:W-:Y:S01]  /*1770*/  FFMA.FTZ R15, R37, R15, R42 ;  /* 0x0000000f250f7223 */ /* 0x000fe2000001002a */
[----:B------:R-:W-:Y:S02]  /*1780*/  HADD2.F32 R47, -RZ, R20.H1_H1 ;  /* 0x30000014ff2f7230 */ /* 0x000fe40000004100 */
[----:B------:R-:W-:Y:S01]  /*1790*/  FFMA.FTZ R36, R36, R12, R39 ;  /* 0x0000000c24247223 */ /* 0x000fe20000010027 */
[----:B------:R-:W-:Y:S01]  /*17a0*/  SHF.R.U32.HI R39, RZ, 0x8, R8 ;  /* 0x00000008ff277819 */ /* 0x000fe20000011608 */
[--C-:B------:R-:W-:Y:S01]  /*17b0*/  HADD2.F32 R38, -RZ, R32.reuse.H0_H0 ;  /* 0x20000020ff267230 */ /* 0x100fe20000004100 */
[----:B------:R-:W-:Y:S01]  /*17c0*/  LOP3.LUT R42, R11, 0xf000f0, RZ, 0xc0, !PT ;  /* 0x00f000f00b2a7812 */ /* 0x000fe200078ec0ff */
[----:B------:R-:W-:Y:S01]  /*17d0*/  FFMA.FTZ R47, R47, R13, R36 ;  /* 0x0000000d2f2f7223 */ /* 0x000fe20000010024 */
[----:B------:R-:W-:Y:S01]  /*17e0*/  LOP3.LUT R8, R39, 0xf000f, RZ, 0xc0, !PT ;  /* 0x000f000f27087812 */ /* 0x000fe200078ec0ff */
[----:B------:R-:W-:Y:S02]  /*17f0*/  HADD2.F32 R32, -RZ, R32.H1_H1 ;  /* 0x30000020ff207230 */ /* 0x000fe40000004100 */
[----:B------:R-:W-:Y:S01]  /*1800*/  FFMA.FTZ R38, R12, R38, R33 ;  /* 0x000000260c267223 */ /* 0x000fe20000010021 */
[----:B------:R-:W-:-:S03]  /*1810*/  LOP3.LUT R8, R8, 0x64006400, RZ, 0xfc, !PT ;  /* 0x6400640008087812 */ /* 0x000fc600078efcff */
[----:B------:R-:W-:Y:S02]  /*1820*/  FFMA.FTZ R43, R13, R32, R38 ;  /* 0x000000200d2b7223 */ /* 0x000fe40000010026 */
[----:B------:R-:W-:Y:S02]  /*1830*/  HADD2 R36, R8, -1032, -1032 ;  /* 0xe408e40808247430 */ /* 0x000fe40000000000 */
[----:B0-----:R-:W-:-:S03]  /*1840*/  HADD2.F32 R20, -RZ, R18.H0_H0 ;  /* 0x20000012ff147230 */ /* 0x001fc60000004100 */
[----:B------:R-:W-:-:S05]  /*1850*/  HADD2.F32 R8, -RZ, R36.H0_H0 ;  /* 0x20000024ff087230 */ /* 0x000fca0000004100 */
[----:B------:R-:W-:Y:S01]  /*1860*/  FFMA.FTZ R47, R8, R20, R47 ;  /* 0x00000014082f7223 */ /* 0x000fe2000001002f */
[----:B------:R-:W-:-:S04]  /*1870*/  LOP3.LUT R8, R41, 0xf000f, RZ, 0xc0, !PT ;  /* 0x000f000f29087812 */ /* 0x000fc800078ec0ff */
[----:B------:R-:W-:Y:S02]  /*1880*/  LOP3.LUT R38, R8, 0x64006400, RZ, 0xfc, !PT ;  /* 0x6400640008267812 */ /* 0x000fe400078efcff */
[----:B------:R-:W-:-:S03]  /*1890*/  LOP3.LUT R8, R11, 0xf000f, RZ, 0xc0, !PT ;  /* 0x000f000f0b087812 */ /* 0x000fc600078ec0ff */
[----:B------:R-:W-:Y:S01]  /*18a0*/  HADD2 R38, R38, -1032, -1032 ;  /* 0xe408e40826267430 */ /* 0x000fe20000000000 */
[----:B------:R-:W-:-:S04]  /*18b0*/  LOP3.LUT R8, R8, 0x64006400, RZ, 0xfc, !PT ;  /* 0x6400640008087812 */ /* 0x000fc800078efcff */
[----:B------:R-:W-:Y:S02]  /*18c0*/  HADD2.F32 R9, -RZ, R38.H0_H0 ;  /* 0x20000026ff097230 */ /* 0x000fe40000004100 */
[----:B------:R-:W-:-:S03]  /*18d0*/  HADD2 R8, R8, -1032, -1032 ;  /* 0xe408e40808087430 */ /* 0x000fc60000000000 */
[----:B------:R-:W-:Y:S02]  /*18e0*/  FFMA.FTZ R43, R20, R9, R43 ;  /* 0x00000009142b7223 */ /* 0x000fe4000001002b */
[--C-:B------:R-:W-:Y:S02]  /*18f0*/  HADD2.F32 R9, -RZ, R8.reuse.H0_H0 ;  /* 0x20000008ff097230 */ /* 0x100fe40000004100 */
[----:B------:R-:W-:-:S03]  /*1900*/  HADD2.F32 R8, -RZ, R8.H1_H1 ;  /* 0x30000008ff087230 */ /* 0x000fc60000004100 */
[----:B------:R-:W-:-:S04]  /*1910*/  FFMA.FTZ R14, R14, R9, RZ ;  /* 0x000000090e0e7223 */ /* 0x000fc800000100ff */
[----:B------:R-:W-:Y:S01]  /*1920*/  FFMA.FTZ R37, R37, R8, R14 ;  /* 0x0000000825257223 */ /* 0x000fe2000001000e */
[----:B------:R-:W-:-:S04]  /*1930*/  LOP3.LUT R8, R10, 0xf000f0, RZ, 0xc0, !PT ;  /* 0x00f000f00a087812 */ /* 0x000fc800078ec0ff */
[----:B------:R-:W-:-:S05]  /*1940*/  LOP3.LUT R8, R8, 0x64006400, RZ, 0xfc, !PT ;  /* 0x6400640008087812 */ /* 0x000fca00078efcff */
[-C--:B------:R-:W-:Y:S01]  /*1950*/  HFMA2 R32, R8, R29.reuse.H0_H0, -72, -72 ;  /* 0xd480d48008207431 */ /* 0x080fe2000004001d */
[----:B------:R-:W-:Y:S02]  /*1960*/  @!P0 LEA R8, R4, R1, 0x3 ;  /* 0x0000000104088211 */ /* 0x000fe400078e18ff */
[----:B------:R-:W-:Y:S02]  /*1970*/  LOP3.LUT R42, R42, 0x64006400, RZ, 0xfc, !PT ;  /* 0x640064002a2a7812 */ /* 0x000fe400078efcff */
[----:B------:R-:W-:Y:S02]  /*1980*/  HADD2.F32 R14, -RZ, R32.H0_H0 ;  /* 0x20000020ff0e7230 */ /* 0x000fe40000004100 */
[----:B------:R-:W2:Y:S03]  /*1990*/  @!P0 LDL.64 R8, [R8+0x8] ;  /* 0x0000080008088983 */ /* 0x000ea60000100a00 */
[----:B------:R-:W-:Y:S01]  /*19a0*/  FFMA.FTZ R14, R12, R14, R15 ;  /* 0x0000000e0c0e7223 */ /* 0x000fe2000001000f */
[----:B------:R-:W-:-:S05]  /*19b0*/  HFMA2 R15, R42, R29.H0_H0, -72, -72 ;  /* 0xd480d4802a0f7431 */ /* 0x000fca000004001d */
[----:B------:R-:W-:-:S05]  /*19c0*/  HADD2.F32 R33, -RZ, R15.H0_H0 ;  /* 0x2000000fff217230 */ /* 0x000fca0000004100 */
[----:B------:R-:W-:Y:S01]  /*19d0*/  FFMA.FTZ R12, R12, R33, R37 ;  /* 0x000000210c0c7223 */ /* 0x000fe20000010025 */
[----:B------:R-:W-:Y:S02]  /*19e0*/  HADD2.F32 R37, -RZ, R32.H1_H1 ;  /* 0x30000020ff257230 */ /* 0x000fe40000004100 */
[----:B------:R-:W-:-:S03]  /*19f0*/  HADD2.F32 R33, -RZ, R15.H1_H1 ;  /* 0x3000000fff217230 */ /* 0x000fc60000004100 */
[C---:B------:R-:W-:Y:S02]  /*1a00*/  FFMA.FTZ R37, R13.reuse, R37, R14 ;  /* 0x000000250d257223 */ /* 0x040fe4000001000e */
[----:B------:R-:W-:Y:S02]  /*1a10*/  FFMA.FTZ R33, R13, R33, R12 ;  /* 0x000000210d217223 */ /* 0x000fe4000001000c */
[----:B------:R-:W3:Y:S01]  /*1a20*/  LDG.E.128.CONSTANT R12, desc[UR6][R44.64] ;  /* 0x000000062c0c7981 */ /* 0x000ee2000c1e9d00 */
[----:B------:R-:W-:Y:S01]  /*1a30*/  SHF.R.U32.HI R10, RZ, 0x8, R10 ;  /* 0x00000008ff0a7819 */ /* 0x000fe2000001160a */
[----:B------:R-:W-:Y:S02]  /*1a40*/  HADD2.F32 R36, -RZ, R36.H1_H1 ;  /* 0x30000024ff247230 */ /* 0x000fe40000004100 */
[----:B------:R-:W-:Y:S01]  /*1a50*/  HADD2.F32 R18, -RZ, R18.H1_H1 ;  /* 0x30000012ff127230 */ /* 0x000fe20000004100 */
[----:B------:R-:W-:-:S04]  /*1a60*/  LOP3.LUT R32, R10, 0xf000f, RZ, 0xc0, !PT ;  /* 0x000f000f0a207812 */ /* 0x000fc800078ec0ff */
[----:B------:R-:W-:Y:S01]  /*1a70*/  LOP3.LUT R32, R32, 0x64006400, RZ, 0xfc, !PT ;  /* 0x6400640020207812 */ /* 0x000fe200078efcff */
[----:B------:R-:W-:Y:S01]  /*1a80*/  FFMA.FTZ R47, R36, R18, R47 ;  /* 0x00000012242f7223 */ /* 0x000fe2000001002f */
[----:B------:R-:W-:-:S03]  /*1a90*/  LOP3.LUT R36, R39, 0xf000f0, RZ, 0xc0, !PT ;  /* 0x00f000f027247812 */ /* 0x000fc600078ec0ff */
[----:B------:R-:W-:Y:S01]  /*1aa0*/  HADD2 R32, R32, -1032, -1032 ;  /* 0xe408e40820207430 */ /* 0x000fe20000000000 */
[----:B------:R-:W-:-:S04]  /*1ab0*/  LOP3.LUT R36, R36, 0x64006400, RZ, 0xfc, !PT ;  /* 0x6400640024247812 */ /* 0x000fc800078efcff */
[----:B------:R-:W-:Y:S02]  /*1ac0*/  HADD2.F32 R42, -RZ, R32.H0_H0 ;  /* 0x20000020ff2a7230 */ /* 0x000fe40000004100 */
[----:B------:R-:W-:-:S03]  /*1ad0*/  HFMA2 R39, R36, R29.H0_H0, -72, -72 ;  /* 0xd480d48024277431 */ /* 0x000fc6000004001d */
[----:B------:R-:W-:Y:S01]  /*1ae0*/  FFMA.FTZ R37, R20, R42, R37 ;  /* 0x0000002a14257223 */ /* 0x000fe20000010025 */
[----:B------:R-:W-:Y:S02]  /*1af0*/  HADD2.F32 R42, -RZ, R19.H0_H0 ;  /* 0x20000013ff2a7230 */ /* 0x000fe40000004100 */
[----:B------:R-:W-:-:S05]  /*1b00*/  HADD2.F32 R36, -RZ, R39.H0_H0 ;  /* 0x20000027ff247230 */ /* 0x000fca0000004100 */
[----:B------:R-:W-:Y:S01]  /*1b10*/  FFMA.FTZ R47, R36, R42, R47 ;  /* 0x0000002a242f7223 */ /* 0x000fe2000001002f */
[----:B------:R-:W-:Y:S02]  /*1b20*/  LOP3.LUT R36, R41, 0xf000f0, RZ, 0xc0, !PT ;  /* 0x00f000f029247812 */ /* 0x000fe400078ec0ff */
[----:B------:R-:W-:-:S04]  /*1b30*/  SHF.R.U32.HI R41, RZ, 0x8, R11 ;  /* 0x00000008ff297819 */ /* 0x000fc8000001160b */
[----:B------:R-:W-:-:S04]  /*1b40*/  LOP3.LUT R11, R41, 0xf000f, RZ, 0xc0, !PT ;  /* 0x000f000f290b7812 */ /* 0x000fc800078ec0ff */
[----:B------:R-:W-:Y:S02]  /*1b50*/  LOP3.LUT R11, R11, 0x64006400, RZ, 0xfc, !PT ;  /* 0x640064000b0b7812 */ /* 0x000fe400078efcff */
[----:B------:R-:W-:-:S03]  /*1b60*/  LOP3.LUT R10, R10, 0xf000f0, RZ, 0xc0, !PT ;  /* 0x00f000f00a0a7812 */ /* 0x000fc600078ec0ff */
[----:B------:R-:W-:Y:S01]  /*1b70*/  HADD2 R11, R11, -1032, -1032 ;  /* 0xe408e4080b0b7430 */ /* 0x000fe20000000000 */
[----:B------:R-:W-:Y:S02]  /*1b80*/  LOP3.LUT R36, R36, 0x64006400, RZ, 0xfc, !PT ;  /* 0x6400640024247812 */ /* 0x000fe400078efcff */
[----:B------:R-:W-:Y:S01]  /*1b90*/  LOP3.LUT R10, R10, 0x64006400, RZ, 0xfc, !PT ;  /* 0x640064000a0a7812 */ /* 0x000fe200078efcff */
[----:B------:R-:W-:Y:S02]  /*1ba0*/  HADD2.F32 R46, -RZ, R39.H1_H1 ;  /* 0x30000027ff2e7230 */ /* 0x000fe40000004100 */
[----:B------:R-:W-:Y:S02]  /*1bb0*/  HADD2.F32 R39, -RZ, R11.H0_H0 ;  /* 0x2000000bff277230 */ /* 0x000fe40000004100 */
[----:B------:R-:W-:Y:S02]  /*1bc0*/  HFMA2 R36, R36, R29.H0_H0, -72, -72 ;  /* 0xd480d48024247431 */ /* 0x000fe4000004001d */
[----:B------:R-:W-:-:S02]  /*1bd0*/  HADD2.F32 R38, -RZ, R38.H1_H1 ;  /* 0x30000026ff267230 */ /* 0x000fc40000004100 */
[----:B------:R-:W-:Y:S02]  /*1be0*/  HFMA2 R10, R10, R29.H0_H0, -72, -72 ;  /* 0xd480d4800a0a7431 */ /* 0x000fe4000004001d */
[----:B------:R-:W-:Y:S02]  /*1bf0*/  HADD2.F32 R32, -RZ, R32.H1_H1 ;  /* 0x30000020ff207230 */ /* 0x000fe40000004100 */
[----:B------:R-:W-:Y:S01]  /*1c00*/  FFMA.FTZ R33, R20, R39, R33 ;  /* 0x0000002714217223 */ /* 0x000fe20000010021 */
[----:B------:R-:W-:Y:S02]  /*1c10*/  HADD2.F32 R20, -RZ, R11.H1_H1 ;  /* 0x3000000bff147230 */ /* 0x000fe40000004100 */
[C---:B------:R-:W-:Y:S01]  /*1c20*/  FFMA.FTZ R43, R18.reuse, R38, R43 ;  /* 0x00000026122b7223 */ /* 0x040fe2000001002b */
[----:B------:R-:W-:Y:S02]  /*1c30*/  HADD2.F32 R38, -RZ, R36.H0_H0 ;  /* 0x20000024ff267230 */ /* 0x000fe40000004100 */
[----:B------:R-:W-:Y:S01]  /*1c40*/  FFMA.FTZ R37, R18, R32, R37 ;  /* 0x0000002012257223 */ /* 0x000fe20000010025 */
[----:B------:R-:W-:Y:S01]  /*1c50*/  HADD2.F32 R11, -RZ, R10.H0_H0 ;  /* 0x2000000aff0b7230 */ /* 0x000fe20000004100 */
[----:B------:R-:W-:Y:S01]  /*1c60*/  LOP3.LUT R41, R41, 0xf000f0, RZ, 0xc0, !PT ;  /* 0x00f000f029297812 */ /* 0x000fe200078ec0ff */
[----:B------:R-:W-:Y:S01]  /*1c70*/  FFMA.FTZ R43, R42, R38, R43 ;  /* 0x000000262a2b7223 */ /* 0x000fe2000001002b */
[----:B------:R-:W-:-:S02]  /*1c80*/  HADD2.F32 R38, -RZ, R19.H1_H1 ;  /* 0x30000013ff267230 */ /* 0x000fc40000004100 */
[----:B------:R-:W-:Y:S01]  /*1c90*/  FFMA.FTZ R11, R42, R11, R37 ;  /* 0x0000000b2a0b7223 */ /* 0x000fe20000010025 */
[----:B------:R-:W-:Y:S02]  /*1ca0*/  HADD2.F32 R37, -RZ, R10.H1_H1 ;  /* 0x3000000aff257230 */ /* 0x000fe40000004100 */
[----:B------:R-:W-:Y:S01]  /*1cb0*/  FFMA.FTZ R33, R18, R20, R33 ;  /* 0x0000001412217223 */ /* 0x000fe20000010021 */
[----:B------:R-:W-:Y:S02]  /*1cc0*/  LOP3.LUT R18, R41, 0x64006400, RZ, 0xfc, !PT ;  /* 0x6400640029127812 */ /* 0x000fe400078efcff */
[----:B------:R-:W-:Y:S02]  /*1cd0*/  FFMA.FTZ R37, R38, R37, R11 ;  /* 0x0000002526257223 */ /* 0x000fe4000001000b */
[----:B------:R-:W0:Y:S01]  /*1ce0*/  LDS.64 R10, [UR4+0x20] ;  /* 0x00002004ff0a7984 */ /* 0x000e220008000a00 */
[----:B------:R-:W-:-:S05]  /*1cf0*/  HFMA2 R18, R18, R29.H0_H0, -72, -72 ;  /* 0xd480d48012127431 */ /* 0x000fca000004001d */
[----:B------:R-:W-:Y:S02]  /*1d00*/  HADD2.F32 R20, -RZ, R18.H0_H0 ;  /* 0x20000012ff147230 */ /* 0x000fe40000004100 */
[----:B------:R-:W-:Y:S02]  /*1d10*/  HADD2.F32 R36, -RZ, R36.H1_H1 ;  /* 0x30000024ff247230 */ /* 0x000fe40000004100 */
[----:B------:R-:W-:Y:S02]  /*1d20*/  HADD2.F32 R18, -RZ, R18.H1_H1 ;  /* 0x30000012ff127230 */ /* 0x000fe40000004100 */
[----:B------:R-:W-:Y:S01]  /*1d30*/  FFMA.FTZ R39, R42, R20, R33 ;  /* 0x000000142a277223 */ /* 0x000fe20000010021 */
[----:B------:R-:W-:Y:S01]  /*1d40*/  FFMA.FTZ R19, R46, R38, R47 ;  /* 0x000000262e137223 */ /* 0x000fe2000001002f */
[C---:B------:R-:W-:Y:S02]  /*1d50*/  FFMA.FTZ R36, R38.reuse, R36, R43 ;  /* 0x0000002426247223 */ /* 0x040fe4000001002b */
[----:B------:R-:W-:Y:S01]  /*1d60*/  FFMA.FTZ R38, R38, R18, R39 ;  /* 0x0000001226267223 */ /* 0x000fe20000010027 */
[----:B--2---:R-:W-:-:S02]  /*1d70*/  @!P0 PRMT R28, R8, 0x7610, R28 ;  /* 0x00007610081c8816 */ /* 0x004fc4000000001c */
[----:B------:R-:W-:Y:S02]  /*1d80*/  @!P0 PRMT R25, R9, 0x7610, R25 ;  /* 0x0000761009198816 */ /* 0x000fe40000000019 */
[----:B------:R-:W-:Y:S02]  /*1d90*/  @!P0 PRMT R28, R28, 0x7610, R8 ;  /* 0x000076101c1c8816 */ /* 0x000fe40000000008 */
[----:B------:R-:W-:-:S03]  /*1da0*/  @!P0 PRMT R25, R25, 0x7610, R9 ;  /* 0x0000761019198816 */ /* 0x000fc60000000009 */
[--C-:B------:R-:W-:Y:S02]  /*1db0*/  HADD2.F32 R20, -RZ, R28.reuse.H0_H0 ;  /* 0x2000001cff147230 */ /* 0x100fe40000004100 */
[----:B------:R-:W-:Y:S02]  /*1dc0*/  HADD2.F32 R33, -RZ, R28.H1_H1 ;  /* 0x3000001cff217230 */ /* 0x000fe40000004100 */
        /* <DEDUP_REMOVED lines=8> */
[----:B---3--:R-:W-:Y:S01]  /*1e50*/  LOP3.LUT R9, R12, 0xf000f, RZ, 0xc0, !PT ;  /* 0x000f000f0c097812 */ /* 0x008fe200078ec0ff */
[----:B------:R-:W-:Y:S01]  /*1e60*/  FMUL.FTZ R34, R20, R19 ;  /* 0x0000001314227220 */ /* 0x000fe20000410000 */
[----:B------:R-:W-:Y:S02]  /*1e70*/  F2FP.F16.F32.PACK_AB R39, RZ, R39 ;  /* 0x00000027ff27723e */ /* 0x000fe400000000ff */
[----:B------:R-:W-:Y:S02]  /*1e80*/  F2FP.F16.F32.PACK_AB R35, RZ, R35 ;  /* 0x00000023ff23723e */ /* 0x000fe400000000ff */
[----:B------:R-:W-:Y:S02]  /*1e90*/  PRMT R8, R8, 0x5410, R18 ;  /* 0x0000541008087816 */ /* 0x000fe40000000012 */
[----:B------:R-:W-:Y:S01]  /*1ea0*/  LOP3.LUT R9, R9, 0x64006400, RZ, 0xfc, !PT ;  /* 0x6400640009097812 */ /* 0x000fe200078efcff */
[----:B------:R-:W1:Y:S01]  /*1eb0*/  LDS.64 R18, [UR4+0x28] ;  /* 0x00002804ff127984 */ /* 0x000e620008000a00 */
[----:B------:R-:W-:-:S02]  /*1ec0*/  PRMT R39, R39, 0x5410, R35 ;  /* 0x0000541027277816 */ /* 0x000fc40000000023 */
[----:B------:R-:W-:Y:S01]  /*1ed0*/  LOP3.LUT R40, R12, 0xf000f0, RZ, 0xc0, !PT ;  /* 0x00f000f00c287812 */ /* 0x000fe200078ec0ff */
[----:B------:R-:W-:Y:S02]  /*1ee0*/  HADD2 R9, R9, -1032, -1032 ;  /* 0xe408e40809097430 */ /* 0x000fe40000000000 */
[----:B------:R-:W-:Y:S02]  /*1ef0*/  HFMA2 R24, R8, 1, 1, R24 ;  /* 0x3c003c0008187831 */ /* 0x000fe40000000018 */
[----:B------:R-:W-:Y:S02]  /*1f00*/  HFMA2 R35, R39, 1, 1, R7 ;  /* 0x3c003c0027237831 */ /* 0x000fe40000000007 */
[----:B0-----:R-:W-:Y:S01]  /*1f10*/  HADD2.F32 R7, -RZ, R10.H0_H0 ;  /* 0x2000000aff077230 */ /* 0x001fe20000004100 */
[----:B------:R-:W-:Y:S01]  /*1f20*/  LOP3.LUT R40, R40, 0x64006400, RZ, 0xfc, !PT ;  /* 0x6400640028287812 */ /* 0x000fe200078efcff */
[--C-:B------:R-:W-:Y:S02]  /*1f30*/  HADD2.F32 R8, -RZ, R9.reuse.H0_H0 ;  /* 0x20000009ff087230 */ /* 0x100fe40000004100 */
[----:B------:R-:W-:-:S02]  /*1f40*/  HADD2.F32 R39, -RZ, R9.H1_H1 ;  /* 0x30000009ff277230 */ /* 0x000fc40000004100 */
[----:B------:R-:W-:Y:S02]  /*1f50*/  HADD2.F32 R10, -RZ, R10.H1_H1 ;  /* 0x3000000aff0a7230 */ /* 0x000fe40000004100 */
[----:B------:R-:W-:Y:S01]  /*1f60*/  FFMA.FTZ R8, R8, R7, RZ ;  /* 0x0000000708087223 */ /* 0x000fe200000100ff */
[----:B------:R-:W-:-:S03]  /*1f70*/  HFMA2 R9, R40, R29.H0_H0, -72, -72 ;  /* 0xd480d48028097431 */ /* 0x000fc6000004001d */
[----:B------:R-:W-:Y:S01]  /*1f80*/  FFMA.FTZ R42, R39, R10, R8 ;  /* 0x0000000a272a7223 */ /* 0x000fe20000010008 */
[----:B------:R-:W-:Y:S02]  /*1f90*/  HADD2.F32 R8, -RZ, R11.H0_H0 ;  /* 0x2000000bff087230 */ /* 0x000fe40000004100 */
[----:B------:R-:W-:Y:S01]  /*1fa0*/  HADD2.F32 R39, -RZ, R9.H0_H0 ;  /* 0x20000009ff277230 */ /* 0x000fe20000004100 */
[----:B------:R-:W-:Y:S01]  /*1fb0*/  SHF.R.U32.HI R12, RZ, 0x8, R12 ;  /* 0x00000008ff0c7819 */ /* 0x000fe2000001160c */
[----:B------:R-:W-:Y:S02]  /*1fc0*/  HADD2.F32 R11, -RZ, R11.H1_H1 ;  /* 0x3000000bff0b7230 */ /* 0x000fe40000004100 */
[----:B------:R-:W-:Y:S02]  /*1fd0*/  HADD2.F32 R9, -RZ, R9.H1_H1 ;  /* 0x30000009ff097230 */ /* 0x000fe40000004100 */
[----:B------:R-:W-:Y:S01]  /*1fe0*/  FFMA.FTZ R42, R39, R8, R42 ;  /* 0x00000008272a7223 */ /* 0x000fe2000001002a */
[----:B------:R-:W-:-:S03]  /*1ff0*/  LOP3.LUT R39, R12, 0xf000f, RZ, 0xc0, !PT ;  /* 0x000f000f0c277812 */ /* 0x000fc600078ec0ff */
[----:B------:R-:W-:Y:S01]  /*2000*/  FFMA.FTZ R42, R9, R11, R42 ;  /* 0x0000000b092a7223 */ /* 0x000fe2000001002a */
[----:B------:R-:W-:Y:S02]  /*2010*/  LOP3.LUT R39, R39, 0x64006400, RZ, 0xfc, !PT ;  /* 0x6400640027277812 */ /* 0x000fe400078efcff */
[----:B------:R-:W-:-:S03]  /*2020*/  LOP3.LUT R9, R13, 0xf000f, RZ, 0xc0, !PT ;  /* 0x000f000f0d097812 */ /* 0x000fc600078ec0ff */
[----:B------:R-:W-:Y:S01]  /*2030*/  HADD2 R39, R39, -1032, -1032 ;  /* 0xe408e40827277430 */ /* 0x000fe20000000000 */
[----:B------:R-:W-:Y:S01]  /*2040*/  LOP3.LUT R9, R9, 0x64006400, RZ, 0xfc, !PT ;  /* 0x6400640009097812 */ /* 0x000fe200078efcff */
[----:B-1----:R-:W-:-:S03]  /*2050*/  HADD2.F32 R40, -RZ, R18.H0_H0 ;  /* 0x20000012ff287230 */ /* 0x002fc60000004100 */
[----:B------:R-:W-:Y:S02]  /*2060*/  HADD2.F32 R41, -RZ, R39.H0_H0 ;  /* 0x20000027ff297230 */ /* 0x000fe40000004100 */
[----:B------:R-:W-:-:S03]  /*2070*/  HADD2 R9, R9, -1032, -1032 ;  /* 0xe408e40809097430 */ /* 0x000fc60000000000 */
[----:B------:R-:W-:Y:S02]  /*2080*/  FFMA.FTZ R41, R41, R40, R42 ;  /* 0x0000002829297223 */ /* 0x000fe4000001002a */
[----:B------:R-:W-:-:S05]  /*2090*/  HADD2.F32 R42, -RZ, R9.H0_H0 ;  /* 0x20000009ff2a7230 */ /* 0x000fca0000004100 */
[----:B------:R-:W-:Y:S01]  /*20a0*/  FFMA.FTZ R43, R7, R42, RZ ;  /* 0x0000002a072b7223 */ /* 0x000fe200000100ff */
[----:B------:R-:W-:Y:S01]  /*20b0*/  LOP3.LUT R42, R13, 0xf000f0, RZ, 0xc0, !PT ;  /* 0x00f000f00d2a7812 */ /* 0x000fe200078ec0ff */
[----:B------:R-:W-:-:S03]  /*20c0*/  HADD2.F32 R9, -RZ, R9.H1_H1 ;  /* 0x30000009ff097230 */ /* 0x000fc60000004100 */
[----:B------:R-:W-:Y:S02]  /*20d0*/  LOP3.LUT R42, R42, 0x64006400, RZ, 0xfc, !PT ;  /* 0x640064002a2a7812 */ /* 0x000fe400078efcff */
[----:B------:R-:W-:-:S03]  /*20e0*/  FFMA.FTZ R43, R10, R9, R43 ;  /* 0x000000090a2b7223 */ /* 0x000fc6000001002b */
[----:B------:R-:W-:-:S05]  /*20f0*/  HFMA2 R9, R42, R29.H0_H0, -72, -72 ;  /* 0xd480d4802a097431 */ /* 0x000fca000004001d */
[----:B------:R-:W-:-:S05]  /*2100*/  HADD2.F32 R42, -RZ, R9.H0_H0 ;  /* 0x20000009ff2a7230 */ /* 0x000fca0000004100 */
[----:B------:R-:W-:Y:S01]  /*2110*/  FFMA.FTZ R42, R8, R42, R43 ;  /* 0x0000002a082a7223 */ /* 0x000fe2000001002b */
[----:B------:R-:W-:-:S04]  /*2120*/  SHF.R.U32.HI R43, RZ, 0x8, R13 ;  /* 0x00000008ff2b7819 */ /* 0x000fc8000001160d */
[----:B------:R-:W-:-:S04]  /*2130*/  LOP3.LUT R13, R43, 0xf000f, RZ, 0xc0, !PT ;  /* 0x000f000f2b0d7812 */ /* 0x000fc800078ec0ff */
[----:B------:R-:W-:Y:S01]  /*2140*/  LOP3.LUT R13, R13, 0x64006400, RZ, 0xfc, !PT ;  /* 0x640064000d0d7812 */ /* 0x000fe200078efcff */
[----:B------:R-:W-:-:S04]  /*2150*/  HADD2.F32 R9, -RZ, R9.H1_H1 ;  /* 0x30000009ff097230 */ /* 0x000fc80000004100 */
[----:B------:R-:W-:Y:S02]  /*2160*/  HADD2 R13, R13, -1032, -1032 ;  /* 0xe408e4080d0d7430 */ /* 0x000fe40000000000 */
[----:B------:R-:W-:-:S03]  /*2170*/  FFMA.FTZ R47, R11, R9, R42 ;  /* 0x000000090b2f7223 */ /* 0x000fc6000001002a */
[----:B------:R-:W-:-:S05]  /*2180*/  HADD2.F32 R9, -RZ, R13.H0_H0 ;  /* 0x2000000dff097230 */ /* 0x000fca0000004100 */
        /* <DEDUP_REMOVED lines=13> */
[----:B------:R-:W-:Y:S01]  /*2260*/  FFMA.FTZ R49, R7, R46, RZ ;  /* 0x0000002e07317223 */ /* 0x000fe200000100ff */
[----:B------:R-:W-:-:S03]  /*2270*/  LOP3.LUT R46, R15, 0xf000f0, RZ, 0xc0, !PT ;  /* 0x00f000f00f2e7812 */ /* 0x000fc600078ec0ff */
[----:B------:R-:W-:Y:S01]  /*2280*/  FFMA.FTZ R49, R10, R9, R49 ;  /* 0x000000090a317223 */ /* 0x000fe20000010031 */
[----:B------:R-:W-:Y:S02]  /*2290*/  LOP3.LUT R10, R14, 0xf000f0, RZ, 0xc0, !PT ;  /* 0x00f000f00e0a7812 */ /* 0x000fe400078ec0ff */
[----:B------:R-:W-:Y:S02]  /*22a0*/  LOP3.LUT R46, R46, 0x64006400, RZ, 0xfc, !PT ;  /* 0x640064002e2e7812 */ /* 0x000fe400078efcff */
[----:B------:R-:W-:-:S03]  /*22b0*/  LOP3.LUT R10, R10, 0x64006400, RZ, 0xfc, !PT ;  /* 0x640064000a0a7812 */ /* 0x000fc600078efcff */
[-C--:B------:R-:W-:Y:S02]  /*22c0*/  HFMA2 R9, R46, R29.reuse.H0_H0, -72, -72 ;  /* 0xd480d4802e097431 */ /* 0x080fe4000004001d */
[----:B------:R-:W-:-:S03]  /*22d0*/  HFMA2 R7, R10, R29.H0_H0, -72, -72 ;  /* 0xd480d4800a077431 */ /* 0x000fc6000004001d */
[----:B------:R-:W-:Y:S02]  /*22e0*/  HADD2.F32 R46, -RZ, R9.H0_H0 ;  /* 0x20000009ff2e7230 */ /* 0x000fe40000004100 */
[--C-:B------:R-:W-:Y:S02]  /*22f0*/  HADD2.F32 R10, -RZ, R7.reuse.H0_H0 ;  /* 0x20000007ff0a7230 */ /* 0x100fe40000004100 */
[----:B------:R-:W-:Y:S02]  /*2300*/  HADD2.F32 R7, -RZ, R7.H1_H1 ;  /* 0x30000007ff077230 */ /* 0x000fe40000004100 */
[----:B------:R-:W-:Y:S02]  /*2310*/  HADD2.F32 R9, -RZ, R9.H1_H1 ;  /* 0x30000009ff097230 */ /* 0x000fe40000004100 */
[C---:B------:R-:W-:Y:S01]  /*2320*/  FFMA.FTZ R10, R8.reuse, R10, R47 ;  /* 0x0000000a080a7223 */ /* 0x040fe2000001002f */
[----:B------:R-:W-:Y:S01]  /*2330*/  FFMA.FTZ R8, R8, R46, R49 ;  /* 0x0000002e08087223 */ /* 0x000fe20000010031 */
[----:B------:R-:W-:-:S04]  /*2340*/  IMAD.WIDE R46, R3, 0x4, R44 ;  /* 0x00000004032e7825 */ /* 0x000fc800078e022c */
[C---:B------:R-:W-:Y:S01]  /*2350*/  FFMA.FTZ R45, R11.reuse, R7, R10 ;  /* 0x000000070b2d7223 */ /* 0x040fe2000001000a */
[----:B------:R-:W-:Y:S02]  /*2360*/  FFMA.FTZ R49, R11, R9, R8 ;  /* 0x000000090b317223 */ /* 0x000fe40000010008 */
[----:B------:R-:W2:Y:S01]  /*2370*/  LDG.E.128.CONSTANT R8, desc[UR6][R46.64] ;  /* 0x000000062e087981 */ /* 0x000ea2000c1e9d00 */
[----:B------:R-:W-:-:S04]  /*2380*/  SHF.R.U32.HI R44, RZ, 0x8, R14 ;  /* 0x00000008ff2c7819 */ /* 0x000fc8000001160e */
[----:B------:R-:W-:-:S04]  /*2390*/  LOP3.LUT R7, R44, 0xf000f, RZ, 0xc0, !PT ;  /* 0x000f000f2c077812 */ /* 0x000fc800078ec0ff */
[----:B------:R-:W-:Y:S02]  /*23a0*/  LOP3.LUT R7, R7, 0x64006400, RZ, 0xfc, !PT ;  /* 0x6400640007077812 */ /* 0x000fe400078efcff */
[----:B------:R-:W-:-:S03]  /*23b0*/  LOP3.LUT R12, R12, 0xf000f0, RZ, 0xc0, !PT ;  /* 0x00f000f00c0c7812 */ /* 0x000fc600078ec0ff */
[----:B------:R-:W-:Y:S01]  /*23c0*/  HADD2 R7, R7, -1032, -1032 ;  /* 0xe408e40807077430 */ /* 0x000fe20000000000 */
[----:B------:R-:W-:Y:S01]  /*23d0*/  LOP3.LUT R12, R12, 0x64006400, RZ, 0xfc, !PT ;  /* 0x640064000c0c7812 */ /* 0x000fe200078efcff */
[----:B------:R-:W-:Y:S02]  /*23e0*/  HADD2.F32 R48, -RZ, R39.H1_H1 ;  /* 0x30000027ff307230 */ /* 0x000fe40000004100 */
[----:B------:R-:W-:Y:S02]  /*23f0*/  HADD2.F32 R39, -RZ, R18.H1_H1 ;  /* 0x30000012ff277230 */ /* 0x000fe40000004100 */
[----:B------:R-:W-:Y:S02]  /*2400*/  HADD2.F32 R14, -RZ, R7.H0_H0 ;  /* 0x20000007ff0e7230 */ /* 0x000fe40000004100 */
[----:B------:R-:W-:Y:S02]  /*2410*/  HFMA2 R12, R12, R29.H0_H0, -72, -72 ;  /* 0xd480d4800c0c7431 */ /* 0x000fe4000004001d */
[----:B------:R-:W-:-:S02]  /*2420*/  HADD2.F32 R13, -RZ, R13.H1_H1 ;  /* 0x3000000dff0d7230 */ /* 0x000fc40000004100 */
[----:B------:R-:W-:Y:S01]  /*2430*/  FFMA.FTZ R14, R40, R14, R45 ;  /* 0x0000000e280e7223 */ /* 0x000fe2000001002d */
[----:B------:R-:W-:Y:S02]  /*2440*/  HADD2.F32 R18, -RZ, R19.H0_H0 ;  /* 0x20000013ff127230 */ /* 0x000fe40000004100 */
[----:B------:R-:W-:Y:S01]  /*2450*/  FFMA.FTZ R45, R39, R13, R42 ;  /* 0x0000000d272d7223 */ /* 0x000fe2000001002a */
[----:B------:R-:W-:Y:S02]  /*2460*/  HADD2.F32 R42, -RZ, R12.H0_H0 ;  /* 0x2000000cff2a7230 */ /* 0x000fe40000004100 */
[----:B------:R-:W-:-:S04]  /*2470*/  FFMA.FTZ R41, R48, R39, R41 ;  /* 0x0000002730297223 */ /* 0x000fc80000010029 */
[----:B------:R-:W-:Y:S01]  /*2480*/  FFMA.FTZ R41, R42, R18, R41 ;  /* 0x000000122a297223 */ /* 0x000fe20000010029 */
[----:B------:R-:W-:-:S04]  /*2490*/  LOP3.LUT R42, R43, 0xf000f0, RZ, 0xc0, !PT ;  /* 0x00f000f02b2a7812 */ /* 0x000fc800078ec0ff */
[----:B------:R-:W-:-:S05]  /*24a0*/  LOP3.LUT R42, R42, 0x64006400, RZ, 0xfc, !PT ;  /* 0x640064002a2a7812 */ /* 0x000fca00078efcff */
[----:B------:R-:W-:-:S05]  /*24b0*/  HFMA2 R13, R42, R29.H0_H0, -72, -72 ;  /* 0xd480d4802a0d7431 */ /* 0x000fca000004001d */
[----:B------:R-:W-:Y:S02]  /*24c0*/  HADD2.F32 R42, -RZ, R13.H0_H0 ;  /* 0x2000000dff2a7230 */ /* 0x000fe40000004100 */
[----:B------:R-:W-:-:S03]  /*24d0*/  HADD2.F32 R12, -RZ, R12.H1_H1 ;  /* 0x3000000cff0c7230 */ /* 0x000fc60000004100 */
[----:B------:R-:W-:Y:S01]  /*24e0*/  FFMA.FTZ R45, R18, R42, R45 ;  /* 0x0000002a122d7223 */ /* 0x000fe2000001002d */
[----:B------:R-:W-:Y:S01]  /*24f0*/  HADD2.F32 R42, -RZ, R19.H1_H1 ;  /* 0x30000013ff2a7230 */ /* 0x000fe20000004100 */
[----:B------:R-:W-:-:S04]  /*2500*/  SHF.R.U32.HI R15, RZ, 0x8, R15 ;  /* 0x00000008ff0f7819 */ /* 0x000fc8000001160f */
[----:B------:R-:W-:Y:S01]  /*2510*/  FFMA.FTZ R41, R12, R42, R41 ;  /* 0x0000002a0c297223 */ /* 0x000fe20000010029 */
[----:B------:R-:W-:-:S04]  /*2520*/  LOP3.LUT R12, R15, 0xf000f, RZ, 0xc0, !PT ;  /* 0x000f000f0f0c7812 */ /* 0x000fc800078ec0ff */
[----:B------:R-:W-:Y:S01]  /*2530*/  LOP3.LUT R12, R12, 0x64006400, RZ, 0xfc, !PT ;  /* 0x640064000c0c7812 */ /* 0x000fe200078efcff */
[----:B------:R-:W-:-:S04]  /*2540*/  HADD2.F32 R13, -RZ, R13.H1_H1 ;  /* 0x3000000dff0d7230 */ /* 0x000fc80000004100 */
[----:B------:R-:W-:Y:S02]  /*2550*/  HADD2 R12, R12, -1032, -1032 ;  /* 0xe408e4080c0c7430 */ /* 0x000fe40000000000 */
[----:B------:R-:W-:-:S03]  /*2560*/  FFMA.FTZ R48, R42, R13, R45 ;  /* 0x0000000d2a307223 */ /* 0x000fc6000001002d */
[----:B------:R-:W-:Y:S02]  /*2570*/  HADD2.F32 R13, -RZ, R12.H0_H0 ;  /* 0x2000000cff0d7230 */ /* 0x000fe40000004100 */
[----:B------:R-:W-:-:S03]  /*2580*/  HADD2.F32 R7, -RZ, R7.H1_H1 ;  /* 0x30000007ff077230 */ /* 0x000fc60000004100 */
[----:B------:R-:W-:Y:S01]  /*2590*/  FFMA.FTZ R40, R40, R13, R49 ;  /* 0x0000000d28287223 */ /* 0x000fe20000010031 */
[----:B------:R-:W-:Y:S02]  /*25a0*/  HADD2.F32 R13, -RZ, R12.H1_H1 ;  /* 0x3000000cff0d7230 */ /* 0x000fe40000004100 */
[C---:B------:R-:W-:Y:S01]  /*25b0*/  FFMA.FTZ R7, R39.reuse, R7, R14 ;  /* 0x0000000727077223 */ /* 0x040fe2000001000e */
[----:B------:R-:W-:Y:S02]  /*25c0*/  LOP3.LUT R44, R44, 0xf000f0, RZ, 0xc0, !PT ;  /* 0x00f000f02c2c7812 */ /* 0x000fe400078ec0ff */
[----:B------:R-:W-:Y:S02]  /*25d0*/  FFMA.FTZ R39, R39, R13, R40 ;  /* 0x0000000d27277223 */ /* 0x000fe40000010028 */
[----:B------:R-:W0:Y:S01]  /*25e0*/  LDS.64 R12, [UR4+0x30] ;  /* 0x00003004ff0c7984 */ /* 0x000e220008000a00 */
[----:B------:R-:W-:Y:S02]  /*25f0*/  LOP3.LUT R40, R15, 0xf000f0, RZ, 0xc0, !PT ;  /* 0x00f000f00f287812 */ /* 0x000fe400078ec0ff */
[----:B------:R-:W-:-:S02]  /*2600*/  LOP3.LUT R14, R44, 0x64006400, RZ, 0xfc, !PT ;  /* 0x640064002c0e7812 */ /* 0x000fc400078efcff */
[----:B------:R-:W-:-:S03]  /*2610*/  LOP3.LUT R40, R40, 0x64006400, RZ, 0xfc, !PT ;  /* 0x6400640028287812 */ /* 0x000fc600078efcff */
[-C--:B------:R-:W-:Y:S02]  /*2620*/  HFMA2 R14, R14, R29.reuse.H0_H0, -72, -72 ;  /* 0xd480d4800e0e7431 */ /* 0x080fe4000004001d */
[----:B------:R-:W-:-:S03]  /*2630*/  HFMA2 R15, R40, R29.H0_H0, -72, -72 ;  /* 0xd480d480280f7431 */ /* 0x000fc6000004001d */
[--C-:B------:R-:W-:Y:S02]  /*2640*/  HADD2.F32 R19, -RZ, R14.reuse.H0_H0 ;  /* 0x2000000eff137230 */ /* 0x100fe40000004100 */
[--C-:B------:R-:W-:Y:S02]  /*2650*/  HADD2.F32 R40, -RZ, R15.reuse.H0_H0 ;  /* 0x2000000fff287230 */ /* 0x100fe40000004100 */
[----:B------:R-:W-:Y:S02]  /*2660*/  HADD2.F32 R14, -RZ, R14.H1_H1 ;  /* 0x3000000eff0e7230 */ /* 0x000fe40000004100 */
[C---:B------:R-:W-:Y:S01]  /*2670*/  FFMA.FTZ R7, R18.reuse, R19, R7 ;  /* 0x0000001312077223 */ /* 0x040fe20000010007 */
[----:B------:R-:W-:Y:S01]  /*2680*/  FMUL.FTZ R36, R33, R36 ;  /* 0x0000002421247220 */ /* 0x000fe20000410000 */
[----:B------:R-:W-:Y:S01]  /*2690*/  FFMA.FTZ R39, R18, R40, R39 ;  /* 0x0000002812277223 */ /* 0x000fe20000010027 */
[----:B------:R-:W-:Y:S02]  /*26a0*/  HADD2.F32 R18, -RZ, R15.H1_H1 ;  /* 0x3000000fff127230 */ /* 0x000fe40000004100 */
[----:B------:R-:W-:Y:S01]  /*26b0*/  FFMA.FTZ R15, R42, R14, R7 ;  /* 0x0000000e2a0f7223 */ /* 0x000fe20000010007 */
[----:B------:R-:W-:-:S02]  /*26c0*/  F2FP.F16.F32.PACK_AB R34, RZ, R34 ;  /* 0x00000022ff22723e */ /* 0x000fc400000000ff */
[----:B------:R-:W-:Y:S01]  /*26d0*/  F2FP.F16.F32.PACK_AB R36, RZ, R36 ;  /* 0x00000024ff24723e */ /* 0x000fe200000000ff */
[----:B------:R-:W-:Y:S01]  /*26e0*/  FMUL.FTZ R37, R32, R37 ;  /* 0x0000002520257220 */ /* 0x000fe20000410000 */
[----:B------:R-:W-:Y:S02]  /*26f0*/  FMUL.FTZ R38, R21, R38 ;  /* 0x0000002615267220 */ /* 0x000fe40000410000 */
[----:B------:R-:W-:Y:S01]  /*2700*/  PRMT R34, R34, 0x5410, R36 ;  /* 0x0000541022227816 */ /* 0x000fe20000000024 */
[----:B------:R-:W-:Y:S01]  /*2710*/  FFMA.FTZ R42, R42, R18, R39 ;  /* 0x000000122a2a7223 */ /* 0x000fe20000010027 */
[----:B------:R-:W-:Y:S01]  /*2720*/  F2FP.F16.F32.PACK_AB R37, RZ, R37 ;  /* 0x00000025ff25723e */ /* 0x000fe200000000ff */
[----:B------:R-:W-:Y:S01]  /*2730*/  FMUL.FTZ R36, R33, R48 ;  /* 0x0000003021247220 */ /* 0x000fe20000410000 */
[----:B------:R-:W-:Y:S01]  /*2740*/  F2FP.F16.F32.PACK_AB R38, RZ, R38 ;  /* 0x00000026ff26723e */ /* 0x000fe200000000ff */
[----:B------:R-:W-:Y:S02]  /*2750*/  HFMA2 R24, R34, 1, 1, R24 ;  /* 0x3c003c0022187831 */ /* 0x000fe40000000018 */
[----:B------:R-:W-:Y:S01]  /*2760*/  FMUL.FTZ R34, R20, R41 ;  /* 0x0000002914227220 */ /* 0x000fe20000410000 */
[----:B------:R-:W-:-:S02]  /*2770*/  PRMT R37, R37, 0x5410, R38 ;  /* 0x0000541025257816 */ /* 0x000fc40000000026 */
[----:B------:R-:W-:Y:S02]  /*2780*/  F2FP.F16.F32.PACK_AB R36, RZ, R36 ;  /* 0x00000024ff24723e */ /* 0x000fe400000000ff */
[----:B------:R-:W-:Y:S01]  /*2790*/  F2FP.F16.F32.PACK_AB R34, RZ, R34 ;  /* 0x00000022ff22723e */ /* 0x000fe200000000ff */
[----:B------:R-:W-:-:S03]  /*27a0*/  HADD2 R35, R37, R35 ;  /* 0x0000002325237230 */ /* 0x000fc60000000000 */
[----:B------:R-:W-:-:S05]  /*27b0*/  PRMT R34, R34, 0x5410, R36 ;  /* 0x0000541022227816 */ /* 0x000fca0000000024 */
[----:B------:R-:W-:Y:S01]  /*27c0*/  HFMA2 R24, R34, 1, 1, R24 ;  /* 0x3c003c0022187831 */ /* 0x000fe20000000018 */
[----:B--2---:R-:W-:Y:S02]  /*27d0*/  LOP3.LUT R14, R9, 0xf000f, RZ, 0xc0, !PT ;  /* 0x000f000f090e7812 */ /* 0x004fe400078ec0ff */
[----:B------:R-:W-:Y:S02]  /*27e0*/  LOP3.LUT R7, R8, 0xf000f, RZ, 0xc0, !PT ;  /* 0x000f000f08077812 */ /* 0x000fe400078ec0ff */
[----:B------:R-:W-:Y:S02]  /*27f0*/  LOP3.LUT R14, R14, 0x64006400, RZ, 0xfc, !PT ;  /* 0x640064000e0e7812 */ /* 0x000fe400078efcff */
[----:B------:R-:W-:-:S03]  /*2800*/  LOP3.LUT R7, R7, 0x64006400, RZ, 0xfc, !PT ;  /* 0x6400640007077812 */ /* 0x000fc600078efcff */
[----:B------:R-:W-:Y:S02]  /*2810*/  HADD2 R18, R14, -1032, -1032 ;  /* 0xe408e4080e127430 */ /* 0x000fe40000000000 */
[----:B------:R-:W-:Y:S02]  /*2820*/  HADD2 R19, R7, -1032, -1032 ;  /* 0xe408e40807137430 */ /* 0x000fe40000000000 */
[----:B0-----:R-:W-:Y:S02]  /*2830*/  HADD2.F32 R7, -RZ, R12.H0_H0 ;  /* 0x2000000cff077230 */ /* 0x001fe40000004100 */
[----:B------:R-:W-:Y:S02]  /*2840*/  HADD2.F32 R40, -RZ, R18.H0_H0 ;  /* 0x20000012ff287230 */ /* 0x000fe40000004100 */
[--C-:B------:R-:W-:Y:S02]  /*2850*/  HADD2.F32 R14, -RZ, R19.reuse.H0_H0 ;  /* 0x20000013ff0e7230 */ /* 0x100fe40000004100 */
[----:B------:R-:W-:-:S02]  /*2860*/  HADD2.F32 R38, -RZ, R19.H1_H1 ;  /* 0x30000013ff267230 */ /* 0x000fc40000004100 */
[----:B------:R-:W-:Y:S01]  /*2870*/  FFMA.FTZ R40, R7, R40, RZ ;  /* 0x0000002807287223 */ /* 0x000fe200000100ff */
[----:B------:R-:W-:Y:S02]  /*2880*/  HADD2.F32 R19, -RZ, R12.H1_H1 ;  /* 0x3000000cff137230 */ /* 0x000fe40000004100 */
[----:B------:R-:W-:Y:S02]  /*2890*/  HADD2.F32 R18, -RZ, R18.H1_H1 ;  /* 0x30000012ff127230 */ /* 0x000fe40000004100 */
[----:B------:R-:W-:Y:S01]  /*28a0*/  FFMA.FTZ R37, R14, R7, RZ ;  /* 0x000000070e257223 */ /* 0x000fe200000100ff */
[----:B------:R-:W-:Y:S01]  /*28b0*/  FMUL.FTZ R12, R32, R15 ;  /* 0x0000000f200c7220 */ /* 0x000fe20000410000 */
[----:B------:R-:W-:Y:S01]  /*28c0*/  LOP3.LUT R34, R9, 0xf000f0, RZ, 0xc0, !PT ;  /* 0x00f000f009227812 */ /* 0x000fe200078ec0ff */
[----:B------:R-:W0:Y:S01]  /*28d0*/  LDS.64 R14, [UR4+0x38] ;  /* 0x00003804ff0e7984 */ /* 0x000e220008000a00 */
[----:B------:R-:W-:Y:S01]  /*28e0*/  FFMA.FTZ R39, R19, R18, R40 ;  /* 0x0000001213277223 */ /* 0x000fe20000010028 */
[----:B------:R-:W-:Y:S01]  /*28f0*/  LOP3.LUT R18, R8, 0xf000f0, RZ, 0xc0, !PT ;  /* 0x00f000f008127812 */ /* 0x000fe200078ec0ff */
[----:B------:R-:W-:Y:S01]  /*2900*/  FFMA.FTZ R37, R38, R19, R37 ;  /* 0x0000001326257223 */ /* 0x000fe20000010025 */
[----:B------:R-:W-:-:S02]  /*2910*/  FMUL.FTZ R38, R21, R42 ;  /* 0x0000002a15267220 */ /* 0x000fc40000410000 */
[----:B------:R-:W-:Y:S02]  /*2920*/  LOP3.LUT R18, R18, 0x64006400, RZ, 0xfc, !PT ;  /* 0x6400640012127812 */ /* 0x000fe400078efcff */
[----:B------:R-:W-:Y:S02]  /*2930*/  F2FP.F16.F32.PACK_AB R12, RZ, R12 ;  /* 0x0000000cff0c723e */ /* 0x000fe400000000ff */
[----:B------:R-:W-:Y:S02]  /*2940*/  F2FP.F16.F32.PACK_AB R38, RZ, R38 ;  /* 0x00000026ff26723e */ /* 0x000fe400000000ff */
[----:B------:R-:W-:Y:S01]  /*2950*/  LOP3.LUT R36, R34, 0x64006400, RZ, 0xfc, !PT ;  /* 0x6400640022247812 */ /* 0x000fe200078efcff */
[-C--:B------:R-:W-:Y:S01]  /*2960*/  HFMA2 R34, R18, R29.reuse.H0_H0, -72, -72 ;  /* 0xd480d48012227431 */ /* 0x080fe2000004001d */
[----:B------:R-:W-:Y:S01]  /*2970*/  PRMT R12, R12, 0x5410, R38 ;  /* 0x000054100c0c7816 */ /* 0x000fe20000000026 */
[----:B------:R-:W-:Y:S02]  /*2980*/  HADD2.F32 R18, -RZ, R13.H0_H0 ;  /* 0x2000000dff127230 */ /* 0x000fe40000004100 */
[----:B------:R-:W-:-:S02]  /*2990*/  HFMA2 R36, R36, R29.H0_H0, -72, -72 ;  /* 0xd480d48024247431 */ /* 0x000fc4000004001d */
[--C-:B------:R-:W-:Y:S02]  /*29a0*/  HADD2.F32 R38, -RZ, R34.reuse.H0_H0 ;  /* 0x20000022ff267230 */ /* 0x100fe40000004100 */
[----:B------:R-:W-:Y:S02]  /*29b0*/  HFMA2 R12, R12, 1, 1, R35 ;  /* 0x3c003c000c0c7831 */ /* 0x000fe40000000023 */
[----:B------:R-:W-:Y:S02]  /*29c0*/  HADD2.F32 R13, -RZ, R13.H1_H1 ;  /* 0x3000000dff0d7230 */ /* 0x000fe40000004100 */
[----:B------:R-:W-:Y:S02]  /*29d0*/  HADD2.F32 R35, -RZ, R34.H1_H1 ;  /* 0x30000022ff237230 */ /* 0x000fe40000004100 */
[----:B------:R-:W-:Y:S01]  /*29e0*/  FFMA.FTZ R38, R38, R18, R37 ;  /* 0x0000001226267223 */ /* 0x000fe20000010025 */
[--C-:B------:R-:W-:Y:S02]  /*29f0*/  HADD2.F32 R40, -RZ, R36.reuse.H0_H0 ;  /* 0x20000024ff287230 */ /* 0x100fe40000004100 */
[----:B------:R-:W-:Y:S01]  /*2a00*/  HADD2.F32 R34, -RZ, R36.H1_H1 ;  /* 0x30000024ff227230 */ /* 0x000fe20000004100 */
[----:B------:R-:W-:Y:S01]  /*2a10*/  LOP3.LUT R36, R10, 0xf000f, RZ, 0xc0, !PT ;  /* 0x000f000f0a247812 */ /* 0x000fe200078ec0ff */
[----:B------:R-:W-:-:S03]  /*2a20*/  FFMA.FTZ R42, R35, R13, R38 ;  /* 0x0000000d232a7223 */ /* 0x000fc60000010026 */
[----:B------:R-:W-:Y:S01]  /*2a30*/  LOP3.LUT R38, R36, 0x64006400, RZ, 0xfc, !PT ;  /* 0x6400640024267812 */ /* 0x000fe200078efcff */
[----:B------:R-:W-:Y:S01]  /*2a40*/  FFMA.FTZ R40, R18, R40, R39 ;  /* 0x0000002812287223 */ /* 0x000fe20000010027 */
[----:B------:R-:W-:-:S03]  /*2a50*/  SHF.R.U32.HI R41, RZ, 0x8, R9 ;  /* 0x00000008ff297819 */ /* 0x000fc60000011609 */
[----:B------:R-:W-:Y:S02]  /*2a60*/  HADD2 R38, R38, -1032, -1032 ;  /* 0xe408e40826267430 */ /* 0x000fe40000000000 */
[----:B------:R-:W-:Y:S01]  /*2a70*/  FFMA.FTZ R34, R13, R34, R40 ;  /* 0x000000220d227223 */ /* 0x000fe20000010028 */
[----:B------:R-:W-:Y:S02]  /*2a80*/  LOP3.LUT R36, R41, 0xf000f, RZ, 0xc0, !PT ;  /* 0x000f000f29247812 */ /* 0x000fe400078ec0ff */
[--C-:B------:R-:W-:Y:S01]  /*2a90*/  HADD2.F32 R40, -RZ, R38.reuse.H0_H0 ;  /* 0x20000026ff287230 */ /* 0x100fe20000004100 */
[----:B------:R-:W-:Y:S01]  /*2aa0*/  SHF.R.U32.HI R8, RZ, 0x8, R8 ;  /* 0x00000008ff087819 */ /* 0x000fe20000011608 */
[----:B------:R-:W-:Y:S01]  /*2ab0*/  HADD2.F32 R38, -RZ, R38.H1_H1 ;  /* 0x30000026ff267230 */ /* 0x000fe20000004100 */
[----:B------:R-:W-:Y:S02]  /*2ac0*/  LOP3.LUT R36, R36, 0x64006400, RZ, 0xfc, !PT ;  /* 0x6400640024247812 */ /* 0x000fe400078efcff */
[----:B------:R-:W-:Y:S01]  /*2ad0*/  FFMA.FTZ R40, R7, R40, RZ ;  /* 0x0000002807287223 */ /* 0x000fe200000100ff */
[----:B------:R-:W-:-:S02]  /*2ae0*/  LOP3.LUT R35, R8, 0xf000f, RZ, 0xc0, !PT ;  /* 0x000f000f08237812 */ /* 0x000fc400078ec0ff */
[----:B------:R-:W-:Y:S02]  /*2af0*/  HADD2 R36, R36, -1032, -1032 ;  /* 0xe408e40824247430 */ /* 0x000fe40000000000 */
[----:B------:R-:W-:Y:S01]  /*2b00*/  FFMA.FTZ R43, R19, R38, R40 ;  /* 0x00000026132b7223 */ /* 0x000fe20000010028 */
[----:B------:R-:W-:Y:S02]  /*2b10*/  LOP3.LUT R38, R10, 0xf000f0, RZ, 0xc0, !PT ;  /* 0x00f000f00a267812 */ /* 0x000fe400078ec0ff */
[----:B------:R-:W-:Y:S01]  /*2b20*/  LOP3.LUT R9, R35, 0x64006400, RZ, 0xfc, !PT ;  /* 0x6400640023097812 */ /* 0x000fe200078efcff */
[----:B0-----:R-:W-:Y:S01]  /*2b30*/  HADD2.F32 R35, -RZ, R14.H0_H0 ;  /* 0x2000000eff237230 */ /* 0x001fe20000004100 */
[----:B------:R-:W-:Y:S01]  /*2b40*/  LOP3.LUT R38, R38, 0x64006400, RZ, 0xfc, !PT ;  /* 0x6400640026267812 */ /* 0x000fe200078efcff */
[----:B------:R-:W-:Y:S01]  /*2b50*/  HADD2.F32 R39, -RZ, R36.H0_H0 ;  /* 0x20000024ff277230 */ /* 0x000fe20000004100 */
[----:B------:R-:W-:Y:S01]  /*2b60*/  SHF.R.U32.HI R10, RZ, 0x8, R10 ;  /* 0x00000008ff0a7819 */ /* 0x000fe2000001160a */
[----:B------:R-:W-:-:S02]  /*2b70*/  HADD2 R9, R9, -1032, -1032 ;  /* 0xe408e40809097430 */ /* 0x000fc40000000000 */
[----:B------:R-:W-:Y:S02]  /*2b80*/  HFMA2 R38, R38, R29.H0_H0, -72, -72 ;  /* 0xd480d48026267431 */ /* 0x000fe4000004001d */
[----:B------:R-:W-:Y:S01]  /*2b90*/  FFMA.FTZ R34, R35, R39, R34 ;  /* 0x0000002723227223 */ /* 0x000fe20000010022 */
[----:B------:R-:W-:Y:S01]  /*2ba0*/  LOP3.LUT R39, R10, 0xf000f, RZ, 0xc0, !PT ;  /* 0x000f000f0a277812 */ /* 0x000fe200078ec0ff */
[--C-:B------:R-:W-:Y:S02]  /*2bb0*/  HADD2.F32 R37, -RZ, R9.reuse.H0_H0 ;  /* 0x20000009ff257230 */ /* 0x100fe40000004100 */
[----:B------:R-:W-:Y:S01]  /*2bc0*/  HADD2.F32 R40, -RZ, R9.H1_H1 ;  /* 0x30000009ff287230 */ /* 0x000fe20000004100 */
[----:B------:R-:W-:Y:S01]  /*2bd0*/  LOP3.LUT R39, R39, 0x64006400, RZ, 0xfc, !PT ;  /* 0x6400640027277812 */ /* 0x000fe200078efcff */
[----:B------:R-:W-:Y:S02]  /*2be0*/  HADD2.F32 R9, -RZ, R14.H1_H1 ;  /* 0x3000000eff097230 */ /* 0x000fe40000004100 */
[----:B------:R-:W-:-:S02]  /*2bf0*/  HADD2.F32 R14, -RZ, R38.H0_H0 ;  /* 0x20000026ff0e7230 */ /* 0x000fc40000004100 */
[----:B------:R-:W-:Y:S02]  /*2c00*/  HADD2.F32 R38, -RZ, R38.H1_H1 ;  /* 0x30000026ff267230 */ /* 0x000fe40000004100 */
[----:B------:R-:W-:Y:S02]  /*2c10*/  HADD2 R39, R39, -1032, -1032 ;  /* 0xe408e40827277430 */ /* 0x000fe40000000000 */
[----:B------:R-:W-:-:S04]  /*2c20*/  FFMA.FTZ R14, R18, R14, R43 ;  /* 0x0000000e120e7223 */ /* 0x000fc8000001002b */
[----:B------:R-:W-:Y:S01]  /*2c30*/  FFMA.FTZ R14, R13, R38, R14 ;  /* 0x000000260d0e7223 */ /* 0x000fe2000001000e */
[----:B------:R-:W-:-:S05]  /*2c40*/  HADD2.F32 R38, -RZ, R39.H0_H0 ;  /* 0x20000027ff267230 */ /* 0x000fca0000004100 */
[----:B------:R-:W-:Y:S01]  /*2c50*/  FFMA.FTZ R14, R35, R38, R14 ;  /* 0x00000026230e7223 */ /* 0x000fe2000001000e */
[----:B------:R-:W-:-:S04]  /*2c60*/  LOP3.LUT R38, R11, 0xf000f, RZ, 0xc0, !PT ;  /* 0x000f000f0b267812 */ /* 0x000fc800078ec0ff */
[----:B------:R-:W-:Y:S01]  /*2c70*/  LOP3.LUT R38, R38, 0x64006400, RZ, 0xfc, !PT ;  /* 0x6400640026267812 */ /* 0x000fe200078efcff */
[----:B------:R-:W-:-:S04]  /*2c80*/  HADD2.F32 R36, -RZ, R36.H1_H1 ;  /* 0x30000024ff247230 */ /* 0x000fc80000004100 */
[----:B------:R-:W-:Y:S02]  /*2c90*/  HADD2 R38, R38, -1032, -1032 ;  /* 0xe408e40826267430 */ /* 0x000fe40000000000 */
[----:B------:R-:W-:-:S03]  /*2ca0*/  FFMA.FTZ R34, R9, R36, R34 ;  /* 0x0000002409227223 */ /* 0x000fc60000010022 */
[--C-:B------:R-:W-:Y:S02]  /*2cb0*/  HADD2.F32 R36, -RZ, R38.reuse.H0_H0 ;  /* 0x20000026ff247230 */ /* 0x100fe40000004100 */
[----:B------:R-:W-:-:S03]  /*2cc0*/  HADD2.F32 R38, -RZ, R38.H1_H1 ;  /* 0x30000026ff267230 */ /* 0x000fc60000004100 */
[----:B------:R-:W-:Y:S01]  /*2cd0*/  FFMA.FTZ R36, R7, R36, RZ ;  /* 0x0000002407247223 */ /* 0x000fe200000100ff */
[----:B------:R-:W-:-:S03]  /*2ce0*/  LOP3.LUT R7, R11, 0xf000f0, RZ, 0xc0, !PT ;  /* 0x00f000f00b077812 */ /* 0x000fc600078ec0ff */
[----:B------:R-:W-:Y:S01]  /*2cf0*/  FFMA.FTZ R19, R19, R38, R36 ;  /* 0x0000002613137223 */ /* 0x000fe20000010024 */
[----:B------:R-:W-:-:S05]  /*2d00*/  LOP3.LUT R36, R7, 0x64006400, RZ, 0xfc, !PT ;  /* 0x6400640007247812 */ /* 0x000fca00078efcff */
[----:B------:R-:W-:-:S05]  /*2d10*/  HFMA2 R7, R36, R29.H0_H0, -72, -72 ;  /* 0xd480d48024077431 */ /* 0x000fca000004001d */
[----:B------:R-:W-:-:S05]  /*2d20*/  HADD2.F32 R36, -RZ, R7.H0_H0 ;  /* 0x20000007ff247230 */ /* 0x000fca0000004100 */
[----:B------:R-:W-:Y:S01]  /*2d30*/  FFMA.FTZ R36, R18, R36, R19 ;  /* 0x0000002412247223 */ /* 0x000fe20000010013 */
[----:B------:R-:W-:Y:S02]  /*2d40*/  @!P0 MOV R19, R23 ;  /* 0x0000001700138202 */ /* 0x000fe40000000f00 */
[----:B------:R-:W-:-:S05]  /*2d50*/  @!P0 MOV R18, R26 ;  /* 0x0000001a00128202 */ /* 0x000fca0000000f00 */
[----:B------:R0:W2:Y:S01]  /*2d60*/  @!P0 LDG.E.U16.CONSTANT R19, desc[UR6][R18.64] ;  /* 0x0000000612138981 */ /* 0x0000a2000c1e9500 */
[----:B------:R-:W-:Y:S01]  /*2d70*/  SHF.R.U32.HI R11, RZ, 0x8, R11 ;  /* 0x00000008ff0b7819 */ /* 0x000fe2000001160b */
[----:B------:R-:W-:-:S03]  /*2d80*/  FFMA.FTZ R37, R37, R35, R42 ;  /* 0x0000002325257223 */ /* 0x000fc6000001002a */
[----:B------:R-:W-:Y:S01]  /*2d90*/  LOP3.LUT R38, R11, 0xf000f, RZ, 0xc0, !PT ;  /* 0x000f000f0b267812 */ /* 0x000fe200078ec0ff */
[----:B------:R-:W-:Y:S01]  /*2da0*/  FFMA.FTZ R37, R40, R9, R37 ;  /* 0x0000000928257223 */ /* 0x000fe20000010025 */
[----:B------:R-:W-:Y:S02]  /*2db0*/  HADD2.F32 R40, -RZ, R7.H1_H1 ;  /* 0x30000007ff287230 */ /* 0x000fe40000004100 */
[----:B------:R-:W-:-:S05]  /*2dc0*/  LOP3.LUT R7, R38, 0x64006400, RZ, 0xfc, !PT ;  /* 0x6400640026077812 */ /* 0x000fca00078efcff */
[----:B------:R-:W-:Y:S01]  /*2dd0*/  HADD2 R7, R7, -1032, -1032 ;  /* 0xe408e40807077430 */ /* 0x000fe20000000000 */
[----:B------:R-:W-:Y:S01]  /*2de0*/  LOP3.LUT R38, R8, 0xf000f0, RZ, 0xc0, !PT ;  /* 0x00f000f008267812 */ /* 0x000fe200078ec0ff */
[----:B------:R-:W-:-:S03]  /*2df0*/  FFMA.FTZ R36, R13, R40, R36 ;  /* 0x000000280d247223 */ /* 0x000fc60000010024 */
[----:B------:R-:W-:Y:S01]  /*2e00*/  HADD2.F32 R8, -RZ, R7.H0_H0 ;  /* 0x20000007ff087230 */ /* 0x000fe20000004100 */
[----:B------:R-:W-:-:S04]  /*2e10*/  LOP3.LUT R41, R41, 0xf000f0, RZ, 0xc0, !PT ;  /* 0x00f000f029297812 */ /* 0x000fc800078ec0ff */
[----:B------:R-:W-:Y:S01]  /*2e20*/  FFMA.FTZ R8, R35, R8, R36 ;  /* 0x0000000823087223 */ /* 0x000fe20000010024 */
[----:B------:R-:W-:Y:S02]  /*2e30*/  LOP3.LUT R36, R10, 0xf000f0, RZ, 0xc0, !PT ;  /* 0x00f000f00a247812 */ /* 0x000fe400078ec0ff */
[----:B------:R-:W-:Y:S02]  /*2e40*/  LOP3.LUT R10, R41, 0x64006400, RZ, 0xfc, !PT ;  /* 0x64006400290a7812 */ /* 0x000fe400078efcff */
[----:B------:R-:W-:Y:S02]  /*2e50*/  LOP3.LUT R36, R36, 0x64006400, RZ, 0xfc, !PT ;  /* 0x6400640024247812 */ /* 0x000fe400078efcff */
[----:B0-----:R-:W-:Y:S01]  /*2e60*/  LOP3.LUT R18, R11, 0xf000f0, RZ, 0xc0, !PT ;  /* 0x00f000f00b127812 */ /* 0x001fe200078ec0ff */
[-C--:B------:R-:W-:Y:S01]  /*2e70*/  HFMA2 R10, R10, R29.reuse.H0_H0, -72, -72 ;  /* 0xd480d4800a0a7431 */ /* 0x080fe2000004001d */
[----:B------:R-:W-:Y:S01]  /*2e80*/  LOP3.LUT R38, R38, 0x64006400, RZ, 0xfc, !PT ;  /* 0x6400640026267812 */ /* 0x000fe200078efcff */
[----:B------:R-:W-:Y:S01]  /*2e90*/  HFMA2 R11, R36, R29.H0_H0, -72, -72 ;  /* 0xd480d480240b7431 */ /* 0x000fe2000004001d */
[----:B------:R-:W-:Y:S01]  /*2ea0*/  LOP3.LUT R36, R18, 0x64006400, RZ, 0xfc, !PT ;  /* 0x6400640012247812 */ /* 0x000fe200078efcff */
[----:B------:R-:W-:-:S02]  /*2eb0*/  HADD2.F32 R35, -RZ, R15.H0_H0 ;  /* 0x2000000fff237230 */ /* 0x000fc40000004100 */
[-C--:B------:R-:W-:Y:S02]  /*2ec0*/  HFMA2 R13, R38, R29.reuse.H0_H0, -72, -72 ;  /* 0xd480d480260d7431 */ /* 0x080fe4000004001d */
[----:B------:R-:W-:Y:S02]  /*2ed0*/  HADD2.F32 R18, -RZ, R10.H0_H0 ;  /* 0x2000000aff127230 */ /* 0x000fe40000004100 */
[----:B------:R-:W-:Y:S02]  /*2ee0*/  HFMA2 R29, R36, R29.H0_H0, -72, -72 ;  /* 0xd480d480241d7431 */ /* 0x000fe4000004001d */
        /* <DEDUP_REMOVED lines=10> */
[----:B------:R-:W-:Y:S02]  /*2f90*/  HADD2.F32 R8, -RZ, R13.H1_H1 ;  /* 0x3000000dff087230 */ /* 0x000fe40000004100 */
[----:B------:R-:W-:-:S02]  /*2fa0*/  HADD2.F32 R10, -RZ, R10.H1_H1 ;  /* 0x3000000aff0a7230 */ /* 0x000fc40000004100 */
[C---:B------:R-:W-:Y:S01]  /*2fb0*/  FFMA.FTZ R14, R35.reuse, R39, R14 ;  /* 0x00000027230e7223 */ /* 0x040fe2000001000e */
[----:B------:R-:W-:Y:S02]  /*2fc0*/  HADD2.F32 R11, -RZ, R11.H1_H1 ;  /* 0x3000000bff0b7230 */ /* 0x000fe40000004100 */
[----:B------:R-:W-:Y:S01]  /*2fd0*/  FFMA.FTZ R7, R35, R7, R18 ;  /* 0x0000000723077223 */ /* 0x000fe20000010012 */
[----:B------:R-:W-:Y:S02]  /*2fe0*/  HADD2.F32 R36, -RZ, R29.H1_H1 ;  /* 0x3000001dff247230 */ /* 0x000fe40000004100 */
[----:B------:R-:W-:Y:S01]  /*2ff0*/  FFMA.FTZ R37, R8, R15, R37 ;  /* 0x0000000f08257223 */ /* 0x000fe20000010025 */
[C---:B------:R-:W-:Y:S01]  /*3000*/  FFMA.FTZ R10, R15.reuse, R10, R34 ;  /* 0x0000000a0f0a7223 */ /* 0x040fe20000010022 */
[----:B------:R-:W-:Y:S01]  /*3010*/  @!P0 IADD3 R38, PT, PT, R4, 0x1, RZ ;  /* 0x0000000104268810 */ /* 0x000fe20007ffe0ff */
[C---:B------:R-:W-:Y:S01]  /*3020*/  FFMA.FTZ R11, R15.reuse, R11, R14 ;  /* 0x0000000b0f0b7223 */ /* 0x040fe2000001000e */
[----:B------:R-:W-:Y:S01]  /*3030*/  FFMA.FTZ R36, R15, R36, R7 ;  /* 0x000000240f247223 */ /* 0x000fe20000010007 */
[----:B------:R-:W-:Y:S01]  /*3040*/  FMUL.FTZ R37, R20, R37 ;  /* 0x0000002514257220 */ /* 0x000fe20000410000 */
[----:B------:R-:W-:Y:S01]  /*3050*/  FMUL.FTZ R10, R33, R10 ;  /* 0x0000000a210a7220 */ /* 0x000fe20000410000 */
[----:B------:R-:W-:Y:S01]  /*3060*/  @!P0 MOV R4, R38 ;  /* 0x0000002600048202 */ /* 0x000fe20000000f00 */
[----:B------:R-:W-:Y:S01]  /*3070*/  FMUL.FTZ R11, R32, R11 ;  /* 0x0000000b200b7220 */ /* 0x000fe20000410000 */
[----:B------:R-:W-:Y:S01]  /*3080*/  FMUL.FTZ R36, R21, R36 ;  /* 0x0000002415247220 */ /* 0x000fe20000410000 */
[----:B------:R-:W-:-:S02]  /*3090*/  F2FP.F16.F32.PACK_AB R37, RZ, R37 ;  /* 0x00000025ff25723e */ /* 0x000fc400000000ff */
[----:B------:R-:W-:Y:S02]  /*30a0*/  F2FP.F16.F32.PACK_AB R10, RZ, R10 ;  /* 0x0000000aff0a723e */ /* 0x000fe400000000ff */
[----:B------:R-:W-:Y:S02]  /*30b0*/  F2FP.F16.F32.PACK_AB R11, RZ, R11 ;  /* 0x0000000bff0b723e */ /* 0x000fe400000000ff */
[----:B------:R-:W-:Y:S02]  /*30c0*/  F2FP.F16.F32.PACK_AB R36, RZ, R36 ;  /* 0x00000024ff24723e */ /* 0x000fe400000000ff */
[----:B------:R-:W-:Y:S02]  /*30d0*/  PRMT R37, R37, 0x5410, R10 ;  /* 0x0000541025257816 */ /* 0x000fe4000000000a */
[----:B------:R-:W-:Y:S01]  /*30e0*/  PRMT R11, R11, 0x5410, R36 ;  /* 0x000054100b0b7816 */ /* 0x000fe20000000024 */
[----:B------:R-:W-:Y:S01]  /*30f0*/  UIADD3 UR4, UPT, UPT, UR4, 0x40, URZ ;  /* 0x0000004004047890 */ /* 0x000fe2000fffe0ff */
[----:B------:R-:W-:Y:S01]  /*3100*/  IADD3 R26, P1, PT, R26, 0x80, RZ ;  /* 0x000000801a1a7810 */ /* 0x000fe20007f3e0ff */
[----:B------:R-:W-:-:S02]  /*3110*/  HFMA2 R24, R37, 1, 1, R24 ;  /* 0x3c003c0025187831 */ /* 0x000fc40000000018 */
[----:B------:R-:W-:-:S04]  /*3120*/  IMAD.WIDE R46, R3, 0x4, R46 ;  /* 0x00000004032e7825 */ /* 0x000fc800078e022e */
[----:B------:R-:W-:Y:S01]  /*3130*/  HADD2 R7, R11, R12 ;  /* 0x0000000c0b077230 */ /* 0x000fe20000000000 */
[----:B------:R-:W-:Y:S02]  /*3140*/  IADD3.X R23, PT, PT, RZ, R23, RZ, P1, !PT ;  /* 0x00000017ff177210 */ /* 0x000fe40000ffe4ff */
[----:B--2---:R-:W-:Y:S02]  /*3150*/  @!P0 IADD3 R5, PT, PT, R19, R6, RZ ;  /* 0x0000000613058210 */ /* 0x004fe40007ffe0ff */
[----:B------:R-:W-:-:S04]  /*3160*/  IADD3 R6, PT, PT, R6, 0x20, RZ ;  /* 0x0000002006067810 */ /* 0x000fc80007ffe0ff */
[----:B------:R-:W-:-:S13]  /*3170*/  ISETP.GE.AND P0, PT, R6, R27, PT ;  /* 0x0000001b0600720c */ /* 0x000fda0003f06270 */
[----:B------:R-:W-:Y:S05]  /*3180*/  @!P0 BRA `(.L_x_3643) ;  /* 0xffffffd800d08947 */ /* 0x000fea000383ffff */
[----:B------:R-:W-:-:S07]  /*3190*/  IMAD.WIDE R10, R3, 0x10, R30 ;  /* 0x00000010030a7825 */ /* 0x000fce00078e021e */
.L_x_3642:
[----:B------:R-:W-:-:S04]  /*31a0*/  VIMNMX R27, PT, PT, R22, UR13, PT ;  /* 0x0000000d161b7c48 */ /* 0x000fc8000bfe0100 */
[----:B------:R-:W-:-:S13]  /*31b0*/  ISETP.GT.AND P0, PT, R27, R6, PT ;  /* 0x000000061b00720c */ /* 0x000fda0003f04270 */
[----:B------:R-:W-:Y:S05]  /*31c0*/  @!P0 BRA `(.L_x_3644) ;  /* 0x0000001400308947 */ /* 0x000fea0003800000 */
[----:B------:R-:W-:-:S03]  /*31d0*/  IMAD.WIDE.U32 R16, R6, 0x4, R16 ;  /* 0x0000000406107825 */ /* 0x000fc600078e0010 */
[----:B------:R-:W-:-:S04]  /*31e0*/  IADD3 R26, P0, PT, R16, 0x2, RZ ;  /* 0x00000002101a7810 */ /* 0x000fc80007f1e0ff */
[----:B------:R-:W-:-:S09]  /*31f0*/  IADD3.X R29, PT, PT, RZ, R17, RZ, P0, !PT ;  /* 0x00000011ff1d7210 */ /* 0x000fd200007fe4ff */
.L_x_3645:
[----:B------:R-:W2:Y:S01]  /*3200*/  LDG.E.128.CONSTANT R12, desc[UR6][R10.64] ;  /* 0x000000060a0c7981 */ /* 0x000ea2000c1e9d00 */
[----:B------:R-:W-:-:S03]  /*3210*/  MOV R3, UR9 ;  /* 0x0000000900037c02 */ /* 0x000fc60008000f00 */
[----:B------:R-:W0:Y:S02]  /*3220*/  LDS.128 R20, [UR4] ;  /* 0x00000004ff147984 */ /* 0x000e240008000c00 */
[----:B------:R-:W-:-:S05]  /*3230*/  IMAD.WIDE R30, R3, 0x4, R10 ;  /* 0x00000004031e7825 */ /* 0x000fca00078e020a */
[----:B------:R1:W3:Y:S01]  /*3240*/  LDG.E.128.CONSTANT R16, desc[UR6][R30.64] ;  /* 0x000000061e107981 */ /* 0x0002e2000c1e9d00 */
[----:B------:R-:W-:Y:S01]  /*3250*/  MOV R42, 0x3000 ;  /* 0x00003000002a7802 */ /* 0x000fe20000000f00 */
[----:B-1----:R-:W-:Y:S01]  /*3260*/  IMAD.WIDE R30, R3, 0x4, R30 ;  /* 0x00000004031e7825 */ /* 0x002fe200078e021e */
[----:B------:R-:W-:Y:S02]  /*3270*/  ISETP.NE.AND P0, PT, R6, R5, PT ;  /* 0x000000050600720c */ /* 0x000fe40003f05270 */
[----:B--2---:R-:W-:Y:S02]  /*3280*/  LOP3.LUT R8, R12, 0x70007, RZ, 0xc0, !PT ;  /* 0x000700070c087812 */ /* 0x004fe400078ec0ff */
        /* <DEDUP_REMOVED lines=16> */
[-C--:B0-----:R-:W-:Y:S01]  /*3390*/  HFMA2 R8, R10, R20.reuse, RZ ;  /* 0x000000140a087231 */ /* 0x081fe200000000ff */
[----:B------:R-:W-:Y:S01]  /*33a0*/  LOP3.LUT R11, R11, 0x64006400, RZ, 0xfc, !PT ;  /* 0x640064000b0b7812 */ /* 0x000fe200078efcff */
[----:B------:R-:W-:Y:S01]  /*33b0*/  HFMA2 R36, R36, R20, RZ ;  /* 0x0000001424247231 */ /* 0x000fe200000000ff */
[----:B------:R-:W-:Y:S01]  /*33c0*/  LOP3.LUT R33, R33, 0x64006400, RZ, 0xfc, !PT ;  /* 0x6400640021217812 */ /* 0x000fe200078efcff */
[-C--:B------:R-:W-:Y:S01]  /*33d0*/  HFMA2 R9, R9, R42.reuse.H0_H0, -132, -132 ;  /* 0xd820d82009097431 */ /* 0x080fe2000004002a */
[----:B------:R-:W-:Y:S01]  /*33e0*/  LOP3.LUT R35, R35, 0x64006400, RZ, 0xfc, !PT ;  /* 0x6400640023237812 */ /* 0x000fe200078efcff */
[----:B------:R-:W-:-:S02]  /*33f0*/  HFMA2 R10, R11, R42.H0_H0, -132, -132 ;  /* 0xd820d8200b0a7431 */ /* 0x000fc4000004002a */
[-C--:B------:R-:W-:Y:S02]  /*3400*/  HFMA2 R37, R37, R20.reuse, RZ.H0_H0 ;  /* 0x0000001425257231 */ /* 0x080fe400000400ff */
[----:B------:R-:W-:Y:S02]  /*3410*/  HFMA2 R32, R32, R20, RZ.H0_H0 ;  /* 0x0000001420207231 */ /* 0x000fe400000400ff */
[-C--:B------:R-:W-:Y:S02]  /*3420*/  HFMA2 R11, R9, R21.reuse, R8 ;  /* 0x00000015090b7231 */ /* 0x080fe40000000008 */
[-C--:B------:R-:W-:Y:S02]  /*3430*/  HFMA2 R33, R33, R42.reuse.H0_H0, -132, -132 ;  /* 0xd820d82021217431 */ /* 0x080fe4000004002a */
[-C--:B------:R-:W-:Y:S02]  /*3440*/  HFMA2 R36, R10, R21.reuse, R36 ;  /* 0x000000150a247231 */ /* 0x080fe40000000024 */
[----:B------:R-:W-:Y:S01]  /*3450*/  HFMA2 R34, R35, R42.H0_H0, -132, -132 ;  /* 0xd820d82023227431 */ /* 0x000fe2000004002a */
[----:B------:R-:W-:Y:S01]  /*3460*/  SHF.R.U32.HI R20, RZ, 0x6, R15 ;  /* 0x00000006ff147819 */ /* 0x000fe2000001160f */
[-C--:B------:R-:W-:Y:S01]  /*3470*/  HFMA2 R37, R33, R21.reuse, R37 ;  /* 0x0000001521257231 */ /* 0x080fe20000000025 */
[----:B------:R-:W-:Y:S01]  /*3480*/  SHF.R.U32.HI R33, RZ, 0x6, R12 ;  /* 0x00000006ff217819 */ /* 0x000fe2000001160c */
[----:B------:R-:W-:Y:S01]  /*3490*/  HFMA2 R34, R34, R21, R32 ;  /* 0x0000001522227231 */ /* 0x000fe20000000020 */
        /* <DEDUP_REMOVED lines=19> */
[----:B------:R-:W-:Y:S01]  /*35d0*/  HFMA2 R34, R38, R22, R34 ;  /* 0x0000001626227231 */ /* 0x000fe20000000022 */
[----:B------:R-:W0:Y:S01]  /*35e0*/  LDS.128 R8, [UR4+0x10] ;  /* 0x00001004ff087984 */ /* 0x000e220008000c00 */
[----:B------:R-:W-:Y:S02]  /*35f0*/  LOP3.LUT R22, R33, 0x380038, RZ, 0xc0, !PT ;  /* 0x0038003821167812 */ /* 0x000fe400078ec0ff */
[----:B------:R-:W-:-:S02]  /*3600*/  LOP3.LUT R38, R32, 0x380038, RZ, 0xc0, !PT ;  /* 0x0038003820267812 */ /* 0x000fc400078ec0ff */
[----:B------:R-:W-:Y:S02]  /*3610*/  LOP3.LUT R41, R22, 0x64006400, RZ, 0xfc, !PT ;  /* 0x6400640016297812 */ /* 0x000fe400078efcff */
[----:B------:R-:W-:Y:S02]  /*3620*/  LOP3.LUT R33, R33, 0x1c001c0, RZ, 0xc0, !PT ;  /* 0x01c001c021217812 */ /* 0x000fe400078ec0ff */
[----:B------:R-:W-:Y:S01]  /*3630*/  LOP3.LUT R32, R32, 0x1c001c0, RZ, 0xc0, !PT ;  /* 0x01c001c020207812 */ /* 0x000fe200078ec0ff */
[-C--:B------:R-:W-:Y:S01]  /*3640*/  HFMA2 R22, R41, R42.reuse.H0_H0, -132, -132 ;  /* 0xd820d82029167431 */ /* 0x080fe2000004002a */
[----:B------:R-:W-:Y:S02]  /*3650*/  LOP3.LUT R41, R38, 0x64006400, RZ, 0xfc, !PT ;  /* 0x6400640026297812 */ /* 0x000fe400078efcff */
[----:B------:R-:W-:Y:S01]  /*3660*/  MOV R38, 0x2400 ;  /* 0x0000240000267802 */ /* 0x000fe20000000f00 */
[----:B------:R-:W-:Y:S02]  /*3670*/  HFMA2 R22, R22, R23, R35 ;  /* 0x0000001716167231 */ /* 0x000fe40000000023 */
[----:B------:R-:W-:-:S02]  /*3680*/  HFMA2 R35, R39, R42.H0_H0, -132, -132 ;  /* 0xd820d82027237431 */ /* 0x000fc4000004002a */
[----:B------:R-:W-:Y:S01]  /*3690*/  HFMA2 R41, R41, R42.H0_H0, -132, -132 ;  /* 0xd820d82029297431 */ /* 0x000fe2000004002a */
[----:B------:R-:W-:Y:S02]  /*36a0*/  PRMT R42, R42, 0x5410, R38 ;  /* 0x000054102a2a7816 */ /* 0x000fe40000000026 */
[----:B------:R-:W-:Y:S01]  /*36b0*/  LOP3.LUT R38, R21, 0x1c001c0, RZ, 0xc0, !PT ;  /* 0x01c001c015267812 */ /* 0x000fe200078ec0ff */
[-C--:B------:R-:W-:Y:S01]  /*36c0*/  HFMA2 R35, R35, R23.reuse, R37 ;  /* 0x0000001723237231 */ /* 0x080fe20000000025 */
[----:B------:R-:W-:Y:S01]  /*36d0*/  LOP3.LUT R37, R20, 0x380038, RZ, 0xc0, !PT ;  /* 0x0038003814257812 */ /* 0x000fe200078ec0ff */
[----:B------:R-:W-:Y:S01]  /*36e0*/  HFMA2 R36, R41, R23, R36 ;  /* 0x0000001729247231 */ /* 0x000fe20000000024 */
[----:B------:R-:W-:Y:S02]  /*36f0*/  LOP3.LUT R21, R33, 0x64006400, RZ, 0xfc, !PT ;  /* 0x6400640021157812 */ /* 0x000fe400078efcff */
[----:B------:R-:W-:Y:S02]  /*3700*/  LOP3.LUT R37, R37, 0x64006400, RZ, 0xfc, !PT ;  /* 0x6400640025257812 */ /* 0x000fe400078efcff */
[----:B------:R-:W-:Y:S01]  /*3710*/  LOP3.LUT R33, R38, 0x64006400, RZ, 0xfc, !PT ;  /* 0x6400640026217812 */ /* 0x000fe200078efcff */
[-C--:B------:R-:W-:Y:S01]  /*3720*/  HFMA2 R21, R21, R42.reuse.H1_H1, -20, -20 ;  /* 0xcd00cd0015157431 */ /* 0x080fe2000006002a */
[----:B------:R-:W-:Y:S01]  /*3730*/  LOP3.LUT R20, R20, 0x1c001c0, RZ, 0xc0, !PT ;  /* 0x01c001c014147812 */ /* 0x000fe200078ec0ff */
[-C--:B------:R-:W-:Y:S01]  /*3740*/  HFMA2 R39, R37, R42.reuse.H0_H0, -132, -132 ;  /* 0xd820d82025277431 */ /* 0x080fe2000004002a */
[----:B------:R-:W-:Y:S01]  /*3750*/  LOP3.LUT R37, R32, 0x64006400, RZ, 0xfc, !PT ;  /* 0x6400640020257812 */ /* 0x000fe200078efcff */
[----:B------:R-:W-:Y:S01]  /*3760*/  HFMA2 R33, R33, R42.H1_H1, -20, -20 ;  /* 0xcd00cd0021217431 */ /* 0x000fe2000006002a */
[----:B---3--:R-:W-:-:S03]  /*3770*/  LOP3.LUT R32, R18, 0x70007, RZ, 0xc0, !PT ;  /* 0x0007000712207812 */ /* 0x008fc600078ec0ff */
[----:B------:R-:W-:Y:S02]  /*3780*/  HFMA2 R37, R37, R42.H1_H1, -20, -20 ;  /* 0xcd00cd0025257431 */ /* 0x000fe4000006002a */
[----:B------:R-:W-:Y:S02]  /*3790*/  HFMA2 R34, R39, R23, R34 ;  /* 0x0000001727227231 */ /* 0x000fe40000000022 */
[-C--:B0-----:R-:W-:Y:S01]  /*37a0*/  HFMA2 R35, R33, R8.reuse, R35 ;  /* 0x0000000821237231 */ /* 0x081fe20000000023 */
[----:B------:R-:W-:Y:S01]  /*37b0*/  LOP3.LUT R33, R20, 0x64006400, RZ, 0xfc, !PT ;  /* 0x6400640014217812 */ /* 0x000fe200078efcff */
[-C--:B------:R-:W-:Y:S01]  /*37c0*/  HFMA2 R22, R21, R8.reuse, R22 ;  /* 0x0000000815167231 */ /* 0x080fe20000000016 */
[----:B------:R-:W-:Y:S01]  /*37d0*/  LOP3.LUT R20, R16, 0x70007, RZ, 0xc0, !PT ;  /* 0x0007000710147812 */ /* 0x000fe200078ec0ff */
[----:B------:R-:W-:Y:S01]  /*37e0*/  HFMA2 R36, R37, R8, R36 ;  /* 0x0000000825247231 */ /* 0x000fe20000000024 */
[----:B------:R-:W-:Y:S01]  /*37f0*/  LOP3.LUT R23, R17, 0x70007, RZ, 0xc0, !PT ;  /* 0x0007000711177812 */ /* 0x000fe200078ec0ff */
[----:B------:R-:W-:Y:S01]  /*3800*/  HFMA2 R33, R33, R42.H1_H1, -20, -20 ;  /* 0xcd00cd0021217431 */ /* 0x000fe2000006002a */
[----:B------:R-:W-:-:S02]  /*3810*/  LOP3.LUT R37, R19, 0x70007, RZ, 0xc0, !PT ;  /* 0x0007000713257812 */ /* 0x000fc400078ec0ff */
[----:B------:R-:W-:Y:S02]  /*3820*/  LOP3.LUT R21, R20, 0x64006400, RZ, 0xfc, !PT ;  /* 0x6400640014157812 */ /* 0x000fe400078efcff */
[----:B------:R-:W-:Y:S01]  /*3830*/  LOP3.LUT R23, R23, 0x64006400, RZ, 0xfc, !PT ;  /* 0x6400640017177812 */ /* 0x000fe200078efcff */
[----:B------:R-:W-:Y:S01]  /*3840*/  HFMA2 R34, R33, R8, R34 ;  /* 0x0000000821227231 */ /* 0x000fe20000000022 */
        /* <DEDUP_REMOVED lines=8> */
[----:B------:R-:W-:Y:S01]  /*38d0*/  SHF.R.U32.HI R33, RZ, 0x6, R18 ;  /* 0x00000006ff217819 */ /* 0x000fe20000011612 */
[----:B------:R-:W-:-:S02]  /*38e0*/  HFMA2 R22, R21, R9, R22 ;  /* 0x0000000915167231 */ /* 0x000fc40000000016 */
[-C--:B------:R-:W-:Y:S02]  /*38f0*/  HFMA2 R35, R23, R9.reuse, R35 ;  /* 0x0000000917237231 */ /* 0x080fe40000000023 */
[-C--:B------:R-:W-:Y:S02]  /*3900*/  HFMA2 R36, R32, R9.reuse, R36 ;  /* 0x0000000920247231 */ /* 0x080fe40000000024 */
[----:B------:R-:W-:Y:S01]  /*3910*/  HFMA2 R39, R39, R9, R34 ;  /* 0x0000000927277231 */ /* 0x000fe20000000022 */
        /* <DEDUP_REMOVED lines=8> */
[----:B------:R-:W-:Y:S01]  /*39a0*/  SHF.R.U32.HI R32, RZ, 0x6, R16 ;  /* 0x00000006ff207819 */ /* 0x000fe20000011610 */
[-C--:B------:R-:W-:Y:S01]  /*39b0*/  HFMA2 R23, R23, R42.reuse.H0_H0, -132, -132 ;  /* 0xd820d82017177431 */ /* 0x080fe2000004002a */
[----:B------:R-:W-:Y:S01]  /*39c0*/  SHF.R.U32.HI R34, RZ, 0x6, R17 ;  /* 0x00000006ff227819 */ /* 0x000fe20000011611 */
[----:B------:R-:W-:Y:S01]  /*39d0*/  HFMA2 R20, R9, R42.H0_H0, -132, -132 ;  /* 0xd820d82009147431 */ /* 0x000fe2000004002a */
[----:B------:R-:W-:Y:S01]  /*39e0*/  LOP3.LUT R8, R32, 0x70007, RZ, 0xc0, !PT ;  /* 0x0007000720087812 */ /* 0x000fe200078ec0ff */
[-C--:B------:R-:W-:Y:S01]  /*39f0*/  HFMA2 R37, R37, R10.reuse, R35 ;  /* 0x0000000a25257231 */ /* 0x080fe20000000023 */
[----:B------:R-:W-:Y:S01]  /*3a00*/  SHF.R.U32.HI R35, RZ, 0x6, R19 ;  /* 0x00000006ff237819 */ /* 0x000fe20000011613 */
[-C--:B------:R-:W-:Y:S01]  /*3a10*/  HFMA2 R38, R38, R10.reuse, R22 ;  /* 0x0000000a26267231 */ /* 0x080fe20000000016 */
[----:B------:R-:W-:Y:S01]  /*3a20*/  LOP3.LUT R9, R8, 0x64006400, RZ, 0xfc, !PT ;  /* 0x6400640008097812 */ /* 0x000fe200078efcff */
[-C--:B------:R-:W-:Y:S01]  /*3a30*/  HFMA2 R36, R23, R10.reuse, R36 ;  /* 0x0000000a17247231 */ /* 0x080fe20000000024 */
[----:B------:R-:W-:Y:S01]  /*3a40*/  LOP3.LUT R21, R34, 0x70007, RZ, 0xc0, !PT ;  /* 0x0007000722157812 */ /* 0x000fe200078ec0ff */
[----:B------:R-:W-:Y:S01]  /*3a50*/  HFMA2 R39, R20, R10, R39 ;  /* 0x0000000a14277231 */ /* 0x000fe20000000027 */
[----:B------:R-:W-:Y:S01]  /*3a60*/  LOP3.LUT R10, R35, 0x70007, RZ, 0xc0, !PT ;  /* 0x00070007230a7812 */ /* 0x000fe200078ec0ff */
[----:B------:R-:W-:Y:S01]  /*3a70*/  HADD2 R20, R9, -1028, -1028 ;  /* 0xe404e40409147430 */ /* 0x000fe20000000000 */
[----:B------:R-:W-:-:S02]  /*3a80*/  LOP3.LUT R8, R33, 0x70007, RZ, 0xc0, !PT ;  /* 0x0007000721087812 */ /* 0x000fc400078ec0ff */
[----:B------:R-:W-:Y:S01]  /*3a90*/  LOP3.LUT R9, R21, 0x64006400, RZ, 0xfc, !PT ;  /* 0x6400640015097812 */ /* 0x000fe200078efcff */
[-C--:B------:R-:W-:Y:S01]  /*3aa0*/  HFMA2 R38, R20, R11.reuse, R38 ;  /* 0x0000000b14267231 */ /* 0x080fe20000000026 */
[----:B------:R-:W-:Y:S01]  /*3ab0*/  LOP3.LUT R10, R10, 0x64006400, RZ, 0xfc, !PT ;  /* 0x640064000a0a7812 */ /* 0x000fe200078efcff */
[----:B------:R-:W2:Y:S01]  /*3ac0*/  LDG.E.128.CONSTANT R20, desc[UR6][R30.64] ;  /* 0x000000061e147981 */ /* 0x000ea2000c1e9d00 */
[----:B------:R-:W-:Y:S01]  /*3ad0*/  LOP3.LUT R8, R8, 0x64006400, RZ, 0xfc, !PT ;  /* 0x6400640008087812 */ /* 0x000fe200078efcff */
[----:B------:R-:W-:Y:S02]  /*3ae0*/  HADD2 R9, R9, -1028, -1028 ;  /* 0xe404e40409097430 */ /* 0x000fe40000000000 */
[----:B------:R-:W-:Y:S02]  /*3af0*/  HADD2 R10, R10, -1028, -1028 ;  /* 0xe404e4040a0a7430 */ /* 0x000fe40000000000 */
[----:B------:R-:W-:Y:S02]  /*3b00*/  HADD2 R8, R8, -1028, -1028 ;  /* 0xe404e40408087430 */ /* 0x000fe40000000000 */
[----:B------:R-:W-:-:S02]  /*3b10*/  HFMA2 R37, R9, R11, R37 ;  /* 0x0000000b09257231 */ /* 0x000fc40000000025 */
[-C--:B------:R-:W-:Y:S02]  /*3b20*/  HFMA2 R36, R8, R11.reuse, R36 ;  /* 0x0000000b08247231 */ /* 0x080fe40000000024 */
[----:B------:R-:W-:Y:S02]  /*3b30*/  HFMA2 R39, R10, R11, R39 ;  /* 0x0000000b0a277231 */ /* 0x000fe40000000027 */
[----:B------:R-:W0:Y:S01]  /*3b40*/  LDS.128 R8, [UR4+0x20] ;  /* 0x00002004ff087984 */ /* 0x000e220008000c00 */
[----:B------:R-:W-:-:S04]  /*3b50*/  LOP3.LUT R40, R32, 0x380038, RZ, 0xc0, !PT ;  /* 0x0038003820287812 */ /* 0x000fc800078ec0ff */
        /* <DEDUP_REMOVED lines=13> */
[----:B------:R-:W-:-:S03]  /*3c30*/  SHF.R.U32.HI R12, RZ, 0xf, R12 ;  /* 0x0000000fff0c7819 */ /* 0x000fc6000001160c */
[----:B------:R-:W-:Y:S01]  /*3c40*/  HFMA2 R41, R41, R42.H0_H0, -132, -132 ;  /* 0xd820d82029297431 */ /* 0x000fe2000004002a */
[----:B------:R-:W-:Y:S02]  /*3c50*/  LOP3.LUT R12, R12, 0x10001, RZ, 0xc0, !PT ;  /* 0x000100010c0c7812 */ /* 0x000fe400078ec0ff */
[----:B------:R-:W-:Y:S01]  /*3c60*/  SHF.R.U32.HI R13, RZ, 0xf, R13 ;  /* 0x0000000fff0d7819 */ /* 0x000fe2000001160d */
[----:B------:R-:W-:Y:S01]  /*3c70*/  HFMA2 R39, R41, R8, R39 ;  /* 0x0000000829277231 */ /* 0x000fe20000000027 */
[----:B------:R-:W-:Y:S02]  /*3c80*/  SHF.R.U32.HI R41, RZ, 0xe, R16 ;  /* 0x0000000eff297819 */ /* 0x000fe40000011610 */
[----:B------:R-:W-:Y:S02]  /*3c90*/  LOP3.LUT R8, R13, 0x10001, RZ, 0xc0, !PT ;  /* 0x000100010d087812 */ /* 0x000fe400078ec0ff */
[----:B------:R-:W-:Y:S02]  /*3ca0*/  LOP3.LUT R40, R12, 0x20002, R41, 0xf8, !PT ;  /* 0x000200020c287812 */ /* 0x000fe400078ef829 */
[----:B------:R-:W-:-:S02]  /*3cb0*/  SHF.R.U32.HI R17, RZ, 0xe, R17 ;  /* 0x0000000eff117819 */ /* 0x000fc40000011611 */
[----:B------:R-:W-:Y:S02]  /*3cc0*/  @!P0 LEA R16, R4, R1, 0x3 ;  /* 0x0000000104108211 */ /* 0x000fe400078e18ff */
[----:B------:R-:W-:Y:S02]  /*3cd0*/  @!P0 MOV R12, R26 ;  /* 0x0000001a000c8202 */ /* 0x000fe40000000f00 */
[----:B------:R-:W-:Y:S02]  /*3ce0*/  @!P0 MOV R13, R29 ;  /* 0x0000001d000d8202 */ /* 0x000fe40000000f00 */
[----:B------:R-:W-:Y:S02]  /*3cf0*/  LOP3.LUT R8, R8, 0x20002, R17, 0xf8, !PT ;  /* 0x0002000208087812 */ /* 0x000fe400078ef811 */
[----:B------:R-:W3:Y:S04]  /*3d00*/  @!P0 LDL.64 R16, [R16+0x8] ;  /* 0x0000080010108983 */ /* 0x000ee80000100a00 */
[----:B------:R0:W4:Y:S01]  /*3d10*/  @!P0 LDG.E.U16.CONSTANT R41, desc[UR6][R12.64] ;  /* 0x000000060c298981 */ /* 0x000122000c1e9500 */
[----:B------:R-:W-:-:S02]  /*3d20*/  LOP3.LUT R33, R33, 0x1c001c0, RZ, 0xc0, !PT ;  /* 0x01c001c021217812 */ /* 0x000fc400078ec0ff */
[----:B------:R-:W-:Y:S02]  /*3d30*/  SHF.R.U32.HI R14, RZ, 0xf, R14 ;  /* 0x0000000fff0e7819 */ /* 0x000fe4000001160e */
[----:B------:R-:W-:Y:S02]  /*3d40*/  LOP3.LUT R32, R32, 0x1c001c0, RZ, 0xc0, !PT ;  /* 0x01c001c020207812 */ /* 0x000fe400078ec0ff */
[----:B------:R-:W-:Y:S02]  /*3d50*/  SHF.R.U32.HI R15, RZ, 0xf, R15 ;  /* 0x0000000fff0f7819 */ /* 0x000fe4000001160f */
[----:B------:R-:W-:Y:S02]  /*3d60*/  LOP3.LUT R34, R34, 0x1c001c0, RZ, 0xc0, !PT ;  /* 0x01c001c022227812 */ /* 0x000fe400078ec0ff */
[----:B------:R-:W-:Y:S02]  /*3d70*/  LOP3.LUT R35, R35, 0x1c001c0, RZ, 0xc0, !PT ;  /* 0x01c001c023237812 */ /* 0x000fe400078ec0ff */
[----:B0-----:R-:W-:-:S02]  /*3d80*/  @!P0 IADD3 R12, PT, PT, R4, 0x1, RZ ;  /* 0x00000001040c8810 */ /* 0x001fc40007ffe0ff */
[----:B------:R-:W-:Y:S02]  /*3d90*/  LOP3.LUT R33, R33, 0x64006400, RZ, 0xfc, !PT ;  /* 0x6400640021217812 */ /* 0x000fe400078efcff */
[----:B------:R-:W-:Y:S02]  /*3da0*/  LOP3.LUT R43, R14, 0x10001, RZ, 0xc0, !PT ;  /* 0x000100010e2b7812 */ /* 0x000fe400078ec0ff */
[----:B------:R-:W-:Y:S02]  /*3db0*/  LOP3.LUT R13, R32, 0x64006400, RZ, 0xfc, !PT ;  /* 0x64006400200d7812 */ /* 0x000fe400078efcff */
[----:B------:R-:W-:Y:S02]  /*3dc0*/  LOP3.LUT R14, R15, 0x10001, RZ, 0xc0, !PT ;  /* 0x000100010f0e7812 */ /* 0x000fe400078ec0ff */
[----:B------:R-:W-:Y:S02]  /*3dd0*/  LOP3.LUT R15, R34, 0x64006400, RZ, 0xfc, !PT ;  /* 0x64006400220f7812 */ /* 0x000fe400078efcff */
[----:B------:R-:W-:-:S02]  /*3de0*/  LOP3.LUT R35, R35, 0x64006400, RZ, 0xfc, !PT ;  /* 0x6400640023237812 */ /* 0x000fc400078efcff */
[----:B------:R-:W-:Y:S01]  /*3df0*/  @!P0 MOV R4, R12 ;  /* 0x0000000c00048202 */ /* 0x000fe20000000f00 */
[-C--:B------:R-:W-:Y:S02]  /*3e00*/  HFMA2 R12, R33, R42.reuse.H1_H1, -20, -20 ;  /* 0xcd00cd00210c7431 */ /* 0x080fe4000006002a */
[-C--:B------:R-:W-:Y:S01]  /*3e10*/  HFMA2 R13, R13, R42.reuse.H1_H1, -20, -20 ;  /* 0xcd00cd000d0d7431 */ /* 0x080fe2000006002a */
[----:B------:R-:W-:Y:S01]  /*3e20*/  SHF.R.U32.HI R19, RZ, 0xe, R19 ;  /* 0x0000000eff137819 */ /* 0x000fe20000011613 */
[-C--:B------:R-:W-:Y:S02]  /*3e30*/  HFMA2 R32, R15, R42.reuse.H1_H1, -20, -20 ;  /* 0xcd00cd000f207431 */ /* 0x080fe4000006002a */
[----:B------:R-:W-:Y:S02]  /*3e40*/  HFMA2 R35, R35, R42.H1_H1, -20, -20 ;  /* 0xcd00cd0023237431 */ /* 0x000fe4000006002a */
[-C--:B------:R-:W-:Y:S01]  /*3e50*/  HFMA2 R36, R12, R9.reuse, R36 ;  /* 0x000000090c247231 */ /* 0x080fe20000000024 */
[----:B------:R-:W-:Y:S01]  /*3e60*/  LOP3.LUT R19, R14, 0x20002, R19, 0xf8, !PT ;  /* 0x000200020e137812 */ /* 0x000fe200078ef813 */
[----:B------:R-:W-:-:S02]  /*3e70*/  HFMA2 R33, R13, R9, R38 ;  /* 0x000000090d217231 */ /* 0x000fc40000000026 */
[-C--:B------:R-:W-:Y:S02]  /*3e80*/  HFMA2 R32, R32, R9.reuse, R37 ;  /* 0x0000000920207231 */ /* 0x080fe40000000025 */
[----:B------:R-:W-:Y:S01]  /*3e90*/  HFMA2 R39, R35, R9, R39 ;  /* 0x0000000923277231 */ /* 0x000fe20000000027 */
[----:B------:R-:W-:-:S04]  /*3ea0*/  SHF.R.U32.HI R18, RZ, 0xe, R18 ;  /* 0x0000000eff127819 */ /* 0x000fc80000011612 */
[----:B------:R-:W-:Y:S02]  /*3eb0*/  LOP3.LUT R18, R43, 0x20002, R18, 0xf8, !PT ;  /* 0x000200022b127812 */ /* 0x000fe400078ef812 */
[----:B------:R-:W-:-:S04]  /*3ec0*/  IADD3 R26, P1, PT, R26, 0x80, RZ ;  /* 0x000000801a1a7810 */ /* 0x000fc80007f3e0ff */
[----:B------:R-:W-:Y:S02]  /*3ed0*/  IADD3.X R29, PT, PT, RZ, R29, RZ, P1, !PT ;  /* 0x0000001dff1d7210 */ /* 0x000fe40000ffe4ff */
[----:B--2---:R-:W-:Y:S02]  /*3ee0*/  LOP3.LUT R12, R20, 0x70007, RZ, 0xc0, !PT ;  /* 0x00070007140c7812 */ /* 0x004fe400078ec0ff */
[----:B------:R-:W-:Y:S02]  /*3ef0*/  LOP3.LUT R15, R22, 0x70007, RZ, 0xc0, !PT ;  /* 0x00070007160f7812 */ /* 0x000fe400078ec0ff */
[----:B------:R-:W-:Y:S02]  /*3f00*/  LOP3.LUT R14, R21, 0x70007, RZ, 0xc0, !PT ;  /* 0x00070007150e7812 */ /* 0x000fe400078ec0ff */
[----:B------:R-:W-:Y:S02]  /*3f10*/  LOP3.LUT R9, R23, 0x70007, RZ, 0xc0, !PT ;  /* 0x0007000717097812 */ /* 0x000fe400078ec0ff */
[----:B------:R-:W-:-:S02]  /*3f20*/  LOP3.LUT R12, R12, 0x64006400, RZ, 0xfc, !PT ;  /* 0x640064000c0c7812 */ /* 0x000fc400078efcff */
[----:B------:R-:W-:Y:S02]  /*3f30*/  LOP3.LUT R15, R15, 0x64006400, RZ, 0xfc, !PT ;  /* 0x640064000f0f7812 */ /* 0x000fe400078efcff */
[----:B------:R-:W-:Y:S02]  /*3f40*/  SHF.R.U32.HI R13, RZ, 0xd, R20 ;  /* 0x0000000dff0d7819 */ /* 0x000fe40000011614 */
[----:B------:R-:W-:Y:S02]  /*3f50*/  LOP3.LUT R14, R14, 0x64006400, RZ, 0xfc, !PT ;  /* 0x640064000e0e7812 */ /* 0x000fe400078efcff */
[----:B------:R-:W-:Y:S01]  /*3f60*/  LOP3.LUT R9, R9, 0x64006400, RZ, 0xfc, !PT ;  /* 0x6400640009097812 */ /* 0x000fe200078efcff */
[----:B------:R-:W-:Y:S01]  /*3f70*/  HADD2 R12, R12, -1028, -1028 ;  /* 0xe404e4040c0c7430 */ /* 0x000fe20000000000 */
[----:B------:R-:W-:Y:S01]  /*3f80*/  LOP3.LUT R40, R40, 0x40004, R13, 0xf8, !PT ;  /* 0x0004000428287812 */ /* 0x000fe200078ef80d */
[----:B------:R-:W-:Y:S01]  /*3f90*/  HADD2 R15, R15, -1028, -1028 ;  /* 0xe404e4040f0f7430 */ /* 0x000fe20000000000 */
[----:B------:R-:W-:Y:S01]  /*3fa0*/  LOP3.LUT R37, R20, 0x380038, RZ, 0xc0, !PT ;  /* 0x0038003814257812 */ /* 0x000fe200078ec0ff */
[----:B------:R-:W-:-:S02]  /*3fb0*/  HADD2 R14, R14, -1028, -1028 ;  /* 0xe404e4040e0e7430 */ /* 0x000fc40000000000 */
[----:B------:R-:W-:Y:S01]  /*3fc0*/  HADD2 R13, R9, -1028, -1028 ;  /* 0xe404e404090d7430 */ /* 0x000fe20000000000 */
[----:B------:R-:W-:Y:S01]  /*3fd0*/  LOP3.LUT R37, R37, 0x64006400, RZ, 0xfc, !PT ;  /* 0x6400640025257812 */ /* 0x000fe200078efcff */
[-C--:B------:R-:W-:Y:S02]  /*3fe0*/  HFMA2 R33, R12, R10.reuse, R33 ;  /* 0x0000000a0c217231 */ /* 0x080fe40000000021 */
[-C--:B------:R-:W-:Y:S02]  /*3ff0*/  HFMA2 R32, R14, R10.reuse, R32 ;  /* 0x0000000a0e207231 */ /* 0x080fe40000000020 */
[-C--:B------:R-:W-:Y:S01]  /*4000*/  HFMA2 R9, R15, R10.reuse, R36 ;  /* 0x0000000a0f097231 */ /* 0x080fe20000000024 */
[----:B------:R-:W-:Y:S01]  /*4010*/  LOP3.LUT R35, R21, 0x380038, RZ, 0xc0, !PT ;  /* 0x0038003815237812 */ /* 0x000fe200078ec0ff */
[----:B------:R-:W-:Y:S02]  /*4020*/  HFMA2 R10, R13, R10, R39 ;  /* 0x0000000a0d0a7231 */ /* 0x000fe40000000027 */
[----:B------:R-:W0:Y:S01]  /*4030*/  LDS.128 R12, [UR4+0x30] ;  /* 0x00003004ff0c7984 */ /* 0x000e220008000c00 */
[----:B------:R-:W-:Y:S01]  /*4040*/  LOP3.LUT R35, R35, 0x64006400, RZ, 0xfc, !PT ;  /* 0x6400640023237812 */ /* 0x000fe200078efcff */
[----:B------:R-:W-:-:S04]  /*4050*/  HFMA2 R37, R37, R42.H0_H0, -132, -132 ;  /* 0xd820d82025257431 */ /* 0x000fc8000004002a */
[----:B------:R-:W-:Y:S02]  /*4060*/  HFMA2 R35, R35, R42.H0_H0, -132, -132 ;  /* 0xd820d82023237431 */ /* 0x000fe4000004002a */
[-C--:B------:R-:W-:Y:S01]  /*4070*/  HFMA2 R33, R37, R11.reuse, R33 ;  /* 0x0000000b25217231 */ /* 0x080fe20000000021 */
[----:B------:R-:W-:Y:S01]  /*4080*/  LOP3.LUT R37, R22, 0x380038, RZ, 0xc0, !PT ;  /* 0x0038003816257812 */ /* 0x000fe200078ec0ff */
[----:B------:R-:W-:Y:S01]  /*4090*/  HFMA2 R32, R35, R11, R32 ;  /* 0x0000000b23207231 */ /* 0x000fe20000000020 */
[----:B------:R-:W-:Y:S02]  /*40a0*/  LOP3.LUT R35, R23, 0x380038, RZ, 0xc0, !PT ;  /* 0x0038003817237812 */ /* 0x000fe400078ec0ff */
[----:B------:R-:W-:Y:S02]  /*40b0*/  SHF.R.U32.HI R34, RZ, 0xd, R23 ;  /* 0x0000000dff227819 */ /* 0x000fe40000011617 */
[----:B------:R-:W-:Y:S02]  /*40c0*/  LOP3.LUT R37, R37, 0x64006400, RZ, 0xfc, !PT ;  /* 0x6400640025257812 */ /* 0x000fe400078efcff */
[----:B------:R-:W-:-:S02]  /*40d0*/  SHF.R.U32.HI R39, RZ, 0xd, R21 ;  /* 0x0000000dff277819 */ /* 0x000fc40000011615 */
[----:B------:R-:W-:Y:S02]  /*40e0*/  LOP3.LUT R35, R35, 0x64006400, RZ, 0xfc, !PT ;  /* 0x6400640023237812 */ /* 0x000fe400078efcff */
[----:B------:R-:W-:Y:S01]  /*40f0*/  LOP3.LUT R19, R19, 0x40004, R34, 0xf8, !PT ;  /* 0x0004000413137812 */ /* 0x000fe200078ef822 */
[-C--:B------:R-:W-:Y:S01]  /*4100*/  HFMA2 R34, R37, R42.reuse.H0_H0, -132, -132 ;  /* 0xd820d82025227431 */ /* 0x080fe2000004002a */
[----:B------:R-:W-:Y:S01]  /*4110*/  LOP3.LUT R8, R8, 0x40004, R39, 0xf8, !PT ;  /* 0x0004000408087812 */ /* 0x000fe200078ef827 */
[----:B------:R-:W-:Y:S01]  /*4120*/  HFMA2 R35, R35, R42.H0_H0, -132, -132 ;  /* 0xd820d82023237431 */ /* 0x000fe2000004002a */
[----:B------:R-:W-:Y:S02]  /*4130*/  SHF.R.U32.HI R39, RZ, 0xd, R22 ;  /* 0x0000000dff277819 */ /* 0x000fe40000011616 */
[----:B------:R-:W-:Y:S02]  /*4140*/  SHF.R.U32.HI R20, RZ, 0x6, R20 ;  /* 0x00000006ff147819 */ /* 0x000fe40000011614 */
[----:B------:R-:W-:Y:S01]  /*4150*/  SHF.R.U32.HI R22, RZ, 0x6, R22 ;  /* 0x00000006ff167819 */ /* 0x000fe20000011616 */
[-C--:B------:R-:W-:Y:S01]  /*4160*/  HFMA2 R34, R34, R11.reuse, R9 ;  /* 0x0000000b22227231 */ /* 0x080fe20000000009 */
[----:B------:R-:W-:Y:S01]  /*4170*/  SHF.R.U32.HI R21, RZ, 0x6, R21 ;  /* 0x00000006ff157819 */ /* 0x000fe20000011615 */
[----:B------:R-:W-:Y:S01]  /*4180*/  HFMA2 R11, R35, R11, R10 ;  /* 0x0000000b230b7231 */ /* 0x000fe2000000000a */
        /* <DEDUP_REMOVED lines=13> */
[----:B0-----:R-:W-:-:S02]  /*4260*/  HFMA2 R9, R9, R12, R33 ;  /* 0x0000000c09097231 */ /* 0x001fc40000000021 */
[-C--:B------:R-:W-:Y:S02]  /*4270*/  HFMA2 R32, R10, R12.reuse, R32 ;  /* 0x0000000c0a207231 */ /* 0x080fe40000000020 */
[-C--:B------:R-:W-:Y:S02]  /*4280*/  HFMA2 R10, R35, R12.reuse, R34 ;  /* 0x0000000c230a7231 */ /* 0x080fe40000000022 */
[----:B------:R-:W-:Y:S01]  /*4290*/  HFMA2 R12, R36, R12, R11 ;  /* 0x0000000c240c7231 */ /* 0x000fe2000000000b */
[C---:B------:R-:W-:Y:S02]  /*42a0*/  LOP3.LUT R11, R20.reuse, 0x380038, RZ, 0xc0, !PT ;  /* 0x00380038140b7812 */ /* 0x040fe400078ec0ff */
[----:B------:R-:W-:Y:S02]  /*42b0*/  LOP3.LUT R33, R20, 0x1c001c0, RZ, 0xc0, !PT ;  /* 0x01c001c014217812 */ /* 0x000fe400078ec0ff */
[C---:B------:R-:W-:Y:S02]  /*42c0*/  LOP3.LUT R20, R21.reuse, 0x380038, RZ, 0xc0, !PT ;  /* 0x0038003815147812 */ /* 0x040fe400078ec0ff */
[----:B------:R-:W-:-:S02]  /*42d0*/  LOP3.LUT R34, R21, 0x1c001c0, RZ, 0xc0, !PT ;  /* 0x01c001c015227812 */ /* 0x000fc400078ec0ff */
[----:B------:R-:W-:Y:S02]  /*42e0*/  LOP3.LUT R21, R22, 0x380038, RZ, 0xc0, !PT ;  /* 0x0038003816157812 */ /* 0x000fe400078ec0ff */
[----:B------:R-:W-:Y:S02]  /*42f0*/  LOP3.LUT R11, R11, 0x64006400, RZ, 0xfc, !PT ;  /* 0x640064000b0b7812 */ /* 0x000fe400078efcff */
[----:B------:R-:W-:-:S03]  /*4300*/  LOP3.LUT R21, R21, 0x64006400, RZ, 0xfc, !PT ;  /* 0x6400640015157812 */ /* 0x000fc600078efcff */
[-C--:B------:R-:W-:Y:S01]  /*4310*/  HFMA2 R11, R11, R42.reuse.H0_H0, -132, -132 ;  /* 0xd820d8200b0b7431 */ /* 0x080fe2000004002a */
[----:B------:R-:W-:Y:S01]  /*4320*/  LOP3.LUT R35, R22, 0x1c001c0, RZ, 0xc0, !PT ;  /* 0x01c001c016237812 */ /* 0x000fe200078ec0ff */
[-C--:B------:R-:W-:Y:S01]  /*4330*/  HFMA2 R21, R21, R42.reuse.H0_H0, -132, -132 ;  /* 0xd820d82015157431 */ /* 0x080fe2000004002a */
[----:B------:R-:W-:Y:S02]  /*4340*/  LOP3.LUT R33, R33, 0x64006400, RZ, 0xfc, !PT ;  /* 0x6400640021217812 */ /* 0x000fe400078efcff */
[----:B------:R-:W-:Y:S01]  /*4350*/  LOP3.LUT R35, R35, 0x64006400, RZ, 0xfc, !PT ;  /* 0x6400640023237812 */ /* 0x000fe200078efcff */
[-C--:B------:R-:W-:Y:S02]  /*4360*/  HFMA2 R9, R11, R13.reuse, R9 ;  /* 0x0000000d0b097231 */ /* 0x080fe40000000009 */
[-C--:B------:R-:W-:Y:S02]  /*4370*/  HFMA2 R33, R33, R42.reuse.H1_H1, -20, -20 ;  /* 0xcd00cd0021217431 */ /* 0x080fe4000006002a */
[----:B------:R-:W-:Y:S01]  /*4380*/  HFMA2 R10, R21, R13, R10 ;  /* 0x0000000d150a7231 */ /* 0x000fe2000000000a */
[----:B------:R-:W-:Y:S01]  /*4390*/  LOP3.LUT R18, R18, 0x40004, R39, 0xf8, !PT ;  /* 0x0004000412127812 */ /* 0x000fe200078ef827 */
[----:B------:R-:W-:Y:S01]  /*43a0*/  HFMA2 R35, R35, R42.H1_H1, -20, -20 ;  /* 0xcd00cd0023237431 */ /* 0x000fe2000006002a */
[----:B------:R-:W-:-:S02]  /*43b0*/  LOP3.LUT R22, R23, 0x380038, RZ, 0xc0, !PT ;  /* 0x0038003817167812 */ /* 0x000fc400078ec0ff */
[----:B------:R-:W-:Y:S02]  /*43c0*/  LOP3.LUT R37, R20, 0x64006400, RZ, 0xfc, !PT ;  /* 0x6400640014257812 */ /* 0x000fe400078efcff */
[----:B------:R-:W-:Y:S01]  /*43d0*/  LOP3.LUT R40, R40, 0x64006400, RZ, 0xfc, !PT ;  /* 0x6400640028287812 */ /* 0x000fe200078efcff */
[----:B------:R-:W-:Y:S01]  /*43e0*/  HFMA2 R20, R33, R14, R9 ;  /* 0x0000000e21147231 */ /* 0x000fe20000000009 */
[----:B------:R-:W-:Y:S02]  /*43f0*/  LOP3.LUT R23, R23, 0x1c001c0, RZ, 0xc0, !PT ;  /* 0x01c001c017177812 */ /* 0x000fe400078ec0ff */
[----:B------:R-:W-:Y:S02]  /*4400*/  LOP3.LUT R43, R22, 0x64006400, RZ, 0xfc, !PT ;  /* 0x64006400162b7812 */ /* 0x000fe400078efcff */
[----:B------:R-:W-:Y:S01]  /*4410*/  LOP3.LUT R18, R18, 0x64006400, RZ, 0xfc, !PT ;  /* 0x6400640012127812 */ /* 0x000fe200078efcff */
[----:B------:R-:W-:Y:S01]  /*4420*/  HFMA2 R37, R37, R42.H0_H0, -132, -132 ;  /* 0xd820d82025257431 */ /* 0x000fe2000004002a */
[----:B------:R-:W-:Y:S01]  /*4430*/  LOP3.LUT R39, R34, 0x64006400, RZ, 0xfc, !PT ;  /* 0x6400640022277812 */ /* 0x000fe200078efcff */
[----:B------:R-:W-:-:S02]  /*4440*/  HADD2 R40, R40, -1028, -1028 ;  /* 0xe404e40428287430 */ /* 0x000fc40000000000 */
[----:B------:R-:W-:Y:S01]  /*4450*/  HFMA2 R9, R35, R14, R10 ;  /* 0x0000000e23097231 */ /* 0x000fe2000000000a */
[----:B------:R-:W-:Y:S01]  /*4460*/  LOP3.LUT R23, R23, 0x64006400, RZ, 0xfc, !PT ;  /* 0x6400640017177812 */ /* 0x000fe200078efcff */
[-C--:B------:R-:W-:Y:S01]  /*4470*/  HFMA2 R43, R43, R42.reuse.H0_H0, -132, -132 ;  /* 0xd820d8202b2b7431 */ /* 0x080fe2000004002a */
[----:B------:R-:W-:Y:S01]  /*4480*/  LOP3.LUT R8, R8, 0x64006400, RZ, 0xfc, !PT ;  /* 0x6400640008087812 */ /* 0x000fe200078efcff */
[----:B------:R-:W-:Y:S02]  /*4490*/  HADD2 R18, R18, -1028, -1028 ;  /* 0xe404e40412127430 */ /* 0x000fe40000000000 */
[----:B------:R-:W-:Y:S02]  /*44a0*/  HFMA2 R39, R39, R42.H1_H1, -20, -20 ;  /* 0xcd00cd0027277431 */ /* 0x000fe4000006002a */
[----:B------:R-:W-:Y:S01]  /*44b0*/  HFMA2 R32, R37, R13, R32 ;  /* 0x0000000d25207231 */ /* 0x000fe20000000020 */
[----:B------:R-:W-:Y:S01]  /*44c0*/  LOP3.LUT R19, R19, 0x64006400, RZ, 0xfc, !PT ;  /* 0x6400640013137812 */ /* 0x000fe200078efcff */
[----:B------:R-:W-:-:S02]  /*44d0*/  HFMA2 R20, R40, R15, R20 ;  /* 0x0000000f28147231 */ /* 0x000fc40000000014 */
[----:B------:R-:W-:Y:S02]  /*44e0*/  HFMA2 R23, R23, R42.H1_H1, -20, -20 ;  /* 0xcd00cd0017177431 */ /* 0x000fe4000006002a */
[----:B------:R-:W-:Y:S02]  /*44f0*/  HFMA2 R12, R43, R13, R12 ;  /* 0x0000000d2b0c7231 */ /* 0x000fe4000000000c */
[-C--:B------:R-:W-:Y:S02]  /*4500*/  HFMA2 R9, R18, R15.reuse, R9 ;  /* 0x0000000f12097231 */ /* 0x080fe40000000009 */
[-C--:B------:R-:W-:Y:S01]  /*4510*/  HFMA2 R32, R39, R14.reuse, R32 ;  /* 0x0000000e27207231 */ /* 0x080fe20000000020 */
[----:B---3--:R-:W-:Y:S01]  /*4520*/  @!P0 PRMT R28, R16, 0x7610, R28 ;  /* 0x00007610101c8816 */ /* 0x008fe2000000001c */
[----:B------:R-:W-:Y:S01]  /*4530*/  HADD2 R8, R8, -1028, -1028 ;  /* 0xe404e40408087430 */ /* 0x000fe20000000000 */
[----:B------:R-:W-:Y:S02]  /*4540*/  @!P0 PRMT R25, R17, 0x7610, R25 ;  /* 0x0000761011198816 */ /* 0x000fe40000000019 */
[----:B----4-:R-:W-:Y:S01]  /*4550*/  @!P0 IADD3 R5, PT, PT, R41, R6, RZ ;  /* 0x0000000629058210 */ /* 0x010fe20007ffe0ff */
[----:B------:R-:W-:Y:S01]  /*4560*/  HFMA2 R12, R23, R14, R12 ;  /* 0x0000000e170c7231 */ /* 0x000fe2000000000c */
[----:B------:R-:W-:Y:S01]  /*4570*/  IADD3 R6, PT, PT, R6, 0x20, RZ ;  /* 0x0000002006067810 */ /* 0x000fe20007ffe0ff */
[----:B------:R-:W-:Y:S01]  /*4580*/  HADD2 R19, R19, -1028, -1028 ;  /* 0xe404e40413137430 */ /* 0x000fe20000000000 */
[----:B------:R-:W-:Y:S01]  /*4590*/  @!P0 PRMT R28, R28, 0x7610, R16 ;  /* 0x000076101c1c8816 */ /* 0x000fe20000000010 */
[-C--:B------:R-:W-:Y:S01]  /*45a0*/  HFMA2 R8, R8, R15.reuse, R32 ;  /* 0x0000000f08087231 */ /* 0x080fe20000000020 */
[----:B------:R-:W-:Y:S01]  /*45b0*/  @!P0 PRMT R25, R25, 0x7610, R17 ;  /* 0x0000761019198816 */ /* 0x000fe20000000011 */
[----:B------:R-:W-:Y:S01]  /*45c0*/  HFMA2 R12, R19, R15, R12 ;  /* 0x0000000f130c7231 */ /* 0x000fe2000000000c */
[----:B------:R-:W-:Y:S01]  /*45d0*/  ISETP.GE.AND P0, PT, R6, R27, PT ;  /* 0x0000001b0600720c */ /* 0x000fe20003f06270 */
[----:B------:R-:W-:-:S02]  /*45e0*/  HADD2 R20, R20.H0_H0, R20.H1_H1 ;  /* 0x3000001414147230 */ /* 0x000fc40000000800 */
[----:B------:R-:W-:Y:S02]  /*45f0*/  HADD2 R10, R8.H0_H0, R8.H1_H1 ;  /* 0x30000008080a7230 */ /* 0x000fe40000000800 */
[----:B------:R-:W-:Y:S02]  /*4600*/  HADD2 R9, R9.H0_H0, R9.H1_H1 ;  /* 0x3000000909097230 */ /* 0x000fe40000000800 */
[----:B------:R-:W-:Y:S01]  /*4610*/  HADD2 R12, R12.H0_H0, R12.H1_H1 ;  /* 0x3000000c0c0c7230 */ /* 0x000fe20000000800 */
[----:B------:R-:W-:Y:S01]  /*4620*/  PRMT R20, R20, 0x5410, R10 ;  /* 0x0000541014147816 */ /* 0x000fe2000000000a */
[----:B------:R-:W-:-:S03]  /*4630*/  UIADD3 UR4, UPT, UPT, UR4, 0x40, URZ ;  /* 0x0000004004047890 */ /* 0x000fc6000fffe0ff */
[----:B------:R-:W-:Y:S01]  /*4640*/  PRMT R9, R9, 0x5410, R12 ;  /* 0x0000541009097816 */ /* 0x000fe2000000000c */
[----:B------:R-:W-:Y:S02]  /*4650*/  HFMA2 R24, R20, R28, R24 ;  /* 0x0000001c14187231 */ /* 0x000fe40000000018 */
[----:B------:R-:W-:-:S04]  /*4660*/  IMAD.WIDE R10, R3, 0x4, R30 ;  /* 0x00000004030a7825 */ /* 0x000fc800078e021e */
[----:B------:R-:W-:Y:S01]  /*4670*/  HFMA2 R7, R9, R25, R7 ;  /* 0x0000001909077231 */ /* 0x000fe20000000007 */
[----:B------:R-:W-:Y:S06]  /*4680*/  @!P0 BRA `(.L_x_3645) ;  /* 0xffffffe800dc8947 */ /* 0x000fec000383ffff */
.L_x_3644:
        /* <DEDUP_REMOVED lines=12> */
.L_x_3649:
[----:B------:R-:W0:Y:S02]  /*4750*/  LDS R2, [R0] ;  /* 0x0000000000027984 */ /* 0x000e240000000800 */
[----:B0-----:R-:W-:-:S05]  /*4760*/  HADD2 R3, R2, R9 ;  /* 0x0000000902037230 */ /* 0x001fca0000000000 */
[----:B------:R-:W0:Y:S02]  /*4770*/  ATOMS.CAST.SPIN P0, [R0], R2, R3 ;  /* 0x000000020000758d */ /* 0x000e240001800003 */
[----:B0-----:R-:W-:Y:S05]  /*4780*/  @!P0 BRA `(.L_x_3649) ;  /* 0xfffffffc00f08947 */ /* 0x001fea000383ffff */
[----:B------:R-:W-:Y:S05]  /*4790*/  BRA `(.L_x_3647) ;  /* 0x00000000000c7947 */ /* 0x000fea0003800000 */
.L_x_3648:
[----:B------:R-:W2:Y:S02]  /*47a0*/  LD.E R0, desc[UR6][R4.64] ;  /* 0x0000000604007980 */ /* 0x000ea4000c101900 */
[----:B--2---:R-:W-:-:S05]  /*47b0*/  IADD3 R3, PT, PT, R9, R0, RZ ;  /* 0x0000000009037210 */ /* 0x004fca0007ffe0ff */
[----:B------:R0:W-:Y:S02]  /*47c0*/  ST.E desc[UR6][R4.64], R3 ;  /* 0x0000000304007985 */ /* 0x0001e4000c101906 */
.L_x_3647:
[----:B------:R-:W-:Y:S05]  /*47d0*/  BSYNC.RECONVERGENT B0 ;  /* 0x0000000000007941 */ /* 0x000fea0003800200 */
.L_x_3646:
[----:B------:R1:W-:Y:S02]  /*47e0*/  ATOM.E.ADD.F16x2.RN.STRONG.GPU P0, RZ, desc[UR6][R4.64+0x4], R7 ;  /* 0x8000040704ff79a2 */ /* 0x0003e4000c10e106 */
[----:B-1----:R-:W-:Y:S05]  /*47f0*/  @P0 EXIT ;  /* 0x000000000000094d */ /* 0x002fea0003800000 */
[----:B------:R-:W1:Y:S02]  /*4800*/  QSPC.E.S P0, RZ, [R4+0x4] ;  /* 0x0000040004ff73aa */ /* 0x000e640000000500 */
[----:B-1----:R-:W-:Y:S05]  /*4810*/  @!P0 BRA `(.L_x_3650) ;  /* 0x00000000001c8947 */ /* 0x002fea0003800000 */
[----:B------:R-:W-:-:S04]  /*4820*/  MOV R2, R4 ;  /* 0x0000000400027202 */ /* 0x000fc80000000f00 */
[----:B------:R-:W-:-:S07]  /*4830*/  MOV R0, R2 ;  /* 0x0000000200007202 */ /* 0x000fce0000000f00 */
.L_x_3651:
[----:B------:R-:W0:Y:S02]  /*4840*/  LDS R2, [R0+0x4] ;  /* 0x0000040000027984 */ /* 0x000e240000000800 */
[----:B0-----:R-:W-:-:S05]  /*4850*/  HFMA2 R3, R2, 1, 1, R7 ;  /* 0x3c003c0002037831 */ /* 0x001fca0000000007 */
[----:B------:R-:W0:Y:S02]  /*4860*/  ATOMS.CAST.SPIN P0, [R0+0x4], R2, R3 ;  /* 0x000004020000758d */ /* 0x000e240001800003 */
[----:B0-----:R-:W-:Y:S05]  /*4870*/  @!P0 BRA `(.L_x_3651) ;  /* 0xfffffffc00f08947 */ /* 0x001fea000383ffff */
[----:B------:R-:W-:Y:S05]  /*4880*/  EXIT ;  /* 0x000000000000794d */ /* 0x000fea0003800000 */
.L_x_3650:
[----:B------:R-:W0:Y:S02]  /*4890*/  LD.E R0, desc[UR6][R4.64+0x4] ;  /* 0x0000040604007980 */ /* 0x000e24000c101900 */
[----:B0-----:R-:W-:-:S05]  /*48a0*/  IADD3 R3, PT, PT, R7, R0, RZ ;  /* 0x0000000007037210 */ /* 0x001fca0007ffe0ff */
[----:B------:R-:W-:Y:S01]  /*48b0*/  ST.E desc[UR6][R4.64+0x4], R3 ;  /* 0x0000040304007985 */ /* 0x000fe2000c101906 */
[----:B------:R-:W-:Y:S05]  /*48c0*/  EXIT ;  /* 0x000000000000794d */ /* 0x000fea0003800000 */
.L_x_3652:
        /* <DEDUP_REMOVED lines=11> */
.L_x_3979:


//--------------------- .text._Z23gemm_half_q_half_kernelILi1ELi14ELb1ELb1ELi64EEvPK6__halfPKjS4_S2_PS0_iiiiPKtS7_iiiiiibS2_i --------------------------
	.section	.text._Z23gemm_half_q_half_kernelILi1ELi14ELb1ELb1ELi64EEvPK6__halfPKjS4_S2_PS0_iiiiPKtS7_iiiiiibS2_i,"ax",@progbits
	.align	128
        .global         _Z23gemm_half_q_half_kernelILi1ELi14ELb1ELb1ELi64EEvPK6__halfPKjS4_S2_PS0_iiiiPKtS7_iiiiiibS2_i
        .type           _Z23gemm_half_q_half_kernelILi1ELi14ELb1ELb1ELi64EEvPK6__halfPKjS4_S2_PS0_iiiiPKtS7_iiiiiibS2_i,@function
        .size           _Z23gemm_half_q_half_kernelILi1ELi14ELb1ELb1ELi64EEvPK6__halfPKjS4_S2_PS0_iiiiPKtS7_iiiiiibS2_i,(.L_x_3980 - _Z23gemm_half_q_half_kernelILi1ELi14ELb1ELb1ELi64EEvPK6__halfPKjS4_S2_PS0_iiiiPKtS7_iiiiiibS2_i)
        .other          _Z23gemm_half_q_half_kernelILi1ELi14ELb1ELb1ELi64EEvPK6__halfPKjS4_S2_PS0_iiiiPKtS7_iiiiiibS2_i,@"STO_CUDA_ENTRY STV_DEFAULT"
_Z23gemm_half_q_half_kernelILi1ELi14ELb1ELb1ELi64EEvPK6__halfPKjS4_S2_PS0_iiiiPKtS7_iiiiiibS2_i:
.text._Z23gemm_half_q_half_kernelILi1ELi14ELb1ELb1ELi64EEvPK6__halfPKjS4_S2_PS0_iiiiPKtS7_iiiiiibS2_i:
        /* <DEDUP_REMOVED lines=44> */
.L_x_3654:
[----:B------:R-:W-:Y:S05]  /*02c0*/  BSYNC.RECONVERGENT B0 ;  /* 0x0000000000007941 */ /* 0x000fea0003800200 */
.L_x_3653:
        /* <DEDUP_REMOVED lines=19> */
[----:B-1----:R-:W-:Y:S01]  /*0400*/  LEA.HI R12, R7, R2, RZ, 0x3 ;  /* 0x00000002070c7211 */ /* 0x002fe200078f18ff */
[----:B------:R-:W-:Y:S01]  /*0410*/  HFMA2 R7, -RZ, RZ, 0, 0 ;  /* 0x00000000ff077431 */ /* 0x000fe200000001ff */
[----:B------:R-:W-:Y:S02]  /*0420*/  MOV R8, R6 ;  /* 0x0000000600087202 */ /* 0x000fe40000000f00 */
[----:B------:R-:W-:Y:S02]  /*0430*/  LOP3.LUT R10, R10, 0x10, RZ, 0xc0, !PT ;  /* 0x000000100a0a7812 */ /* 0x000fe400078ec0ff */
[----:B0-----:R-:W-:-:S07]  /*0440*/  SHF.R.S32.HI R12, RZ, 0x3, R12 ;  /* 0x00000003ff0c7819 */ /* 0x001fce000001140c */
.L_x_3656:
        /* <DEDUP_REMOVED lines=34> */
[----:B------:R-:W-:-:S02]  /*0670*/  LEA R13, R7, R1, 0x3 ;  /* 0x00000001070d7211 */ /* 0x000fc400078e18ff */
[----:B0-----:R-:W-:Y:S02]  /*0680*/  PRMT R16, R23, 0x5410, R16 ;  /* 0x0000541017107816 */ /* 0x001fe40000000010 */
[----:B-1----:R-:W-:-:S03]  /*0690*/  PRMT R14, R15, 0x5410, R14 ;  /* 0x000054100f0e7816 */ /* 0x002fc6000000000e */
[-C--:B----4-:R-:W-:Y:S02]  /*06a0*/  HMUL2 R20, R16, R17.reuse.H0_H0 ;  /* 0x2000001110147232 */ /* 0x090fe40000000000 */
[----:B------:R-:W-:Y:S01]  /*06b0*/  HMUL2 R21, R14, R17.H0_H0 ;  /* 0x200000110e157232 */ /* 0x000fe20000000000 */
[----:B---3--:R-:W-:-:S04]  /*06c0*/  IADD3 R8, PT, PT, R19, R8, RZ ;  /* 0x0000000813087210 */ /* 0x008fc80007ffe0ff */
[----:B------:R0:W-:Y:S01]  /*06d0*/  STL.64 [R13], R20 ;  /* 0x000000140d007387 */ /* 0x0001e20000100a00 */
[----:B------:R-:W-:Y:S02]  /*06e0*/  ISETP.GE.AND P0, PT, R8, R29, PT ;  /* 0x0000001d0800720c */ /* 0x000fe40003f06270 */
[----:B------:R-:W-:-:S11]  /*06f0*/  IADD3 R7, PT, PT, R7, 0x1, RZ ;  /* 0x0000000107077810 */ /* 0x000fd60007ffe0ff */
[----:B0-----:R-:W-:Y:S05]  /*0700*/  @!P0 BRA `(.L_x_3656) ;  /* 0xfffffffc00508947 */ /* 0x001fea000383ffff */
.L_x_3655:
        /* <DEDUP_REMOVED lines=12> */
.L_x_3657:
        /* <DEDUP_REMOVED lines=11> */
.L_x_3658:
        /* <DEDUP_REMOVED lines=11> */
.L_x_3659:
        /* <DEDUP_REMOVED lines=11> */
.L_x_3660:
        /* <DEDUP_REMOVED lines=11> */
.L_x_3661:
        /* <DEDUP_REMOVED lines=25> */
[----:B------:R-:W-:Y:S02]  /*0c20*/  IADD3 R5, PT, PT, R6, R11, RZ ;  /* 0x0000000b06057210 */ /* 0x000fe40007ffe0ff */
        /* <DEDUP_REMOVED lines=10> */
.L_x_3663:
        /* <DEDUP_REMOVED lines=22> */
[----:B------:R-:W-:Y:S01]  /*0e30*/  PRMT R22, R33, 0x7610, R22 ;  /* 0x0000761021167816 */ /* 0x000fe20000000016 */
[----:B------:R-:W-:-:S02]  /*0e40*/  HADD2 R27, R27, -1032, -1032 ;  /* 0xe408e4081b1b7430 */ /* 0x000fc40000000000 */
[--C-:B------:R-:W-:Y:S02]  /*0e50*/  HADD2.F32 R34, -RZ, R18.reuse.H0_H0 ;  /* 0x20000012ff227230 */ /* 0x100fe40000004100 */
[----:B------:R-:W-:Y:S02]  /*0e60*/  HADD2 R33, R19, -1032, -1032 ;  /* 0xe408e40813217430 */ /* 0x000fe40000000000 */
[----:B------:R-:W-:Y:S02]  /*0e70*/  HADD2.F32 R37, -RZ, R18.H1_H1 ;  /* 0x30000012ff257230 */ /* 0x000fe40000004100 */
[----:B------:R-:W-:Y:S02]  /*0e80*/  HADD2.F32 R19, -RZ, R16.H0_H0 ;  /* 0x20000010ff137230 */ /* 0x000fe40000004100 */
[----:B------:R-:W-:Y:S02]  /*0e90*/  HADD2.F32 R18, -RZ, R35.H0_H0 ;  /* 0x20000023ff127230 */ /* 0x000fe40000004100 */
[----:B------:R-:W-:-:S02]  /*0ea0*/  HADD2.F32 R26, -RZ, R27.H0_H0 ;  /* 0x2000001bff1a7230 */ /* 0x000fc40000004100 */
[----:B------:R-:W-:Y:S01]  /*0eb0*/  FFMA.FTZ R34, R34, R19, RZ ;  /* 0x0000001322227223 */ /* 0x000fe200000100ff */
[--C-:B------:R-:W-:Y:S02]  /*0ec0*/  HADD2.F32 R38, -RZ, R33.reuse.H0_H0 ;  /* 0x20000021ff267230 */ /* 0x100fe40000004100 */
[C---:B------:R-:W-:Y:S01]  /*0ed0*/  FFMA.FTZ R43, R19.reuse, R18, RZ ;  /* 0x00000012132b7223 */ /* 0x040fe200000100ff */
[----:B------:R-:W-:Y:S01]  /*0ee0*/  LOP3.LUT R18, R12, 0xf000f0, RZ, 0xc0, !PT ;  /* 0x00f000f00c127812 */ /* 0x000fe200078ec0ff */
[C---:B------:R-:W-:Y:S01]  /*0ef0*/  FFMA.FTZ R41, R19.reuse, R26, RZ ;  /* 0x0000001a13297223 */ /* 0x040fe200000100ff */
[----:B------:R-:W-:Y:S02]  /*0f00*/  HADD2.F32 R26, -RZ, R33.H1_H1 ;  /* 0x30000021ff1a7230 */ /* 0x000fe40000004100 */
[----:B------:R-:W-:Y:S01]  /*0f10*/  FFMA.FTZ R39, R19, R38, RZ ;  /* 0x0000002613277223 */ /* 0x000fe200000100ff */
[----:B------:R-:W-:Y:S01]  /*0f20*/  LOP3.LUT R33, R18, 0x64006400, RZ, 0xfc, !PT ;  /* 0x6400640012217812 */ /* 0x000fe200078efcff */
[----:B------:R-:W-:-:S02]  /*0f30*/  HADD2.F32 R16, -RZ, R16.H1_H1 ;  /* 0x30000010ff107230 */ /* 0x000fc40000004100 */
[----:B------:R-:W-:Y:S01]  /*0f40*/  HADD2.F32 R38, -RZ, R35.H1_H1 ;  /* 0x30000023ff267230 */ /* 0x000fe20000004100 */
[----:B------:R-:W-:Y:S01]  /*0f50*/  LOP3.LUT R35, R13, 0xf000f0, RZ, 0xc0, !PT ;  /* 0x00f000f00d237812 */ /* 0x000fe200078ec0ff */
[-C--:B------:R-:W-:Y:S02]  /*0f60*/  HFMA2 R33, R33, R22.reuse.H0_H0, -72, -72 ;  /* 0xd480d48021217431 */ /* 0x080fe40000040016 */
[----:B------:R-:W-:Y:S01]  /*0f70*/  FFMA.FTZ R19, R37, R16, R34 ;  /* 0x0000001025137223 */ /* 0x000fe20000010022 */
[----:B------:R-:W-:Y:S01]  /*0f80*/  HADD2.F32 R34, -RZ, R27.H1_H1 ;  /* 0x3000001bff227230 */ /* 0x000fe20000004100 */
[----:B------:R-:W-:Y:S01]  /*0f90*/  LOP3.LUT R35, R35, 0x64006400, RZ, 0xfc, !PT ;  /* 0x6400640023237812 */ /* 0x000fe200078efcff */
[----:B------:R-:W-:Y:S01]  /*0fa0*/  FFMA.FTZ R27, R16, R26, R39 ;  /* 0x0000001a101b7223 */ /* 0x000fe20000010027 */
[----:B------:R-:W-:Y:S01]  /*0fb0*/  HADD2.F32 R40, -RZ, R33.H0_H0 ;  /* 0x20000021ff287230 */ /* 0x000fe20000004100 */
[----:B------:R-:W-:Y:S01]  /*0fc0*/  LOP3.LUT R39, R14, 0xf000f0, RZ, 0xc0, !PT ;  /* 0x00f000f00e277812 */ /* 0x000fe200078ec0ff */
[----:B------:R-:W-:Y:S01]  /*0fd0*/  FFMA.FTZ R26, R16, R34, R41 ;  /* 0x00000022101a7223 */ /* 0x000fe20000010029 */
[----:B------:R-:W-:-:S02]  /*0fe0*/  HFMA2 R34, R35, R22.H0_H0, -72, -72 ;  /* 0xd480d48023227431 */ /* 0x000fc40000040016 */
[----:B------:R-:W-:Y:S01]  /*0ff0*/  FFMA.FTZ R16, R16, R38, R43 ;  /* 0x0000002610107223 */ /* 0x000fe2000001002b */
[----:B------:R-:W-:Y:S01]  /*1000*/  FFMA.FTZ R40, R40, R42, R19 ;  /* 0x0000002a28287223 */ /* 0x000fe20000010013 */
[----:B------:R-:W-:Y:S01]  /*1010*/  LOP3.LUT R37, R15, 0xf000f0, RZ, 0xc0, !PT ;  /* 0x00f000f00f257812 */ /* 0x000fe200078ec0ff */
[----:B------:R-:W0:Y:S01]  /*1020*/  LDS.64 R18, [UR4+0x8] ;  /* 0x00000804ff127984 */ /* 0x000e220008000a00 */
[--C-:B------:R-:W-:Y:S01]  /*1030*/  HADD2.F32 R38, -RZ, R34.reuse.H0_H0 ;  /* 0x20000022ff267230 */ /* 0x100fe20000004100 */
[----:B------:R-:W-:Y:S01]  /*1040*/  LOP3.LUT R39, R39, 0x64006400, RZ, 0xfc, !PT ;  /* 0x6400640027277812 */ /* 0x000fe200078efcff */
[----:B------:R-:W-:Y:S01]  /*1050*/  HADD2.F32 R34, -RZ, R34.H1_H1 ;  /* 0x30000022ff227230 */ /* 0x000fe20000004100 */
[----:B------:R-:W-:Y:S01]  /*1060*/  LOP3.LUT R37, R37, 0x64006400, RZ, 0xfc, !PT ;  /* 0x6400640025257812 */ /* 0x000fe200078efcff */
[----:B------:R-:W-:Y:S02]  /*1070*/  HADD2.F32 R33, -RZ, R33.H1_H1 ;  /* 0x30000021ff217230 */ /* 0x000fe40000004100 */
[----:B------:R-:W-:Y:S01]  /*1080*/  FFMA.FTZ R27, R42, R38, R27 ;  /* 0x000000262a1b7223 */ /* 0x000fe2000001001b */
[-C--:B------:R-:W-:Y:S01]  /*1090*/  HFMA2 R35, R39, R22.reuse.H0_H0, -72, -72 ;  /* 0xd480d48027237431 */ /* 0x080fe20000040016 */
[----:B------:R-:W-:Y:S01]  /*10a0*/  SHF.R.U32.HI R14, RZ, 0x8, R14 ;  /* 0x00000008ff0e7819 */ /* 0x000fe2000001160e */
[----:B------:R-:W-:-:S02]  /*10b0*/  HFMA2 R37, R37, R22.H0_H0, -72, -72 ;  /* 0xd480d48025257431 */ /* 0x000fc40000040016 */
[----:B------:R-:W-:Y:S01]  /*10c0*/  FFMA.FTZ R27, R17, R34, R27 ;  /* 0x00000022111b7223 */ /* 0x000fe2000001001b */
[----:B------:R-:W-:Y:S01]  /*10d0*/  SHF.R.U32.HI R34, RZ, 0x8, R13 ;  /* 0x00000008ff227819 */ /* 0x000fe2000001160d */
[----:B------:R-:W-:Y:S02]  /*10e0*/  HADD2.F32 R39, -RZ, R35.H0_H0 ;  /* 0x20000023ff277230 */ /* 0x000fe40000004100 */
[----:B------:R-:W-:Y:S01]  /*10f0*/  FFMA.FTZ R40, R33, R17, R40 ;  /* 0x0000001121287223 */ /* 0x000fe20000010028 */
[----:B------:R-:W-:Y:S01]  /*1100*/  HADD2.F32 R41, -RZ, R37.H0_H0 ;  /* 0x20000025ff297230 */ /* 0x000fe20000004100 */
[----:B------:R-:W-:Y:S01]  /*1110*/  LOP3.LUT R13, R34, 0xf000f, RZ, 0xc0, !PT ;  /* 0x000f000f220d7812 */ /* 0x000fe200078ec0ff */
[----:B------:R-:W-:Y:S02]  /*1120*/  HADD2.F32 R35, -RZ, R35.H1_H1 ;  /* 0x30000023ff237230 */ /* 0x000fe40000004100 */
[----:B------:R-:W-:Y:S01]  /*1130*/  FFMA.FTZ R26, R42, R39, R26 ;  /* 0x000000272a1a7223 */ /* 0x000fe2000001001a */
[----:B------:R-:W-:-:S02]  /*1140*/  HADD2.F32 R37, -RZ, R37.H1_H1 ;  /* 0x30000025ff257230 */ /* 0x000fc40000004100 */
[----:B------:R-:W-:Y:S01]  /*1150*/  FFMA.FTZ R16, R42, R41, R16 ;  /* 0x000000292a107223 */ /* 0x000fe20000010010 */
[----:B------:R-:W-:Y:S01]  /*1160*/  SHF.R.U32.HI R33, RZ, 0x8, R12 ;  /* 0x00000008ff217819 */ /* 0x000fe2000001160c */
[----:B------:R-:W-:Y:S01]  /*1170*/  FFMA.FTZ R26, R17, R35, R26 ;  /* 0x00000023111a7223 */ /* 0x000fe2000001001a */
[----:B------:R-:W-:Y:S01]  /*1180*/  LOP3.LUT R13, R13, 0x64006400, RZ, 0xfc, !PT ;  /* 0x640064000d0d7812 */ /* 0x000fe200078efcff */
[----:B------:R-:W-:Y:S01]  /*1190*/  FFMA.FTZ R17, R17, R37, R16 ;  /* 0x0000002511117223 */ /* 0x000fe20000010010 */
[----:B------:R-:W-:Y:S02]  /*11a0*/  SHF.R.U32.HI R15, RZ, 0x8, R15 ;  /* 0x00000008ff0f7819 */ /* 0x000fe4000001160f */
[----:B------:R-:W-:Y:S01]  /*11b0*/  LOP3.LUT R12, R33, 0xf000f, RZ, 0xc0, !PT ;  /* 0x000f000f210c7812 */ /* 0x000fe200078ec0ff */
[----:B------:R-:W-:Y:S01]  /*11c0*/  HADD2 R13, R13, -1032, -1032 ;  /* 0xe408e4080d0d7430 */ /* 0x000fe20000000000 */
[----:B------:R-:W-:Y:S02]  /*11d0*/  LOP3.LUT R16, R14, 0xf000f, RZ, 0xc0, !PT ;  /* 0x000f000f0e107812 */ /* 0x000fe400078ec0ff */
[----:B------:R-:W-:-:S02]  /*11e0*/  LOP3.LUT R35, R15, 0xf000f, RZ, 0xc0, !PT ;  /* 0x000f000f0f237812 */ /* 0x000fc400078ec0ff */
[----:B------:R-:W-:Y:S01]  /*11f0*/  LOP3.LUT R12, R12, 0x64006400, RZ, 0xfc, !PT ;  /* 0x640064000c0c7812 */ /* 0x000fe200078efcff */
[--C-:B------:R-:W-:Y:S01]  /*1200*/  HADD2.F32 R38, -RZ, R13.reuse.H0_H0 ;  /* 0x2000000dff267230 */ /* 0x100fe20000004100 */
[----:B------:R-:W-:Y:S01]  /*1210*/  LOP3.LUT R16, R16, 0x64006400, RZ, 0xfc, !PT ;  /* 0x6400640010107812 */ /* 0x000fe200078efcff */
[----:B------:R-:W-:Y:S01]  /*1220*/  HADD2.F32 R13, -RZ, R13.H1_H1 ;  /* 0x3000000dff0d7230 */ /* 0x000fe20000004100 */
[----:B------:R-:W-:Y:S01]  /*1230*/  LOP3.LUT R37, R35, 0x64006400, RZ, 0xfc, !PT ;  /* 0x6400640023257812 */ /* 0x000fe200078efcff */
[----:B------:R-:W-:Y:S01]  /*1240*/  HADD2 R35, R12, -1032, -1032 ;  /* 0xe408e4080c237430 */ /* 0x000fe20000000000 */
[----:B------:R-:W-:Y:S01]  /*1250*/  LOP3.LUT R33, R33, 0xf000f0, RZ, 0xc0, !PT ;  /* 0x00f000f021217812 */ /* 0x000fe200078ec0ff */
[----:B------:R-:W-:Y:S02]  /*1260*/  HADD2 R12, R16, -1032, -1032 ;  /* 0xe408e408100c7430 */ /* 0x000fe40000000000 */
[----:B0-----:R-:W-:Y:S02]  /*1270*/  HADD2.F32 R46, -RZ, R18.H0_H0 ;  /* 0x20000012ff2e7230 */ /* 0x001fe40000004100 */
[----:B------:R-:W-:-:S02]  /*1280*/  HADD2 R16, R37, -1032, -1032 ;  /* 0xe408e40825107430 */ /* 0x000fc40000000000 */
[----:B------:R-:W-:Y:S01]  /*1290*/  HADD2.F32 R18, -RZ, R18.H1_H1 ;  /* 0x30000012ff127230 */ /* 0x000fe20000004100 */
[----:B------:R-:W-:Y:S01]  /*12a0*/  LOP3.LUT R34, R34, 0xf000f0, RZ, 0xc0, !PT ;  /* 0x00f000f022227812 */ /* 0x000fe200078ec0ff */
[--C-:B------:R-:W-:Y:S02]  /*12b0*/  HADD2.F32 R39, -RZ, R35.reuse.H0_H0 ;  /* 0x20000023ff277230 */ /* 0x100fe40000004100 */
[----:B------:R-:W-:Y:S01]  /*12c0*/  FFMA.FTZ R27, R46, R38, R27 ;  /* 0x000000262e1b7223 */ /* 0x000fe2000001001b */
[----:B------:R-:W-:Y:S01]  /*12d0*/  HADD2.F32 R38, -RZ, R35.H1_H1 ;  /* 0x30000023ff267230 */ /* 0x000fe20000004100 */
[----:B------:R-:W-:Y:S01]  /*12e0*/  LOP3.LUT R14, R14, 0xf000f0, RZ, 0xc0, !PT ;  /* 0x00f000f00e0e7812 */ /* 0x000fe200078ec0ff */
[--C-:B------:R-:W-:Y:S02]  /*12f0*/  HADD2.F32 R37, -RZ, R12.reuse.H0_H0 ;  /* 0x2000000cff257230 */ /* 0x100fe40000004100 */
[----:B------:R-:W-:Y:S01]  /*1300*/  FFMA.FTZ R27, R18, R13, R27 ;  /* 0x0000000d121b7223 */ /* 0x000fe2000001001b */
[----:B------:R-:W-:Y:S01]  /*1310*/  HADD2.F32 R35, -RZ, R12.H1_H1 ;  /* 0x3000000cff237230 */ /* 0x000fe20000004100 */
[----:B------:R-:W-:Y:S01]  /*1320*/  LOP3.LUT R33, R33, 0x64006400, RZ, 0xfc, !PT ;  /* 0x6400640021217812 */ /* 0x000fe200078efcff */
[----:B------:R-:W0:Y:S01]  /*1330*/  LDS.64 R12, [UR4+0x10] ;  /* 0x00001004ff0c7984 */ /* 0x000e220008000a00 */
[----:B------:R-:W-:-:S02]  /*1340*/  HADD2.F32 R42, -RZ, R16.H0_H0 ;  /* 0x20000010ff2a7230 */ /* 0x000fc40000004100 */
[C---:B------:R-:W-:Y:S01]  /*1350*/  FFMA.FTZ R26, R46.reuse, R37, R26 ;  /* 0x000000252e1a7223 */ /* 0x040fe2000001001a */
[----:B------:R-:W-:Y:S01]  /*1360*/  HADD2.F32 R16, -RZ, R16.H1_H1 ;  /* 0x30000010ff107230 */ /* 0x000fe20000004100 */
[----:B------:R-:W-:Y:S01]  /*1370*/  LOP3.LUT R37, R15, 0xf000f0, RZ, 0xc0, !PT ;  /* 0x00f000f00f257812 */ /* 0x000fe200078ec0ff */
[----:B------:R-:W-:Y:S01]  /*1380*/  FFMA.FTZ R39, R39, R46, R40 ;  /* 0x0000002e27277223 */ /* 0x000fe20000010028 */
[----:B------:R-:W-:Y:S01]  /*1390*/  FFMA.FTZ R17, R46, R42, R17 ;  /* 0x0000002a2e117223 */ /* 0x000fe20000010011 */
[----:B------:R-:W-:Y:S01]  /*13a0*/  LOP3.LUT R15, R34, 0x64006400, RZ, 0xfc, !PT ;  /* 0x64006400220f7812 */ /* 0x000fe200078efcff */
[----:B------:R-:W-:Y:S01]  /*13b0*/  FFMA.FTZ R26, R18, R35, R26 ;  /* 0x00000023121a7223 */ /* 0x000fe2000001001a */
[----:B------:R-:W-:Y:S01]  /*13c0*/  LOP3.LUT R35, R14, 0x64006400, RZ, 0xfc, !PT ;  /* 0x640064000e237812 */ /* 0x000fe200078efcff */
[----:B------:R-:W-:Y:S01]  /*13d0*/  FFMA.FTZ R17, R18, R16, R17 ;  /* 0x0000001012117223 */ /* 0x000fe20000010011 */
[----:B------:R-:W-:Y:S01]  /*13e0*/  FFMA.FTZ R39, R38, R18, R39 ;  /* 0x0000001226277223 */ /* 0x000fe20000010027 */
[-C--:B------:R-:W-:Y:S01]  /*13f0*/  HFMA2 R16, R33, R22.reuse.H0_H0, -72, -72 ;  /* 0xd480d48021107431 */ /* 0x080fe20000040016 */
[----:B------:R-:W-:Y:S01]  /*1400*/  LOP3.LUT R37, R37, 0x64006400, RZ, 0xfc, !PT ;  /* 0x6400640025257812 */ /* 0x000fe200078efcff */
[----:B------:R-:W-:-:S02]  /*1410*/  HFMA2 R18, R15, R22.H0_H0, -72, -72 ;  /* 0xd480d4800f127431 */ /* 0x000fc40000040016 */
[----:B------:R-:W-:Y:S02]  /*1420*/  HADD2.F32 R38, -RZ, R19.H0_H0 ;  /* 0x20000013ff267230 */ /* 0x000fe40000004100 */
[-C--:B------:R-:W-:Y:S02]  /*1430*/  HFMA2 R15, R35, R22.reuse.H0_H0, -72, -72 ;  /* 0xd480d480230f7431 */ /* 0x080fe40000040016 */
[----:B------:R-:W-:Y:S02]  /*1440*/  HADD2.F32 R40, -RZ, R16.H0_H0 ;  /* 0x20000010ff287230 */ /* 0x000fe40000004100 */
[----:B------:R-:W-:Y:S02]  /*1450*/  HFMA2 R14, R37, R22.H0_H0, -72, -72 ;  /* 0xd480d480250e7431 */ /* 0x000fe40000040016 */
[----:B------:R-:W-:Y:S02]  /*1460*/  HADD2.F32 R35, -RZ, R18.H0_H0 ;  /* 0x20000012ff237230 */ /* 0x000fe40000004100 */
[----:B------:R-:W-:-:S02]  /*1470*/  HADD2.F32 R33, -RZ, R15.H0_H0 ;  /* 0x2000000fff217230 */ /* 0x000fc40000004100 */
[----:B------:R-:W-:Y:S02]  /*1480*/  HADD2.F32 R34, -RZ, R19.H1_H1 ;  /* 0x30000013ff227230 */ /* 0x000fe40000004100 */
[----:B------:R-:W-:Y:S01]  /*1490*/  FFMA.FTZ R19, R40, R38, R39 ;  /* 0x0000002628137223 */ /* 0x000fe20000010027 */
[----:B------:R-:W-:Y:S02]  /*14a0*/  HADD2.F32 R16, -RZ, R16.H1_H1 ;  /* 0x30000010ff107230 */ /* 0x000fe40000004100 */
[C---:B------:R-:W-:Y:S01]  /*14b0*/  FFMA.FTZ R27, R38.reuse, R35, R27 ;  /* 0x00000023261b7223 */ /* 0x040fe2000001001b */
[----:B---3--:R-:W-:Y:S01]  /*14c0*/  LOP3.LUT R35, R9, 0xf000f, RZ, 0xc0, !PT ;  /* 0x000f000f09237812 */ /* 0x008fe200078ec0ff */
[----:B------:R-:W-:Y:S02]  /*14d0*/  HADD2.F32 R40, -RZ, R14.H0_H0 ;  /* 0x2000000eff287230 */ /* 0x000fe40000004100 */
[----:B------:R-:W-:Y:S01]  /*14e0*/  FFMA.FTZ R33, R38, R33, R26 ;  /* 0x0000002126217223 */ /* 0x000fe2000001001a */
[----:B------:R-:W-:-:S02]  /*14f0*/  HADD2.F32 R18, -RZ, R18.H1_H1 ;  /* 0x30000012ff127230 */ /* 0x000fc40000004100 */
[----:B------:R-:W-:Y:S01]  /*1500*/  FFMA.FTZ R19, R16, R34, R19 ;  /* 0x0000002210137223 */ /* 0x000fe20000010013 */
[----:B------:R-:W-:Y:S01]  /*1510*/  LOP3.LUT R26, R8, 0xf000f, RZ, 0xc0, !PT ;  /* 0x000f000f081a7812 */ /* 0x000fe200078ec0ff */
[----:B------:R-:W-:Y:S01]  /*1520*/  HADD2.F32 R16, -RZ, R15.H1_H1 ;  /* 0x3000000fff107230 */ /* 0x000fe20000004100 */
[----:B------:R-:W-:Y:S01]  /*1530*/  LOP3.LUT R35, R35, 0x64006400, RZ, 0xfc, !PT ;  /* 0x6400640023237812 */ /* 0x000fe200078efcff */
[----:B------:R-:W-:Y:S01]  /*1540*/  FFMA.FTZ R17, R38, R40, R17 ;  /* 0x0000002826117223 */ /* 0x000fe20000010011 */
[----:B------:R-:W-:Y:S01]  /*1550*/  LOP3.LUT R26, R26, 0x64006400, RZ, 0xfc, !PT ;  /* 0x640064001a1a7812 */ /* 0x000fe200078efcff */
[C---:B------:R-:W-:Y:S01]  /*1560*/  FFMA.FTZ R40, R34.reuse, R18, R27 ;  /* 0x0000001222287223 */ /* 0x040fe2000001001b */
[----:B------:R-:W-:Y:S02]  /*1570*/  HADD2.F32 R18, -RZ, R14.H1_H1 ;  /* 0x3000000eff127230 */ /* 0x000fe40000004100 */
[----:B------:R-:W-:Y:S01]  /*1580*/  FFMA.FTZ R33, R34, R16, R33 ;  /* 0x0000001022217223 */ /* 0x000fe20000010021 */
[----:B------:R-:W-:-:S02]  /*1590*/  HADD2 R16, R35, -1032, -1032 ;  /* 0xe408e40823107430 */ /* 0x000fc40000000000 */
[--C-:B0-----:R-:W-:Y:S02]  /*15a0*/  HADD2.F32 R14, -RZ, R12.reuse.H0_H0 ;  /* 0x2000000cff0e7230 */ /* 0x101fe40000004100 */
[----:B------:R-:W-:Y:S02]  /*15b0*/  HADD2 R26, R26, -1032, -1032 ;  /* 0xe408e4081a1a7430 */ /* 0x000fe40000000000 */
[----:B------:R-:W-:Y:S01]  /*15c0*/  FFMA.FTZ R34, R34, R18, R17 ;  /* 0x0000001222227223 */ /* 0x000fe20000010011 */
[----:B------:R-:W-:Y:S01]  /*15d0*/  HADD2.F32 R35, -RZ, R12.H1_H1 ;  /* 0x3000000cff237230 */ /* 0x000fe20000004100 */
[----:B------:R-:W-:Y:S01]  /*15e0*/  LOP3.LUT R12, R10, 0xf000f, RZ, 0xc0, !PT ;  /* 0x000f000f0a0c7812 */ /* 0x000fe200078ec0ff */
[----:B------:R-:W-:Y:S02]  /*15f0*/  HADD2.F32 R17, -RZ, R16.H0_H0 ;  /* 0x20000010ff117230 */ /* 0x000fe40000004100 */
[----:B------:R-:W-:Y:S01]  /*1600*/  HADD2.F32 R15, -RZ, R26.H0_H0 ;  /* 0x2000001aff0f7230 */ /* 0x000fe20000004100 */
[----:B------:R-:W-:Y:S01]  /*1610*/  LOP3.LUT R12, R12, 0x64006400, RZ, 0xfc, !PT ;  /* 0x640064000c0c7812 */ /* 0x000fe200078efcff */
[----:B------:R-:W-:-:S02]  /*1620*/  HADD2.F32 R18, -RZ, R16.H1_H1 ;  /* 0x30000010ff127230 */ /* 0x000fc40000004100 */
[----:B------:R-:W-:Y:S01]  /*1630*/  FFMA.FTZ R38, R14, R17, RZ ;  /* 0x000000110e267223 */ /* 0x000fe200000100ff */
[----:B------:R-:W-:Y:S02]  /*1640*/  HADD2.F32 R26, -RZ, R26.H1_H1 ;  /* 0x3000001aff1a7230 */ /* 0x000fe40000004100 */
[----:B------:R-:W-:Y:S01]  /*1650*/  FFMA.FTZ R15, R15, R14, RZ ;  /* 0x0000000e0f0f7223 */ /* 0x000fe200000100ff */
[----:B------:R-:W0:Y:S01]  /*1660*/  LDS.64 R16, [UR4+0x18] ;  /* 0x00001804ff107984 */ /* 0x000e220008000a00 */
[----:B------:R-:W-:Y:S01]  /*1670*/  FFMA.FTZ R27, R35, R18, R38 ;  /* 0x00000012231b7223 */ /* 0x000fe20000010026 */
[----:B------:R-:W-:Y:S01]  /*1680*/  LOP3.LUT R18, R9, 0xf000f0, RZ, 0xc0, !PT ;  /* 0x00f000f009127812 */ /* 0x000fe200078ec0ff */
[----:B------:R-:W-:Y:S01]  /*1690*/  FFMA.FTZ R37, R26, R35, R15 ;  /* 0x000000231a257223 */ /* 0x000fe2000001000f */
[----:B------:R-:W-:Y:S01]  /*16a0*/  LOP3.LUT R15, R8, 0xf000f0, RZ, 0xc0, !PT ;  /* 0x00f000f0080f7812 */ /* 0x000fe200078ec0ff */
[----:B------:R-:W-:Y:S01]  /*16b0*/  HADD2 R12, R12, -1032, -1032 ;  /* 0xe408e4080c0c7430 */ /* 0x000fe20000000000 */
[----:B------:R-:W-:-:S02]  /*16c0*/  LOP3.LUT R41, R18, 0x64006400, RZ, 0xfc, !PT ;  /* 0x6400640012297812 */ /* 0x000fc400078efcff */
[----:B------:R-:W-:Y:S02]  /*16d0*/  LOP3.LUT R15, R15, 0x64006400, RZ, 0xfc, !PT ;  /* 0x640064000f0f7812 */ /* 0x000fe400078efcff */
[--C-:B------:R-:W-:Y:S02]  /*16e0*/  HADD2.F32 R39, -RZ, R12.reuse.H0_H0 ;  /* 0x2000000cff277230 */ /* 0x100fe40000004100 */
[-C--:B------:R-:W-:Y:S01]  /*16f0*/  HFMA2 R26, R41, R22.reuse.H0_H0, -72, -72 ;  /* 0xd480d480291a7431 */ /* 0x080fe20000040016 */
[----:B------:R-:W-:Y:S01]  /*1700*/  SHF.R.U32.HI R41, RZ, 0x8, R9 ;  /* 0x00000008ff297819 */ /* 0x000fe20000011609 */
[----:B------:R-:W-:Y:S02]  /*1710*/  HFMA2 R18, R15, R22.H0_H0, -72, -72 ;  /* 0xd480d4800f127431 */ /* 0x000fe40000040016 */
[----:B------:R-:W-:Y:S02]  /*1720*/  HADD2.F32 R15, -RZ, R12.H1_H1 ;  /* 0x3000000cff0f7230 */ /* 0x000fe40000004100 */
[----:B------:R-:W-:Y:S01]  /*1730*/  FFMA.FTZ R42, R14, R39, RZ ;  /* 0x000000270e2a7223 */ /* 0x000fe200000100ff */
[----:B------:R-:W-:-:S02]  /*1740*/  HADD2.F32 R12, -RZ, R13.H0_H0 ;  /* 0x2000000dff0c7230 */ /* 0x000fc40000004100 */
[----:B------:R-:W-:Y:S02]  /*1750*/  HADD2.F32 R39, -RZ, R26.H0_H0 ;  /* 0x2000001aff277230 */ /* 0x000fe40000004100 */
[----:B------:R-:W-:Y:S01]  /*1760*/  FFMA.FTZ R15, R35, R15, R42 ;  /* 0x0000000f230f7223 */ /* 0x000fe2000001002a */
[--C-:B------:R-:W-:Y:S02]  /*1770*/  HADD2.F32 R38, -RZ, R18.reuse.H0_H0 ;  /* 0x20000012ff267230 */ /* 0x100fe40000004100 */
[----:B------:R-:W-:Y:S02]  /*1780*/  HADD2.F32 R13, -RZ, R13.H1_H1 ;  /* 0x3000000dff0d7230 */ /* 0x000fe40000004100 */
[----:B------:R-:W-:Y:S01]  /*1790*/  FFMA.FTZ R42, R12, R39, R27 ;  /* 0x000000270c2a7223 */ /* 0x000fe2000001001b */
[----:B------:R-:W-:Y:S01]  /*17a0*/  SHF.R.U32.HI R39, RZ, 0x8, R8 ;  /* 0x00000008ff277819 */ /* 0x000fe20000011608 */
[----:B------:R-:W-:Y:S01]  /*17b0*/  FFMA.FTZ R38, R38, R12, R37 ;  /* 0x0000000c26267223 */ /* 0x000fe20000010025 */
[----:B------:R-:W-:-:S02]  /*17c0*/  HADD2.F32 R47, -RZ, R18.H1_H1 ;  /* 0x30000012ff2f7230 */ /* 0x000fc40000004100 */
[----:B------:R-:W-:Y:S01]  /*17d0*/  LOP3.LUT R37, R39, 0xf000f, RZ, 0xc0, !PT ;  /* 0x000f000f27257812 */ /* 0x000fe200078ec0ff */
[----:B------:R-:W-:Y:S02]  /*17e0*/  HADD2.F32 R26, -RZ, R26.H1_H1 ;  /* 0x3000001aff1a7230 */ /* 0x000fe40000004100 */
[----:B------:R-:W-:Y:S01]  /*17f0*/  FFMA.FTZ R47, R47, R13, R38 ;  /* 0x0000000d2f2f7223 */ /* 0x000fe20000010026 */
[----:B------:R-:W-:Y:S02]  /*1800*/  LOP3.LUT R37, R37, 0x64006400, RZ, 0xfc, !PT ;  /* 0x6400640025257812 */ /* 0x000fe400078efcff */
[----:B------:R-:W-:-:S03]  /*1810*/  FFMA.FTZ R43, R13, R26, R42 ;  /* 0x0000001a0d2b7223 */ /* 0x000fc6000001002a */
        /* <DEDUP_REMOVED lines=17> */
[----:B------:R-:W-:Y:S02]  /*1930*/  LOP3.LUT R9, R8, 0x64006400, RZ, 0xfc, !PT ;  /* 0x6400640008097812 */ /* 0x000fe400078efcff */
[----:B------:R-:W-:-:S03]  /*1940*/  @!P0 LEA R8, R4, R1, 0x3 ;  /* 0x0000000104088211 */ /* 0x000fc600078e18ff */
[----:B------:R-:W-:-:S03]  /*1950*/  HFMA2 R26, R9, R22.H0_H0, -72, -72 ;  /* 0xd480d480091a7431 */ /* 0x000fc60000040016 */
[----:B------:R-:W2:Y:S02]  /*1960*/  @!P0 LDL.64 R8, [R8+0x8] ;  /* 0x0000080008088983 */ /* 0x000ea40000100a00 */
        /* <DEDUP_REMOVED lines=12> */
[----:B------:R-:W-:-:S04]  /*1a30*/  SHF.R.U32.HI R10, RZ, 0x8, R10 ;  /* 0x00000008ff0a7819 */ /* 0x000fc8000001160a */
[----:B------:R-:W-:-:S04]  /*1a40*/  LOP3.LUT R26, R10, 0xf000f, RZ, 0xc0, !PT ;  /* 0x000f000f0a1a7812 */ /* 0x000fc800078ec0ff */
[----:B------:R-:W-:Y:S02]  /*1a50*/  LOP3.LUT R26, R26, 0x64006400, RZ, 0xfc, !PT ;  /* 0x640064001a1a7812 */ /* 0x000fe400078efcff */
[----:B------:R-:W-:-:S03]  /*1a60*/  LOP3.LUT R39, R39, 0xf000f0, RZ, 0xc0, !PT ;  /* 0x00f000f027277812 */ /* 0x000fc600078ec0ff */
[----:B------:R-:W-:Y:S01]  /*1a70*/  HADD2 R26, R26, -1032, -1032 ;  /* 0xe408e4081a1a7430 */ /* 0x000fe20000000000 */
[----:B------:R-:W-:-:S04]  /*1a80*/  LOP3.LUT R39, R39, 0x64006400, RZ, 0xfc, !PT ;  /* 0x6400640027277812 */ /* 0x000fc800078efcff */
[----:B------:R-:W-:Y:S02]  /*1a90*/  HADD2.F32 R42, -RZ, R26.H0_H0 ;  /* 0x2000001aff2a7230 */ /* 0x000fe40000004100 */
[----:B------:R-:W-:Y:S02]  /*1aa0*/  HFMA2 R39, R39, R22.H0_H0, -72, -72 ;  /* 0xd480d48027277431 */ /* 0x000fe40000040016 */
[----:B------:R-:W-:Y:S02]  /*1ab0*/  HADD2.F32 R16, -RZ, R16.H1_H1 ;  /* 0x30000010ff107230 */ /* 0x000fe40000004100 */
[----:B------:R-:W-:Y:S02]  /*1ac0*/  HADD2.F32 R38, -RZ, R38.H1_H1 ;  /* 0x30000026ff267230 */ /* 0x000fe40000004100 */
[----:B------:R-:W-:Y:S01]  /*1ad0*/  FFMA.FTZ R35, R18, R42, R35 ;  /* 0x0000002a12237223 */ /* 0x000fe20000010023 */
[----:B------:R-:W-:Y:S01]  /*1ae0*/  HADD2.F32 R42, -RZ, R37.H1_H1 ;  /* 0x30000025ff2a7230 */ /* 0x000fe20000004100 */
[----:B------:R-:W-:Y:S01]  /*1af0*/  LOP3.LUT R37, R41, 0xf000f0, RZ, 0xc0, !PT ;  /* 0x00f000f029257812 */ /* 0x000fe200078ec0ff */
[----:B------:R-:W-:Y:S01]  /*1b00*/  FFMA.FTZ R38, R16, R38, R43 ;  /* 0x0000002610267223 */ /* 0x000fe2000001002b */
[----:B------:R-:W-:-:S02]  /*1b10*/  HADD2.F32 R43, -RZ, R17.H0_H0 ;  /* 0x20000011ff2b7230 */ /* 0x000fc40000004100 */
[----:B------:R-:W-:Y:S01]  /*1b20*/  FFMA.FTZ R42, R42, R16, R47 ;  /* 0x000000102a2a7223 */ /* 0x000fe2000001002f */
[----:B------:R-:W-:Y:S01]  /*1b30*/  HADD2.F32 R47, -RZ, R39.H0_H0 ;  /* 0x20000027ff2f7230 */ /* 0x000fe20000004100 */
[----:B------:R-:W-:-:S04]  /*1b40*/  LOP3.LUT R37, R37, 0x64006400, RZ, 0xfc, !PT ;  /* 0x6400640025257812 */ /* 0x000fc800078efcff */
[----:B------:R-:W-:Y:S01]  /*1b50*/  FFMA.FTZ R47, R47, R43, R42 ;  /* 0x0000002b2f2f7223 */ /* 0x000fe2000001002a */
[----:B------:R-:W-:Y:S02]  /*1b60*/  HADD2.F32 R42, -RZ, R39.H1_H1 ;  /* 0x30000027ff2a7230 */ /* 0x000fe40000004100 */
[----:B------:R-:W-:Y:S01]  /*1b70*/  HFMA2 R37, R37, R22.H0_H0, -72, -72 ;  /* 0xd480d48025257431 */ /* 0x000fe20000040016 */
[----:B------:R-:W-:-:S04]  /*1b80*/  SHF.R.U32.HI R39, RZ, 0x8, R11 ;  /* 0x00000008ff277819 */ /* 0x000fc8000001160b */
[----:B------:R-:W-:Y:S01]  /*1b90*/  LOP3.LUT R11, R39, 0xf000f, RZ, 0xc0, !PT ;  /* 0x000f000f270b7812 */ /* 0x000fe200078ec0ff */
[----:B------:R-:W-:-:S03]  /*1ba0*/  HADD2.F32 R41, -RZ, R37.H0_H0 ;  /* 0x20000025ff297230 */ /* 0x000fc60000004100 */
[----:B------:R-:W-:Y:S02]  /*1bb0*/  LOP3.LUT R11, R11, 0x64006400, RZ, 0xfc, !PT ;  /* 0x640064000b0b7812 */ /* 0x000fe400078efcff */
[----:B------:R-:W-:Y:S01]  /*1bc0*/  FFMA.FTZ R41, R43, R41, R38 ;  /* 0x000000292b297223 */ /* 0x000fe20000010026 */
[----:B------:R-:W-:Y:S02]  /*1bd0*/  HADD2.F32 R38, -RZ, R17.H1_H1 ;  /* 0x30000011ff267230 */ /* 0x000fe40000004100 */
[----:B------:R-:W-:Y:S02]  /*1be0*/  HADD2.F32 R37, -RZ, R37.H1_H1 ;  /* 0x30000025ff257230 */ /* 0x000fe40000004100 */
[----:B------:R-:W-:Y:S02]  /*1bf0*/  HADD2 R11, R11, -1032, -1032 ;  /* 0xe408e4080b0b7430 */ /* 0x000fe40000000000 */
[----:B------:R-:W-:Y:S01]  /*1c00*/  FFMA.FTZ R17, R42, R38, R47 ;  /* 0x000000262a117223 */ /* 0x000fe2000001002f */
[----:B------:R-:W-:-:S02]  /*1c10*/  FFMA.FTZ R42, R38, R37, R41 ;  /* 0x00000025262a7223 */ /* 0x000fc40000010029 */
[----:B------:R-:W-:Y:S01]  /*1c20*/  HADD2.F32 R37, -RZ, R11.H0_H0 ;  /* 0x2000000bff257230 */ /* 0x000fe20000004100 */
[----:B------:R-:W-:-:S04]  /*1c30*/  LOP3.LUT R10, R10, 0xf000f0, RZ, 0xc0, !PT ;  /* 0x00f000f00a0a7812 */ /* 0x000fc800078ec0ff */
[----:B------:R-:W-:Y:S01]  /*1c40*/  FFMA.FTZ R27, R18, R37, R27 ;  /* 0x00000025121b7223 */ /* 0x000fe2000001001b */
[----:B------:R-:W-:Y:S02]  /*1c50*/  HADD2.F32 R18, -RZ, R26.H1_H1 ;  /* 0x3000001aff127230 */ /* 0x000fe40000004100 */
[----:B------:R-:W-:Y:S01]  /*1c60*/  HADD2.F32 R26, -RZ, R11.H1_H1 ;  /* 0x3000000bff1a7230 */ /* 0x000fe20000004100 */
[----:B------:R-:W-:-:S05]  /*1c70*/  LOP3.LUT R11, R10, 0x64006400, RZ, 0xfc, !PT ;  /* 0x640064000a0b7812 */ /* 0x000fca00078efcff */
[----:B------:R-:W-:Y:S02]  /*1c80*/  HFMA2 R10, R11, R22.H0_H0, -72, -72 ;  /* 0xd480d4800b0a7431 */ /* 0x000fe40000040016 */
[----:B------:R-:W-:-:S03]  /*1c90*/  FFMA.FTZ R18, R16, R18, R35 ;  /* 0x0000001210127223 */ /* 0x000fc60000010023 */
[--C-:B------:R-:W-:Y:S02]  /*1ca0*/  HADD2.F32 R11, -RZ, R10.reuse.H0_H0 ;  /* 0x2000000aff0b7230 */ /* 0x100fe40000004100 */
[----:B------:R-:W-:-:S03]  /*1cb0*/  HADD2.F32 R35, -RZ, R10.H1_H1 ;  /* 0x3000000aff237230 */ /* 0x000fc60000004100 */
[----:B------:R-:W-:Y:S01]  /*1cc0*/  FFMA.FTZ R11, R43, R11, R18 ;  /* 0x0000000b2b0b7223 */ /* 0x000fe20000010012 */
[----:B------:R-:W-:-:S03]  /*1cd0*/  LOP3.LUT R39, R39, 0xf000f0, RZ, 0xc0, !PT ;  /* 0x00f000f027277812 */ /* 0x000fc600078ec0ff */
[----:B------:R-:W-:Y:S02]  /*1ce0*/  FFMA.FTZ R35, R38, R35, R11 ;  /* 0x0000002326237223 */ /* 0x000fe4000001000b */
[----:B------:R-:W0:Y:S01]  /*1cf0*/  LDS.64 R10, [UR4+0x20] ;  /* 0x00002004ff0a7984 */ /* 0x000e220008000a00 */
[----:B------:R-:W-:Y:S01]  /*1d00*/  LOP3.LUT R39, R39, 0x64006400, RZ, 0xfc, !PT ;  /* 0x6400640027277812 */ /* 0x000fe200078efcff */
[----:B------:R-:W-:-:S04]  /*1d10*/  FFMA.FTZ R26, R16, R26, R27 ;  /* 0x0000001a101a7223 */ /* 0x000fc8000001001b */
[----:B------:R-:W-:-:S05]  /*1d20*/  HFMA2 R16, R39, R22.H0_H0, -72, -72 ;  /* 0xd480d48027107431 */ /* 0x000fca0000040016 */
[--C-:B------:R-:W-:Y:S02]  /*1d30*/  HADD2.F32 R27, -RZ, R16.reuse.H0_H0 ;  /* 0x20000010ff1b7230 */ /* 0x100fe40000004100 */
[----:B------:R-:W-:-:S03]  /*1d40*/  HADD2.F32 R16, -RZ, R16.H1_H1 ;  /* 0x30000010ff107230 */ /* 0x000fc60000004100 */
[----:B------:R-:W-:-:S04]  /*1d50*/  FFMA.FTZ R43, R43, R27, R26 ;  /* 0x0000001b2b2b7223 */ /* 0x000fc8000001001a */
[----:B------:R-:W-:Y:S01]  /*1d60*/  FFMA.FTZ R38, R38, R16, R43 ;  /* 0x0000001026267223 */ /* 0x000fe2000001002b */
[----:B--2---:R-:W-:Y:S02]  /*1d70*/  @!P0 PRMT R36, R8, 0x7610, R36 ;  /* 0x0000761008248816 */ /* 0x004fe40000000024 */
        /* <DEDUP_REMOVED lines=9> */
[----:B------:R-:W-:-:S02]  /*1e10*/  FMUL.FTZ R37, R33, R26 ;  /* 0x0000001a21257220 */ /* 0x000fc40000410000 */
[----:B------:R-:W-:Y:S01]  /*1e20*/  FMUL.FTZ R34, R34, R19 ;  /* 0x0000001322227220 */ /* 0x000fe20000410000 */
[----:B------:R-:W-:Y:S02]  /*1e30*/  F2FP.F16.F32.PACK_AB R8, RZ, R8 ;  /* 0x00000008ff08723e */ /* 0x000fe400000000ff */
[----:B------:R-:W-:Y:S02]  /*1e40*/  F2FP.F16.F32.PACK_AB R16, RZ, R16 ;  /* 0x00000010ff10723e */ /* 0x000fe400000000ff */
[----:B------:R-:W-:Y:S02]  /*1e50*/  F2FP.F16.F32.PACK_AB R37, RZ, R37 ;  /* 0x00000025ff25723e */ /* 0x000fe400000000ff */
[----:B------:R-:W-:Y:S02]  /*1e60*/  F2FP.F16.F32.PACK_AB R34, RZ, R34 ;  /* 0x00000022ff22723e */ /* 0x000fe400000000ff */
[----:B------:R-:W-:Y:S02]  /*1e70*/  PRMT R8, R8, 0x5410, R16 ;  /* 0x0000541008087816 */ /* 0x000fe40000000010 */
[----:B---3--:R-:W-:-:S04]  /*1e80*/  LOP3.LUT R9, R12, 0xf000f, RZ, 0xc0, !PT ;  /* 0x000f000f0c097812 */ /* 0x008fc800078ec0ff */
[----:B------:R-:W-:Y:S02]  /*1e90*/  LOP3.LUT R9, R9, 0x64006400, RZ, 0xfc, !PT ;  /* 0x6400640009097812 */ /* 0x000fe400078efcff */
[----:B------:R-:W-:-:S03]  /*1ea0*/  PRMT R37, R37, 0x5410, R34 ;  /* 0x0000541025257816 */ /* 0x000fc60000000022 */
[----:B------:R-:W-:Y:S01]  /*1eb0*/  HADD2 R39, R9, -1032, -1032 ;  /* 0xe408e40809277430 */ /* 0x000fe20000000000 */
[----:B------:R-:W-:Y:S01]  /*1ec0*/  LOP3.LUT R9, R12, 0xf000f0, RZ, 0xc0, !PT ;  /* 0x00f000f00c097812 */ /* 0x000fe200078ec0ff */
        /* <DEDUP_REMOVED lines=11> */
[----:B------:R-:W-:Y:S02]  /*1f80*/  HADD2.F32 R37, -RZ, R9.H0_H0 ;  /* 0x20000009ff257230 */ /* 0x000fe40000004100 */
[----:B------:R-:W-:Y:S02]  /*1f90*/  HADD2.F32 R11, -RZ, R11.H1_H1 ;  /* 0x3000000bff0b7230 */ /* 0x000fe40000004100 */
[----:B------:R-:W-:Y:S02]  /*1fa0*/  HADD2.F32 R9, -RZ, R9.H1_H1 ;  /* 0x30000009ff097230 */ /* 0x000fe40000004100 */
[----:B------:R-:W-:-:S04]  /*1fb0*/  FFMA.FTZ R46, R37, R8, R46 ;  /* 0x00000008252e7223 */ /* 0x000fc8000001002e */
[----:B------:R-:W-:Y:S01]  /*1fc0*/  FFMA.FTZ R46, R9, R11, R46 ;  /* 0x0000000b092e7223 */ /* 0x000fe2000001002e */
[----:B------:R-:W-:-:S04]  /*1fd0*/  LOP3.LUT R9, R13, 0xf000f, RZ, 0xc0, !PT ;  /* 0x000f000f0d097812 */ /* 0x000fc800078ec0ff */
[----:B------:R-:W-:Y:S01]  /*1fe0*/  LOP3.LUT R9, R9, 0x64006400, RZ, 0xfc, !PT ;  /* 0x6400640009097812 */ /* 0x000fe200078efcff */
[----:B------:R-:W-:Y:S01]  /*1ff0*/  FMUL.FTZ R42, R27, R42 ;  /* 0x0000002a1b2a7220 */ /* 0x000fe20000410000 */
[----:B------:R-:W-:-:S03]  /*2000*/  FMUL.FTZ R37, R26, R35 ;  /* 0x000000231a257220 */ /* 0x000fc60000410000 */
[----:B------:R-:W-:Y:S01]  /*2010*/  HADD2 R9, R9, -1032, -1032 ;  /* 0xe408e40809097430 */ /* 0x000fe20000000000 */
[----:B------:R-:W-:-:S04]  /*2020*/  F2FP.F16.F32.PACK_AB R35, RZ, R42 ;  /* 0x0000002aff23723e */ /* 0x000fc800000000ff */
[--C-:B------:R-:W-:Y:S02]  /*2030*/  HADD2.F32 R42, -RZ, R9.reuse.H0_H0 ;  /* 0x20000009ff2a7230 */ /* 0x100fe40000004100 */
[----:B------:R-:W-:Y:S02]  /*2040*/  HADD2.F32 R9, -RZ, R9.H1_H1 ;  /* 0x30000009ff097230 */ /* 0x000fe40000004100 */
[----:B------:R-:W-:Y:S01]  /*2050*/  FMUL.FTZ R33, R18, R17 ;  /* 0x0000001112217220 */ /* 0x000fe20000410000 */
[----:B------:R-:W-:Y:S01]  /*2060*/  FFMA.FTZ R43, R7, R42, RZ ;  /* 0x0000002a072b7223 */ /* 0x000fe200000100ff */
[----:B------:R-:W0:Y:S03]  /*2070*/  LDS.64 R16, [UR4+0x28] ;  /* 0x00002804ff107984 */ /* 0x000e260008000a00 */
[----:B------:R-:W-:Y:S01]  /*2080*/  FFMA.FTZ R43, R10, R9, R43 ;  /* 0x000000090a2b7223 */ /* 0x000fe2000001002b */
[----:B------:R-:W-:-:S04]  /*2090*/  LOP3.LUT R9, R13, 0xf000f0, RZ, 0xc0, !PT ;  /* 0x00f000f00d097812 */ /* 0x000fc800078ec0ff */
[----:B------:R-:W-:-:S05]  /*20a0*/  LOP3.LUT R9, R9, 0x64006400, RZ, 0xfc, !PT ;  /* 0x6400640009097812 */ /* 0x000fca00078efcff */
[----:B------:R-:W-:-:S05]  /*20b0*/  HFMA2 R9, R9, R22.H0_H0, -72, -72 ;  /* 0xd480d48009097431 */ /* 0x000fca0000040016 */
[----:B------:R-:W-:-:S05]  /*20c0*/  HADD2.F32 R42, -RZ, R9.H0_H0 ;  /* 0x20000009ff2a7230 */ /* 0x000fca0000004100 */
[----:B------:R-:W-:Y:S01]  /*20d0*/  FFMA.FTZ R42, R8, R42, R43 ;  /* 0x0000002a082a7223 */ /* 0x000fe2000001002b */
[----:B------:R-:W-:-:S04]  /*20e0*/  SHF.R.U32.HI R43, RZ, 0x8, R13 ;  /* 0x00000008ff2b7819 */ /* 0x000fc8000001160d */
[----:B------:R-:W-:-:S04]  /*20f0*/  LOP3.LUT R13, R43, 0xf000f, RZ, 0xc0, !PT ;  /* 0x000f000f2b0d7812 */ /* 0x000fc800078ec0ff */
[----:B------:R-:W-:Y:S01]  /*2100*/  LOP3.LUT R13, R13, 0x64006400, RZ, 0xfc, !PT ;  /* 0x640064000d0d7812 */ /* 0x000fe200078efcff */
[----:B------:R-:W-:Y:S01]  /*2110*/  HADD2.F32 R9, -RZ, R9.H1_H1 ;  /* 0x30000009ff097230 */ /* 0x000fe20000004100 */
[----:B------:R-:W-:-:S03]  /*2120*/  SHF.R.U32.HI R12, RZ, 0x8, R12 ;  /* 0x00000008ff0c7819 */ /* 0x000fc6000001160c */
[----:B------:R-:W-:Y:S02]  /*2130*/  HADD2 R13, R13, -1032, -1032 ;  /* 0xe408e4080d0d7430 */ /* 0x000fe40000000000 */
[----:B------:R-:W-:Y:S01]  /*2140*/  FFMA.FTZ R47, R11, R9, R42 ;  /* 0x000000090b2f7223 */ /* 0x000fe2000001002a */
[----:B------:R-:W-:Y:S01]  /*2150*/  LOP3.LUT R39, R12, 0xf000f, RZ, 0xc0, !PT ;  /* 0x000f000f0c277812 */ /* 0x000fe200078ec0ff */
[----:B0-----:R-:W-:Y:S02]  /*2160*/  HADD2.F32 R40, -RZ, R16.H0_H0 ;  /* 0x20000010ff287230 */ /* 0x001fe40000004100 */
[----:B------:R-:W-:Y:S01]  /*2170*/  HADD2.F32 R9, -RZ, R13.H0_H0 ;  /* 0x2000000dff097230 */ /* 0x000fe20000004100 */
[----:B------:R-:W-:-:S04]  /*2180*/  LOP3.LUT R39, R39, 0x64006400, RZ, 0xfc, !PT ;  /* 0x6400640027277812 */ /* 0x000fc800078efcff */
[----:B------:R-:W-:Y:S01]  /*2190*/  FFMA.FTZ R42, R40, R9, R47 ;  /* 0x00000009282a7223 */ /* 0x000fe2000001002f */
[----:B------:R-:W-:Y:S01]  /*21a0*/  LOP3.LUT R9, R14, 0xf000f, RZ, 0xc0, !PT ;  /* 0x000f000f0e097812 */ /* 0x000fe200078ec0ff */
[----:B------:R-:W-:-:S03]  /*21b0*/  HADD2 R39, R39, -1032, -1032 ;  /* 0xe408e40827277430 */ /* 0x000fc60000000000 */
[----:B------:R-:W-:Y:S02]  /*21c0*/  LOP3.LUT R9, R9, 0x64006400, RZ, 0xfc, !PT ;  /* 0x6400640009097812 */ /* 0x000fe400078efcff */
[----:B------:R-:W-:-:S03]  /*21d0*/  HADD2.F32 R41, -RZ, R39.H0_H0 ;  /* 0x20000027ff297230 */ /* 0x000fc60000004100 */
[----:B------:R-:W-:Y:S02]  /*21e0*/  HADD2 R9, R9, -1032, -1032 ;  /* 0xe408e40809097430 */ /* 0x000fe40000000000 */
[----:B------:R-:W-:-:S03]  /*21f0*/  FFMA.FTZ R41, R41, R40, R46 ;  /* 0x0000002829297223 */ /* 0x000fc6000001002e */
        /* <DEDUP_REMOVED lines=18> */
[----:B------:R-:W-:Y:S02]  /*2320*/  HADD2.F32 R46, -RZ, R9.H0_H0 ;  /* 0x20000009ff2e7230 */ /* 0x000fe40000004100 */
[----:B------:R-:W-:Y:S02]  /*2330*/  HADD2.F32 R7, -RZ, R7.H1_H1 ;  /* 0x30000007ff077230 */ /* 0x000fe40000004100 */
[C---:B------:R-:W-:Y:S01]  /*2340*/  FFMA.FTZ R10, R8.reuse, R10, R47 ;  /* 0x0000000a080a7223 */ /* 0x040fe2000001002f */
[----:B------:R-:W-:Y:S02]  /*2350*/  HADD2.F32 R9, -RZ, R9.H1_H1 ;  /* 0x30000009ff097230 */ /* 0x000fe40000004100 */
[----:B------:R-:W-:Y:S01]  /*2360*/  FFMA.FTZ R8, R8, R46, R49 ;  /* 0x0000002e08087223 */ /* 0x000fe20000010031 */
[----:B------:R-:W-:-:S04]  /*2370*/  IMAD.WIDE R46, R3, 0x4, R44 ;  /* 0x00000004032e7825 */ /* 0x000fc800078e022c */
[C---:B------:R-:W-:Y:S01]  /*2380*/  FFMA.FTZ R45, R11.reuse, R7, R10 ;  /* 0x000000070b2d7223 */ /* 0x040fe2000001000a */
[----:B------:R-:W-:Y:S02]  /*2390*/  FFMA.FTZ R49, R11, R9, R8 ;  /* 0x000000090b317223 */ /* 0x000fe40000010008 */
[----:B------:R-:W2:Y:S01]  /*23a0*/  LDG.E.128.CONSTANT R8, desc[UR6][R46.64] ;  /* 0x000000062e087981 */ /* 0x000ea2000c1e9d00 */
[----:B------:R-:W-:-:S04]  /*23b0*/  SHF.R.U32.HI R44, RZ, 0x8, R14 ;  /* 0x00000008ff2c7819 */ /* 0x000fc8000001160e */
[----:B------:R-:W-:-:S04]  /*23c0*/  LOP3.LUT R7, R44, 0xf000f, RZ, 0xc0, !PT ;  /* 0x000f000f2c077812 */ /* 0x000fc800078ec0ff */
[----:B------:R-:W-:-:S05]  /*23d0*/  LOP3.LUT R7, R7, 0x64006400, RZ, 0xfc, !PT ;  /* 0x6400640007077812 */ /* 0x000fca00078efcff */
[----:B------:R-:W-:Y:S02]  /*23e0*/  HADD2 R7, R7, -1032, -1032 ;  /* 0xe408e40807077430 */ /* 0x000fe40000000000 */
[----:B------:R-:W-:Y:S02]  /*23f0*/  HADD2.F32 R48, -RZ, R39.H1_H1 ;  /* 0x30000027ff307230 */ /* 0x000fe40000004100 */
[----:B------:R-:W-:Y:S02]  /*2400*/  HADD2.F32 R39, -RZ, R16.H1_H1 ;  /* 0x30000010ff277230 */ /* 0x000fe40000004100 */
[----:B------:R-:W-:Y:S02]  /*2410*/  HADD2.F32 R14, -RZ, R7.H0_H0 ;  /* 0x20000007ff0e7230 */ /* 0x000fe40000004100 */
[----:B------:R-:W-:-:S03]  /*2420*/  HADD2.F32 R13, -RZ, R13.H1_H1 ;  /* 0x3000000dff0d7230 */ /* 0x000fc60000004100 */
[----:B------:R-:W-:Y:S02]  /*2430*/  FFMA.FTZ R14, R40, R14, R45 ;  /* 0x0000000e280e7223 */ /* 0x000fe4000001002d */
[----:B------:R-:W-:Y:S01]  /*2440*/  FFMA.FTZ R45, R39, R13, R42 ;  /* 0x0000000d272d7223 */ /* 0x000fe2000001002a */
[----:B------:R-:W-:-:S04]  /*2450*/  LOP3.LUT R13, R12, 0xf000f0, RZ, 0xc0, !PT ;  /* 0x00f000f00c0d7812 */ /* 0x000fc800078ec0ff */
[----:B------:R-:W-:-:S05]  /*2460*/  LOP3.LUT R13, R13, 0x64006400, RZ, 0xfc, !PT ;  /* 0x640064000d0d7812 */ /* 0x000fca00078efcff */
[----:B------:R-:W-:Y:S01]  /*2470*/  HFMA2 R12, R13, R22.H0_H0, -72, -72 ;  /* 0xd480d4800d0c7431 */ /* 0x000fe20000040016 */
[----:B------:R-:W-:-:S04]  /*2480*/  LOP3.LUT R13, R43, 0xf000f0, RZ, 0xc0, !PT ;  /* 0x00f000f02b0d7812 */ /* 0x000fc800078ec0ff */
[----:B------:R-:W-:Y:S01]  /*2490*/  LOP3.LUT R13, R13, 0x64006400, RZ, 0xfc, !PT ;  /* 0x640064000d0d7812 */ /* 0x000fe200078efcff */
[----:B------:R-:W-:Y:S02]  /*24a0*/  HADD2.F32 R16, -RZ, R17.H0_H0 ;  /* 0x20000011ff107230 */ /* 0x000fe40000004100 */
[----:B------:R-:W-:Y:S01]  /*24b0*/  FFMA.FTZ R41, R48, R39, R41 ;  /* 0x0000002730297223 */ /* 0x000fe20000010029 */
[----:B------:R-:W-:Y:S02]  /*24c0*/  HADD2.F32 R42, -RZ, R12.H0_H0 ;  /* 0x2000000cff2a7230 */ /* 0x000fe40000004100 */
[----:B------:R-:W-:-:S03]  /*24d0*/  HFMA2 R13, R13, R22.H0_H0, -72, -72 ;  /* 0xd480d4800d0d7431 */ /* 0x000fc60000040016 */
[----:B------:R-:W-:Y:S02]  /*24e0*/  FFMA.FTZ R41, R42, R16, R41 ;  /* 0x000000102a297223 */ /* 0x000fe40000010029 */
        /* <DEDUP_REMOVED lines=14> */
[----:B------:R-:W-:Y:S01]  /*25d0*/  HADD2.F32 R13, -RZ, R12.H1_H1 ;  /* 0x3000000cff0d7230 */ /* 0x000fe20000004100 */
[----:B------:R-:W-:Y:S01]  /*25e0*/  LOP3.LUT R44, R44, 0xf000f0, RZ, 0xc0, !PT ;  /* 0x00f000f02c2c7812 */ /* 0x000fe200078ec0ff */
[----:B------:R-:W-:-:S03]  /*25f0*/  FFMA.FTZ R7, R39, R7, R14 ;  /* 0x0000000727077223 */ /* 0x000fc6000001000e */
[----:B------:R-:W-:Y:S01]  /*2600*/  FFMA.FTZ R39, R39, R13, R40 ;  /* 0x0000000d27277223 */ /* 0x000fe20000010028 */
[----:B------:R-:W-:-:S05]  /*2610*/  LOP3.LUT R13, R44, 0x64006400, RZ, 0xfc, !PT ;  /* 0x640064002c0d7812 */ /* 0x000fca00078efcff */
[----:B------:R-:W-:Y:S02]  /*2620*/  HFMA2 R14, R13, R22.H0_H0, -72, -72 ;  /* 0xd480d4800d0e7431 */ /* 0x000fe40000040016 */
[----:B------:R-:W0:Y:S01]  /*2630*/  LDS.64 R12, [UR4+0x30] ;  /* 0x00003004ff0c7984 */ /* 0x000e220008000a00 */
[----:B------:R-:W-:-:S04]  /*2640*/  LOP3.LUT R15, R15, 0xf000f0, RZ, 0xc0, !PT ;  /* 0x00f000f00f0f7812 */ /* 0x000fc800078ec0ff */
[----:B------:R-:W-:Y:S01]  /*2650*/  LOP3.LUT R15, R15, 0x64006400, RZ, 0xfc, !PT ;  /* 0x640064000f0f7812 */ /* 0x000fe200078efcff */
[----:B------:R-:W-:-:S04]  /*2660*/  HADD2.F32 R17, -RZ, R14.H0_H0 ;  /* 0x2000000eff117230 */ /* 0x000fc80000004100 */
[----:B------:R-:W-:Y:S02]  /*2670*/  HFMA2 R15, R15, R22.H0_H0, -72, -72 ;  /* 0xd480d4800f0f7431 */ /* 0x000fe40000040016 */
[----:B------:R-:W-:Y:S02]  /*2680*/  HADD2.F32 R14, -RZ, R14.H1_H1 ;  /* 0x3000000eff0e7230 */ /* 0x000fe40000004100 */
[----:B------:R-:W-:Y:S01]  /*2690*/  FFMA.FTZ R7, R16, R17, R7 ;  /* 0x0000001110077223 */ /* 0x000fe20000010007 */
[----:B------:R-:W-:Y:S01]  /*26a0*/  HADD2.F32 R40, -RZ, R15.H0_H0 ;  /* 0x2000000fff287230 */ /* 0x000fe20000004100 */
[----:B------:R-:W-:-:S04]  /*26b0*/  F2FP.F16.F32.PACK_AB R33, RZ, R33 ;  /* 0x00000021ff21723e */ /* 0x000fc800000000ff */
[----:B------:R-:W-:Y:S01]  /*26c0*/  FFMA.FTZ R39, R16, R40, R39 ;  /* 0x0000002810277223 */ /* 0x000fe20000010027 */
[----:B------:R-:W-:Y:S02]  /*26d0*/  HADD2.F32 R16, -RZ, R15.H1_H1 ;  /* 0x3000000fff107230 */ /* 0x000fe40000004100 */
[----:B------:R-:W-:Y:S01]  /*26e0*/  FFMA.FTZ R15, R42, R14, R7 ;  /* 0x0000000e2a0f7223 */ /* 0x000fe20000010007 */
[----:B------:R-:W-:Y:S01]  /*26f0*/  FMUL.FTZ R38, R19, R38 ;  /* 0x0000002613267220 */ /* 0x000fe20000410000 */
[----:B------:R-:W-:Y:S02]  /*2700*/  PRMT R33, R33, 0x5410, R35 ;  /* 0x0000541021217816 */ /* 0x000fe40000000023 */
[----:B------:R-:W-:Y:S02]  /*2710*/  F2FP.F16.F32.PACK_AB R37, RZ, R37 ;  /* 0x00000025ff25723e */ /* 0x000fe400000000ff */
[----:B------:R-:W-:Y:S01]  /*2720*/  F2FP.F16.F32.PACK_AB R38, RZ, R38 ;  /* 0x00000026ff26723e */ /* 0x000fe200000000ff */
[----:B------:R-:W-:Y:S01]  /*2730*/  FMUL.FTZ R35, R27, R48 ;  /* 0x000000301b237220 */ /* 0x000fe20000410000 */
[----:B------:R-:W-:-:S02]  /*2740*/  HFMA2 R28, R33, 1, 1, R28 ;  /* 0x3c003c00211c7831 */ /* 0x000fc4000000001c */
[----:B------:R-:W-:Y:S01]  /*2750*/  FMUL.FTZ R33, R18, R41 ;  /* 0x0000002912217220 */ /* 0x000fe20000410000 */
[----:B------:R-:W-:Y:S01]  /*2760*/  FFMA.FTZ R42, R42, R16, R39 ;  /* 0x000000102a2a7223 */ /* 0x000fe20000010027 */
[----:B------:R-:W-:Y:S02]  /*2770*/  PRMT R37, R37, 0x5410, R38 ;  /* 0x0000541025257816 */ /* 0x000fe40000000026 */
[----:B------:R-:W-:Y:S02]  /*2780*/  F2FP.F16.F32.PACK_AB R35, RZ, R35 ;  /* 0x00000023ff23723e */ /* 0x000fe400000000ff */
[----:B------:R-:W-:Y:S01]  /*2790*/  F2FP.F16.F32.PACK_AB R33, RZ, R33 ;  /* 0x00000021ff21723e */ /* 0x000fe200000000ff */
[----:B------:R-:W-:Y:S02]  /*27a0*/  HADD2 R34, R37, R34 ;  /* 0x0000002225227230 */ /* 0x000fe40000000000 */
[----:B------:R-:W-:-:S05]  /*27b0*/  FMUL.FTZ R39, R19, R42 ;  /* 0x0000002a13277220 */ /* 0x000fca0000410000 */
[----:B------:R-:W-:Y:S02]  /*27c0*/  F2FP.F16.F32.PACK_AB R39, RZ, R39 ;  /* 0x00000027ff27723e */ /* 0x000fe400000000ff */
[----:B--2---:R-:W-:Y:S02]  /*27d0*/  LOP3.LUT R7, R8, 0xf000f, RZ, 0xc0, !PT ;  /* 0x000f000f08077812 */ /* 0x004fe400078ec0ff */
[----:B------:R-:W-:Y:S02]  /*27e0*/  LOP3.LUT R14, R9, 0xf000f, RZ, 0xc0, !PT ;  /* 0x000f000f090e7812 */ /* 0x000fe400078ec0ff */
[----:B------:R-:W-:Y:S02]  /*27f0*/  LOP3.LUT R7, R7, 0x64006400, RZ, 0xfc, !PT ;  /* 0x6400640007077812 */ /* 0x000fe400078efcff */
[----:B------:R-:W-:-:S03]  /*2800*/  LOP3.LUT R14, R14, 0x64006400, RZ, 0xfc, !PT ;  /* 0x640064000e0e7812 */ /* 0x000fc600078efcff */
[----:B------:R-:W-:Y:S02]  /*2810*/  HADD2 R17, R7, -1032, -1032 ;  /* 0xe408e40807117430 */ /* 0x000fe40000000000 */
[----:B0-----:R-:W-:Y:S02]  /*2820*/  HADD2.F32 R7, -RZ, R12.H0_H0 ;  /* 0x2000000cff077230 */ /* 0x001fe40000004100 */
[----:B------:R-:W-:Y:S02]  /*2830*/  HADD2 R16, R14, -1032, -1032 ;  /* 0xe408e4080e107430 */ /* 0x000fe40000000000 */
[----:B------:R-:W-:-:S03]  /*2840*/  HADD2.F32 R14, -RZ, R17.H0_H0 ;  /* 0x20000011ff0e7230 */ /* 0x000fc60000004100 */
[----:B------:R-:W-:Y:S02]  /*2850*/  HADD2.F32 R40, -RZ, R16.H0_H0 ;  /* 0x20000010ff287230 */ /* 0x000fe40000004100 */
[----:B------:R-:W-:Y:S01]  /*2860*/  FFMA.FTZ R37, R14, R7, RZ ;  /* 0x000000070e257223 */ /* 0x000fe200000100ff */
[----:B------:R-:W-:Y:S01]  /*2870*/  PRMT R14, R33, 0x5410, R35 ;  /* 0x00005410210e7816 */ /* 0x000fe20000000023 */
[----:B------:R-:W-:Y:S02]  /*2880*/  HADD2.F32 R38, -RZ, R17.H1_H1 ;  /* 0x30000011ff267230 */ /* 0x000fe40000004100 */
[----:B------:R-:W-:Y:S02]  /*2890*/  HADD2.F32 R17, -RZ, R12.H1_H1 ;  /* 0x3000000cff117230 */ /* 0x000fe40000004100 */
[----:B------:R-:W-:Y:S01]  /*28a0*/  FFMA.FTZ R40, R7, R40, RZ ;  /* 0x0000002807287223 */ /* 0x000fe200000100ff */
[----:B------:R-:W-:Y:S02]  /*28b0*/  HADD2.F32 R16, -RZ, R16.H1_H1 ;  /* 0x30000010ff107230 */ /* 0x000fe40000004100 */
[----:B------:R-:W-:Y:S01]  /*28c0*/  FMUL.FTZ R12, R26, R15 ;  /* 0x0000000f1a0c7220 */ /* 0x000fe20000410000 */
[----:B------:R-:W-:-:S02]  /*28d0*/  HFMA2 R28, R14, 1, 1, R28 ;  /* 0x3c003c000e1c7831 */ /* 0x000fc4000000001c */
[----:B------:R-:W-:Y:S01]  /*28e0*/  FFMA.FTZ R33, R38, R17, R37 ;  /* 0x0000001126217223 */ /* 0x000fe20000010025 */
[----:B------:R-:W0:Y:S01]  /*28f0*/  LDS.64 R14, [UR4+0x38] ;  /* 0x00003804ff0e7984 */ /* 0x000e220008000a00 */
[----:B------:R-:W-:Y:S01]  /*2900*/  LOP3.LUT R38, R9, 0xf000f0, RZ, 0xc0, !PT ;  /* 0x00f000f009267812 */ /* 0x000fe200078ec0ff */
[----:B------:R-:W-:Y:S01]  /*2910*/  FFMA.FTZ R35, R17, R16, R40 ;  /* 0x0000001011237223 */ /* 0x000fe20000010028 */
[----:B------:R-:W-:Y:S02]  /*2920*/  LOP3.LUT R16, R8, 0xf000f0, RZ, 0xc0, !PT ;  /* 0x00f000f008107812 */ /* 0x000fe400078ec0ff */
[----:B------:R-:W-:Y:S02]  /*2930*/  LOP3.LUT R41, R38, 0x64006400, RZ, 0xfc, !PT ;  /* 0x6400640026297812 */ /* 0x000fe400078efcff */
[----:B------:R-:W-:Y:S02]  /*2940*/  LOP3.LUT R37, R16, 0x64006400, RZ, 0xfc, !PT ;  /* 0x6400640010257812 */ /* 0x000fe400078efcff */
[----:B------:R-:W-:Y:S01]  /*2950*/  F2FP.F16.F32.PACK_AB R12, RZ, R12 ;  /* 0x0000000cff0c723e */ /* 0x000fe200000000ff */
[----:B------:R-:W-:-:S02]  /*2960*/  HFMA2 R38, R41, R22.H0_H0, -72, -72 ;  /* 0xd480d48029267431 */ /* 0x000fc40000040016 */
[----:B------:R-:W-:Y:S01]  /*2970*/  HFMA2 R37, R37, R22.H0_H0, -72, -72 ;  /* 0xd480d48025257431 */ /* 0x000fe20000040016 */
[----:B------:R-:W-:Y:S01]  /*2980*/  PRMT R12, R12, 0x5410, R39 ;  /* 0x000054100c0c7816 */ /* 0x000fe20000000027 */
[----:B------:R-:W-:Y:S02]  /*2990*/  HADD2.F32 R16, -RZ, R13.H0_H0 ;  /* 0x2000000dff107230 */ /* 0x000fe40000004100 */
[----:B------:R-:W-:Y:S02]  /*29a0*/  HADD2.F32 R39, -RZ, R38.H0_H0 ;  /* 0x20000026ff277230 */ /* 0x000fe40000004100 */
[----:B------:R-:W-:Y:S02]  /*29b0*/  HADD2.F32 R40, -RZ, R37.H0_H0 ;  /* 0x20000025ff287230 */ /* 0x000fe40000004100 */
[----:B------:R-:W-:Y:S02]  /*29c0*/  HFMA2 R12, R12, 1, 1, R34 ;  /* 0x3c003c000c0c7831 */ /* 0x000fe40000000022 */
[----:B------:R-:W-:Y:S01]  /*29d0*/  FFMA.FTZ R34, R16, R39, R35 ;  /* 0x0000002710227223 */ /* 0x000fe20000010023 */
[----:B------:R-:W-:Y:S01]  /*29e0*/  LOP3.LUT R35, R10, 0xf000f, RZ, 0xc0, !PT ;  /* 0x000f000f0a237812 */ /* 0x000fe200078ec0ff */
[----:B------:R-:W-:Y:S01]  /*29f0*/  FFMA.FTZ R40, R40, R16, R33 ;  /* 0x0000001028287223 */ /* 0x000fe20000010021 */
[----:B------:R-:W-:Y:S01]  /*2a00*/  SHF.R.U32.HI R41, RZ, 0x8, R9 ;  /* 0x00000008ff297819 */ /* 0x000fe20000011609 */
[----:B------:R-:W-:Y:S01]  /*2a10*/  HADD2.F32 R33, -RZ, R38.H1_H1 ;  /* 0x30000026ff217230 */ /* 0x000fe20000004100 */
[----:B------:R-:W-:-:S02]  /*2a20*/  LOP3.LUT R38, R35, 0x64006400, RZ, 0xfc, !PT ;  /* 0x6400640023267812 */ /* 0x000fc400078efcff */
[----:B------:R-:W-:Y:S01]  /*2a30*/  LOP3.LUT R35, R41, 0xf000f, RZ, 0xc0, !PT ;  /* 0x000f000f29237812 */ /* 0x000fe200078ec0ff */
[----:B------:R-:W-:Y:S01]  /*2a40*/  HADD2.F32 R13, -RZ, R13.H1_H1 ;  /* 0x3000000dff0d7230 */ /* 0x000fe20000004100 */
[----:B------:R-:W-:Y:S02]  /*2a50*/  SHF.R.U32.HI R8, RZ, 0x8, R8 ;  /* 0x00000008ff087819 */ /* 0x000fe40000011608 */
[----:B------:R-:W-:Y:S02]  /*2a60*/  LOP3.LUT R35, R35, 0x64006400, RZ, 0xfc, !PT ;  /* 0x6400640023237812 */ /* 0x000fe400078efcff */
[----:B------:R-:W-:Y:S01]  /*2a70*/  FFMA.FTZ R33, R13, R33, R34 ;  /* 0x000000210d217223 */ /* 0x000fe20000010022 */
[----:B------:R-:W-:Y:S02]  /*2a80*/  LOP3.LUT R34, R8, 0xf000f, RZ, 0xc0, !PT ;  /* 0x000f000f08227812 */ /* 0x000fe400078ec0ff */
[----:B------:R-:W-:Y:S02]  /*2a90*/  HADD2 R35, R35, -1032, -1032 ;  /* 0xe408e40823237430 */ /* 0x000fe40000000000 */
[----:B------:R-:W-:Y:S01]  /*2aa0*/  LOP3.LUT R9, R34, 0x64006400, RZ, 0xfc, !PT ;  /* 0x6400640022097812 */ /* 0x000fe200078efcff */
[----:B0-----:R-:W-:-:S02]  /*2ab0*/  HADD2.F32 R34, -RZ, R14.H0_H0 ;  /* 0x2000000eff227230 */ /* 0x001fc40000004100 */
[----:B------:R-:W-:Y:S02]  /*2ac0*/  HADD2.F32 R39, -RZ, R35.H0_H0 ;  /* 0x20000023ff277230 */ /* 0x000fe40000004100 */
[----:B------:R-:W-:Y:S02]  /*2ad0*/  HADD2 R38, R38, -1032, -1032 ;  /* 0xe408e40826267430 */ /* 0x000fe40000000000 */
[----:B------:R-:W-:Y:S02]  /*2ae0*/  HADD2.F32 R37, -RZ, R37.H1_H1 ;  /* 0x30000025ff257230 */ /* 0x000fe40000004100 */
[----:B------:R-:W-:Y:S01]  /*2af0*/  FFMA.FTZ R33, R34, R39, R33 ;  /* 0x0000002722217223 */ /* 0x000fe20000010021 */
[----:B------:R-:W-:Y:S02]  /*2b00*/  LOP3.LUT R39, R10, 0xf000f0, RZ, 0xc0, !PT ;  /* 0x00f000f00a277812 */ /* 0x000fe400078ec0ff */
[----:B------:R-:W-:Y:S01]  /*2b10*/  FFMA.FTZ R37, R37, R13, R40 ;  /* 0x0000000d25257223 */ /* 0x000fe20000010028 */
[----:B------:R-:W-:-:S02]  /*2b20*/  HADD2.F32 R40, -RZ, R38.H0_H0 ;  /* 0x20000026ff287230 */ /* 0x000fc40000004100 */
[----:B------:R-:W-:Y:S01]  /*2b30*/  HADD2 R9, R9, -1032, -1032 ;  /* 0xe408e40809097430 */ /* 0x000fe20000000000 */
[----:B------:R-:W-:Y:S01]  /*2b40*/  LOP3.LUT R39, R39, 0x64006400, RZ, 0xfc, !PT ;  /* 0x6400640027277812 */ /* 0x000fe200078efcff */
[----:B------:R-:W-:Y:S02]  /*2b50*/  HADD2.F32 R38, -RZ, R38.H1_H1 ;  /* 0x30000026ff267230 */ /* 0x000fe40000004100 */
[----:B------:R-:W-:Y:S01]  /*2b60*/  FFMA.FTZ R40, R7, R40, RZ ;  /* 0x0000002807287223 */ /* 0x000fe200000100ff */
[--C-:B------:R-:W-:Y:S02]  /*2b70*/  HADD2.F32 R42, -RZ, R9.reuse.H0_H0 ;  /* 0x20000009ff2a7230 */ /* 0x100fe40000004100 */
[----:B------:R-:W-:Y:S02]  /*2b80*/  HFMA2 R39, R39, R22.H0_H0, -72, -72 ;  /* 0xd480d48027277431 */ /* 0x000fe40000040016 */
[----:B------:R-:W-:Y:S02]  /*2b90*/  HADD2.F32 R14, -RZ, R14.H1_H1 ;  /* 0x3000000eff0e7230 */ /* 0x000fe40000004100 */
[----:B------:R-:W-:Y:S01]  /*2ba0*/  FFMA.FTZ R43, R17, R38, R40 ;  /* 0x00000026112b7223 */ /* 0x000fe20000010028 */
[----:B------:R-:W-:-:S02]  /*2bb0*/  HADD2.F32 R38, -RZ, R9.H1_H1 ;  /* 0x30000009ff267230 */ /* 0x000fc40000004100 */
[----:B------:R-:W-:Y:S01]  /*2bc0*/  FFMA.FTZ R37, R42, R34, R37 ;  /* 0x000000222a257223 */ /* 0x000fe20000010025 */
[----:B------:R-:W-:Y:S01]  /*2bd0*/  HADD2.F32 R9, -RZ, R39.H0_H0 ;  /* 0x20000027ff097230 */ /* 0x000fe20000004100 */
[----:B------:R-:W-:Y:S02]  /*2be0*/  SHF.R.U32.HI R10, RZ, 0x8, R10 ;  /* 0x00000008ff0a7819 */ /* 0x000fe4000001160a */
[----:B------:R-:W-:Y:S02]  /*2bf0*/  FFMA.FTZ R37, R38, R14, R37 ;  /* 0x0000000e26257223 */ /* 0x000fe40000010025 */
[----:B------:R-:W-:Y:S01]  /*2c00*/  FFMA.FTZ R38, R16, R9, R43 ;  /* 0x0000000910267223 */ /* 0x000fe2000001002b */
        /* <DEDUP_REMOVED lines=10> */
[----:B------:R-:W-:-:S05]  /*2cb0*/  HADD2.F32 R40, -RZ, R38.H0_H0 ;  /* 0x20000026ff287230 */ /* 0x000fca0000004100 */
[----:B------:R-:W-:Y:S01]  /*2cc0*/  FFMA.FTZ R40, R7, R40, RZ ;  /* 0x0000002807287223 */ /* 0x000fe200000100ff */
[----:B------:R-:W-:-:S04]  /*2cd0*/  LOP3.LUT R7, R11, 0xf000f0, RZ, 0xc0, !PT ;  /* 0x00f000f00b077812 */ /* 0x000fc800078ec0ff */
[----:B------:R-:W-:Y:S01]  /*2ce0*/  LOP3.LUT R7, R7, 0x64006400, RZ, 0xfc, !PT ;  /* 0x6400640007077812 */ /* 0x000fe200078efcff */
[----:B------:R-:W-:Y:S02]  /*2cf0*/  HADD2.F32 R35, -RZ, R35.H1_H1 ;  /* 0x30000023ff237230 */ /* 0x000fe40000004100 */
[----:B------:R-:W-:Y:S02]  /*2d00*/  HADD2.F32 R38, -RZ, R38.H1_H1 ;  /* 0x30000026ff267230 */ /* 0x000fe40000004100 */
[----:B------:R-:W-:Y:S02]  /*2d10*/  HFMA2 R7, R7, R22.H0_H0, -72, -72 ;  /* 0xd480d48007077431 */ /* 0x000fe40000040016 */
[----:B------:R-:W-:Y:S01]  /*2d20*/  FFMA.FTZ R33, R14, R35, R33 ;  /* 0x000000230e217223 */ /* 0x000fe20000010021 */
[----:B------:R-:W-:Y:S02]  /*2d30*/  FFMA.FTZ R17, R17, R38, R40 ;  /* 0x0000002611117223 */ /* 0x000fe40000010028 */
[----:B------:R-:W-:-:S05]  /*2d40*/  HADD2.F32 R35, -RZ, R7.H0_H0 ;  /* 0x20000007ff237230 */ /* 0x000fca0000004100 */
[----:B------:R-:W-:Y:S02]  /*2d50*/  FFMA.FTZ R16, R16, R35, R17 ;  /* 0x0000002310107223 */ /* 0x000fe40000010011 */
[----:B------:R0:W2:Y:S01]  /*2d60*/  @!P0 LDG.E.U16.CONSTANT R17, desc[UR6][R20.64] ;  /* 0x0000000614118981 */ /* 0x0000a2000c1e9500 */
[----:B------:R-:W-:Y:S01]  /*2d70*/  SHF.R.U32.HI R11, RZ, 0x8, R11 ;  /* 0x00000008ff0b7819 */ /* 0x000fe2000001160b */
[----:B------:R-:W-:-:S03]  /*2d80*/  HADD2.F32 R38, -RZ, R7.H1_H1 ;  /* 0x30000007ff267230 */ /* 0x000fc60000004100 */
[----:B------:R-:W-:-:S04]  /*2d90*/  LOP3.LUT R35, R11, 0xf000f, RZ, 0xc0, !PT ;  /* 0x000f000f0b237812 */ /* 0x000fc800078ec0ff */
[----:B------:R-:W-:Y:S02]  /*2da0*/  LOP3.LUT R7, R35, 0x64006400, RZ, 0xfc, !PT ;  /* 0x6400640023077812 */ /* 0x000fe400078efcff */
[----:B------:R-:W-:-:S03]  /*2db0*/  LOP3.LUT R35, R8, 0xf000f0, RZ, 0xc0, !PT ;  /* 0x00f000f008237812 */ /* 0x000fc600078ec0ff */
[----:B------:R-:W-:Y:S02]  /*2dc0*/  HADD2 R7, R7, -1032, -1032 ;  /* 0xe408e40807077430 */ /* 0x000fe40000000000 */
[----:B------:R-:W-:Y:S01]  /*2dd0*/  FFMA.FTZ R13, R13, R38, R16 ;  /* 0x000000260d0d7223 */ /* 0x000fe20000010010 */
[----:B------:R-:W-:Y:S02]  /*2de0*/  LOP3.LUT R35, R35, 0x64006400, RZ, 0xfc, !PT ;  /* 0x6400640023237812 */ /* 0x000fe400078efcff */
[----:B------:R-:W-:Y:S02]  /*2df0*/  HADD2.F32 R8, -RZ, R7.H0_H0 ;  /* 0x20000007ff087230 */ /* 0x000fe40000004100 */
[----:B------:R-:W-:-:S03]  /*2e00*/  HADD2.F32 R16, -RZ, R9.H1_H1 ;  /* 0x30000009ff107230 */ /* 0x000fc60000004100 */
[----:B------:R-:W-:Y:S01]  /*2e10*/  FFMA.FTZ R9, R34, R8, R13 ;  /* 0x0000000822097223 */ /* 0x000fe2000001000d */
[----:B------:R-:W-:Y:S01]  /*2e20*/  HFMA2 R8, R35, R22.H0_H0, -72, -72 ;  /* 0xd480d48023087431 */ /* 0x000fe20000040016 */
[----:B------:R-:W-:Y:S02]  /*2e30*/  LOP3.LUT R35, R10, 0xf000f0, RZ, 0xc0, !PT ;  /* 0x00f000f00a237812 */ /* 0x000fe400078ec0ff */
[----:B------:R-:W-:Y:S02]  /*2e40*/  LOP3.LUT R41, R41, 0xf000f0, RZ, 0xc0, !PT ;  /* 0x00f000f029297812 */ /* 0x000fe400078ec0ff */
[----:B------:R-:W-:Y:S01]  /*2e50*/  LOP3.LUT R35, R35, 0x64006400, RZ, 0xfc, !PT ;  /* 0x6400640023237812 */ /* 0x000fe200078efcff */
[----:B------:R-:W-:Y:S01]  /*2e60*/  FFMA.FTZ R39, R14, R16, R39 ;  /* 0x000000100e277223 */ /* 0x000fe20000010027 */
[----:B------:R-:W-:Y:S01]  /*2e70*/  LOP3.LUT R13, R11, 0xf000f0, RZ, 0xc0, !PT ;  /* 0x00f000f00b0d7812 */ /* 0x000fe200078ec0ff */
[----:B------:R-:W-:Y:S01]  /*2e80*/  HADD2.F32 R16, -RZ, R15.H0_H0 ;  /* 0x2000000fff107230 */ /* 0x000fe20000004100 */
[----:B------:R-:W-:Y:S01]  /*2e90*/  LOP3.LUT R41, R41, 0x64006400, RZ, 0xfc, !PT ;  /* 0x6400640029297812 */ /* 0x000fe200078efcff */
[----:B------:R-:W-:-:S02]  /*2ea0*/  HADD2.F32 R34, -RZ, R8.H0_H0 ;  /* 0x20000008ff227230 */ /* 0x000fc40000004100 */
[-C--:B------:R-:W-:Y:S01]  /*2eb0*/  HFMA2 R11, R35, R22.reuse.H0_H0, -72, -72 ;  /* 0xd480d480230b7431 */ /* 0x080fe20000040016 */
[----:B------:R-:W-:Y:S01]  /*2ec0*/  LOP3.LUT R35, R13, 0x64006400, RZ, 0xfc, !PT ;  /* 0x640064000d237812 */ /* 0x000fe200078efcff */
[-C--:B------:R-:W-:Y:S02]  /*2ed0*/  HFMA2 R10, R41, R22.reuse.H0_H0, -72, -72 ;  /* 0xd480d480290a7431 */ /* 0x080fe40000040016 */
[----:B------:R-:W-:Y:S01]  /*2ee0*/  FFMA.FTZ R37, R34, R16, R37 ;  /* 0x0000001022257223 */ /* 0x000fe20000010025 */
[----:B------:R-:W-:Y:S01]  /*2ef0*/  @!P0 IADD3 R34, PT, PT, R4, 0x1, RZ ;  /* 0x0000000104228810 */ /* 0x000fe20007ffe0ff */
[----:B------:R-:W-:Y:S02]  /*2f00*/  HADD2.F32 R7, -RZ, R7.H1_H1 ;  /* 0x30000007ff077230 */ /* 0x000fe40000004100 */
[----:B------:R-:W-:Y:S02]  /*2f10*/  HFMA2 R22, R35, R22.H0_H0, -72, -72 ;  /* 0xd480d48023167431 */ /* 0x000fe40000040016 */
[----:B------:R-:W-:Y:S01]  /*2f20*/  HADD2.F32 R13, -RZ, R10.H0_H0 ;  /* 0x2000000aff0d7230 */ /* 0x000fe20000004100 */
[----:B------:R-:W-:Y:S01]  /*2f30*/  @!P0 MOV R4, R34 ;  /* 0x0000002200048202 */ /* 0x000fe20000000f00 */
[----:B------:R-:W-:-:S02]  /*2f40*/  HADD2.F32 R34, -RZ, R11.H0_H0 ;  /* 0x2000000bff227230 */ /* 0x000fc40000004100 */
[----:B------:R-:W-:Y:S01]  /*2f50*/  FFMA.FTZ R7, R14, R7, R9 ;  /* 0x000000070e077223 */ /* 0x000fe20000010009 */
[----:B------:R-:W-:Y:S02]  /*2f60*/  HADD2.F32 R9, -RZ, R22.H0_H0 ;  /* 0x20000016ff097230 */ /* 0x000fe40000004100 */
[C---:B------:R-:W-:Y:S01]  /*2f70*/  FFMA.FTZ R33, R16.reuse, R13, R33 ;  /* 0x0000000d10217223 */ /* 0x040fe20000010021 */
[----:B------:R-:W-:Y:S02]  /*2f80*/  HADD2.F32 R38, -RZ, R15.H1_H1 ;  /* 0x3000000fff267230 */ /* 0x000fe40000004100 */
        /* <DEDUP_REMOVED lines=8> */
[C---:B------:R-:W-:Y:S01]  /*3010*/  FFMA.FTZ R39, R38.reuse, R14, R39 ;  /* 0x0000000e26277223 */ /* 0x040fe20000010027 */
        /* <DEDUP_REMOVED lines=10> */
[----:B------:R-:W-:Y:S01]  /*30c0*/  PRMT R39, R39, 0x5410, R16 ;  /* 0x0000541027277816 */ /* 0x000fe20000000010 */
[----:B------:R-:W-:Y:S01]  /*30d0*/  UIADD3 UR4, UPT, UPT, UR4, 0x40, URZ ;  /* 0x0000004004047890 */ /* 0x000fe2000fffe0ff */
[----:B0-----:R-:W-:Y:S01]  /*30e0*/  IADD3 R20, P1, PT, R20, 0x80, RZ ;  /* 0x0000008014147810 */ /* 0x001fe20007f3e0ff */
        /* <DEDUP_REMOVED lines=9> */
.L_x_3662:
[----:B------:R-:W-:-:S04]  /*3180*/  VIMNMX R33, PT, PT, R29, UR13, PT ;  /* 0x0000000d1d217c48 */ /* 0x000fc8000bfe0100 */
[----:B------:R-:W-:-:S13]  /*3190*/  ISETP.GT.AND P0, PT, R33, R6, PT ;  /* 0x000000062100720c */ /* 0x000fda0003f04270 */
[----:B------:R-:W-:Y:S05]  /*31a0*/  @!P0 BRA `(.L_x_3664) ;  /* 0x0000001400348947 */ /* 0x000fea0003800000 */
[----:B------:R-:W-:-:S03]  /*31b0*/  IMAD.WIDE.U32 R8, R6, 0x4, R30 ;  /* 0x0000000406087825 */ /* 0x000fc600078e001e */
[----:B------:R-:W-:-:S04]  /*31c0*/  IADD3 R34, P0, PT, R8, 0x2, RZ ;  /* 0x0000000208227810 */ /* 0x000fc80007f1e0ff */
[----:B------:R-:W-:-:S09]  /*31d0*/  IADD3.X R35, PT, PT, RZ, R9, RZ, P0, !PT ;  /* 0x00000009ff237210 */ /* 0x000fd200007fe4ff */
.L_x_3665:
[----:B------:R-:W2:Y:S01]  /*31e0*/  LDG.E.128.CONSTANT R8, desc[UR6][R42.64] ;  /* 0x000000062a087981 */ /* 0x000ea2000c1e9d00 */
[----:B------:R-:W-:-:S03]  /*31f0*/  MOV R3, UR9 ;  /* 0x0000000900037c02 */ /* 0x000fc60008000f00 */
[----:B------:R-:W0:Y:S02]  /*3200*/  LDS.128 R16, [UR4] ;  /* 0x00000004ff107984 */ /* 0x000e240008000c00 */
[----:B------:R-:W-:-:S05]  /*3210*/  IMAD.WIDE R44, R3, 0x4, R42 ;  /* 0x00000004032c7825 */ /* 0x000fca00078e022a */
[----:B------:R1:W3:Y:S01]  /*3220*/  LDG.E.128.CONSTANT R12, desc[UR6][R44.64] ;  /* 0x000000062c0c7981 */ /* 0x0002e2000c1e9d00 */
[----:B------:R-:W-:Y:S01]  /*3230*/  MOV R41, 0x3000 ;  /* 0x0000300000297802 */ /* 0x000fe20000000f00 */
[----:B-1----:R-:W-:Y:S01]  /*3240*/  IMAD.WIDE R44, R3, 0x4, R44 ;  /* 0x00000004032c7825 */ /* 0x002fe200078e022c */
[----:B--2---:R-:W-:Y:S02]  /*3250*/  LOP3.LUT R20, R8, 0x70007, RZ, 0xc0, !PT ;  /* 0x0007000708147812 */ /* 0x004fe400078ec0ff */
        /* <DEDUP_REMOVED lines=11> */
[----:B------:R-:W-:Y:S02]  /*3310*/  HADD2 R24, R24, -1028, -1028 ;  /* 0xe404e40418187430 */ /* 0x000fe40000000000 */
[-C--:B0-----:R-:W-:Y:S02]  /*3320*/  HFMA2 R23, R20, R16.reuse, RZ ;  /* 0x0000001014177231 */ /* 0x081fe400000000ff */
[----:B------:R-:W-:Y:S01]  /*3330*/  HFMA2 R21, R22, R41.H0_H0, -132, -132 ;  /* 0xd820d82016157431 */ /* 0x000fe20000040029 */
[----:B------:R-:W-:Y:S01]  /*3340*/  LOP3.LUT R22, R9, 0x380038, RZ, 0xc0, !PT ;  /* 0x0038003809167812 */ /* 0x000fe200078ec0ff */
[----:B------:R-:W-:Y:S01]  /*3350*/  HADD2 R40, R25, -1028, -1028 ;  /* 0xe404e40419287430 */ /* 0x000fe20000000000 */
[----:B------:R-:W-:Y:S01]  /*3360*/  SHF.R.U32.HI R25, RZ, 0x6, R8 ;  /* 0x00000006ff197819 */ /* 0x000fe20000011608 */
[-C--:B------:R-:W-:Y:S01]  /*3370*/  HFMA2 R20, R24, R16.reuse, RZ ;  /* 0x0000001018147231 */ /* 0x080fe200000000ff */
[----:B------:R-:W-:Y:S01]  /*3380*/  LOP3.LUT R24, R22, 0x64006400, RZ, 0xfc, !PT ;  /* 0x6400640016187812 */ /* 0x000fe200078efcff */
[-C--:B------:R-:W-:Y:S01]  /*3390*/  HFMA2 R37, R37, R16.reuse, RZ.H0_H0 ;  /* 0x0000001025257231 */ /* 0x080fe200000400ff */
[----:B------:R-:W-:Y:S01]  /*33a0*/  LOP3.LUT R22, R11, 0x380038, RZ, 0xc0, !PT ;  /* 0x003800380b167812 */ /* 0x000fe200078ec0ff */
[----:B------:R-:W-:-:S02]  /*33b0*/  HFMA2 R40, R40, R16, RZ.H0_H0 ;  /* 0x0000001028287231 */ /* 0x000fc400000400ff */
[----:B------:R-:W-:Y:S01]  /*33c0*/  HFMA2 R16, R21, R17, R23 ;  /* 0x0000001115107231 */ /* 0x000fe20000000017 */
[----:B------:R-:W-:Y:S01]  /*33d0*/  LOP3.LUT R21, R10, 0x380038, RZ, 0xc0, !PT ;  /* 0x003800380a157812 */ /* 0x000fe200078ec0ff */
[----:B------:R-:W-:Y:S01]  /*33e0*/  HFMA2 R24, R24, R41.H0_H0, -132, -132 ;  /* 0xd820d82018187431 */ /* 0x000fe20000040029 */
[----:B------:R-:W-:Y:S02]  /*33f0*/  LOP3.LUT R22, R22, 0x64006400, RZ, 0xfc, !PT ;  /* 0x6400640016167812 */ /* 0x000fe400078efcff */
[----:B------:R-:W-:-:S03]  /*3400*/  LOP3.LUT R26, R21, 0x64006400, RZ, 0xfc, !PT ;  /* 0x64006400151a7812 */ /* 0x000fc600078efcff */
[----:B------:R-:W-:Y:S02]  /*3410*/  HFMA2 R22, R22, R41.H0_H0, -132, -132 ;  /* 0xd820d82016167431 */ /* 0x000fe40000040029 */
[----:B------:R-:W-:Y:S02]  /*3420*/  HFMA2 R37, R24, R17, R37 ;  /* 0x0000001118257231 */ /* 0x000fe40000000025 */
[----:B------:R-:W-:Y:S01]  /*3430*/  HFMA2 R26, R26, R41.H0_H0, -132, -132 ;  /* 0xd820d8201a1a7431 */ /* 0x000fe20000040029 */
[----:B------:R-:W-:-:S03]  /*3440*/  SHF.R.U32.HI R24, RZ, 0x6, R9 ;  /* 0x00000006ff187819 */ /* 0x000fc60000011609 */
[-C--:B------:R-:W-:Y:S02]  /*3450*/  HFMA2 R20, R26, R17.reuse, R20 ;  /* 0x000000111a147231 */ /* 0x080fe40000000014 */
[----:B------:R-:W-:Y:S01]  /*3460*/  HFMA2 R40, R22, R17, R40 ;  /* 0x0000001116287231 */ /* 0x000fe20000000028 */
[----:B------:R-:W-:Y:S02]  /*3470*/  LOP3.LUT R17, R25, 0x70007, RZ, 0xc0, !PT ;  /* 0x0007000719117812 */ /* 0x000fe400078ec0ff */
[----:B------:R-:W-:Y:S02]  /*3480*/  LOP3.LUT R21, R24, 0x70007, RZ, 0xc0, !PT ;  /* 0x0007000718157812 */ /* 0x000fe400078ec0ff */
[----:B------:R-:W-:Y:S02]  /*3490*/  LOP3.LUT R17, R17, 0x64006400, RZ, 0xfc, !PT ;  /* 0x6400640011117812 */ /* 0x000fe400078efcff */
[----:B------:R-:W-:-:S03]  /*34a0*/  LOP3.LUT R21, R21, 0x64006400, RZ, 0xfc, !PT ;  /* 0x6400640015157812 */ /* 0x000fc600078efcff */
[----:B------:R-:W-:Y:S01]  /*34b0*/  HADD2 R38, R17, -1028, -1028 ;  /* 0xe404e40411267430 */ /* 0x000fe20000000000 */
[----:B------:R-:W-:Y:S01]  /*34c0*/  SHF.R.U32.HI R17, RZ, 0x6, R10 ;  /* 0x00000006ff117819 */ /* 0x000fe2000001160a */
[----:B------:R-:W-:Y:S02]  /*34d0*/  HADD2 R21, R21, -1028, -1028 ;  /* 0xe404e40415157430 */ /* 0x000fe40000000000 */
[-C--:B------:R-:W-:Y:S01]  /*34e0*/  HFMA2 R38, R38, R18.reuse, R16 ;  /* 0x0000001226267231 */ /* 0x080fe20000000010 */
[----:B------:R-:W-:Y:S01]  /*34f0*/  SHF.R.U32.HI R16, RZ, 0x6, R11 ;  /* 0x00000006ff107819 */ /* 0x000fe2000001160b */
[----:B------:R-:W-:-:S03]  /*3500*/  HFMA2 R37, R21, R18, R37 ;  /* 0x0000001215257231 */ /* 0x000fc60000000025 */
[----:B------:R-:W-:Y:S02]  /*3510*/  LOP3.LUT R22, R16, 0x70007, RZ, 0xc0, !PT ;  /* 0x0007000710167812 */ /* 0x000fe400078ec0ff */
[----:B------:R-:W-:Y:S02]  /*3520*/  LOP3.LUT R21, R17, 0x70007, RZ, 0xc0, !PT ;  /* 0x0007000711157812 */ /* 0x000fe400078ec0ff */
[----:B------:R-:W-:Y:S02]  /*3530*/  LOP3.LUT R22, R22, 0x64006400, RZ, 0xfc, !PT ;  /* 0x6400640016167812 */ /* 0x000fe400078efcff */
[----:B------:R-:W-:-:S03]  /*3540*/  LOP3.LUT R21, R21, 0x64006400, RZ, 0xfc, !PT ;  /* 0x6400640015157812 */ /* 0x000fc600078efcff */
[----:B------:R-:W-:Y:S02]  /*3550*/  HADD2 R22, R22, -1028, -1028 ;  /* 0xe404e40416167430 */ /* 0x000fe40000000000 */
[----:B------:R-:W-:-:S04]  /*3560*/  HADD2 R21, R21, -1028, -1028 ;  /* 0xe404e40415157430 */ /* 0x000fc80000000000 */
[-C--:B------:R-:W-:Y:S02]  /*3570*/  HFMA2 R20, R21, R18.reuse, R20 ;  /* 0x0000001215147231 */ /* 0x080fe40000000014 */
[----:B------:R-:W-:Y:S01]  /*3580*/  HFMA2 R40, R22, R18, R40 ;  /* 0x0000001216287231 */ /* 0x000fe20000000028 */
[C---:B------:R-:W-:Y:S02]  /*3590*/  LOP3.LUT R18, R25.reuse, 0x380038, RZ, 0xc0, !PT ;  /* 0x0038003819127812 */ /* 0x040fe400078ec0ff */
[----:B------:R-:W-:Y:S02]  /*35a0*/  LOP3.LUT R21, R16, 0x380038, RZ, 0xc0, !PT ;  /* 0x0038003810157812 */ /* 0x000fe400078ec0ff */
[----:B------:R-:W-:Y:S02]  /*35b0*/  LOP3.LUT R18, R18, 0x64006400, RZ, 0xfc, !PT ;  /* 0x6400640012127812 */ /* 0x000fe400078efcff */
[----:B------:R-:W-:Y:S02]  /*35c0*/  LOP3.LUT R25, R25, 0x1c001c0, RZ, 0xc0, !PT ;  /* 0x01c001c019197812 */ /* 0x000fe400078ec0ff */
[----:B------:R-:W-:Y:S01]  /*35d0*/  LOP3.LUT R16, R16, 0x1c001c0, RZ, 0xc0, !PT ;  /* 0x01c001c010107812 */ /* 0x000fe200078ec0ff */
[----:B------:R-:W-:-:S03]  /*35e0*/  HFMA2 R18, R18, R41.H0_H0, -132, -132 ;  /* 0xd820d82012127431 */ /* 0x000fc60000040029 */
[----:B------:R-:W-:Y:S01]  /*35f0*/  LOP3.LUT R16, R16, 0x64006400, RZ, 0xfc, !PT ;  /* 0x6400640010107812 */ /* 0x000fe200078efcff */
[----:B------:R-:W-:Y:S01]  /*3600*/  HFMA2 R38, R18, R19, R38 ;  /* 0x0000001312267231 */ /* 0x000fe20000000026 */
[C---:B------:R-:W-:Y:S02]  /*3610*/  LOP3.LUT R18, R24.reuse, 0x380038, RZ, 0xc0, !PT ;  /* 0x0038003818127812 */ /* 0x040fe400078ec0ff */
[----:B------:R-:W-:Y:S02]  /*3620*/  LOP3.LUT R24, R24, 0x1c001c0, RZ, 0xc0, !PT ;  /* 0x01c001c018187812 */ /* 0x000fe400078ec0ff */
[----:B------:R-:W-:Y:S02]  /*3630*/  LOP3.LUT R22, R18, 0x64006400, RZ, 0xfc, !PT ;  /* 0x6400640012167812 */ /* 0x000fe400078efcff */
[----:B------:R-:W-:Y:S02]  /*3640*/  LOP3.LUT R18, R17, 0x380038, RZ, 0xc0, !PT ;  /* 0x0038003811127812 */ /* 0x000fe400078ec0ff */
[----:B------:R-:W-:Y:S01]  /*3650*/  LOP3.LUT R24, R24, 0x64006400, RZ, 0xfc, !PT ;  /* 0x6400640018187812 */ /* 0x000fe200078efcff */
[----:B------:R-:W-:Y:S01]  /*3660*/  HFMA2 R23, R22, R41.H0_H0, -132, -132 ;  /* 0xd820d82016177431 */ /* 0x000fe20000040029 */
[----:B------:R-:W-:-:S02]  /*3670*/  LOP3.LUT R18, R18, 0x64006400, RZ, 0xfc, !PT ;  /* 0x6400640012127812 */ /* 0x000fc400078efcff */
[----:B------:R-:W-:-:S03]  /*3680*/  LOP3.LUT R22, R21, 0x64006400, RZ, 0xfc, !PT ;  /* 0x6400640015167812 */ /* 0x000fc600078efcff */
[----:B------:R-:W-:Y:S02]  /*3690*/  HFMA2 R39, R18, R41.H0_H0, -132, -132 ;  /* 0xd820d82012277431 */ /* 0x000fe40000040029 */
[----:B------:R-:W-:Y:S02]  /*36a0*/  HFMA2 R37, R23, R19, R37 ;  /* 0x0000001317257231 */ /* 0x000fe40000000025 */
[----:B------:R-:W-:Y:S01]  /*36b0*/  HFMA2 R22, R22, R41.H0_H0, -132, -132 ;  /* 0xd820d82016167431 */ /* 0x000fe20000040029 */
[----:B------:R-:W-:Y:S01]  /*36c0*/  MOV R18, 0x2400 ;  /* 0x0000240000127802 */ /* 0x000fe20000000f00 */
[-C--:B------:R-:W-:Y:S02]  /*36d0*/  HFMA2 R39, R39, R19.reuse, R20 ;  /* 0x0000001327277231 */ /* 0x080fe40000000014 */
[----:B------:R-:W-:Y:S01]  /*36e0*/  HFMA2 R40, R22, R19, R40 ;  /* 0x0000001316287231 */ /* 0x000fe20000000028 */
[----:B------:R-:W-:Y:S01]  /*36f0*/  PRMT R41, R41, 0x5410, R18 ;  /* 0x0000541029297816 */ /* 0x000fe20000000012 */
[----:B------:R-:W0:Y:S01]  /*3700*/  LDS.128 R20, [UR4+0x10] ;  /* 0x00001004ff147984 */ /* 0x000e220008000c00 */
[----:B------:R-:W-:-:S03]  /*3710*/  LOP3.LUT R18, R25, 0x64006400, RZ, 0xfc, !PT ;  /* 0x6400640019127812 */ /* 0x000fc600078efcff */
[-C--:B------:R-:W-:Y:S02]  /*3720*/  HFMA2 R16, R16, R41.reuse.H1_H1, -20, -20 ;  /* 0xcd00cd0010107431 */ /* 0x080fe40000060029 */
[-C--:B------:R-:W-:Y:S01]  /*3730*/  HFMA2 R19, R18, R41.reuse.H1_H1, -20, -20 ;  /* 0xcd00cd0012137431 */ /* 0x080fe20000060029 */
[----:B------:R-:W-:Y:S01]  /*3740*/  LOP3.LUT R18, R17, 0x1c001c0, RZ, 0xc0, !PT ;  /* 0x01c001c011127812 */ /* 0x000fe200078ec0ff */
[----:B------:R-:W-:-:S03]  /*3750*/  HFMA2 R24, R24, R41.H1_H1, -20, -20 ;  /* 0xcd00cd0018187431 */ /* 0x000fc60000060029 */
[----:B------:R-:W-:-:S05]  /*3760*/  LOP3.LUT R18, R18, 0x64006400, RZ, 0xfc, !PT ;  /* 0x6400640012127812 */ /* 0x000fca00078efcff */
[----:B------:R-:W-:Y:S02]  /*3770*/  HFMA2 R18, R18, R41.H1_H1, -20, -20 ;  /* 0xcd00cd0012127431 */ /* 0x000fe40000060029 */
[-C--:B0-----:R-:W-:Y:S02]  /*3780*/  HFMA2 R38, R19, R20.reuse, R38 ;  /* 0x0000001413267231 */ /* 0x081fe40000000026 */
[-C--:B------:R-:W-:Y:S02]  /*3790*/  HFMA2 R40, R16, R20.reuse, R40 ;  /* 0x0000001410287231 */ /* 0x080fe40000000028 */
[-C--:B------:R-:W-:Y:S02]  /*37a0*/  HFMA2 R39, R18, R20.reuse, R39 ;  /* 0x0000001412277231 */ /* 0x080fe40000000027 */
[----:B------:R-:W-:Y:S01]  /*37b0*/  HFMA2 R37, R24, R20, R37 ;  /* 0x0000001418257231 */ /* 0x000fe20000000025 */
[----:B------:R-:W2:Y:S01]  /*37c0*/  LDG.E.128.CONSTANT R16, desc[UR6][R44.64] ;  /* 0x000000062c107981 */ /* 0x000ea2000c1e9d00 */
[----:B---3--:R-:W-:-:S02]  /*37d0*/  LOP3.LUT R20, R12, 0x70007, RZ, 0xc0, !PT ;  /* 0x000700070c147812 */ /* 0x008fc400078ec0ff */
[----:B------:R-:W-:Y:S02]  /*37e0*/  LOP3.LUT R24, R12, 0x380038, RZ, 0xc0, !PT ;  /* 0x003800380c187812 */ /* 0x000fe400078ec0ff */
[----:B------:R-:W-:Y:S02]  /*37f0*/  LOP3.LUT R20, R20, 0x64006400, RZ, 0xfc, !PT ;  /* 0x6400640014147812 */ /* 0x000fe400078efcff */
[----:B------:R-:W-:Y:S02]  /*3800*/  LOP3.LUT R24, R24, 0x64006400, RZ, 0xfc, !PT ;  /* 0x6400640018187812 */ /* 0x000fe400078efcff */
[----:B------:R-:W-:Y:S01]  /*3810*/  SHF.R.U32.HI R26, RZ, 0x6, R12 ;  /* 0x00000006ff1a7819 */ /* 0x000fe2000001160c */
[----:B------:R-:W-:Y:S01]  /*3820*/  HADD2 R20, R20, -1028, -1028 ;  /* 0xe404e40414147430 */ /* 0x000fe20000000000 */
[----:B------:R-:W-:Y:S02]  /*3830*/  SHF.R.U32.HI R27, RZ, 0x6, R13 ;  /* 0x00000006ff1b7819 */ /* 0x000fe4000001160d */
[----:B------:R-:W-:-:S02]  /*3840*/  SHF.R.U32.HI R25, RZ, 0x6, R14 ;  /* 0x00000006ff197819 */ /* 0x000fc4000001160e */
[----:B------:R-:W-:Y:S01]  /*3850*/  SHF.R.U32.HI R8, RZ, 0xf, R8 ;  /* 0x0000000fff087819 */ /* 0x000fe20000011608 */
[----:B------:R-:W-:Y:S01]  /*3860*/  HFMA2 R38, R20, R21, R38 ;  /* 0x0000001514267231 */ /* 0x000fe20000000026 */
[----:B------:R-:W-:Y:S02]  /*3870*/  LOP3.LUT R20, R13, 0x70007, RZ, 0xc0, !PT ;  /* 0x000700070d147812 */ /* 0x000fe400078ec0ff */
[----:B------:R-:W-:Y:S02]  /*3880*/  LOP3.LUT R8, R8, 0x10001, RZ, 0xc0, !PT ;  /* 0x0001000108087812 */ /* 0x000fe400078ec0ff */
[----:B------:R-:W-:Y:S02]  /*3890*/  LOP3.LUT R20, R20, 0x64006400, RZ, 0xfc, !PT ;  /* 0x6400640014147812 */ /* 0x000fe400078efcff */
[----:B------:R-:W-:Y:S02]  /*38a0*/  SHF.R.U32.HI R9, RZ, 0xf, R9 ;  /* 0x0000000fff097819 */ /* 0x000fe40000011609 */
[----:B------:R-:W-:Y:S01]  /*38b0*/  SHF.R.U32.HI R10, RZ, 0xf, R10 ;  /* 0x0000000fff0a7819 */ /* 0x000fe2000001160a */
[----:B------:R-:W-:Y:S01]  /*38c0*/  HADD2 R20, R20, -1028, -1028 ;  /* 0xe404e40414147430 */ /* 0x000fe20000000000 */
[----:B------:R-:W-:-:S02]  /*38d0*/  LOP3.LUT R9, R9, 0x10001, RZ, 0xc0, !PT ;  /* 0x0001000109097812 */ /* 0x000fc400078ec0ff */
[----:B------:R-:W-:Y:S01]  /*38e0*/  SHF.R.U32.HI R11, RZ, 0xf, R11 ;  /* 0x0000000fff0b7819 */ /* 0x000fe2000001160b */
[----:B------:R-:W-:Y:S01]  /*38f0*/  HFMA2 R37, R20, R21, R37 ;  /* 0x0000001514257231 */ /* 0x000fe20000000025 */
[----:B------:R-:W-:Y:S02]  /*3900*/  LOP3.LUT R20, R14, 0x70007, RZ, 0xc0, !PT ;  /* 0x000700070e147812 */ /* 0x000fe400078ec0ff */
[----:B------:R-:W-:Y:S02]  /*3910*/  LOP3.LUT R10, R10, 0x10001, RZ, 0xc0, !PT ;  /* 0x000100010a0a7812 */ /* 0x000fe400078ec0ff */
[----:B------:R-:W-:Y:S02]  /*3920*/  LOP3.LUT R20, R20, 0x64006400, RZ, 0xfc, !PT ;  /* 0x6400640014147812 */ /* 0x000fe400078efcff */
[----:B------:R-:W-:Y:S02]  /*3930*/  LOP3.LUT R11, R11, 0x10001, RZ, 0xc0, !PT ;  /* 0x000100010b0b7812 */ /* 0x000fe400078ec0ff */
[----:B------:R-:W-:Y:S01]  /*3940*/  ISETP.NE.AND P0, PT, R6, R5, PT ;  /* 0x000000050600720c */ /* 0x000fe20003f05270 */
[----:B------:R-:W-:-:S04]  /*3950*/  HADD2 R20, R20, -1028, -1028 ;  /* 0xe404e40414147430 */ /* 0x000fc80000000000 */
[----:B------:R-:W-:Y:S01]  /*3960*/  HFMA2 R39, R20, R21, R39 ;  /* 0x0000001514277231 */ /* 0x000fe20000000027 */
[----:B------:R-:W-:-:S04]  /*3970*/  LOP3.LUT R20, R15, 0x70007, RZ, 0xc0, !PT ;  /* 0x000700070f147812 */ /* 0x000fc800078ec0ff */
[----:B------:R-:W-:-:S05]  /*3980*/  LOP3.LUT R20, R20, 0x64006400, RZ, 0xfc, !PT ;  /* 0x6400640014147812 */ /* 0x000fca00078efcff */
[----:B------:R-:W-:-:S04]  /*3990*/  HADD2 R20, R20, -1028, -1028 ;  /* 0xe404e40414147430 */ /* 0x000fc80000000000 */
[----:B------:R-:W-:Y:S01]  /*39a0*/  HFMA2 R40, R20, R21, R40 ;  /* 0x0000001514287231 */ /* 0x000fe20000000028 */
[----:B------:R-:W-:Y:S01]  /*39b0*/  LOP3.LUT R20, R13, 0x380038, RZ, 0xc0, !PT ;  /* 0x003800380d147812 */ /* 0x000fe200078ec0ff */
[-C--:B------:R-:W-:Y:S01]  /*39c0*/  HFMA2 R21, R24, R41.reuse.H0_H0, -132, -132 ;  /* 0xd820d82018157431 */ /* 0x080fe20000040029 */
[----:B------:R-:W-:Y:S02]  /*39d0*/  LOP3.LUT R24, R14, 0x380038, RZ, 0xc0, !PT ;  /* 0x003800380e187812 */ /* 0x000fe400078ec0ff */
[----:B------:R-:W-:Y:S02]  /*39e0*/  LOP3.LUT R20, R20, 0x64006400, RZ, 0xfc, !PT ;  /* 0x6400640014147812 */ /* 0x000fe400078efcff */
[----:B------:R-:W-:Y:S01]  /*39f0*/  LOP3.LUT R24, R24, 0x64006400, RZ, 0xfc, !PT ;  /* 0x6400640018187812 */ /* 0x000fe200078efcff */
[----:B------:R-:W-:Y:S02]  /*3a00*/  HFMA2 R38, R21, R22, R38 ;  /* 0x0000001615267231 */ /* 0x000fe40000000026 */
[----:B------:R-:W-:-:S02]  /*3a10*/  HFMA2 R20, R20, R41.H0_H0, -132, -132 ;  /* 0xd820d82014147431 */ /* 0x000fc40000040029 */
[-C--:B------:R-:W-:Y:S01]  /*3a20*/  HFMA2 R21, R24, R41.reuse.H0_H0, -132, -132 ;  /* 0xd820d82018157431 */ /* 0x080fe20000040029 */
[----:B------:R-:W-:Y:S01]  /*3a30*/  SHF.R.U32.HI R24, RZ, 0x6, R15 ;  /* 0x00000006ff187819 */ /* 0x000fe2000001160f */
[-C--:B------:R-:W-:Y:S01]  /*3a40*/  HFMA2 R37, R20, R22.reuse, R37 ;  /* 0x0000001614257231 */ /* 0x080fe20000000025 */
[----:B------:R-:W-:Y:S02]  /*3a50*/  LOP3.LUT R20, R15, 0x380038, RZ, 0xc0, !PT ;  /* 0x003800380f147812 */ /* 0x000fe400078ec0ff */
[----:B------:R-:W-:Y:S01]  /*3a60*/  LOP3.LUT R46, R24, 0x380038, RZ, 0xc0, !PT ;  /* 0x00380038182e7812 */ /* 0x000fe200078ec0ff */
[----:B------:R-:W-:Y:S01]  /*3a70*/  HFMA2 R39, R21, R22, R39 ;  /* 0x0000001615277231 */ /* 0x000fe20000000027 */
[----:B------:R-:W-:Y:S02]  /*3a80*/  LOP3.LUT R20, R20, 0x64006400, RZ, 0xfc, !PT ;  /* 0x6400640014147812 */ /* 0x000fe400078efcff */
[----:B------:R-:W-:Y:S02]  /*3a90*/  SHF.R.U32.HI R21, RZ, 0xe, R12 ;  /* 0x0000000eff157819 */ /* 0x000fe4000001160c */
[----:B------:R-:W-:Y:S01]  /*3aa0*/  SHF.R.U32.HI R12, RZ, 0xe, R13 ;  /* 0x0000000eff0c7819 */ /* 0x000fe2000001160d */
[----:B------:R-:W-:Y:S01]  /*3ab0*/  HFMA2 R20, R20, R41.H0_H0, -132, -132 ;  /* 0xd820d82014147431 */ /* 0x000fe20000040029 */
[----:B------:R-:W-:-:S02]  /*3ac0*/  LOP3.LUT R8, R8, 0x20002, R21, 0xf8, !PT ;  /* 0x0002000208087812 */ /* 0x000fc400078ef815 */
[----:B------:R-:W-:Y:S01]  /*3ad0*/  LOP3.LUT R9, R9, 0x20002, R12, 0xf8, !PT ;  /* 0x0002000209097812 */ /* 0x000fe200078ef80c */
[----:B------:R-:W-:Y:S01]  /*3ae0*/  HFMA2 R40, R20, R22, R40 ;  /* 0x0000001614287231 */ /* 0x000fe20000000028 */
[C---:B------:R-:W-:Y:S02]  /*3af0*/  LOP3.LUT R20, R26.reuse, 0x70007, RZ, 0xc0, !PT ;  /* 0x000700071a147812 */ /* 0x040fe400078ec0ff */
[----:B------:R-:W-:Y:S02]  /*3b00*/  LOP3.LUT R12, R26, 0x380038, RZ, 0xc0, !PT ;  /* 0x003800381a0c7812 */ /* 0x000fe400078ec0ff */
[----:B------:R-:W-:Y:S02]  /*3b10*/  LOP3.LUT R20, R20, 0x64006400, RZ, 0xfc, !PT ;  /* 0x6400640014147812 */ /* 0x000fe400078efcff */
[----:B------:R-:W-:Y:S02]  /*3b20*/  LOP3.LUT R12, R12, 0x64006400, RZ, 0xfc, !PT ;  /* 0x640064000c0c7812 */ /* 0x000fe400078efcff */
[----:B------:R-:W-:Y:S01]  /*3b30*/  LOP3.LUT R46, R46, 0x64006400, RZ, 0xfc, !PT ;  /* 0x640064002e2e7812 */ /* 0x000fe200078efcff */
[----:B------:R-:W-:-:S02]  /*3b40*/  HADD2 R20, R20, -1028, -1028 ;  /* 0xe404e40414147430 */ /* 0x000fc40000000000 */
[-C--:B------:R-:W-:Y:S02]  /*3b50*/  HFMA2 R12, R12, R41.reuse.H0_H0, -132, -132 ;  /* 0xd820d8200c0c7431 */ /* 0x080fe40000040029 */
[----:B------:R-:W-:Y:S02]  /*3b60*/  HFMA2 R13, R46, R41.H0_H0, -132, -132 ;  /* 0xd820d8202e0d7431 */ /* 0x000fe40000040029 */
        /* <DEDUP_REMOVED lines=13> */
[----:B------:R-:W0:Y:S02]  /*3c40*/  LDS.128 R20, [UR4+0x20] ;  /* 0x00002004ff147984 */ /* 0x000e240008000c00 */
[-C--:B0-----:R-:W-:Y:S01]  /*3c50*/  HFMA2 R38, R12, R20.reuse, R38 ;  /* 0x000000140c267231 */ /* 0x081fe20000000026 */
[C---:B------:R-:W-:Y:S01]  /*3c60*/  LOP3.LUT R12, R27.reuse, 0x380038, RZ, 0xc0, !PT ;  /* 0x003800381b0c7812 */ /* 0x040fe200078ec0ff */
[----:B------:R-:W-:Y:S01]  /*3c70*/  HFMA2 R13, R13, R20, R40 ;  /* 0x000000140d0d7231 */ /* 0x000fe20000000028 */
[----:B------:R-:W-:Y:S02]  /*3c80*/  LOP3.LUT R27, R27, 0x1c001c0, RZ, 0xc0, !PT ;  /* 0x01c001c01b1b7812 */ /* 0x000fe400078ec0ff */
[----:B------:R-:W-:-:S05]  /*3c90*/  LOP3.LUT R12, R12, 0x64006400, RZ, 0xfc, !PT ;  /* 0x640064000c0c7812 */ /* 0x000fca00078efcff */
[----:B------:R-:W-:-:S04]  /*3ca0*/  HFMA2 R12, R12, R41.H0_H0, -132, -132 ;  /* 0xd820d8200c0c7431 */ /* 0x000fc80000040029 */
[----:B------:R-:W-:Y:S01]  /*3cb0*/  HFMA2 R37, R12, R20, R37 ;  /* 0x000000140c257231 */ /* 0x000fe20000000025 */
[----:B------:R-:W-:-:S04]  /*3cc0*/  LOP3.LUT R12, R25, 0x380038, RZ, 0xc0, !PT ;  /* 0x00380038190c7812 */ /* 0x000fc800078ec0ff */
[----:B------:R-:W-:-:S05]  /*3cd0*/  LOP3.LUT R12, R12, 0x64006400, RZ, 0xfc, !PT ;  /* 0x640064000c0c7812 */ /* 0x000fca00078efcff */
[----:B------:R-:W-:-:S04]  /*3ce0*/  HFMA2 R12, R12, R41.H0_H0, -132, -132 ;  /* 0xd820d8200c0c7431 */ /* 0x000fc80000040029 */
[----:B------:R-:W-:Y:S01]  /*3cf0*/  HFMA2 R12, R12, R20, R39 ;  /* 0x000000140c0c7231 */ /* 0x000fe20000000027 */
[----:B------:R-:W-:Y:S02]  /*3d00*/  LOP3.LUT R20, R26, 0x1c001c0, RZ, 0xc0, !PT ;  /* 0x01c001c01a147812 */ /* 0x000fe400078ec0ff */
[----:B------:R-:W-:Y:S02]  /*3d10*/  LOP3.LUT R26, R27, 0x64006400, RZ, 0xfc, !PT ;  /* 0x640064001b1a7812 */ /* 0x000fe400078efcff */
[----:B------:R-:W-:-:S03]  /*3d20*/  LOP3.LUT R20, R20, 0x64006400, RZ, 0xfc, !PT ;  /* 0x6400640014147812 */ /* 0x000fc600078efcff */
[-C--:B------:R-:W-:Y:S02]  /*3d30*/  HFMA2 R26, R26, R41.reuse.H1_H1, -20, -20 ;  /* 0xcd00cd001a1a7431 */ /* 0x080fe40000060029 */
[----:B------:R-:W-:Y:S02]  /*3d40*/  HFMA2 R20, R20, R41.H1_H1, -20, -20 ;  /* 0xcd00cd0014147431 */ /* 0x000fe40000060029 */
[-C--:B------:R-:W-:Y:S01]  /*3d50*/  HFMA2 R37, R26, R21.reuse, R37 ;  /* 0x000000151a257231 */ /* 0x080fe20000000025 */
[----:B------:R-:W-:Y:S01]  /*3d60*/  LOP3.LUT R26, R25, 0x1c001c0, RZ, 0xc0, !PT ;  /* 0x01c001c0191a7812 */ /* 0x000fe200078ec0ff */
[----:B------:R-:W-:Y:S01]  /*3d70*/  HFMA2 R20, R20, R21, R38 ;  /* 0x0000001514147231 */ /* 0x000fe20000000026 */
[----:B------:R-:W-:Y:S02]  /*3d80*/  LOP3.LUT R38, R24, 0x1c001c0, RZ, 0xc0, !PT ;  /* 0x01c001c018267812 */ /* 0x000fe400078ec0ff */
[----:B------:R-:W-:Y:S02]  /*3d90*/  LOP3.LUT R26, R26, 0x64006400, RZ, 0xfc, !PT ;  /* 0x640064001a1a7812 */ /* 0x000fe400078efcff */
[----:B------:R-:W-:-:S03]  /*3da0*/  LOP3.LUT R38, R38, 0x64006400, RZ, 0xfc, !PT ;  /* 0x6400640026267812 */ /* 0x000fc600078efcff */
[-C--:B------:R-:W-:Y:S02]  /*3db0*/  HFMA2 R26, R26, R41.reuse.H1_H1, -20, -20 ;  /* 0xcd00cd001a1a7431 */ /* 0x080fe40000060029 */
[----:B------:R-:W-:-:S04]  /*3dc0*/  HFMA2 R25, R38, R41.H1_H1, -20, -20 ;  /* 0xcd00cd0026197431 */ /* 0x000fc80000060029 */
[-C--:B------:R-:W-:Y:S02]  /*3dd0*/  HFMA2 R13, R25, R21.reuse, R13 ;  /* 0x00000015190d7231 */ /* 0x080fe4000000000d */
[----:B------:R-:W-:Y:S01]  /*3de0*/  HFMA2 R12, R26, R21, R12 ;  /* 0x000000151a0c7231 */ /* 0x000fe2000000000c */
[----:B--2---:R-:W-:Y:S02]  /*3df0*/  LOP3.LUT R24, R16, 0x70007, RZ, 0xc0, !PT ;  /* 0x0007000710187812 */ /* 0x004fe400078ec0ff */
[----:B------:R-:W-:Y:S02]  /*3e00*/  LOP3.LUT R25, R18, 0x70007, RZ, 0xc0, !PT ;  /* 0x0007000712197812 */ /* 0x000fe400078ec0ff */
[----:B------:R-:W-:Y:S02]  /*3e10*/  LOP3.LUT R24, R24, 0x64006400, RZ, 0xfc, !PT ;  /* 0x6400640018187812 */ /* 0x000fe400078efcff */
[----:B------:R-:W-:Y:S02]  /*3e20*/  LOP3.LUT R21, R17, 0x70007, RZ, 0xc0, !PT ;  /* 0x0007000711157812 */ /* 0x000fe400078ec0ff */
[----:B------:R-:W-:Y:S01]  /*3e30*/  LOP3.LUT R25, R25, 0x64006400, RZ, 0xfc, !PT ;  /* 0x6400640019197812 */ /* 0x000fe200078efcff */
[----:B------:R-:W-:Y:S01]  /*3e40*/  HADD2 R24, R24, -1028, -1028 ;  /* 0xe404e40418187430 */ /* 0x000fe20000000000 */
[----:B------:R-:W-:-:S03]  /*3e50*/  LOP3.LUT R21, R21, 0x64006400, RZ, 0xfc, !PT ;  /* 0x6400640015157812 */ /* 0x000fc600078efcff */
[----:B------:R-:W-:Y:S02]  /*3e60*/  HADD2 R25, R25, -1028, -1028 ;  /* 0xe404e40419197430 */ /* 0x000fe40000000000 */
[----:B------:R-:W-:Y:S01]  /*3e70*/  HFMA2 R20, R24, R22, R20 ;  /* 0x0000001618147231 */ /* 0x000fe20000000014 */
[----:B------:R-:W-:Y:S01]  /*3e80*/  LOP3.LUT R24, R19, 0x70007, RZ, 0xc0, !PT ;  /* 0x0007000713187812 */ /* 0x000fe200078ec0ff */
[----:B------:R-:W-:-:S03]  /*3e90*/  HADD2 R21, R21, -1028, -1028 ;  /* 0xe404e40415157430 */ /* 0x000fc60000000000 */
[----:B------:R-:W-:Y:S01]  /*3ea0*/  LOP3.LUT R24, R24, 0x64006400, RZ, 0xfc, !PT ;  /* 0x6400640018187812 */ /* 0x000fe200078efcff */
[-C--:B------:R-:W-:Y:S02]  /*3eb0*/  HFMA2 R37, R21, R22.reuse, R37 ;  /* 0x0000001615257231 */ /* 0x080fe40000000025 */
[----:B------:R-:W-:Y:S01]  /*3ec0*/  HFMA2 R21, R25, R22, R12 ;  /* 0x0000001619157231 */ /* 0x000fe2000000000c */
[----:B------:R-:W-:Y:S01]  /*3ed0*/  LOP3.LUT R12, R16, 0x380038, RZ, 0xc0, !PT ;  /* 0x00380038100c7812 */ /* 0x000fe200078ec0ff */
[----:B------:R-:W-:Y:S01]  /*3ee0*/  HADD2 R24, R24, -1028, -1028 ;  /* 0xe404e40418187430 */ /* 0x000fe20000000000 */
[----:B------:R-:W-:-:S03]  /*3ef0*/  LOP3.LUT R25, R18, 0x380038, RZ, 0xc0, !PT ;  /* 0x0038003812197812 */ /* 0x000fc600078ec0ff */
[----:B------:R-:W-:Y:S01]  /*3f00*/  HFMA2 R22, R24, R22, R13 ;  /* 0x0000001618167231 */ /* 0x000fe2000000000d */
[----:B------:R-:W-:Y:S02]  /*3f10*/  LOP3.LUT R24, R12, 0x64006400, RZ, 0xfc, !PT ;  /* 0x640064000c187812 */ /* 0x000fe400078efcff */
[----:B------:R-:W-:Y:S02]  /*3f20*/  LOP3.LUT R13, R17, 0x380038, RZ, 0xc0, !PT ;  /* 0x00380038110d7812 */ /* 0x000fe400078ec0ff */
[----:B------:R-:W-:Y:S01]  /*3f30*/  LOP3.LUT R26, R25, 0x64006400, RZ, 0xfc, !PT ;  /* 0x64006400191a7812 */ /* 0x000fe200078efcff */
[----:B------:R-:W-:Y:S01]  /*3f40*/  HFMA2 R24, R24, R41.H0_H0, -132, -132 ;  /* 0xd820d82018187431 */ /* 0x000fe20000040029 */
[----:B------:R-:W-:-:S03]  /*3f50*/  LOP3.LUT R12, R13, 0x64006400, RZ, 0xfc, !PT ;  /* 0x640064000d0c7812 */ /* 0x000fc600078efcff */
[----:B------:R-:W-:Y:S02]  /*3f60*/  HFMA2 R13, R26, R41.H0_H0, -132, -132 ;  /* 0xd820d8201a0d7431 */ /* 0x000fe40000040029 */
[-C--:B------:R-:W-:Y:S01]  /*3f70*/  HFMA2 R20, R24, R23.reuse, R20 ;  /* 0x0000001718147231 */ /* 0x080fe20000000014 */
[----:B------:R-:W-:Y:S01]  /*3f80*/  LOP3.LUT R24, R19, 0x380038, RZ, 0xc0, !PT ;  /* 0x0038003813187812 */ /* 0x000fe200078ec0ff */
[----:B------:R-:W-:Y:S01]  /*3f90*/  HFMA2 R13, R13, R23, R21 ;  /* 0x000000170d0d7231 */ /* 0x000fe20000000015 */
[----:B------:R-:W-:Y:S01]  /*3fa0*/  SHF.R.U32.HI R21, RZ, 0xe, R14 ;  /* 0x0000000eff157819 */ /* 0x000fe2000001160e */
[----:B------:R-:W-:Y:S01]  /*3fb0*/  HFMA2 R12, R12, R41.H0_H0, -132, -132 ;  /* 0xd820d8200c0c7431 */ /* 0x000fe20000040029 */
[----:B------:R-:W-:Y:S02]  /*3fc0*/  LOP3.LUT R38, R24, 0x64006400, RZ, 0xfc, !PT ;  /* 0x6400640018267812 */ /* 0x000fe400078efcff */
[----:B------:R-:W0:Y:S01]  /*3fd0*/  LDS.128 R24, [UR4+0x30] ;  /* 0x00003004ff187984 */ /* 0x000e220008000c00 */
[----:B------:R-:W-:-:S02]  /*3fe0*/  SHF.R.U32.HI R14, RZ, 0xe, R15 ;  /* 0x0000000eff0e7819 */ /* 0x000fc4000001160f */
[----:B------:R-:W-:Y:S01]  /*3ff0*/  HFMA2 R38, R38, R41.H0_H0, -132, -132 ;  /* 0xd820d82026267431 */ /* 0x000fe20000040029 */
[----:B------:R-:W-:Y:S01]  /*4000*/  LOP3.LUT R15, R10, 0x20002, R21, 0xf8, !PT ;  /* 0x000200020a0f7812 */ /* 0x000fe200078ef815 */
[-C--:B------:R-:W-:Y:S01]  /*4010*/  HFMA2 R12, R12, R23.reuse, R37 ;  /* 0x000000170c0c7231 */ /* 0x080fe20000000025 */
[----:B------:R-:W-:Y:S02]  /*4020*/  LOP3.LUT R10, R11, 0x20002, R14, 0xf8, !PT ;  /* 0x000200020b0a7812 */ /* 0x000fe400078ef80e */
[----:B------:R-:W-:Y:S01]  /*4030*/  SHF.R.U32.HI R14, RZ, 0x6, R17 ;  /* 0x00000006ff0e7819 */ /* 0x000fe20000011611 */
[----:B------:R-:W-:Y:S01]  /*4040*/  HFMA2 R23, R38, R23, R22 ;  /* 0x0000001726177231 */ /* 0x000fe20000000016 */
[----:B------:R-:W-:Y:S02]  /*4050*/  SHF.R.U32.HI R11, RZ, 0x6, R16 ;  /* 0x00000006ff0b7819 */ /* 0x000fe40000011610 */
[----:B------:R-:W-:Y:S02]  /*4060*/  LOP3.LUT R22, R14, 0x70007, RZ, 0xc0, !PT ;  /* 0x000700070e167812 */ /* 0x000fe400078ec0ff */
[----:B------:R-:W-:-:S02]  /*4070*/  LOP3.LUT R21, R11, 0x70007, RZ, 0xc0, !PT ;  /* 0x000700070b157812 */ /* 0x000fc400078ec0ff */
[----:B------:R-:W-:Y:S02]  /*4080*/  LOP3.LUT R22, R22, 0x64006400, RZ, 0xfc, !PT ;  /* 0x6400640016167812 */ /* 0x000fe400078efcff */
[----:B------:R-:W-:Y:S02]  /*4090*/  LOP3.LUT R21, R21, 0x64006400, RZ, 0xfc, !PT ;  /* 0x6400640015157812 */ /* 0x000fe400078efcff */
[----:B------:R-:W-:Y:S01]  /*40a0*/  SHF.R.U32.HI R37, RZ, 0xd, R16 ;  /* 0x0000000dff257819 */ /* 0x000fe20000011610 */
[----:B------:R-:W-:Y:S02]  /*40b0*/  HADD2 R22, R22, -1028, -1028 ;  /* 0xe404e40416167430 */ /* 0x000fe40000000000 */
[----:B------:R-:W-:Y:S01]  /*40c0*/  HADD2 R21, R21, -1028, -1028 ;  /* 0xe404e40415157430 */ /* 0x000fe20000000000 */
[----:B------:R-:W-:Y:S02]  /*40d0*/  LOP3.LUT R16, R8, 0x40004, R37, 0xf8, !PT ;  /* 0x0004000408107812 */ /* 0x000fe400078ef825 */
[----:B------:R-:W-:-:S04]  /*40e0*/  LOP3.LUT R8, R11, 0x380038, RZ, 0xc0, !PT ;  /* 0x003800380b087812 */ /* 0x000fc800078ec0ff */
[----:B------:R-:W-:-:S05]  /*40f0*/  LOP3.LUT R8, R8, 0x64006400, RZ, 0xfc, !PT ;  /* 0x6400640008087812 */ /* 0x000fca00078efcff */
[----:B------:R-:W-:Y:S02]  /*4100*/  HFMA2 R8, R8, R41.H0_H0, -132, -132 ;  /* 0xd820d82008087431 */ /* 0x000fe40000040029 */
[-C--:B0-----:R-:W-:Y:S02]  /*4110*/  HFMA2 R21, R21, R24.reuse, R20 ;  /* 0x0000001815157231 */ /* 0x081fe40000000014 */
[----:B------:R-:W-:Y:S01]  /*4120*/  HFMA2 R20, R22, R24, R12 ;  /* 0x0000001816147231 */ /* 0x000fe2000000000c */
[--C-:B------:R-:W-:Y:S01]  /*4130*/  SHF.R.U32.HI R12, RZ, 0x6, R18.reuse ;  /* 0x00000006ff0c7819 */ /* 0x100fe20000011612 */
[----:B------:R-:W-:Y:S01]  /*4140*/  HFMA2 R21, R8, R25, R21 ;  /* 0x0000001908157231 */ /* 0x000fe20000000015 */
[----:B------:R-:W-:Y:S02]  /*4150*/  SHF.R.U32.HI R18, RZ, 0xd, R18 ;  /* 0x0000000dff127819 */ /* 0x000fe40000011612 */
[C---:B------:R-:W-:Y:S02]  /*4160*/  LOP3.LUT R22, R12.reuse, 0x70007, RZ, 0xc0, !PT ;  /* 0x000700070c167812 */ /* 0x040fe400078ec0ff */
[----:B------:R-:W-:-:S02]  /*4170*/  LOP3.LUT R8, R12, 0x380038, RZ, 0xc0, !PT ;  /* 0x003800380c087812 */ /* 0x000fc400078ec0ff */
[----:B------:R-:W-:Y:S02]  /*4180*/  LOP3.LUT R22, R22, 0x64006400, RZ, 0xfc, !PT ;  /* 0x6400640016167812 */ /* 0x000fe400078efcff */
[----:B------:R-:W-:Y:S02]  /*4190*/  LOP3.LUT R8, R8, 0x64006400, RZ, 0xfc, !PT ;  /* 0x6400640008087812 */ /* 0x000fe400078efcff */
[----:B------:R-:W-:Y:S01]  /*41a0*/  LOP3.LUT R11, R11, 0x1c001c0, RZ, 0xc0, !PT ;  /* 0x01c001c00b0b7812 */ /* 0x000fe200078ec0ff */
[----:B------:R-:W-:Y:S01]  /*41b0*/  HADD2 R22, R22, -1028, -1028 ;  /* 0xe404e40416167430 */ /* 0x000fe20000000000 */
[----:B------:R-:W-:Y:S01]  /*41c0*/  LOP3.LUT R15, R15, 0x40004, R18, 0xf8, !PT ;  /* 0x000400040f0f7812 */ /* 0x000fe200078ef812 */
[----:B------:R-:W-:Y:S02]  /*41d0*/  HFMA2 R8, R8, R41.H0_H0, -132, -132 ;  /* 0xd820d82008087431 */ /* 0x000fe40000040029 */
[----:B------:R-:W-:Y:S01]  /*41e0*/  HFMA2 R13, R22, R24, R13 ;  /* 0x00000018160d7231 */ /* 0x000fe2000000000d */
[----:B------:R-:W-:-:S04]  /*41f0*/  LOP3.LUT R22, R14, 0x380038, RZ, 0xc0, !PT ;  /* 0x003800380e167812 */ /* 0x000fc800078ec0ff */
[----:B------:R-:W-:-:S05]  /*4200*/  LOP3.LUT R22, R22, 0x64006400, RZ, 0xfc, !PT ;  /* 0x6400640016167812 */ /* 0x000fca00078efcff */
[----:B------:R-:W-:Y:S02]  /*4210*/  HFMA2 R22, R22, R41.H0_H0, -132, -132 ;  /* 0xd820d82016167431 */ /* 0x000fe40000040029 */
[-C--:B------:R-:W-:Y:S02]  /*4220*/  HFMA2 R13, R8, R25.reuse, R13 ;  /* 0x00000019080d7231 */ /* 0x080fe4000000000d */
        /* <DEDUP_REMOVED lines=8> */
[----:B------:R-:W-:-:S04]  /*42b0*/  HFMA2 R8, R8, R41.H0_H0, -132, -132 ;  /* 0xd820d82008087431 */ /* 0x000fc80000040029 */
[----:B------:R-:W-:Y:S01]  /*42c0*/  HFMA2 R25, R8, R25, R23 ;  /* 0x0000001908197231 */ /* 0x000fe20000000017 */
[----:B------:R-:W-:Y:S01]  /*42d0*/  SHF.R.U32.HI R8, RZ, 0xd, R17 ;  /* 0x0000000dff087819 */ /* 0x000fe20000011611 */
[----:B------:R0:W2:Y:S03]  /*42e0*/  @!P0 LDG.E.U16.CONSTANT R23, desc[UR6][R34.64] ;  /* 0x0000000622178981 */ /* 0x0000a6000c1e9500 */
[----:B------:R-:W-:Y:S02]  /*42f0*/  LOP3.LUT R17, R9, 0x40004, R8, 0xf8, !PT ;  /* 0x0004000409117812 */ /* 0x000fe400078ef808 */
[----:B------:R-:W-:-:S06]  /*4300*/  @!P0 LEA R8, R4, R1, 0x3 ;  /* 0x0000000104088211 */ /* 0x000fcc00078e18ff */
[----:B------:R-:W3:Y:S01]  /*4310*/  @!P0 LDL.64 R8, [R8+0x8] ;  /* 0x0000080008088983 */ /* 0x000ee20000100a00 */
[----:B------:R-:W-:Y:S02]  /*4320*/  LOP3.LUT R18, R12, 0x1c001c0, RZ, 0xc0, !PT ;  /* 0x01c001c00c127812 */ /* 0x000fe400078ec0ff */
[----:B------:R-:W-:Y:S02]  /*4330*/  LOP3.LUT R12, R11, 0x64006400, RZ, 0xfc, !PT ;  /* 0x640064000b0c7812 */ /* 0x000fe400078efcff */
[----:B------:R-:W-:-:S03]  /*4340*/  LOP3.LUT R18, R18, 0x64006400, RZ, 0xfc, !PT ;  /* 0x6400640012127812 */ /* 0x000fc600078efcff */
[-C--:B------:R-:W-:Y:S01]  /*4350*/  HFMA2 R12, R12, R41.reuse.H1_H1, -20, -20 ;  /* 0xcd00cd000c0c7431 */ /* 0x080fe20000060029 */
[----:B------:R-:W-:Y:S01]  /*4360*/  LOP3.LUT R14, R14, 0x1c001c0, RZ, 0xc0, !PT ;  /* 0x01c001c00e0e7812 */ /* 0x000fe200078ec0ff */
[----:B------:R-:W-:Y:S01]  /*4370*/  HFMA2 R18, R18, R41.H1_H1, -20, -20 ;  /* 0xcd00cd0012127431 */ /* 0x000fe20000060029 */
[----:B------:R-:W-:Y:S02]  /*4380*/  LOP3.LUT R16, R16, 0x64006400, RZ, 0xfc, !PT ;  /* 0x6400640010107812 */ /* 0x000fe400078efcff */
[----:B------:R-:W-:Y:S01]  /*4390*/  SHF.R.U32.HI R19, RZ, 0xd, R19 ;  /* 0x0000000dff137819 */ /* 0x000fe20000011613 */
[-C--:B------:R-:W-:Y:S01]  /*43a0*/  HFMA2 R21, R12, R26.reuse, R21 ;  /* 0x0000001a0c157231 */ /* 0x080fe20000000015 */
[----:B------:R-:W-:Y:S02]  /*43b0*/  LOP3.LUT R22, R22, 0x1c001c0, RZ, 0xc0, !PT ;  /* 0x01c001c016167812 */ /* 0x000fe400078ec0ff */
[----:B------:R-:W-:Y:S01]  /*43c0*/  LOP3.LUT R15, R15, 0x64006400, RZ, 0xfc, !PT ;  /* 0x640064000f0f7812 */ /* 0x000fe200078efcff */
[----:B------:R-:W-:Y:S01]  /*43d0*/  HADD2 R16, R16, -1028, -1028 ;  /* 0xe404e40410107430 */ /* 0x000fe20000000000 */
[----:B------:R-:W-:Y:S01]  /*43e0*/  LOP3.LUT R14, R14, 0x64006400, RZ, 0xfc, !PT ;  /* 0x640064000e0e7812 */ /* 0x000fe200078efcff */
[----:B------:R-:W-:Y:S01]  /*43f0*/  HFMA2 R13, R18, R26, R13 ;  /* 0x0000001a120d7231 */ /* 0x000fe2000000000d */
[----:B------:R-:W-:Y:S01]  /*4400*/  LOP3.LUT R10, R10, 0x40004, R19, 0xf8, !PT ;  /* 0x000400040a0a7812 */ /* 0x000fe200078ef813 */
[----:B------:R-:W-:Y:S01]  /*4410*/  HADD2 R15, R15, -1028, -1028 ;  /* 0xe404e4040f0f7430 */ /* 0x000fe20000000000 */
[----:B------:R-:W-:-:S02]  /*4420*/  @!P0 IADD3 R11, PT, PT, R4, 0x1, RZ ;  /* 0x00000001040b8810 */ /* 0x000fc40007ffe0ff */
[----:B------:R-:W-:Y:S01]  /*4430*/  LOP3.LUT R22, R22, 0x64006400, RZ, 0xfc, !PT ;  /* 0x6400640016167812 */ /* 0x000fe200078efcff */
[----:B------:R-:W-:Y:S01]  /*4440*/  HFMA2 R14, R14, R41.H1_H1, -20, -20 ;  /* 0xcd00cd000e0e7431 */ /* 0x000fe20000060029 */
[----:B------:R-:W-:Y:S01]  /*4450*/  LOP3.LUT R17, R17, 0x64006400, RZ, 0xfc, !PT ;  /* 0x6400640011117812 */ /* 0x000fe200078efcff */
[----:B------:R-:W-:Y:S01]  /*4460*/  HFMA2 R16, R16, R27, R21 ;  /* 0x0000001b10107231 */ /* 0x000fe20000000015 */
[----:B------:R-:W-:Y:S01]  /*4470*/  @!P0 MOV R4, R11 ;  /* 0x0000000b00048202 */ /* 0x000fe20000000f00 */
[----:B------:R-:W-:Y:S01]  /*4480*/  HFMA2 R11, R22, R41.H1_H1, -20, -20 ;  /* 0xcd00cd00160b7431 */ /* 0x000fe20000060029 */
[----:B------:R-:W-:Y:S01]  /*4490*/  LOP3.LUT R12, R10, 0x64006400, RZ, 0xfc, !PT ;  /* 0x640064000a0c7812 */ /* 0x000fe200078efcff */
[----:B------:R-:W-:Y:S02]  /*44a0*/  HFMA2 R20, R14, R26, R20 ;  /* 0x0000001a0e147231 */ /* 0x000fe40000000014 */
[----:B------:R-:W-:Y:S02]  /*44b0*/  HFMA2 R13, R15, R27, R13 ;  /* 0x0000001b0f0d7231 */ /* 0x000fe4000000000d */
[----:B------:R-:W-:-:S02]  /*44c0*/  HADD2 R10, R17, -1028, -1028 ;  /* 0xe404e404110a7430 */ /* 0x000fc40000000000 */
[----:B------:R-:W-:Y:S02]  /*44d0*/  HFMA2 R11, R11, R26, R25 ;  /* 0x0000001a0b0b7231 */ /* 0x000fe40000000019 */
[----:B------:R-:W-:Y:S02]  /*44e0*/  HADD2 R12, R12, -1028, -1028 ;  /* 0xe404e4040c0c7430 */ /* 0x000fe40000000000 */
[-C--:B------:R-:W-:Y:S02]  /*44f0*/  HFMA2 R10, R10, R27.reuse, R20 ;  /* 0x0000001b0a0a7231 */ /* 0x080fe40000000014 */
[----:B------:R-:W-:Y:S02]  /*4500*/  HFMA2 R11, R12, R27, R11 ;  /* 0x0000001b0c0b7231 */ /* 0x000fe4000000000b */
[----:B------:R-:W-:Y:S02]  /*4510*/  HADD2 R16, R16.H0_H0, R16.H1_H1 ;  /* 0x3000001010107230 */ /* 0x000fe40000000800 */
[----:B------:R-:W-:-:S02]  /*4520*/  HADD2 R10, R10.H0_H0, R10.H1_H1 ;  /* 0x3000000a0a0a7230 */ /* 0x000fc40000000800 */
[----:B------:R-:W-:Y:S02]  /*4530*/  HADD2 R13, R13.H0_H0, R13.H1_H1 ;  /* 0x3000000d0d0d7230 */ /* 0x000fe40000000800 */
[----:B------:R-:W-:Y:S01]  /*4540*/  HADD2 R11, R11.H0_H0, R11.H1_H1 ;  /* 0x3000000b0b0b7230 */ /* 0x000fe20000000800 */
[----:B------:R-:W-:Y:S01]  /*4550*/  PRMT R16, R16, 0x5410, R10 ;  /* 0x0000541010107816 */ /* 0x000fe2000000000a */
[----:B------:R-:W-:Y:S01]  /*4560*/  UIADD3 UR4, UPT, UPT, UR4, 0x40, URZ ;  /* 0x0000004004047890 */ /* 0x000fe2000fffe0ff */
[----:B0-----:R-:W-:Y:S02]  /*4570*/  IADD3 R34, P1, PT, R34, 0x80, RZ ;  /* 0x0000008022227810 */ /* 0x001fe40007f3e0ff */
[----:B------:R-:W-:Y:S02]  /*4580*/  PRMT R13, R13, 0x5410, R11 ;  /* 0x000054100d0d7816 */ /* 0x000fe4000000000b */
[----:B------:R-:W-:Y:S02]  /*4590*/  IADD3.X R35, PT, PT, RZ, R35, RZ, P1, !PT ;  /* 0x00000023ff237210 */ /* 0x000fe40000ffe4ff */
[----:B--2---:R-:W-:-:S02]  /*45a0*/  @!P0 IADD3 R5, PT, PT, R23, R6, RZ ;  /* 0x0000000617058210 */ /* 0x004fc40007ffe0ff */
[----:B------:R-:W-:Y:S02]  /*45b0*/  IADD3 R6, PT, PT, R6, 0x20, RZ ;  /* 0x0000002006067810 */ /* 0x000fe40007ffe0ff */
[----:B---3--:R-:W-:Y:S02]  /*45c0*/  @!P0 PRMT R36, R8, 0x7610, R36 ;  /* 0x0000761008248816 */ /* 0x008fe40000000024 */
[----:B------:R-:W-:Y:S02]  /*45d0*/  @!P0 PRMT R32, R9, 0x7610, R32 ;  /* 0x0000761009208816 */ /* 0x000fe40000000020 */
[----:B------:R-:W-:Y:S02]  /*45e0*/  @!P0 PRMT R36, R36, 0x7610, R8 ;  /* 0x0000761024248816 */ /* 0x000fe40000000008 */
[----:B------:R-:W-:Y:S02]  /*45f0*/  @!P0 PRMT R32, R32, 0x7610, R9 ;  /* 0x0000761020208816 */ /* 0x000fe40000000009 */
[----:B------:R-:W-:Y:S01]  /*4600*/  ISETP.GE.AND P0, PT, R6, R33, PT ;  /* 0x000000210600720c */ /* 0x000fe20003f06270 */
[----:B------:R-:W-:Y:S01]  /*4610*/  HFMA2 R28, R16, R36, R28 ;  /* 0x00000024101c7231 */ /* 0x000fe2000000001c */
[----:B------:R-:W-:Y:S01]  /*4620*/  MOV R8, R42 ;  /* 0x0000002a00087202 */ /* 0x000fe20000000f00 */
[----:B------:R-:W-:Y:S01]  /*4630*/  HFMA2 R7, R13, R32, R7 ;  /* 0x000000200d077231 */ /* 0x000fe20000000007 */
[----:B------:R-:W-:Y:S01]  /*4640*/  MOV R9, R43 ;  /* 0x0000002b00097202 */ /* 0x000fe20000000f00 */
[----:B------:R-:W-:-:S08]  /*4650*/  IMAD.WIDE R42, R3, 0x4, R44 ;  /* 0x00000004032a7825 */ /* 0x000fd000078e022c */
[----:B------:R-:W-:Y:S05]  /*4660*/  @!P0 BRA `(.L_x_3665) ;  /* 0xffffffe800dc8947 */ /* 0x000fea000383ffff */
[----:B------:R-:W-:-:S07]  /*4670*/  IMAD.WIDE R42, R3, 0xc, R8 ;  /* 0x0000000c032a7825 */ /* 0x000fce00078e0208 */
.L_x_3664:
[----:B------:R-:W0:Y:S02]  /*4680*/  LDCU UR5, c[0x0][0x3dc] ;  /* 0x00007b80ff0577ac */ /* 0x000e240008000800 */
[----:B0-----:R-:W-:-:S04]  /*4690*/  VIMNMX R29, PT, PT, R29, UR5, PT ;  /* 0x000000051d1d7c48 */ /* 0x001fc8000bfe0100 */
[----:B------:R-:W-:-:S13]  /*46a0*/  ISETP.GT.AND P0, PT, R29, R6, PT ;  /* 0x000000061d00720c */ /* 0x000fda0003f04270 */
[----:B------:R-:W-:Y:S05]  /*46b0*/  @!P0 BRA `(.L_x_3666) ;  /* 0x0000000800ac8947 */ /* 0x000fea0003800000 */
[----:B------:R-:W-:-:S03]  /*46c0*/  IMAD.WIDE.U32 R30, R6, 0x4, R30 ;  /* 0x00000004061e7825 */ /* 0x000fc600078e001e */
[----:B------:R-:W-:-:S04]  /*46d0*/  IADD3 R16, P0, PT, R30, 0x2, RZ ;  /* 0x000000021e107810 */ /* 0x000fc80007f1e0ff */
[----:B------:R-:W-:-:S09]  /*46e0*/  IADD3.X R17, PT, PT, RZ, R31, RZ, P0, !PT ;  /* 0x0000001fff117210 */ /* 0x000fd200007fe4ff */
.L_x_3667:
[----:B------:R-:W2:Y:S01]  /*46f0*/  LDG.E.128.CONSTANT R12, desc[UR6][R42.64] ;  /* 0x000000062a0c7981 */ /* 0x000ea2000c1e9d00 */
[----:B------:R-:W-:Y:S01]  /*4700*/  HFMA2 R18, -RZ, RZ, 0, 0.015625 ;  /* 0x00002400ff127431 */ /* 0x000fe200000001ff */
[----:B------:R-:W-:Y:S01]  /*4710*/  MOV R3, 0x2c00 ;  /* 0x00002c0000037802 */ /* 0x000fe20000000f00 */
[----:B------:R-:W-:Y:S01]  /*4720*/  HFMA2 R24, -RZ, RZ, 0, 0.25 ;  /* 0x00003400ff187431 */ /* 0x000fe200000001ff */
[----:B------:R-:W0:Y:S01]  /*4730*/  LDS.128 R8, [UR4] ;  /* 0x00000004ff087984 */ /* 0x000e220008000c00 */
[----:B------:R-:W-:Y:S02]  /*4740*/  ISETP.NE.AND P0, PT, R6, R5, PT ;  /* 0x000000050600720c */ /* 0x000fe40003f05270 */
[----:B------:R-:W-:Y:S02]  /*4750*/  PRMT R3, R18, 0x5410, R3 ;  /* 0x0000541012037816 */ /* 0x000fe40000000003 */
[----:B--2---:R-:W-:Y:S02]  /*4760*/  LOP3.LUT R18, R12, 0x30003, RZ, 0xc0, !PT ;  /* 0x000300030c127812 */ /* 0x004fe400078ec0ff */
        /* <DEDUP_REMOVED lines=13> */
[----:B------:R-:W-:Y:S01]  /*4840*/  HFMA2 R23, R23, R8, RZ.H0_H0 ;  /* 0x0000000817177231 */ /* 0x000fe200000400ff */
[----:B------:R-:W-:Y:S01]  /*4850*/  LOP3.LUT R22, R22, 0x64006400, RZ, 0xfc, !PT ;  /* 0x6400640016167812 */ /* 0x000fe200078efcff */
[----:B------:R-:W-:Y:S01]  /*4860*/  HFMA2 R25, R19, R24.H0_H0, -258, -258 ;  /* 0xdc08dc0813197431 */ /* 0x000fe20000040018 */
[----:B------:R-:W-:Y:S01]  /*4870*/  LOP3.LUT R37, R15, 0xc000c, RZ, 0xc0, !PT ;  /* 0x000c000c0f257812 */ /* 0x000fe200078ec0ff */
[-C--:B------:R-:W-:Y:S01]  /*4880*/  HFMA2 R33, R33, R8.reuse, RZ ;  /* 0x0000000821217231 */ /* 0x080fe200000000ff */
[----:B------:R-:W-:Y:S01]  /*4890*/  LOP3.LUT R27, R14, 0xc000c, RZ, 0xc0, !PT ;  /* 0x000c000c0e1b7812 */ /* 0x000fe200078ec0ff */
[----:B------:R-:W-:Y:S01]  /*48a0*/  HADD2 R34, R22, -1026, -1026 ;  /* 0xe402e40216227430 */ /* 0x000fe20000000000 */
[----:B------:R-:W-:Y:S01]  /*48b0*/  LOP3.LUT R31, R20, 0x64006400, RZ, 0xfc, !PT ;  /* 0x64006400141f7812 */ /* 0x000fe200078efcff */
[----:B------:R-:W-:Y:S01]  /*48c0*/  HFMA2 R25, R25, R9, R18 ;  /* 0x0000000919197231 */ /* 0x000fe20000000012 */
[----:B------:R-:W-:Y:S01]  /*48d0*/  LOP3.LUT R37, R37, 0x64006400, RZ, 0xfc, !PT ;  /* 0x6400640025257812 */ /* 0x000fe200078efcff */
[----:B------:R-:W-:Y:S01]  /*48e0*/  HFMA2 R34, R34, R8, RZ.H0_H0 ;  /* 0x0000000822227231 */ /* 0x000fe200000400ff */
[----:B------:R-:W-:Y:S01]  /*48f0*/  LOP3.LUT R35, R27, 0x64006400, RZ, 0xfc, !PT ;  /* 0x640064001b237812 */ /* 0x000fe200078efcff */
[-C--:B------:R-:W-:Y:S01]  /*4900*/  HFMA2 R31, R31, R24.reuse.H0_H0, -258, -258 ;  /* 0xdc08dc081f1f7431 */ /* 0x080fe20000040018 */
[C---:B------:R-:W-:Y:S01]  /*4910*/  LOP3.LUT R21, R12.reuse, 0x300030, RZ, 0xc0, !PT ;  /* 0x003000300c157812 */ /* 0x040fe200078ec0ff */
[-C--:B------:R-:W-:Y:S01]  /*4920*/  HFMA2 R37, R37, R24.reuse.H0_H0, -258, -258 ;  /* 0xdc08dc0825257431 */ /* 0x080fe20000040018 */
[----:B------:R-:W-:Y:S01]  /*4930*/  LOP3.LUT R30, R12, 0xc000c0, RZ, 0xc0, !PT ;  /* 0x00c000c00c1e7812 */ /* 0x000fe200078ec0ff */
[----:B------:R-:W-:Y:S01]  /*4940*/  HFMA2 R35, R35, R24.H0_H0, -258, -258 ;  /* 0xdc08dc0823237431 */ /* 0x000fe20000040018 */
[----:B------:R-:W-:-:S02]  /*4950*/  SHF.R.U32.HI R8, RZ, 0x8, R12 ;  /* 0x00000008ff087819 */ /* 0x000fc4000001160c */
[C---:B------:R-:W-:Y:S01]  /*4960*/  LOP3.LUT R22, R13.reuse, 0x300030, RZ, 0xc0, !PT ;  /* 0x003000300d167812 */ /* 0x040fe200078ec0ff */
[-C--:B------:R-:W-:Y:S01]  /*4970*/  HFMA2 R33, R35, R9.reuse, R33 ;  /* 0x0000000923217231 */ /* 0x080fe20000000021 */
[----:B------:R-:W-:Y:S01]  /*4980*/  LOP3.LUT R12, R13, 0xc000c0, RZ, 0xc0, !PT ;  /* 0x00c000c00d0c7812 */ /* 0x000fe200078ec0ff */
[----:B------:R-:W-:Y:S01]  /*4990*/  HFMA2 R34, R37, R9, R34 ;  /* 0x0000000925227231 */ /* 0x000fe20000000022 */
[----:B------:R-:W-:Y:S02]  /*49a0*/  SHF.R.U32.HI R18, RZ, 0x8, R13 ;  /* 0x00000008ff127819 */ /* 0x000fe4000001160d */
[C---:B------:R-:W-:Y:S02]  /*49b0*/  LOP3.LUT R13, R14.reuse, 0x300030, RZ, 0xc0, !PT ;  /* 0x003000300e0d7812 */ /* 0x040fe400078ec0ff */
[----:B------:R-:W-:Y:S02]  /*49c0*/  LOP3.LUT R26, R14, 0xc000c0, RZ, 0xc0, !PT ;  /* 0x00c000c00e1a7812 */ /* 0x000fe400078ec0ff */
[----:B------:R-:W-:-:S02]  /*49d0*/  SHF.R.U32.HI R19, RZ, 0x8, R14 ;  /* 0x00000008ff137819 */ /* 0x000fc4000001160e */
[C---:B------:R-:W-:Y:S02]  /*49e0*/  LOP3.LUT R14, R15.reuse, 0x300030, RZ, 0xc0, !PT ;  /* 0x003000300f0e7812 */ /* 0x040fe400078ec0ff */
[----:B------:R-:W-:Y:S02]  /*49f0*/  LOP3.LUT R27, R15, 0xc000c0, RZ, 0xc0, !PT ;  /* 0x00c000c00f1b7812 */ /* 0x000fe400078ec0ff */
[----:B------:R-:W-:Y:S01]  /*4a00*/  SHF.R.U32.HI R20, RZ, 0x8, R15 ;  /* 0x00000008ff147819 */ /* 0x000fe2000001160f */
[----:B------:R-:W-:Y:S01]  /*4a10*/  HFMA2 R15, R31, R9, R23 ;  /* 0x000000091f0f7231 */ /* 0x000fe20000000017 */
[----:B------:R-:W-:Y:S02]  /*4a20*/  LOP3.LUT R40, R21, 0x64006400, RZ, 0xfc, !PT ;  /* 0x6400640015287812 */ /* 0x000fe400078efcff */
[----:B------:R-:W-:Y:S02]  /*4a30*/  LOP3.LUT R23, R18, 0xc000c, RZ, 0xc0, !PT ;  /* 0x000c000c12177812 */ /* 0x000fe400078ec0ff */
        /* <DEDUP_REMOVED lines=15> */
[-C--:B------:R-:W-:Y:S02]  /*4b30*/  HFMA2 R9, R31, R10.reuse, R25 ;  /* 0x0000000a1f097231 */ /* 0x080fe40000000019 */
[-C--:B------:R-:W-:Y:S01]  /*4b40*/  HFMA2 R25, R38, R3.reuse.H1_H1, -66, -66 ;  /* 0xd420d42026197431 */ /* 0x080fe20000060003 */
[----:B------:R-:W-:Y:S01]  /*4b50*/  LOP3.LUT R40, R13, 0x64006400, RZ, 0xfc, !PT ;  /* 0x640064000d287812 */ /* 0x000fe200078efcff */
[-C--:B------:R-:W-:Y:S01]  /*4b60*/  HFMA2 R14, R14, R3.reuse.H1_H1, -66, -66 ;  /* 0xd420d4200e0e7431 */ /* 0x080fe20000060003 */
[----:B------:R-:W-:Y:S01]  /*4b70*/  LOP3.LUT R30, R30, 0x64006400, RZ, 0xfc, !PT ;  /* 0x640064001e1e7812 */ /* 0x000fe200078efcff */
[-C--:B------:R-:W-:Y:S01]  /*4b80*/  HFMA2 R31, R12, R3.reuse.H0_H0, -18, -18 ;  /* 0xcc80cc800c1f7431 */ /* 0x080fe20000040003 */
[----:B------:R-:W-:Y:S01]  /*4b90*/  LOP3.LUT R44, R18, 0x300030, RZ, 0xc0, !PT ;  /* 0x00300030122c7812 */ /* 0x000fe200078ec0ff */
[----:B------:R-:W-:Y:S02]  /*4ba0*/  HFMA2 R25, R25, R10, R15 ;  /* 0x0000000a19197231 */ /* 0x000fe4000000000f */
[----:B------:R-:W-:-:S02]  /*4bb0*/  HFMA2 R40, R40, R3.H1_H1, -66, -66 ;  /* 0xd420d42028287431 */ /* 0x000fc40000060003 */
[-C--:B------:R-:W-:Y:S01]  /*4bc0*/  HFMA2 R34, R14, R10.reuse, R34 ;  /* 0x0000000a0e227231 */ /* 0x080fe20000000022 */
[----:B------:R-:W-:Y:S01]  /*4bd0*/  LOP3.LUT R26, R26, 0x64006400, RZ, 0xfc, !PT ;  /* 0x640064001a1a7812 */ /* 0x000fe200078efcff */
[----:B------:R-:W0:Y:S01]  /*4be0*/  LDS.128 R12, [UR4+0x10] ;  /* 0x00001004ff0c7984 */ /* 0x000e220008000c00 */
[----:B------:R-:W-:Y:S01]  /*4bf0*/  LOP3.LUT R38, R27, 0x64006400, RZ, 0xfc, !PT ;  /* 0x640064001b267812 */ /* 0x000fe200078efcff */
[----:B------:R-:W-:Y:S02]  /*4c00*/  HFMA2 R30, R30, R3.H0_H0, -18, -18 ;  /* 0xcc80cc801e1e7431 */ /* 0x000fe40000040003 */
[----:B------:R-:W-:Y:S01]  /*4c10*/  HFMA2 R33, R40, R10, R33 ;  /* 0x0000000a28217231 */ /* 0x000fe20000000021 */
[----:B------:R-:W-:Y:S01]  /*4c20*/  LOP3.LUT R40, R8, 0x300030, RZ, 0xc0, !PT ;  /* 0x0030003008287812 */ /* 0x000fe200078ec0ff */
[----:B------:R-:W-:Y:S01]  /*4c30*/  HFMA2 R25, R31, R11, R25 ;  /* 0x0000000b1f197231 */ /* 0x000fe20000000019 */
[----:B------:R-:W-:Y:S01]  /*4c40*/  LOP3.LUT R10, R20, 0x300030, RZ, 0xc0, !PT ;  /* 0x00300030140a7812 */ /* 0x000fe200078ec0ff */
[----:B------:R-:W-:Y:S01]  /*4c50*/  HFMA2 R35, R26, R3.H0_H0, -18, -18 ;  /* 0xcc80cc801a237431 */ /* 0x000fe20000040003 */
[----:B------:R-:W-:Y:S01]  /*4c60*/  LOP3.LUT R40, R40, 0x64006400, RZ, 0xfc, !PT ;  /* 0x6400640028287812 */ /* 0x000fe200078efcff */
[----:B------:R-:W-:Y:S01]  /*4c70*/  HFMA2 R9, R30, R11, R9 ;  /* 0x0000000b1e097231 */ /* 0x000fe20000000009 */
[----:B------:R-:W-:Y:S01]  /*4c80*/  LOP3.LUT R44, R44, 0x64006400, RZ, 0xfc, !PT ;  /* 0x640064002c2c7812 */ /* 0x000fe200078efcff */
[-C--:B------:R-:W-:Y:S01]  /*4c90*/  HFMA2 R37, R38, R3.reuse.H0_H0, -18, -18 ;  /* 0xcc80cc8026257431 */ /* 0x080fe20000040003 */
[----:B------:R-:W-:Y:S01]  /*4ca0*/  LOP3.LUT R10, R10, 0x64006400, RZ, 0xfc, !PT ;  /* 0x640064000a0a7812 */ /* 0x000fe200078efcff */
[-C--:B------:R-:W-:Y:S01]  /*4cb0*/  HFMA2 R26, R40, R3.reuse.H1_H1, -66, -66 ;  /* 0xd420d420281a7431 */ /* 0x080fe20000060003 */
[C---:B------:R-:W-:Y:S01]  /*4cc0*/  LOP3.LUT R30, R19.reuse, 0x300030, RZ, 0xc0, !PT ;  /* 0x00300030131e7812 */ /* 0x040fe200078ec0ff */
[-C--:B------:R-:W-:Y:S01]  /*4cd0*/  HFMA2 R27, R44, R3.reuse.H1_H1, -66, -66 ;  /* 0xd420d4202c1b7431 */ /* 0x080fe20000060003 */
[C---:B------:R-:W-:Y:S01]  /*4ce0*/  LOP3.LUT R38, R8.reuse, 0xc000c0, RZ, 0xc0, !PT ;  /* 0x00c000c008267812 */ /* 0x040fe200078ec0ff */
[----:B------:R-:W-:Y:S01]  /*4cf0*/  HFMA2 R31, R10, R3.H1_H1, -66, -66 ;  /* 0xd420d4200a1f7431 */ /* 0x000fe20000060003 */
[----:B------:R-:W-:Y:S01]  /*4d00*/  LOP3.LUT R10, R8, 0x30003, RZ, 0xc0, !PT ;  /* 0x00030003080a7812 */ /* 0x000fe200078ec0ff */
        /* <DEDUP_REMOVED lines=14> */
[-C--:B------:R-:W-:Y:S01]  /*4df0*/  HFMA2 R35, R44, R3.reuse.H0_H0, -18, -18 ;  /* 0xcc80cc802c237431 */ /* 0x080fe20000040003 */
[----:B------:R-:W-:Y:S01]  /*4e00*/  @!P0 MOV R11, R17 ;  /* 0x00000011000b8202 */ /* 0x000fe20000000f00 */
[----:B------:R-:W-:Y:S01]  /*4e10*/  HFMA2 R3, R8, R3.H0_H0, -18, -18 ;  /* 0xcc80cc8008037431 */ /* 0x000fe20000040003 */
[----:B------:R-:W-:Y:S01]  /*4e20*/  @!P0 LEA R8, R4, R1, 0x3 ;  /* 0x0000000104088211 */ /* 0x000fe200078e18ff */
[----:B------:R-:W-:Y:S01]  /*4e30*/  HADD2 R39, R10, -1026, -1026 ;  /* 0xe402e4020a277430 */ /* 0x000fe20000000000 */
[----:B------:R-:W-:-:S03]  /*4e40*/  @!P0 MOV R10, R16 ;  /* 0x00000010000a8202 */ /* 0x000fc60000000f00 */
[----:B0-----:R-:W-:Y:S02]  /*4e50*/  HFMA2 R39, R39, R12, R9 ;  /* 0x0000000c27277231 */ /* 0x001fe40000000009 */
[----:B------:R0:W2:Y:S04]  /*4e60*/  @!P0 LDG.E.U16.CONSTANT R11, desc[UR6][R10.64] ;  /* 0x000000060a0b8981 */ /* 0x0000a8000c1e9500 */
[----:B------:R-:W3:Y:S01]  /*4e70*/  @!P0 LDL.64 R8, [R8+0x8] ;  /* 0x0000080008088983 */ /* 0x000ee20000100a00 */
[----:B------:R-:W-:-:S04]  /*4e80*/  LOP3.LUT R19, R19, 0x30003, RZ, 0xc0, !PT ;  /* 0x0003000313137812 */ /* 0x000fc800078ec0ff */
[----:B------:R-:W-:-:S05]  /*4e90*/  LOP3.LUT R19, R19, 0x64006400, RZ, 0xfc, !PT ;  /* 0x6400640013137812 */ /* 0x000fca00078efcff */
[----:B------:R-:W-:Y:S01]  /*4ea0*/  HADD2 R19, R19, -1026, -1026 ;  /* 0xe402e40213137430 */ /* 0x000fe20000000000 */
[----:B------:R-:W-:-:S03]  /*4eb0*/  LOP3.LUT R18, R18, 0x30003, RZ, 0xc0, !PT ;  /* 0x0003000312127812 */ /* 0x000fc600078ec0ff */
[----:B------:R-:W-:Y:S01]  /*4ec0*/  HFMA2 R33, R19, R12, R33 ;  /* 0x0000000c13217231 */ /* 0x000fe20000000021 */
[----:B------:R-:W-:Y:S01]  /*4ed0*/  LOP3.LUT R20, R20, 0x30003, RZ, 0xc0, !PT ;  /* 0x0003000314147812 */ /* 0x000fe200078ec0ff */
[-C--:B------:R-:W-:Y:S01]  /*4ee0*/  HFMA2 R21, R21, R13.reuse, R39 ;  /* 0x0000000d15157231 */ /* 0x080fe20000000027 */
[----:B------:R-:W-:Y:S02]  /*4ef0*/  LOP3.LUT R18, R18, 0x64006400, RZ, 0xfc, !PT ;  /* 0x6400640012127812 */ /* 0x000fe400078efcff */
[----:B------:R-:W-:Y:S01]  /*4f00*/  LOP3.LUT R20, R20, 0x64006400, RZ, 0xfc, !PT ;  /* 0x6400640014147812 */ /* 0x000fe200078efcff */
[----:B------:R-:W-:Y:S02]  /*4f10*/  HFMA2 R23, R23, R13, R33 ;  /* 0x0000000d17177231 */ /* 0x000fe40000000021 */
[----:B------:R-:W-:Y:S02]  /*4f20*/  HADD2 R18, R18, -1026, -1026 ;  /* 0xe402e40212127430 */ /* 0x000fe40000000000 */
[----:B------:R-:W-:-:S02]  /*4f30*/  HFMA2 R19, R26, R14, R21 ;  /* 0x0000000e1a137231 */ /* 0x000fc40000000015 */
[----:B------:R-:W-:Y:S02]  /*4f40*/  HADD2 R20, R20, -1026, -1026 ;  /* 0xe402e40214147430 */ /* 0x000fe40000000000 */
[----:B------:R-:W-:Y:S02]  /*4f50*/  HFMA2 R25, R18, R12, R25 ;  /* 0x0000000c12197231 */ /* 0x000fe40000000019 */
[----:B------:R-:W-:Y:S02]  /*4f60*/  HFMA2 R23, R30, R14, R23 ;  /* 0x0000000e1e177231 */ /* 0x000fe40000000017 */
[----:B------:R-:W-:Y:S02]  /*4f70*/  HFMA2 R12, R20, R12, R34 ;  /* 0x0000000c140c7231 */ /* 0x000fe40000000022 */
[----:B------:R-:W-:Y:S02]  /*4f80*/  HFMA2 R22, R22, R13, R25 ;  /* 0x0000000d16167231 */ /* 0x000fe40000000019 */
[----:B------:R-:W-:-:S02]  /*4f90*/  HFMA2 R19, R38, R15, R19 ;  /* 0x0000000f26137231 */ /* 0x000fc40000000013 */
[----:B------:R-:W-:Y:S01]  /*4fa0*/  HFMA2 R12, R24, R13, R12 ;  /* 0x0000000d180c7231 */ /* 0x000fe2000000000c */
[----:B0-----:R-:W-:Y:S01]  /*4fb0*/  @!P0 IADD3 R10, PT, PT, R4, 0x1, RZ ;  /* 0x00000001040a8810 */ /* 0x001fe20007ffe0ff */
[-C--:B------:R-:W-:Y:S02]  /*4fc0*/  HFMA2 R22, R27, R14.reuse, R22 ;  /* 0x0000000e1b167231 */ /* 0x080fe40000000016 */
[-C--:B------:R-:W-:Y:S02]  /*4fd0*/  HFMA2 R23, R35, R15.reuse, R23 ;  /* 0x0000000f23177231 */ /* 0x080fe40000000017 */
[----:B------:R-:W-:Y:S01]  /*4fe0*/  HFMA2 R12, R31, R14, R12 ;  /* 0x0000000e1f0c7231 */ /* 0x000fe2000000000c */
[----:B------:R-:W-:Y:S01]  /*4ff0*/  @!P0 MOV R4, R10 ;  /* 0x0000000a00048202 */ /* 0x000fe20000000f00 */
[-C--:B------:R-:W-:Y:S02]  /*5000*/  HFMA2 R22, R37, R15.reuse, R22 ;  /* 0x0000000f25167231 */ /* 0x080fe40000000016 */
[----:B------:R-:W-:-:S02]  /*5010*/  HFMA2 R3, R3, R15, R12 ;  /* 0x0000000f03037231 */ /* 0x000fc4000000000c */
[----:B------:R-:W-:Y:S02]  /*5020*/  HADD2 R19, R19.H0_H0, R19.H1_H1 ;  /* 0x3000001313137230 */ /* 0x000fe40000000800 */
[----:B------:R-:W-:Y:S02]  /*5030*/  HADD2 R22, R22.H0_H0, R22.H1_H1 ;  /* 0x3000001616167230 */ /* 0x000fe40000000800 */
[----:B------:R-:W-:Y:S02]  /*5040*/  HADD2 R23, R23.H0_H0, R23.H1_H1 ;  /* 0x3000001717177230 */ /* 0x000fe40000000800 */
[----:B------:R-:W-:Y:S01]  /*5050*/  HADD2 R3, R3.H0_H0, R3.H1_H1 ;  /* 0x3000000303037230 */ /* 0x000fe20000000800 */
[----:B------:R-:W-:Y:S01]  /*5060*/  PRMT R19, R19, 0x5410, R22 ;  /* 0x0000541013137816 */ /* 0x000fe20000000016 */
[----:B------:R-:W-:Y:S01]  /*5070*/  UIADD3 UR4, UPT, UPT, UR4, 0x20, URZ ;  /* 0x0000002004047890 */ /* 0x000fe2000fffe0ff */
[----:B------:R-:W-:Y:S02]  /*5080*/  IADD3 R16, P1, PT, R16, 0x40, RZ ;  /* 0x0000004010107810 */ /* 0x000fe40007f3e0ff */
[----:B------:R-:W-:-:S02]  /*5090*/  PRMT R23, R23, 0x5410, R3 ;  /* 0x0000541017177816 */ /* 0x000fc40000000003 */
[----:B------:R-:W-:Y:S02]  /*50a0*/  MOV R3, UR9 ;  /* 0x0000000900037c02 */ /* 0x000fe40008000f00 */
[----:B------:R-:W-:-:S03]  /*50b0*/  IADD3.X R17, PT, PT, RZ, R17, RZ, P1, !PT ;  /* 0x00000011ff117210 */ /* 0x000fc60000ffe4ff */
[----:B------:R-:W-:Y:S01]  /*50c0*/  IMAD.WIDE R42, R3, 0x4, R42 ;  /* 0x00000004032a7825 */ /* 0x000fe200078e022a */
[----:B--2---:R-:W-:Y:S02]  /*50d0*/  @!P0 IADD3 R5, PT, PT, R11, R6, RZ ;  /* 0x000000060b058210 */ /* 0x004fe40007ffe0ff */
[----:B------:R-:W-:Y:S02]  /*50e0*/  IADD3 R6, PT, PT, R6, 0x10, RZ ;  /* 0x0000001006067810 */ /* 0x000fe40007ffe0ff */
[----:B---3--:R-:W-:Y:S02]  /*50f0*/  @!P0 PRMT R36, R8, 0x7610, R36 ;  /* 0x0000761008248816 */ /* 0x008fe40000000024 */
[----:B------:R-:W-:Y:S02]  /*5100*/  @!P0 PRMT R32, R9, 0x7610, R32 ;  /* 0x0000761009208816 */ /* 0x000fe40000000020 */
[----:B------:R-:W-:Y:S02]  /*5110*/  @!P0 PRMT R36, R36, 0x7610, R8 ;  /* 0x0000761024248816 */ /* 0x000fe40000000008 */
[----:B------:R-:W-:-:S02]  /*5120*/  @!P0 PRMT R32, R32, 0x7610, R9 ;  /* 0x0000761020208816 */ /* 0x000fc40000000009 */
[----:B------:R-:W-:Y:S01]  /*5130*/  ISETP.GE.AND P0, PT, R6, R29, PT ;  /* 0x0000001d0600720c */ /* 0x000fe20003f06270 */
[----:B------:R-:W-:Y:S02]  /*5140*/  HFMA2 R28, R19, R36, R28 ;  /* 0x00000024131c7231 */ /* 0x000fe4000000001c */
[----:B------:R-:W-:-:S10]  /*5150*/  HFMA2 R7, R23, R32, R7 ;  /* 0x0000002017077231 */ /* 0x000fd40000000007 */
[----:B------:R-:W-:Y:S05]  /*5160*/  @!P0 BRA `(.L_x_3667) ;  /* 0xfffffff400608947 */ /* 0x000fea000383ffff */
.L_x_3666:
        /* <DEDUP_REMOVED lines=12> */
.L_x_3671:
[----:B------:R-:W0:Y:S02]  /*5230*/  LDS R2, [R0] ;  /* 0x0000000000027984 */ /* 0x000e240000000800 */
[----:B0-----:R-:W-:-:S05]  /*5240*/  HADD2 R3, R2, R9 ;  /* 0x0000000902037230 */ /* 0x001fca0000000000 */
[----:B------:R-:W0:Y:S02]  /*5250*/  ATOMS.CAST.SPIN P0, [R0], R2, R3 ;  /* 0x000000020000758d */ /* 0x000e240001800003 */
[----:B0-----:R-:W-:Y:S05]  /*5260*/  @!P0 BRA `(.L_x_3671) ;  /* 0xfffffffc00f08947 */ /* 0x001fea000383ffff */
[----:B------:R-:W-:Y:S05]  /*5270*/  BRA `(.L_x_3669) ;  /* 0x00000000000c7947 */ /* 0x000fea0003800000 */
.L_x_3670:
[----:B------:R-:W2:Y:S02]  /*5280*/  LD.E R0, desc[UR6][R4.64] ;  /* 0x0000000604007980 */ /* 0x000ea4000c101900 */
[----:B--2---:R-:W-:-:S05]  /*5290*/  IADD3 R3, PT, PT, R9, R0, RZ ;  /* 0x0000000009037210 */ /* 0x004fca0007ffe0ff */
[----:B------:R0:W-:Y:S02]  /*52a0*/  ST.E desc[UR6][R4.64], R3 ;  /* 0x0000000304007985 */ /* 0x0001e4000c101906 */
.L_x_3669:
[----:B------:R-:W-:Y:S05]  /*52b0*/  BSYNC.RECONVERGENT B0 ;  /* 0x0000000000007941 */ /* 0x000fea0003800200 */
.L_x_3668:
[----:B------:R1:W-:Y:S02]  /*52c0*/  ATOM.E.ADD.F16x2.RN.STRONG.GPU P0, RZ, desc[UR6][R4.64+0x4], R7 ;  /* 0x8000040704ff79a2 */ /* 0x0003e4000c10e106 */
[----:B-1----:R-:W-:Y:S05]  /*52d0*/  @P0 EXIT ;  /* 0x000000000000094d */ /* 0x002fea0003800000 */
[----:B------:R-:W1:Y:S02]  /*52e0*/  QSPC.E.S P0, RZ, [R4+0x4] ;  /* 0x0000040004ff73aa */ /* 0x000e640000000500 */
[----:B-1----:R-:W-:Y:S05]  /*52f0*/  @!P0 BRA `(.L_x_3672) ;  /* 0x00000000001c8947 */ /* 0x002fea0003800000 */
[----:B------:R-:W-:-:S04]  /*5300*/  MOV R2, R4 ;  /* 0x0000000400027202 */ /* 0x000fc80000000f00 */
[----:B------:R-:W-:-:S07]  /*5310*/  MOV R0, R2 ;  /* 0x0000000200007202 */ /* 0x000fce0000000f00 */
.L_x_3673:
[----:B------:R-:W0:Y:S02]  /*5320*/  LDS R2, [R0+0x4] ;  /* 0x0000040000027984 */ /* 0x000e240000000800 */
[----:B0-----:R-:W-:-:S05]  /*5330*/  HFMA2 R3, R2, 1, 1, R7 ;  /* 0x3c003c0002037831 */ /* 0x001fca0000000007 */
[----:B------:R-:W0:Y:S02]  /*5340*/  ATOMS.CAST.SPIN P0, [R0+0x4], R2, R3 ;  /* 0x000004020000758d */ /* 0x000e240001800003 */
[----:B0-----:R-:W-:Y:S05]  /*5350*/  @!P0 BRA `(.L_x_3673) ;  /* 0xfffffffc00f08947 */ /* 0x001fea000383ffff */
[----:B------:R-:W-:Y:S05]  /*5360*/  EXIT ;  /* 0x000000000000794d */ /* 0x000fea0003800000 */
.L_x_3672:
[----:B------:R-:W0:Y:S02]  /*5370*/  LD.E R0, desc[UR6][R4.64+0x4] ;  /* 0x0000040604007980 */ /* 0x000e24000c101900 */
[----:B0-----:R-:W-:-:S05]  /*5380*/  IADD3 R3, PT, PT, R7, R0, RZ ;  /* 0x0000000007037210 */ /* 0x001fca0007ffe0ff */
[----:B------:R-:W-:Y:S01]  /*5390*/  ST.E desc[UR6][R4.64+0x4], R3 ;  /* 0x0000040304007985 */ /* 0x000fe2000c101906 */
[----:B------:R-:W-:Y:S05]  /*53a0*/  EXIT ;  /* 0x000000000000794d */ /* 0x000fea0003800000 */
.L_x_3674:
        /* <DEDUP_REMOVED lines=13> */
.L_x_3980:


//--------------------- .text._Z23gemm_half_q_half_kernelILi1ELi4ELb1ELb1ELi64EEvPK6__halfPKjS4_S2_PS0_iiiiPKtS7_iiiiiibS2_i --------------------------
	.section	.text._Z23gemm_half_q_half_kernelILi1ELi4ELb1ELb1ELi64EEvPK6__halfPKjS4_S2_PS0_iiiiPKtS7_iiiiiibS2_i,"ax",@progbits
	.align	128
        .global         _Z23gemm_half_q_half_kernelILi1ELi4ELb1ELb1ELi64EEvPK6__halfPKjS4_S2_PS0_iiiiPKtS7_iiiiiibS2_i
        .type           _Z23gemm_half_q_half_kernelILi1ELi4ELb1ELb1ELi64EEvPK6__halfPKjS4_S2_PS0_iiiiPKtS7_iiiiiibS2_i,@function
        .size           _Z23gemm_half_q_half_kernelILi1ELi4ELb1ELb1ELi64EEvPK6__halfPKjS4_S2_PS0_iiiiPKtS7_iiiiiibS2_i,(.L_x_3981 - _Z23gemm_half_q_half_kernelILi1ELi4ELb1ELb1ELi64EEvPK6__halfPKjS4_S2_PS0_iiiiPKtS7_iiiiiibS2_i)
        .other          _Z23gemm_half_q_half_kernelILi1ELi4ELb1ELb1ELi64EEvPK6__halfPKjS4_S2_PS0_iiiiPKtS7_iiiiiibS2_i,@"STO_CUDA_ENTRY STV_DEFAULT"
_Z23gemm_half_q_half_kernelILi1ELi4ELb1ELb1ELi64EEvPK6__halfPKjS4_S2_PS0_iiiiPKtS7_iiiiiibS2_i:
.text._Z23gemm_half_q_half_kernelILi1ELi4ELb1ELb1ELi64EEvPK6__halfPKjS4_S2_PS0_iiiiPKtS7_iiiiiibS2_i:
[----:B------:R-:W0:Y:S08]  /*0000*/  LDC R1, c[0x0][0x37c] ;  /* 0x0000df00ff017b82 */ /* 0x000e300000000800 */
[----:B------:R-:W1:Y:S01]  /*0010*/  S2UR UR8, SR_CTAID.Y ;  /* 0x00000000000879c3 */ /* 0x000e620000002600 */
[----:B------:R-:W2:Y:S01]  /*0020*/  S2R R3, SR_CTAID.X ;  /* 0x0000000000037919 */ /* 0x000ea20000002500 */
[----:B0-----:R-:W-:-:S06]  /*0030*/  VIADD R1, R1, 0xfffffff0 ;  /* 0xfffffff001017836 */ /* 0x001fcc0000000000 */
        /* <DEDUP_REMOVED lines=12> */
[----:B------:R-:W-:Y:S01]  /*0100*/  IMAD R3, R3, 0x40, R10 ;  /* 0x0000004003037824 */ /* 0x000fe200078e020a */
[----:B------:R-:W-:Y:S03]  /*0110*/  BSSY.RECONVERGENT B0, `(.L_x_3675) ;  /* 0x000001b000007945 */ /* 0x000fe60003800200 */
[----:B------:R-:W-:Y:S02]  /*0120*/  IMAD.SHL.U32 R23, R3, 0x4, RZ ;  /* 0x0000000403177824 */ /* 0x000fe400078e00ff */
[----:B--2---:R-:W-:-:S05]  /*0130*/  IMAD.U32 R24, RZ, RZ, UR9 ;  /* 0x00000009ff187e24 */ /* 0x004fca000f8e00ff */
[----:B------:R-:W-:Y:S01]  /*0140*/  ISETP.GE.AND P1, PT, R23, R24, PT ;  /* 0x000000181700720c */ /* 0x000fe20003f26270 */
[----:B0-----:R-:W-:-:S04]  /*0150*/  IMAD.SHL.U32 R25, R5, 0x40, RZ ;  /* 0x0000004005197824 */ /* 0x001fc800078e00ff */
[C---:B------:R-:W-:Y:S01]  /*0160*/  IMAD.IADD R11, R25.reuse, 0x1, R10 ;  /* 0x00000001190b7824 */ /* 0x040fe200078e020a */
        /* <DEDUP_REMOVED lines=21> */
.L_x_3676:
[----:B------:R-:W-:Y:S05]  /*02c0*/  BSYNC.RECONVERGENT B0 ;  /* 0x0000000000007941 */ /* 0x000fea0003800200 */
.L_x_3675:
        /* <DEDUP_REMOVED lines=23> */
.L_x_3678:
[----:B------:R-:W0:Y:S01]  /*0440*/  LDC.64 R14, c[0x0][0x390] ;  /* 0x0000e400ff0e7b82 */ /* 0x000e220000000a00 */
[----:B-----5:R-:W-:-:S04]  /*0450*/  IMAD.IADD R17, R4, 0x1, R8 ;  /* 0x0000000104117824 */ /* 0x020fc800078e0208 */
[----:B--2---:R-:W-:-:S05]  /*0460*/  IMAD R12, R17, R24, RZ ;  /* 0x00000018110c7224 */ /* 0x004fca00078e02ff */
        /* <DEDUP_REMOVED lines=10> */
[----:B------:R-:W4:Y:S01]  /*0510*/  LDG.E.U16.CONSTANT R16, desc[UR6][R16.64+0x2] ;  /* 0x0000020610107981 */ /* 0x000f22000c1e9500 */
[----:B--2---:R-:W-:-:S04]  /*0520*/  SHF.R.U32.HI R18, RZ, R10, R15 ;  /* 0x0000000aff127219 */ /* 0x004fc8000001160f */
[--C-:B------:R-:W-:Y:S02]  /*0530*/  SHF.R.U32.HI R20, RZ, 0x4, R18.reuse ;  /* 0x00000004ff147819 */ /* 0x100fe40000011612 */
[----:B------:R-:W-:Y:S02]  /*0540*/  SHF.R.U32.HI R14, RZ, 0x8, R18 ;  /* 0x00000008ff0e7819 */ /* 0x000fe40000011612 */
[----:B------:R-:W-:Y:S02]  /*0550*/  LOP3.LUT R20, R20, 0xf, RZ, 0xc0, !PT ;  /* 0x0000000f14147812 */ /* 0x000fe400078ec0ff */
[----:B------:R-:W-:Y:S02]  /*0560*/  LOP3.LUT R14, R14, 0xf, RZ, 0xc0, !PT ;  /* 0x0000000f0e0e7812 */ /* 0x000fe400078ec0ff */
[----:B------:R-:W-:Y:S01]  /*0570*/  LOP3.LUT R19, R18, 0xf, RZ, 0xc0, !PT ;  /* 0x0000000f12137812 */ /* 0x000fe200078ec0ff */
[----:B0-----:R-:W-:Y:S01]  /*0580*/  IMAD R13, R20, R20, R20 ;  /* 0x00000014140d7224 */ /* 0x001fe200078e0214 */
[----:B------:R-:W-:-:S03]  /*0590*/  SHF.R.U32.HI R18, RZ, 0xc, R18 ;  /* 0x0000000cff127819 */ /* 0x000fc60000011612 */
[C---:B------:R-:W-:Y:S01]  /*05a0*/  IMAD R26, R19.reuse, R19, R19 ;  /* 0x00000013131a7224 */ /* 0x040fe200078e0213 */
[----:B------:R-:W-:Y:S01]  /*05b0*/  IADD3 R20, PT, PT, R20, 0x1, R13 ;  /* 0x0000000114147810 */ /* 0x000fe20007ffe00d */
[----:B------:R-:W-:Y:S01]  /*05c0*/  IMAD R13, R14, R14, R14 ;  /* 0x0000000e0e0d7224 */ /* 0x000fe200078e020e */
[----:B------:R-:W-:Y:S02]  /*05d0*/  LOP3.LUT R18, R18, 0xf, RZ, 0xc0, !PT ;  /* 0x0000000f12127812 */ /* 0x000fe400078ec0ff */
[----:B------:R-:W-:Y:S01]  /*05e0*/  IADD3 R26, PT, PT, R19, 0x1, R26 ;  /* 0x00000001131a7810 */ /* 0x000fe20007ffe01a */
[----:B------:R-:W-:Y:S01]  /*05f0*/  I2F.F16 R15, R20 ;  /* 0x00000014000f7306 */ /* 0x000fe20000200c00 */
[----:B------:R-:W-:Y:S01]  /*0600*/  IADD3 R14, PT, PT, R14, 0x1, R13 ;  /* 0x000000010e0e7810 */ /* 0x000fe20007ffe00d */
[----:B------:R-:W-:-:S05]  /*0610*/  IMAD R13, R18, R18, R18 ;  /* 0x00000012120d7224 */ /* 0x000fca00078e0212 */
        /* <DEDUP_REMOVED lines=9> */
[----:B------:R-:W-:Y:S02]  /*06b0*/  HMUL2 R19, R13, R12.H0_H0 ;  /* 0x2000000c0d137232 */ /* 0x000fe40000000000 */
[C---:B------:R-:W-:Y:S02]  /*06c0*/  IMAD R12, R8.reuse, 0x8, R1 ;  /* 0x00000008080c7824 */ /* 0x040fe400078e0201 */
[----:B------:R-:W-:-:S03]  /*06d0*/  VIADD R8, R8, 0x1 ;  /* 0x0000000108087836 */ /* 0x000fc60000000000 */
[----:B------:R2:W-:Y:S01]  /*06e0*/  STL.64 [R12], R18 ;  /* 0x000000120c007387 */ /* 0x0005e20000100a00 */
[----:B------:R-:W-:Y:S05]  /*06f0*/  @!P0 BRA `(.L_x_3678) ;  /* 0xfffffffc00508947 */ /* 0x000fea000383ffff */
.L_x_3677:
[----:B------:R-:W3:Y:S01]  /*0700*/  LDCU UR4, c[0x0][0x3c8] ;  /* 0x00007900ff0477ac */ /* 0x000ee20008000800 */
[----:B------:R-:W-:Y:S01]  /*0710*/  IMAD.MOV.U32 R4, RZ, RZ, RZ ;  /* 0x000000ffff047224 */ /* 0x000fe200078e00ff */
[----:B---3--:R-:W-:-:S13]  /*0720*/  ISETP.GT.AND P0, PT, R25, UR4, PT ;  /* 0x0000000419007c0c */ /* 0x008fda000bf04270 */
[----:B------:R-:W-:Y:S05]  /*0730*/  @!P0 BRA `(.L_x_3679) ;  /* 0x00000000001c8947 */ /* 0x000fea0003800000 */
[----:B------:R-:W3:Y:S02]  /*0740*/  LDC R4, c[0x0][0x3cc] ;  /* 0x0000f300ff047b82 */ /* 0x000ee40000000800 */
[----:B---3--:R-:W-:-:S05]  /*0750*/  VIMNMX R4, PT, PT, R25, R4, PT ;  /* 0x0000000419047248 */ /* 0x008fca0003fe0100 */
[----:B------:R-:W-:-:S05]  /*0760*/  VIADD R4, R4, -UR4 ;  /* 0x8000000404047c36 */ /* 0x000fca0008000000 */
[----:B0-----:R-:W-:-:S04]  /*0770*/  SHF.R.S32.HI R9, RZ, 0x1f, R4 ;  /* 0x0000001fff097819 */ /* 0x001fc80000011404 */
[----:B------:R-:W-:-:S04]  /*0780*/  LEA.HI R9, R9, R4, RZ, 0x5 ;  /* 0x0000000409097211 */ /* 0x000fc800078f28ff */
[----:B------:R-:W-:-:S05]  /*0790*/  SHF.R.S32.HI R9, RZ, 0x5, R9 ;  /* 0x00000005ff097819 */ /* 0x000fca0000011409 */
[----:B------:R-:W-:-:S07]  /*07a0*/  IMAD R4, R9, 0x6, RZ ;  /* 0x0000000609047824 */ /* 0x000fce00078e02ff */
.L_x_3679:
[----:B------:R-:W3:Y:S01]  /*07b0*/  LDCU UR5, c[0x0][0x3cc] ;  /* 0x00007980ff0577ac */ /* 0x000ee20008000800 */
[----:B0-----:R-:W-:Y:S01]  /*07c0*/  IMAD.MOV.U32 R8, RZ, RZ, RZ ;  /* 0x000000ffff087224 */ /* 0x001fe200078e00ff */
[----:B---3--:R-:W-:-:S13]  /*07d0*/  ISETP.GT.AND P0, PT, R25, UR5, PT ;  /* 0x0000000519007c0c */ /* 0x008fda000bf04270 */
        /* <DEDUP_REMOVED lines=8> */
.L_x_3680:
        /* <DEDUP_REMOVED lines=11> */
.L_x_3681:
        /* <DEDUP_REMOVED lines=11> */
.L_x_3682:
[----:B------:R-:W0:Y:S01]  /*09c0*/  LDCU UR12, c[0x0][0x3d8] ;  /* 0x00007b00ff0c77ac */ /* 0x000e220008000800 */
[----:B------:R-:W-:Y:S01]  /*09d0*/  IMAD.MOV.U32 R11, RZ, RZ, RZ ;  /* 0x000000ffff0b7224 */ /* 0x000fe200078e00ff */
[----:B0-----:R-:W-:-:S13]  /*09e0*/  ISETP.GT.AND P0, PT, R25, UR12, PT ;  /* 0x0000000c19007c0c */ /* 0x001fda000bf04270 */
[----:B------:R-:W-:Y:S05]  /*09f0*/  @!P0 BRA `(.L_x_3683) ;  /* 0x00000000001c8947 */ /* 0x000fea0003800000 */
[----:B--2---:R-:W0:Y:S02]  /*0a00*/  LDC R12, c[0x0][0x3dc] ;  /* 0x0000f700ff0c7b82 */ /* 0x004e240000000800 */
[----:B0-----:R-:W-:-:S05]  /*0a10*/  VIMNMX R11, PT, PT, R25, R12, PT ;  /* 0x0000000c190b7248 */ /* 0x001fca0003fe0100 */
[----:B------:R-:W-:-:S05]  /*0a20*/  VIADD R11, R11, -UR12 ;  /* 0x8000000c0b0b7c36 */ /* 0x000fca0008000000 */
[----:B------:R-:W-:-:S04]  /*0a30*/  SHF.R.S32.HI R12, RZ, 0x1f, R11 ;  /* 0x0000001fff0c7819 */ /* 0x000fc8000001140b */
[----:B------:R-:W-:-:S04]  /*0a40*/  LEA.HI R12, R12, R11, RZ, 0x5 ;  /* 0x0000000b0c0c7211 */ /* 0x000fc800078f28ff */
[----:B------:R-:W-:-:S05]  /*0a50*/  SHF.R.S32.HI R12, RZ, 0x5, R12 ;  /* 0x00000005ff0c7819 */ /* 0x000fca000001140c */
[----:B------:R-:W-:-:S07]  /*0a60*/  IMAD.SHL.U32 R11, R12, 0x2, RZ ;  /* 0x000000020c0b7824 */ /* 0x000fce00078e00ff */
.L_x_3683:
[----:B--2---:R-:W-:Y:S02]  /*0a70*/  VIMNMX R12, PT, PT, R25, UR4, PT ;  /* 0x00000004190c7c48 */ /* 0x004fe4000bfe0100 */
[----:B------:R-:W-:Y:S02]  /*0a80*/  VIMNMX R0, PT, PT, R0, UR12, PT ;  /* 0x0000000c00007c48 */ /* 0x000fe4000bfe0100 */
[----:B------:R-:W-:Y:S02]  /*0a90*/  SHF.R.S32.HI R13, RZ, 0x1f, R12 ;  /* 0x0000001fff0d7819 */ /* 0x000fe4000001140c */
[----:B------:R-:W-:Y:S02]  /*0aa0*/  ISETP.GT.AND P0, PT, R0, R25, PT ;  /* 0x000000190000720c */ /* 0x000fe40003f04270 */
[----:B------:R-:W-:Y:S02]  /*0ab0*/  LEA.HI R13, R13, R12, RZ, 0x5 ;  /* 0x0000000c0d0d7211 */ /* 0x000fe400078f28ff */
[----:B------:R-:W-:-:S02]  /*0ac0*/  PRMT R29, RZ, 0x5410, RZ ;  /* 0x00005410ff1d7816 */ /* 0x000fc400000000ff */
[----:B------:R-:W-:Y:S02]  /*0ad0*/  SHF.R.S32.HI R13, RZ, 0x5, R13 ;  /* 0x00000005ff0d7819 */ /* 0x000fe4000001140d */
[----:B------:R-:W-:-:S03]  /*0ae0*/  PRMT R27, RZ, 0x5410, RZ ;  /* 0x00005410ff1b7816 */ /* 0x000fc600000000ff */
[----:B------:R-:W-:-:S05]  /*0af0*/  IMAD R4, R13, 0x8, R4 ;  /* 0x000000080d047824 */ /* 0x000fca00078e0204 */
[----:B------:R-:W-:-:S04]  /*0b00*/  IADD3 R4, PT, PT, R9, R4, R8 ;  /* 0x0000000409047210 */ /* 0x000fc80007ffe008 */
        /* <DEDUP_REMOVED lines=15> */
[----:B------:R-:W-:Y:S02]  /*0c00*/  PRMT R27, RZ, 0x5410, RZ ;  /* 0x00005410ff1b7816 */ /* 0x000fe400000000ff */
[C---:B0-----:R-:W-:Y:S01]  /*0c10*/  LEA R2, P1, R21.reuse, UR10, 0x2 ;  /* 0x0000000a15027c11 */ /* 0x041fe2000f8210ff */
[----:B------:R-:W-:Y:S01]  /*0c20*/  IMAD.X R3, RZ, RZ, R3, P0 ;  /* 0x000000ffff037224 */ /* 0x000fe200000e0603 */
[----:B------:R-:W-:Y:S02]  /*0c30*/  PRMT R29, RZ, 0x5410, RZ ;  /* 0x00005410ff1d7816 */ /* 0x000fe400000000ff */
[----:B------:R-:W-:Y:S01]  /*0c40*/  LEA.HI.X R21, R21, UR11, R4, 0x2, P1 ;  /* 0x0000000b15157c11 */ /* 0x000fe200088f1404 */
[----:B----4-:R-:W-:Y:S01]  /*0c50*/  ULEA UR4, UR5, UR4, 0x18 ;  /* 0x0000000405047291 */ /* 0x010fe2000f8ec0ff */
[----:B--2---:R-:W-:Y:S01]  /*0c60*/  PRMT R39, R40, 0x7610, R40 ;  /* 0x0000761028277816 */ /* 0x004fe20000000028 */
[----:B---3--:R-:W-:-:S10]  /*0c70*/  IMAD.IADD R28, R25, 0x1, R28 ;  /* 0x00000001191c7824 */ /* 0x008fd400078e021c */
.L_x_3685:
[----:B------:R-:W-:Y:S01]  /*0c80*/  IMAD.MOV.U32 R20, RZ, RZ, R2 ;  /* 0x000000ffff147224 */ /* 0x000fe200078e0002 */
[----:B------:R-:W0:Y:S04]  /*0c90*/  LDS.128 R12, [UR4] ;  /* 0x00000004ff0c7984 */ /* 0x000e280008000c00 */
[----:B------:R2:W3:Y:S01]  /*0ca0*/  LDG.E.128.CONSTANT R8, desc[UR6][R20.64] ;  /* 0x0000000614087981 */ /* 0x0004e2000c1e9d00 */
[----:B------:R-:W-:-:S04]  /*0cb0*/  IMAD.U32 R24, RZ, RZ, UR9 ;  /* 0x00000009ff187e24 */ /* 0x000fc8000f8e00ff */
[----:B--2---:R-:W-:-:S05]  /*0cc0*/  IMAD.WIDE R20, R24, 0x4, R20 ;  /* 0x0000000418147825 */ /* 0x004fca00078e0214 */
[----:B-1----:R1:W2:Y:S01]  /*0cd0*/  LDG.E.128.CONSTANT R4, desc[UR6][R20.64] ;  /* 0x0000000614047981 */ /* 0x0022a2000c1e9d00 */
[----:B------:R-:W-:Y:S02]  /*0ce0*/  IMAD.MOV.U32 R42, RZ, RZ, 0x3000 ;  /* 0x00003000ff2a7424 */ /* 0x000fe400078e00ff */
[----:B-1----:R-:W-:Y:S01]  /*0cf0*/  IMAD.WIDE R20, R24, 0x4, R20 ;  /* 0x0000000418147825 */ /* 0x002fe200078e0214 */
[----:B------:R-:W-:Y:S02]  /*0d00*/  ISETP.NE.AND P0, PT, R25, R28, PT ;  /* 0x0000001c1900720c */ /* 0x000fe40003f05270 */
[----:B---3--:R-:W-:Y:S02]  /*0d10*/  LOP3.LUT R2, R8, 0x70007, RZ, 0xc0, !PT ;  /* 0x0007000708027812 */ /* 0x008fe400078ec0ff */
        /* <DEDUP_REMOVED lines=9> */
[----:B0-----:R-:W-:Y:S01]  /*0db0*/  HFMA2 R2, R2, R12, RZ ;  /* 0x0000000c02027231 */ /* 0x001fe200000000ff */
[----:B------:R-:W-:Y:S01]  /*0dc0*/  LOP3.LUT R31, R9, 0x380038, RZ, 0xc0, !PT ;  /* 0x00380038091f7812 */ /* 0x000fe200078ec0ff */
[----:B------:R-:W-:Y:S01]  /*0dd0*/  HFMA2 R35, R19, R42.H0_H0, -132, -132 ;  /* 0xd820d82013237431 */ /* 0x000fe2000004002a */
[----:B------:R-:W-:Y:S01]  /*0de0*/  LOP3.LUT R18, R17, 0x64006400, RZ, 0xfc, !PT ;  /* 0x6400640011127812 */ /* 0x000fe200078efcff */
[----:B------:R-:W-:Y:S01]  /*0df0*/  HFMA2 R32, R32, R12, RZ ;  /* 0x0000000c20207231 */ /* 0x000fe200000000ff */
[----:B------:R-:W-:-:S02]  /*0e00*/  LOP3.LUT R33, R33, 0x64006400, RZ, 0xfc, !PT ;  /* 0x6400640021217812 */ /* 0x000fc400078efcff */
[----:B------:R-:W-:Y:S01]  /*0e10*/  LOP3.LUT R17, R31, 0x64006400, RZ, 0xfc, !PT ;  /* 0x640064001f117812 */ /* 0x000fe200078efcff */
[----:B------:R-:W-:Y:S02]  /*0e20*/  HADD2 R34, R18, -1028, -1028 ;  /* 0xe404e40412227430 */ /* 0x000fe40000000000 */
[----:B------:R-:W-:Y:S02]  /*0e30*/  HFMA2 R35, R35, R13, R2 ;  /* 0x0000000d23237231 */ /* 0x000fe40000000002 */
[----:B------:R-:W-:Y:S01]  /*0e40*/  HADD2 R33, R33, -1028, -1028 ;  /* 0xe404e40421217430 */ /* 0x000fe20000000000 */
[----:B------:R-:W-:Y:S01]  /*0e50*/  LOP3.LUT R2, R10, 0x380038, RZ, 0xc0, !PT ;  /* 0x003800380a027812 */ /* 0x000fe200078ec0ff */
[----:B------:R-:W-:Y:S01]  /*0e60*/  HFMA2 R34, R34, R12, RZ.H0_H0 ;  /* 0x0000000c22227231 */ /* 0x000fe200000400ff */
[----:B------:R-:W-:Y:S01]  /*0e70*/  LOP3.LUT R16, R11, 0x380038, RZ, 0xc0, !PT ;  /* 0x003800380b107812 */ /* 0x000fe200078ec0ff */
[----:B------:R-:W-:Y:S01]  /*0e80*/  HFMA2 R17, R17, R42.H0_H0, -132, -132 ;  /* 0xd820d82011117431 */ /* 0x000fe2000004002a */
[----:B------:R-:W-:Y:S01]  /*0e90*/  LOP3.LUT R19, R2, 0x64006400, RZ, 0xfc, !PT ;  /* 0x6400640002137812 */ /* 0x000fe200078efcff */
[----:B------:R-:W-:Y:S01]  /*0ea0*/  HFMA2 R33, R33, R12, RZ.H0_H0 ;  /* 0x0000000c21217231 */ /* 0x000fe200000400ff */
[----:B------:R-:W-:-:S02]  /*0eb0*/  SHF.R.U32.HI R12, RZ, 0x6, R8 ;  /* 0x00000006ff0c7819 */ /* 0x000fc40000011608 */
[----:B------:R-:W-:Y:S01]  /*0ec0*/  LOP3.LUT R31, R16, 0x64006400, RZ, 0xfc, !PT ;  /* 0x64006400101f7812 */ /* 0x000fe200078efcff */
[-C--:B------:R-:W-:Y:S01]  /*0ed0*/  HFMA2 R34, R17, R13.reuse, R34 ;  /* 0x0000000d11227231 */ /* 0x080fe20000000022 */
[----:B------:R-:W-:Y:S01]  /*0ee0*/  LOP3.LUT R16, R12, 0x70007, RZ, 0xc0, !PT ;  /* 0x000700070c107812 */ /* 0x000fe200078ec0ff */
[-C--:B------:R-:W-:Y:S01]  /*0ef0*/  HFMA2 R19, R19, R42.reuse.H0_H0, -132, -132 ;  /* 0xd820d82013137431 */ /* 0x080fe2000004002a */
[----:B------:R-:W-:Y:S01]  /*0f00*/  SHF.R.U32.HI R2, RZ, 0x6, R9 ;  /* 0x00000006ff027819 */ /* 0x000fe20000011609 */
[----:B------:R-:W-:Y:S01]  /*0f10*/  HFMA2 R17, R31, R42.H0_H0, -132, -132 ;  /* 0xd820d8201f117431 */ /* 0x000fe2000004002a */
[----:B------:R-:W-:Y:S02]  /*0f20*/  SHF.R.U32.HI R31, RZ, 0x6, R10 ;  /* 0x00000006ff1f7819 */ /* 0x000fe4000001160a */
[----:B------:R-:W-:Y:S01]  /*0f30*/  LOP3.LUT R16, R16, 0x64006400, RZ, 0xfc, !PT ;  /* 0x6400640010107812 */ /* 0x000fe200078efcff */
[-C--:B------:R-:W-:Y:S01]  /*0f40*/  HFMA2 R33, R17, R13.reuse, R33 ;  /* 0x0000000d11217231 */ /* 0x080fe20000000021 */
[----:B------:R-:W-:Y:S01]  /*0f50*/  LOP3.LUT R18, R31, 0x70007, RZ, 0xc0, !PT ;  /* 0x000700071f127812 */ /* 0x000fe200078ec0ff */
[----:B------:R-:W-:Y:S01]  /*0f60*/  HFMA2 R32, R19, R13, R32 ;  /* 0x0000000d13207231 */ /* 0x000fe20000000020 */
[----:B------:R-:W-:Y:S01]  /*0f70*/  LOP3.LUT R17, R2, 0x70007, RZ, 0xc0, !PT ;  /* 0x0007000702117812 */ /* 0x000fe200078ec0ff */
[----:B------:R-:W-:Y:S01]  /*0f80*/  HADD2 R16, R16, -1028, -1028 ;  /* 0xe404e40410107430 */ /* 0x000fe20000000000 */
[----:B------:R-:W-:-:S02]  /*0f90*/  SHF.R.U32.HI R13, RZ, 0x6, R11 ;  /* 0x00000006ff0d7819 */ /* 0x000fc4000001160b */
[----:B------:R-:W-:Y:S02]  /*0fa0*/  LOP3.LUT R18, R18, 0x64006400, RZ, 0xfc, !PT ;  /* 0x6400640012127812 */ /* 0x000fe400078efcff */
[----:B------:R-:W-:Y:S01]  /*0fb0*/  LOP3.LUT R17, R17, 0x64006400, RZ, 0xfc, !PT ;  /* 0x6400640011117812 */ /* 0x000fe200078efcff */
[-C--:B------:R-:W-:Y:S01]  /*0fc0*/  HFMA2 R35, R16, R14.reuse, R35 ;  /* 0x0000000e10237231 */ /* 0x080fe20000000023 */
[----:B------:R-:W-:Y:S01]  /*0fd0*/  LOP3.LUT R19, R13, 0x70007, RZ, 0xc0, !PT ;  /* 0x000700070d137812 */ /* 0x000fe200078ec0ff */
[----:B------:R-:W-:Y:S01]  /*0fe0*/  HADD2 R18, R18, -1028, -1028 ;  /* 0xe404e40412127430 */ /* 0x000fe20000000000 */
[----:B------:R-:W-:Y:S01]  /*0ff0*/  LOP3.LUT R16, R12, 0x380038, RZ, 0xc0, !PT ;  /* 0x003800380c107812 */ /* 0x000fe200078ec0ff */
[----:B------:R-:W-:Y:S01]  /*1000*/  HADD2 R17, R17, -1028, -1028 ;  /* 0xe404e40411117430 */ /* 0x000fe20000000000 */
[----:B------:R-:W-:Y:S02]  /*1010*/  LOP3.LUT R19, R19, 0x64006400, RZ, 0xfc, !PT ;  /* 0x6400640013137812 */ /* 0x000fe400078efcff */
[----:B------:R-:W-:Y:S01]  /*1020*/  LOP3.LUT R37, R16, 0x64006400, RZ, 0xfc, !PT ;  /* 0x6400640010257812 */ /* 0x000fe200078efcff */
[----:B------:R-:W-:-:S02]  /*1030*/  HFMA2 R34, R17, R14, R34 ;  /* 0x0000000e11227231 */ /* 0x000fc40000000022 */
[----:B------:R-:W-:Y:S02]  /*1040*/  HFMA2 R32, R18, R14, R32 ;  /* 0x0000000e12207231 */ /* 0x000fe40000000020 */
[----:B------:R-:W-:Y:S01]  /*1050*/  HADD2 R36, R19, -1028, -1028 ;  /* 0xe404e40413247430 */ /* 0x000fe20000000000 */
[----:B------:R-:W-:Y:S01]  /*1060*/  LOP3.LUT R12, R12, 0x1c001c0, RZ, 0xc0, !PT ;  /* 0x01c001c00c0c7812 */ /* 0x000fe200078ec0ff */
[----:B------:R-:W0:Y:S01]  /*1070*/  LDS.128 R16, [UR4+0x10] ;  /* 0x00001004ff107984 */ /* 0x000e220008000c00 */
[----:B------:R-:W-:Y:S02]  /*1080*/  HFMA2 R37, R37, R42.H0_H0, -132, -132 ;  /* 0xd820d82025257431 */ /* 0x000fe4000004002a */
[----:B------:R-:W-:Y:S01]  /*1090*/  HFMA2 R33, R36, R14, R33 ;  /* 0x0000000e24217231 */ /* 0x000fe20000000021 */
[----:B------:R-:W-:Y:S02]  /*10a0*/  LOP3.LUT R14, R2, 0x380038, RZ, 0xc0, !PT ;  /* 0x00380038020e7812 */ /* 0x000fe400078ec0ff */
[----:B------:R-:W-:Y:S01]  /*10b0*/  LOP3.LUT R36, R13, 0x380038, RZ, 0xc0, !PT ;  /* 0x003800380d247812 */ /* 0x000fe200078ec0ff */
[----:B------:R-:W-:Y:S01]  /*10c0*/  HFMA2 R35, R37, R15, R35 ;  /* 0x0000000f25237231 */ /* 0x000fe20000000023 */
[----:B------:R-:W-:-:S02]  /*10d0*/  LOP3.LUT R37, R14, 0x64006400, RZ, 0xfc, !PT ;  /* 0x640064000e257812 */ /* 0x000fc400078efcff */
[----:B------:R-:W-:Y:S02]  /*10e0*/  LOP3.LUT R14, R31, 0x380038, RZ, 0xc0, !PT ;  /* 0x003800381f0e7812 */ /* 0x000fe400078ec0ff */
[----:B------:R-:W-:Y:S01]  /*10f0*/  LOP3.LUT R2, R2, 0x1c001c0, RZ, 0xc0, !PT ;  /* 0x01c001c002027812 */ /* 0x000fe200078ec0ff */
[----:B------:R-:W-:Y:S01]  /*1100*/  HFMA2 R37, R37, R42.H0_H0, -132, -132 ;  /* 0xd820d82025257431 */ /* 0x000fe2000004002a */
[----:B------:R-:W-:Y:S01]  /*1110*/  LOP3.LUT R43, R14, 0x64006400, RZ, 0xfc, !PT ;  /* 0x640064000e2b7812 */ /* 0x000fe200078efcff */
[----:B------:R-:W-:Y:S01]  /*1120*/  IMAD.MOV.U32 R14, RZ, RZ, 0x2400 ;  /* 0x00002400ff0e7424 */ /* 0x000fe200078e00ff */
[----:B------:R-:W-:-:S03]  /*1130*/  LOP3.LUT R45, R36, 0x64006400, RZ, 0xfc, !PT ;  /* 0x64006400242d7812 */ /* 0x000fc600078efcff */
[----:B------:R-:W-:Y:S01]  /*1140*/  HFMA2 R43, R43, R42.H0_H0, -132, -132 ;  /* 0xd820d8202b2b7431 */ /* 0x000fe2000004002a */
[----:B------:R-:W-:Y:S01]  /*1150*/  PRMT R42, R42, 0x5410, R14 ;  /* 0x000054102a2a7816 */ /* 0x000fe2000000000e */
[-C--:B------:R-:W-:Y:S01]  /*1160*/  HFMA2 R34, R37, R15.reuse, R34 ;  /* 0x0000000f25227231 */ /* 0x080fe20000000022 */
[----:B------:R-:W-:Y:S02]  /*1170*/  LOP3.LUT R37, R2, 0x64006400, RZ, 0xfc, !PT ;  /* 0x6400640002257812 */ /* 0x000fe400078efcff */
[----:B------:R-:W-:Y:S01]  /*1180*/  LOP3.LUT R14, R31, 0x1c001c0, RZ, 0xc0, !PT ;  /* 0x01c001c01f0e7812 */ /* 0x000fe200078ec0ff */
[-C--:B------:R-:W-:Y:S01]  /*1190*/  HFMA2 R45, R45, R42.reuse.H0_H0, -132, -132 ;  /* 0xd820d8202d2d7431 */ /* 0x080fe2000004002a */
[----:B------:R-:W-:Y:S01]  /*11a0*/  LOP3.LUT R31, R12, 0x64006400, RZ, 0xfc, !PT ;  /* 0x640064000c1f7812 */ /* 0x000fe200078efcff */
[-C--:B------:R-:W-:Y:S01]  /*11b0*/  HFMA2 R37, R37, R42.reuse.H1_H1, -20, -20 ;  /* 0xcd00cd0025257431 */ /* 0x080fe2000006002a */
[----:B------:R-:W-:Y:S01]  /*11c0*/  LOP3.LUT R12, R13, 0x1c001c0, RZ, 0xc0, !PT ;  /* 0x01c001c00d0c7812 */ /* 0x000fe200078ec0ff */
[-C--:B------:R-:W-:Y:S01]  /*11d0*/  HFMA2 R32, R43, R15.reuse, R32 ;  /* 0x0000000f2b207231 */ /* 0x080fe20000000020 */
[----:B--2---:R-:W-:Y:S01]  /*11e0*/  LOP3.LUT R13, R5, 0x70007, RZ, 0xc0, !PT ;  /* 0x00070007050d7812 */ /* 0x004fe200078ec0ff */
[----:B------:R-:W-:Y:S01]  /*11f0*/  HFMA2 R33, R45, R15, R33 ;  /* 0x0000000f2d217231 */ /* 0x000fe20000000021 */
[----:B------:R-:W-:Y:S01]  /*1200*/  LOP3.LUT R15, R12, 0x64006400, RZ, 0xfc, !PT ;  /* 0x640064000c0f7812 */ /* 0x000fe200078efcff */
[----:B------:R-:W-:Y:S01]  /*1210*/  HFMA2 R31, R31, R42.H1_H1, -20, -20 ;  /* 0xcd00cd001f1f7431 */ /* 0x000fe2000006002a */
[----:B------:R-:W-:-:S02]  /*1220*/  LOP3.LUT R13, R13, 0x64006400, RZ, 0xfc, !PT ;  /* 0x640064000d0d7812 */ /* 0x000fc400078efcff */
[----:B------:R-:W-:Y:S01]  /*1230*/  LOP3.LUT R43, R14, 0x64006400, RZ, 0xfc, !PT ;  /* 0x640064000e2b7812 */ /* 0x000fe200078efcff */
[----:B------:R-:W-:Y:S01]  /*1240*/  HFMA2 R15, R15, R42.H1_H1, -20, -20 ;  /* 0xcd00cd000f0f7431 */ /* 0x000fe2000006002a */
[----:B------:R-:W-:Y:S01]  /*1250*/  LOP3.LUT R2, R4, 0x70007, RZ, 0xc0, !PT ;  /* 0x0007000704027812 */ /* 0x000fe200078ec0ff */
[----:B------:R-:W-:Y:S02]  /*1260*/  HADD2 R13, R13, -1028, -1028 ;  /* 0xe404e4040d0d7430 */ /* 0x000fe40000000000 */
[----:B0-----:R-:W-:Y:S01]  /*1270*/  HFMA2 R34, R37, R16, R34 ;  /* 0x0000001025227231 */ /* 0x001fe20000000022 */
[----:B------:R-:W-:Y:S01]  /*1280*/  LOP3.LUT R14, R6, 0x70007, RZ, 0xc0, !PT ;  /* 0x00070007060e7812 */ /* 0x000fe200078ec0ff */
[----:B------:R-:W-:Y:S01]  /*1290*/  HFMA2 R43, R43, R42.H1_H1, -20, -20 ;  /* 0xcd00cd002b2b7431 */ /* 0x000fe2000006002a */
[----:B------:R-:W-:Y:S01]  /*12a0*/  LOP3.LUT R12, R2, 0x64006400, RZ, 0xfc, !PT ;  /* 0x64006400020c7812 */ /* 0x000fe200078efcff */
[-C--:B------:R-:W-:Y:S01]  /*12b0*/  HFMA2 R35, R31, R16.reuse, R35 ;  /* 0x000000101f237231 */ /* 0x080fe20000000023 */
[----:B------:R-:W-:Y:S01]  /*12c0*/  LOP3.LUT R14, R14, 0x64006400, RZ, 0xfc, !PT ;  /* 0x640064000e0e7812 */ /* 0x000fe200078efcff */
[----:B------:R-:W-:Y:S01]  /*12d0*/  HFMA2 R32, R43, R16, R32 ;  /* 0x000000102b207231 */ /* 0x000fe20000000020 */
[----:B------:R-:W-:Y:S01]  /*12e0*/  LOP3.LUT R31, R7, 0x70007, RZ, 0xc0, !PT ;  /* 0x00070007071f7812 */ /* 0x000fe200078ec0ff */
[----:B------:R-:W-:-:S02]  /*12f0*/  HFMA2 R34, R13, R17, R34 ;  /* 0x000000110d227231 */ /* 0x000fc40000000022 */
[----:B------:R-:W-:Y:S02]  /*1300*/  HADD2 R12, R12, -1028, -1028 ;  /* 0xe404e4040c0c7430 */ /* 0x000fe40000000000 */
[----:B------:R-:W-:Y:S01]  /*1310*/  HFMA2 R33, R15, R16, R33 ;  /* 0x000000100f217231 */ /* 0x000fe20000000021 */
[----:B------:R-:W-:Y:S01]  /*1320*/  LOP3.LUT R13, R4, 0x380038, RZ, 0xc0, !PT ;  /* 0x00380038040d7812 */ /* 0x000fe200078ec0ff */
[----:B------:R-:W-:Y:S01]  /*1330*/  HADD2 R14, R14, -1028, -1028 ;  /* 0xe404e4040e0e7430 */ /* 0x000fe20000000000 */
[----:B------:R-:W-:Y:S01]  /*1340*/  LOP3.LUT R16, R6, 0x380038, RZ, 0xc0, !PT ;  /* 0x0038003806107812 */ /* 0x000fe200078ec0ff */
[-C--:B------:R-:W-:Y:S01]  /*1350*/  HFMA2 R35, R12, R17.reuse, R35 ;  /* 0x000000110c237231 */ /* 0x080fe20000000023 */
[----:B------:R-:W-:Y:S01]  /*1360*/  LOP3.LUT R2, R31, 0x64006400, RZ, 0xfc, !PT ;  /* 0x640064001f027812 */ /* 0x000fe200078efcff */
[-C--:B------:R-:W-:Y:S01]  /*1370*/  HFMA2 R12, R14, R17.reuse, R32 ;  /* 0x000000110e0c7231 */ /* 0x080fe20000000020 */
[----:B------:R-:W-:Y:S02]  /*1380*/  LOP3.LUT R13, R13, 0x64006400, RZ, 0xfc, !PT ;  /* 0x640064000d0d7812 */ /* 0x000fe400078efcff */
[----:B------:R-:W-:Y:S01]  /*1390*/  LOP3.LUT R31, R16, 0x64006400, RZ, 0xfc, !PT ;  /* 0x64006400101f7812 */ /* 0x000fe200078efcff */
[----:B------:R-:W-:Y:S01]  /*13a0*/  HADD2 R2, R2, -1028, -1028 ;  /* 0xe404e40402027430 */ /* 0x000fe20000000000 */
[----:B------:R-:W-:Y:S01]  /*13b0*/  LOP3.LUT R14, R5, 0x380038, RZ, 0xc0, !PT ;  /* 0x00380038050e7812 */ /* 0x000fe200078ec0ff */
[-C--:B------:R-:W-:Y:S01]  /*13c0*/  HFMA2 R37, R13, R42.reuse.H0_H0, -132, -132 ;  /* 0xd820d8200d257431 */ /* 0x080fe2000004002a */
[----:B------:R-:W-:Y:S01]  /*13d0*/  SHF.R.U32.HI R32, RZ, 0x6, R4 ;  /* 0x00000006ff207819 */ /* 0x000fe20000011604 */
[----:B------:R-:W-:Y:S01]  /*13e0*/  HFMA2 R31, R31, R42.H0_H0, -132, -132 ;  /* 0xd820d8201f1f7431 */ /* 0x000fe2000004002a */
[----:B------:R-:W-:Y:S01]  /*13f0*/  LOP3.LUT R15, R14, 0x64006400, RZ, 0xfc, !PT ;  /* 0x640064000e0f7812 */ /* 0x000fe200078efcff */
[----:B------:R-:W-:Y:S01]  /*1400*/  HFMA2 R2, R2, R17, R33 ;  /* 0x0000001102027231 */ /* 0x000fe20000000021 */
[----:B------:R-:W-:Y:S01]  /*1410*/  LOP3.LUT R14, R7, 0x380038, RZ, 0xc0, !PT ;  /* 0x00380038070e7812 */ /* 0x000fe200078ec0ff */
[-C--:B------:R-:W-:Y:S01]  /*1420*/  HFMA2 R37, R37, R18.reuse, R35 ;  /* 0x0000001225257231 */ /* 0x080fe20000000023 */
[----:B------:R-:W-:Y:S01]  /*1430*/  SHF.R.U32.HI R33, RZ, 0x6, R6 ;  /* 0x00000006ff217819 */ /* 0x000fe20000011606 */
[----:B------:R-:W-:Y:S01]  /*1440*/  HFMA2 R35, R31, R18, R12 ;  /* 0x000000121f237231 */ /* 0x000fe2000000000c */
[----:B------:R-:W-:Y:S01]  /*1450*/  LOP3.LUT R13, R14, 0x64006400, RZ, 0xfc, !PT ;  /* 0x640064000e0d7812 */ /* 0x000fe200078efcff */
[----:B------:R-:W-:Y:S01]  /*1460*/  HFMA2 R17, R15, R42.H0_H0, -132, -132 ;  /* 0xd820d8200f117431 */ /* 0x000fe2000004002a */
[----:B------:R-:W-:-:S02]  /*1470*/  LOP3.LUT R12, R32, 0x70007, RZ, 0xc0, !PT ;  /* 0x00070007200c7812 */ /* 0x000fc400078ec0ff */
[----:B------:R-:W-:Y:S01]  /*1480*/  SHF.R.U32.HI R31, RZ, 0x6, R5 ;  /* 0x00000006ff1f7819 */ /* 0x000fe20000011605 */
[----:B------:R-:W-:Y:S01]  /*1490*/  HFMA2 R13, R13, R42.H0_H0, -132, -132 ;  /* 0xd820d8200d0d7431 */ /* 0x000fe2000004002a */
[----:B------:R-:W-:Y:S01]  /*14a0*/  LOP3.LUT R12, R12, 0x64006400, RZ, 0xfc, !PT ;  /* 0x640064000c0c7812 */ /* 0x000fe200078efcff */
[-C--:B------:R-:W-:Y:S01]  /*14b0*/  HFMA2 R36, R17, R18.reuse, R34 ;  /* 0x0000001211247231 */ /* 0x080fe20000000022 */
[----:B------:R-:W-:Y:S02]  /*14c0*/  SHF.R.U32.HI R34, RZ, 0x6, R7 ;  /* 0x00000006ff227819 */ /* 0x000fe40000011607 */
[----:B------:R-:W-:Y:S01]  /*14d0*/  LOP3.LUT R15, R31, 0x70007, RZ, 0xc0, !PT ;  /* 0x000700071f0f7812 */ /* 0x000fe200078ec0ff */
[----:B------:R-:W-:Y:S02]  /*14e0*/  HFMA2 R2, R13, R18, R2 ;  /* 0x000000120d027231 */ /* 0x000fe40000000002 */
[----:B------:R-:W-:Y:S01]  /*14f0*/  HADD2 R14, R12, -1028, -1028 ;  /* 0xe404e4040c0e7430 */ /* 0x000fe20000000000 */
[----:B------:R-:W-:-:S02]  /*1500*/  LOP3.LUT R13, R34, 0x70007, RZ, 0xc0, !PT ;  /* 0x00070007220d7812 */ /* 0x000fc400078ec0ff */
[----:B------:R-:W-:Y:S01]  /*1510*/  LOP3.LUT R12, R15, 0x64006400, RZ, 0xfc, !PT ;  /* 0x640064000f0c7812 */ /* 0x000fe200078efcff */
[----:B------:R-:W-:Y:S01]  /*1520*/  HFMA2 R37, R14, R19, R37 ;  /* 0x000000130e257231 */ /* 0x000fe20000000025 */
[----:B------:R-:W-:Y:S02]  /*1530*/  LOP3.LUT R17, R13, 0x64006400, RZ, 0xfc, !PT ;  /* 0x640064000d117812 */ /* 0x000fe400078efcff */
[----:B------:R-:W-:Y:S01]  /*1540*/  LOP3.LUT R16, R33, 0x70007, RZ, 0xc0, !PT ;  /* 0x0007000721107812 */ /* 0x000fe200078ec0ff */
[----:B------:R-:W-:Y:S02]  /*1550*/  HADD2 R18, R12, -1028, -1028 ;  /* 0xe404e4040c127430 */ /* 0x000fe40000000000 */
[----:B------:R0:W2:Y:S01]  /*1560*/  LDG.E.128.CONSTANT R12, desc[UR6][R20.64] ;  /* 0x00000006140c7981 */ /* 0x0000a2000c1e9d00 */
[----:B------:R-:W-:Y:S01]  /*1570*/  LOP3.LUT R16, R16, 0x64006400, RZ, 0xfc, !PT ;  /* 0x6400640010107812 */ /* 0x000fe200078efcff */
[----:B------:R-:W-:-:S04]  /*1580*/  HADD2 R17, R17, -1028, -1028 ;  /* 0xe404e40411117430 */ /* 0x000fc80000000000 */
[----:B------:R-:W-:Y:S02]  /*1590*/  HADD2 R16, R16, -1028, -1028 ;  /* 0xe404e40410107430 */ /* 0x000fe40000000000 */
[-C--:B------:R-:W-:Y:S02]  /*15a0*/  HFMA2 R36, R18, R19.reuse, R36 ;  /* 0x0000001312247231 */ /* 0x080fe40000000024 */
[-C--:B------:R-:W-:Y:S02]  /*15b0*/  HFMA2 R2, R17, R19.reuse, R2 ;  /* 0x0000001311027231 */ /* 0x080fe40000000002 */
[----:B------:R-:W-:Y:S02]  /*15c0*/  HFMA2 R35, R16, R19, R35 ;  /* 0x0000001310237231 */ /* 0x000fe40000000023 */
[----:B------:R-:W1:Y:S01]  /*15d0*/  LDS.128 R16, [UR4+0x20] ;  /* 0x00002004ff107984 */ /* 0x000e620008000c00 */
[----:B------:R-:W-:-:S04]  /*15e0*/  LOP3.LUT R38, R32, 0x380038, RZ, 0xc0, !PT ;  /* 0x0038003820267812 */ /* 0x000fc800078ec0ff */
[----:B------:R-:W-:Y:S02]  /*15f0*/  LOP3.LUT R43, R38, 0x64006400, RZ, 0xfc, !PT ;  /* 0x64006400262b7812 */ /* 0x000fe400078efcff */
[----:B------:R-:W-:-:S03]  /*1600*/  LOP3.LUT R38, R31, 0x380038, RZ, 0xc0, !PT ;  /* 0x003800381f267812 */ /* 0x000fc600078ec0ff */
[----:B------:R-:W-:-:S04]  /*1610*/  HFMA2 R43, R43, R42.H0_H0, -132, -132 ;  /* 0xd820d8202b2b7431 */ /* 0x000fc8000004002a */
[----:B-1----:R-:W-:Y:S01]  /*1620*/  HFMA2 R37, R43, R16, R37 ;  /* 0x000000102b257231 */ /* 0x002fe20000000025 */
        /* <DEDUP_REMOVED lines=8> */
[----:B------:R-:W-:-:S05]  /*16b0*/  LOP3.LUT R43, R38, 0x64006400, RZ, 0xfc, !PT ;  /* 0x64006400262b7812 */ /* 0x000fca00078efcff */
[----:B------:R-:W-:Y:S01]  /*16c0*/  HFMA2 R43, R43, R42.H0_H0, -132, -132 ;  /* 0xd820d8202b2b7431 */ /* 0x000fe2000004002a */
[----:B------:R-:W-:Y:S02]  /*16d0*/  SHF.R.U32.HI R8, RZ, 0xf, R8 ;  /* 0x0000000fff087819 */ /* 0x000fe40000011608 */
[----:B------:R-:W-:Y:S01]  /*16e0*/  SHF.R.U32.HI R9, RZ, 0xf, R9 ;  /* 0x0000000fff097819 */ /* 0x000fe20000011609 */
[----:B------:R-:W-:Y:S01]  /*16f0*/  HFMA2 R16, R43, R16, R2 ;  /* 0x000000102b107231 */ /* 0x000fe20000000002 */
[----:B------:R-:W-:Y:S01]  /*1700*/  SHF.R.U32.HI R43, RZ, 0xe, R4 ;  /* 0x0000000eff2b7819 */ /* 0x000fe20000011604 */
[----:B------:R-:W-:Y:S01]  /*1710*/  @!P0 IMAD.MOV.U32 R2, RZ, RZ, R0 ;  /* 0x000000ffff028224 */ /* 0x000fe200078e0000 */
[----:B------:R-:W-:Y:S01]  /*1720*/  LOP3.LUT R4, R8, 0x10001, RZ, 0xc0, !PT ;  /* 0x0001000108047812 */ /* 0x000fe200078ec0ff */
[----:B------:R-:W-:Y:S01]  /*1730*/  @!P0 IMAD R8, R26, 0x8, R1 ;  /* 0x000000081a088824 */ /* 0x000fe200078e0201 */
[----:B------:R-:W-:Y:S02]  /*1740*/  LOP3.LUT R9, R9, 0x10001, RZ, 0xc0, !PT ;  /* 0x0001000109097812 */ /* 0x000fe400078ec0ff */
[----:B------:R-:W-:Y:S01]  /*1750*/  SHF.R.U32.HI R38, RZ, 0xe, R5 ;  /* 0x0000000eff267819 */ /* 0x000fe20000011605 */
[----:B------:R1:W3:Y:S03]  /*1760*/  @!P0 LDG.E.U16.CONSTANT R40, desc[UR6][R2.64] ;  /* 0x0000000602288981 */ /* 0x0002e6000c1e9500 */
[----:B------:R-:W-:-:S02]  /*1770*/  LOP3.LUT R38, R9, 0x20002, R38, 0xf8, !PT ;  /* 0x0002000209267812 */ /* 0x000fc400078ef826 */
[----:B------:R-:W4:Y:S01]  /*1780*/  @!P0 LDL.64 R8, [R8+0x8] ;  /* 0x0000080008088983 */ /* 0x000f220000100a00 */
[----:B------:R-:W-:Y:S02]  /*1790*/  SHF.R.U32.HI R10, RZ, 0xf, R10 ;  /* 0x0000000fff0a7819 */ /* 0x000fe4000001160a */
[----:B------:R-:W-:Y:S02]  /*17a0*/  SHF.R.U32.HI R6, RZ, 0xe, R6 ;  /* 0x0000000eff067819 */ /* 0x000fe40000011606 */
[----:B------:R-:W-:Y:S01]  /*17b0*/  LOP3.LUT R5, R10, 0x10001, RZ, 0xc0, !PT ;  /* 0x000100010a057812 */ /* 0x000fe200078ec0ff */
[----:B0-----:R-:W-:Y:S01]  /*17c0*/  IMAD.WIDE R20, R24, 0x4, R20 ;  /* 0x0000000418147825 */ /* 0x001fe200078e0214 */
[----:B------:R-:W-:Y:S02]  /*17d0*/  SHF.R.U32.HI R11, RZ, 0xf, R11 ;  /* 0x0000000fff0b7819 */ /* 0x000fe4000001160b */
[----:B------:R-:W-:Y:S01]  /*17e0*/  LOP3.LUT R10, R5, 0x20002, R6, 0xf8, !PT ;  /* 0x00020002050a7812 */ /* 0x000fe200078ef806 */
[----:B-1----:R-:W-:Y:S01]  /*17f0*/  IMAD.MOV.U32 R2, RZ, RZ, R20 ;  /* 0x000000ffff027224 */ /* 0x002fe200078e0014 */
        /* <DEDUP_REMOVED lines=11> */
[-C--:B------:R-:W-:Y:S02]  /*18b0*/  HFMA2 R5, R5, R42.reuse.H1_H1, -20, -20 ;  /* 0xcd00cd0005057431 */ /* 0x080fe4000006002a */
[-C--:B------:R-:W-:Y:S02]  /*18c0*/  HFMA2 R33, R33, R42.reuse.H1_H1, -20, -20 ;  /* 0xcd00cd0021217431 */ /* 0x080fe4000006002a */
[----:B------:R-:W-:-:S02]  /*18d0*/  HFMA2 R20, R31, R42.H1_H1, -20, -20 ;  /* 0xcd00cd001f147431 */ /* 0x000fc4000006002a */
[----:B------:R-:W-:Y:S02]  /*18e0*/  HFMA2 R7, R7, R42.H1_H1, -20, -20 ;  /* 0xcd00cd0007077431 */ /* 0x000fe4000006002a */
[-C--:B------:R-:W-:Y:S02]  /*18f0*/  HFMA2 R31, R5, R17.reuse, R37 ;  /* 0x00000011051f7231 */ /* 0x080fe40000000025 */
[-C--:B------:R-:W-:Y:S02]  /*1900*/  HFMA2 R20, R20, R17.reuse, R36 ;  /* 0x0000001114147231 */ /* 0x080fe40000000024 */
[-C--:B------:R-:W-:Y:S02]  /*1910*/  HFMA2 R35, R33, R17.reuse, R35 ;  /* 0x0000001121237231 */ /* 0x080fe40000000023 */
[----:B------:R-:W-:Y:S02]  /*1920*/  HFMA2 R5, R7, R17, R16 ;  /* 0x0000001107057231 */ /* 0x000fe40000000010 */
[----:B------:R-:W-:-:S04]  /*1930*/  @!P0 VIADD R6, R26, 0x1 ;  /* 0x000000011a068836 */ /* 0x000fc80000000000 */
[----:B------:R-:W-:Y:S01]  /*1940*/  @!P0 IMAD.MOV.U32 R26, RZ, RZ, R6 ;  /* 0x000000ffff1a8224 */ /* 0x000fe200078e0006 */
[----:B------:R-:W-:Y:S02]  /*1950*/  LOP3.LUT R4, R4, 0x20002, R43, 0xf8, !PT ;  /* 0x0002000204047812 */ /* 0x000fe400078ef82b */
[----:B------:R-:W-:-:S05]  /*1960*/  IADD3 R0, P1, PT, R0, 0x80, RZ ;  /* 0x0000008000007810 */ /* 0x000fca0007f3e0ff */
[----:B------:R-:W-:Y:S01]  /*1970*/  IMAD.X R3, RZ, RZ, R3, P1 ;  /* 0x000000ffff037224 */ /* 0x000fe200008e0603 */
[----:B--2---:R-:W-:Y:S02]  /*1980*/  LOP3.LUT R17, R12, 0x70007, RZ, 0xc0, !PT ;  /* 0x000700070c117812 */ /* 0x004fe400078ec0ff */
        /* <DEDUP_REMOVED lines=9> */
[-C--:B------:R-:W-:Y:S02]  /*1a20*/  HFMA2 R31, R17, R18.reuse, R31 ;  /* 0x00000012111f7231 */ /* 0x080fe4000000001f */
[-C--:B------:R-:W-:Y:S01]  /*1a30*/  HFMA2 R17, R33, R18.reuse, R35 ;  /* 0x0000001221117231 */ /* 0x080fe20000000023 */
[----:B------:R-:W-:Y:S01]  /*1a40*/  LOP3.LUT R35, R12, 0x380038, RZ, 0xc0, !PT ;  /* 0x003800380c237812 */ /* 0x000fe200078ec0ff */
[----:B------:R-:W-:Y:S01]  /*1a50*/  HADD2 R32, R32, -1028, -1028 ;  /* 0xe404e40420207430 */ /* 0x000fe20000000000 */
[----:B------:R-:W-:Y:S01]  /*1a60*/  SHF.R.U32.HI R7, RZ, 0xd, R12 ;  /* 0x0000000dff077819 */ /* 0x000fe2000001160c */
[----:B------:R-:W-:Y:S01]  /*1a70*/  HADD2 R6, R6, -1028, -1028 ;  /* 0xe404e40406067430 */ /* 0x000fe20000000000 */
[----:B------:R-:W-:Y:S01]  /*1a80*/  LOP3.LUT R35, R35, 0x64006400, RZ, 0xfc, !PT ;  /* 0x6400640023237812 */ /* 0x000fe200078efcff */
[-C--:B------:R-:W-:Y:S01]  /*1a90*/  HFMA2 R20, R32, R18.reuse, R20 ;  /* 0x0000001220147231 */ /* 0x080fe20000000014 */
[----:B------:R-:W-:Y:S01]  /*1aa0*/  LOP3.LUT R33, R13, 0x380038, RZ, 0xc0, !PT ;  /* 0x003800380d217812 */ /* 0x000fe200078ec0ff */
[----:B------:R-:W-:Y:S01]  /*1ab0*/  HFMA2 R18, R6, R18, R5 ;  /* 0x0000001206127231 */ /* 0x000fe20000000005 */
[----:B------:R-:W-:-:S02]  /*1ac0*/  LOP3.LUT R16, R4, 0x40004, R7, 0xf8, !PT ;  /* 0x0004000404107812 */ /* 0x000fc400078ef807 */
        /* <DEDUP_REMOVED lines=51> */
[-C--:B------:R-:W-:Y:S01]  /*1e00*/  HFMA2 R17, R19, R5.reuse, R17 ;  /* 0x0000000513117231 */ /* 0x080fe20000000011 */
[----:B------:R-:W-:Y:S02]  /*1e10*/  LOP3.LUT R33, R33, 0x64006400, RZ, 0xfc, !PT ;  /* 0x6400640021217812 */ /* 0x000fe400078efcff */
[----:B------:R-:W-:Y:S01]  /*1e20*/  LOP3.LUT R35, R12, 0x64006400, RZ, 0xfc, !PT ;  /* 0x640064000c237812 */ /* 0x000fe200078efcff */
[-C--:B------:R-:W-:Y:S01]  /*1e30*/  HFMA2 R31, R31, R42.reuse.H1_H1, -20, -20 ;  /* 0xcd00cd001f1f7431 */ /* 0x080fe2000006002a */
[----:B------:R-:W-:Y:S01]  /*1e40*/  LOP3.LUT R43, R14, 0x64006400, RZ, 0xfc, !PT ;  /* 0x640064000e2b7812 */ /* 0x000fe200078efcff */
[----:B------:R-:W-:Y:S01]  /*1e50*/  HFMA2 R13, R13, R5, R18 ;  /* 0x000000050d0d7231 */ /* 0x000fe20000000012 */
[----:B------:R-:W-:Y:S01]  /*1e60*/  LOP3.LUT R10, R10, 0x40004, R37, 0xf8, !PT ;  /* 0x000400040a0a7812 */ /* 0x000fe200078ef825 */
[-C--:B------:R-:W-:Y:S01]  /*1e70*/  HFMA2 R33, R33, R42.reuse.H1_H1, -20, -20 ;  /* 0xcd00cd0021217431 */ /* 0x080fe2000006002a */
[----:B------:R-:W-:Y:S01]  /*1e80*/  LOP3.LUT R16, R16, 0x64006400, RZ, 0xfc, !PT ;  /* 0x6400640010107812 */ /* 0x000fe200078efcff */
[----:B------:R-:W-:-:S02]  /*1e90*/  HFMA2 R35, R35, R42.H0_H0, -132, -132 ;  /* 0xd820d82023237431 */ /* 0x000fc4000004002a */
[----:B------:R-:W-:Y:S01]  /*1ea0*/  HFMA2 R43, R43, R42.H0_H0, -132, -132 ;  /* 0xd820d8202b2b7431 */ /* 0x000fe2000004002a */
[----:B------:R-:W-:Y:S01]  /*1eb0*/  LOP3.LUT R15, R15, 0x1c001c0, RZ, 0xc0, !PT ;  /* 0x01c001c00f0f7812 */ /* 0x000fe200078ec0ff */
[-C--:B------:R-:W-:Y:S01]  /*1ec0*/  HFMA2 R17, R31, R6.reuse, R17 ;  /* 0x000000061f117231 */ /* 0x080fe20000000011 */
[----:B------:R-:W-:Y:S01]  /*1ed0*/  LOP3.LUT R10, R10, 0x64006400, RZ, 0xfc, !PT ;  /* 0x640064000a0a7812 */ /* 0x000fe200078efcff */
[-C--:B------:R-:W-:Y:S01]  /*1ee0*/  HFMA2 R20, R35, R5.reuse, R20 ;  /* 0x0000000523147231 */ /* 0x080fe20000000014 */
[----:B------:R-:W-:Y:S01]  /*1ef0*/  LOP3.LUT R37, R32, 0x64006400, RZ, 0xfc, !PT ;  /* 0x6400640020257812 */ /* 0x000fe200078efcff */
[----:B------:R-:W-:Y:S02]  /*1f00*/  HFMA2 R4, R43, R5, R4 ;  /* 0x000000052b047231 */ /* 0x000fe40000000004 */
[----:B------:R-:W-:Y:S02]  /*1f10*/  HFMA2 R5, R33, R6, R13 ;  /* 0x0000000621057231 */ /* 0x000fe4000000000d */
[----:B------:R-:W-:Y:S01]  /*1f20*/  HADD2 R16, R16, -1028, -1028 ;  /* 0xe404e40410107430 */ /* 0x000fe20000000000 */
[----:B------:R-:W-:Y:S01]  /*1f30*/  LOP3.LUT R15, R15, 0x64006400, RZ, 0xfc, !PT ;  /* 0x640064000f0f7812 */ /* 0x000fe200078efcff */
[----:B------:R-:W-:Y:S01]  /*1f40*/  HADD2 R10, R10, -1028, -1028 ;  /* 0xe404e4040a0a7430 */ /* 0x000fe20000000000 */
[----:B------:R-:W-:Y:S01]  /*1f50*/  LOP3.LUT R38, R38, 0x64006400, RZ, 0xfc, !PT ;  /* 0x6400640026267812 */ /* 0x000fe200078efcff */
[----:B------:R-:W-:Y:S01]  /*1f60*/  HFMA2 R37, R37, R42.H1_H1, -20, -20 ;  /* 0xcd00cd0025257431 */ /* 0x000fe2000006002a */
[----:B------:R-:W-:Y:S01]  /*1f70*/  LOP3.LUT R11, R11, 0x64006400, RZ, 0xfc, !PT ;  /* 0x640064000b0b7812 */ /* 0x000fe200078efcff */
[----:B------:R-:W-:-:S02]  /*1f80*/  HFMA2 R16, R16, R7, R17 ;  /* 0x0000000710107231 */ /* 0x000fc40000000011 */
[----:B------:R-:W-:Y:S02]  /*1f90*/  HFMA2 R15, R15, R42.H1_H1, -20, -20 ;  /* 0xcd00cd000f0f7431 */ /* 0x000fe4000006002a */
[----:B---3--:R-:W-:Y:S02]  /*1fa0*/  @!P0 IMAD.IADD R28, R40, 0x1, R25 ;  /* 0x00000001281c8824 */ /* 0x008fe400078e0219 */
[-C--:B------:R-:W-:Y:S02]  /*1fb0*/  HFMA2 R19, R37, R6.reuse, R20 ;  /* 0x0000000625137231 */ /* 0x080fe40000000014 */
[----:B------:R-:W-:Y:S02]  /*1fc0*/  HFMA2 R5, R10, R7, R5 ;  /* 0x000000070a057231 */ /* 0x000fe40000000005 */
[----:B------:R-:W-:Y:S01]  /*1fd0*/  HADD2 R38, R38, -1028, -1028 ;  /* 0xe404e40426267430 */ /* 0x000fe20000000000 */
[----:B----4-:R-:W-:Y:S01]  /*1fe0*/  @!P0 PRMT R39, R8, 0x7610, R39 ;  /* 0x0000761008278816 */ /* 0x010fe20000000027 */
[----:B------:R-:W-:Y:S01]  /*1ff0*/  VIADD R25, R25, 0x20 ;  /* 0x0000002019197836 */ /* 0x000fe20000000000 */
[----:B------:R-:W-:Y:S01]  /*2000*/  @!P0 PRMT R41, R9, 0x7610, R41 ;  /* 0x0000761009298816 */ /* 0x000fe20000000029 */
[----:B------:R-:W-:-:S02]  /*2010*/  HFMA2 R4, R15, R6, R4 ;  /* 0x000000060f047231 */ /* 0x000fc40000000004 */
[----:B------:R-:W-:Y:S01]  /*2020*/  HADD2 R11, R11, -1028, -1028 ;  /* 0xe404e4040b0b7430 */ /* 0x000fe20000000000 */
[----:B------:R-:W-:Y:S01]  /*2030*/  @!P0 PRMT R39, R39, 0x7610, R8 ;  /* 0x0000761027278816 */ /* 0x000fe20000000008 */
[-C--:B------:R-:W-:Y:S01]  /*2040*/  HFMA2 R19, R38, R7.reuse, R19 ;  /* 0x0000000726137231 */ /* 0x080fe20000000013 */
[----:B------:R-:W-:Y:S01]  /*2050*/  @!P0 PRMT R41, R41, 0x7610, R9 ;  /* 0x0000761029298816 */ /* 0x000fe20000000009 */
[----:B------:R-:W-:Y:S01]  /*2060*/  HFMA2 R4, R11, R7, R4 ;  /* 0x000000070b047231 */ /* 0x000fe20000000004 */
[----:B------:R-:W-:Y:S01]  /*2070*/  ISETP.GE.AND P0, PT, R25, R30, PT ;  /* 0x0000001e1900720c */ /* 0x000fe20003f06270 */
[----:B------:R-:W-:Y:S02]  /*2080*/  HADD2 R16, R16.H0_H0, R16.H1_H1 ;  /* 0x3000001010107230 */ /* 0x000fe40000000800 */
[----:B------:R-:W-:Y:S02]  /*2090*/  HADD2 R19, R19.H0_H0, R19.H1_H1 ;  /* 0x3000001313137230 */ /* 0x000fe40000000800 */
[----:B------:R-:W-:-:S02]  /*20a0*/  HADD2 R5, R5.H0_H0, R5.H1_H1 ;  /* 0x3000000505057230 */ /* 0x000fc40000000800 */
[----:B------:R-:W-:Y:S01]  /*20b0*/  HADD2 R4, R4.H0_H0, R4.H1_H1 ;  /* 0x3000000404047230 */ /* 0x000fe20000000800 */
[----:B------:R-:W-:Y:S01]  /*20c0*/  PRMT R16, R16, 0x5410, R19 ;  /* 0x0000541010107816 */ /* 0x000fe20000000013 */
[----:B------:R-:W-:-:S03]  /*20d0*/  UIADD3 UR4, UPT, UPT, UR4, 0x40, URZ ;  /* 0x0000004004047890 */ /* 0x000fc6000fffe0ff */
[----:B------:R-:W-:Y:S01]  /*20e0*/  PRMT R5, R5, 0x5410, R4 ;  /* 0x0000541005057816 */ /* 0x000fe20000000004 */
[----:B------:R-:W-:-:S04]  /*20f0*/  HFMA2 R29, R16, R39, R29 ;  /* 0x00000027101d7231 */ /* 0x000fc8000000001d */
[----:B------:R-:W-:Y:S01]  /*2100*/  HFMA2 R27, R5, R41, R27 ;  /* 0x00000029051b7231 */ /* 0x000fe2000000001b */
[----:B------:R-:W-:Y:S06]  /*2110*/  @!P0 BRA `(.L_x_3685) ;  /* 0xffffffe800d88947 */ /* 0x000fec000383ffff */
.L_x_3684:
        /* <DEDUP_REMOVED lines=12> */
.L_x_3689:
[----:B------:R-:W0:Y:S02]  /*21e0*/  LDS R2, [R0] ;  /* 0x0000000000027984 */ /* 0x000e240000000800 */
[----:B0-----:R-:W-:-:S05]  /*21f0*/  HADD2 R3, R2, R29 ;  /* 0x0000001d02037230 */ /* 0x001fca0000000000 */
[----:B------:R-:W0:Y:S02]  /*2200*/  ATOMS.CAST.SPIN P0, [R0], R2, R3 ;  /* 0x000000020000758d */ /* 0x000e240001800003 */
[----:B0-----:R-:W-:Y:S05]  /*2210*/  @!P0 BRA `(.L_x_3689) ;  /* 0xfffffffc00f08947 */ /* 0x001fea000383ffff */
[----:B------:R-:W-:Y:S05]  /*2220*/  BRA `(.L_x_3687) ;  /* 0x00000000000c7947 */ /* 0x000fea0003800000 */
.L_x_3688:
[----:B------:R-:W2:Y:S02]  /*2230*/  LD.E R0, desc[UR6][R4.64] ;  /* 0x0000000604007980 */ /* 0x000ea4000c101900 */
[----:B--2---:R-:W-:-:S05]  /*2240*/  IMAD.IADD R3, R29, 0x1, R0 ;  /* 0x000000011d037824 */ /* 0x004fca00078e0200 */
[----:B------:R0:W-:Y:S02]  /*2250*/  ST.E desc[UR6][R4.64], R3 ;  /* 0x0000000304007985 */ /* 0x0001e4000c101906 */
.L_x_3687:
[----:B------:R-:W-:Y:S05]  /*2260*/  BSYNC.RECONVERGENT B0 ;  /* 0x0000000000007941 */ /* 0x000fea0003800200 */
.L_x_3686:
[----:B------:R2:W-:Y:S02]  /*2270*/  ATOM.E.ADD.F16x2.RN.STRONG.GPU P0, RZ, desc[UR6][R4.64+0x4], R27 ;  /* 0x8000041b04ff79a2 */ /* 0x0005e4000c10e106 */
[----:B--2---:R-:W-:Y:S05]  /*2280*/  @P0 EXIT ;  /* 0x000000000000094d */ /* 0x004fea0003800000 */
[----:B------:R-:W2:Y:S02]  /*2290*/  QSPC.E.S P0, RZ, [R4+0x4] ;  /* 0x0000040004ff73aa */ /* 0x000ea40000000500 */
[----:B--2---:R-:W-:Y:S05]  /*22a0*/  @!P0 BRA `(.L_x_3690) ;  /* 0x00000000001c8947 */ /* 0x004fea0003800000 */
[----:B------:R-:W-:-:S05]  /*22b0*/  IMAD.MOV.U32 R2, RZ, RZ, R4 ;  /* 0x000000ffff027224 */ /* 0x000fca00078e0004 */
[----:B------:R-:W-:-:S07]  /*22c0*/  MOV R0, R2 ;  /* 0x0000000200007202 */ /* 0x000fce0000000f00 */
.L_x_3691:
[----:B------:R-:W0:Y:S02]  /*22d0*/  LDS R2, [R0+0x4] ;  /* 0x0000040000027984 */ /* 0x000e240000000800 */
[----:B0-----:R-:W-:-:S05]  /*22e0*/  HFMA2 R3, R2, 1, 1, R27 ;  /* 0x3c003c0002037831 */ /* 0x001fca000000001b */
[----:B------:R-:W0:Y:S02]  /*22f0*/  ATOMS.CAST.SPIN P0, [R0+0x4], R2, R3 ;  /* 0x000004020000758d */ /* 0x000e240001800003 */
[----:B0-----:R-:W-:Y:S05]  /*2300*/  @!P0 BRA `(.L_x_3691) ;  /* 0xfffffffc00f08947 */ /* 0x001fea000383ffff */
[----:B------:R-:W-:Y:S05]  /*2310*/  EXIT ;  /* 0x000000000000794d */ /* 0x000fea0003800000 */
.L_x_3690:
[----:B------:R-:W0:Y:S02]  /*2320*/  LD.E R0, desc[UR6][R4.64+0x4] ;  /* 0x0000040604007980 */ /* 0x000e24000c101900 */
[----:B0-----:R-:W-:-:S05]  /*2330*/  IMAD.IADD R3, R27, 0x1, R0 ;  /* 0x000000011b037824 */ /* 0x001fca00078e0200 */
[----:B------:R-:W-:Y:S01]  /*2340*/  ST.E desc[UR6][R4.64+0x4], R3 ;  /* 0x0000040304007985 */ /* 0x000fe2000c101906 */
[----:B------:R-:W-:Y:S05]  /*2350*/  EXIT ;  /* 0x000000000000794d */ /* 0x000fea0003800000 */
.L_x_3692:
        /* <DEDUP_REMOVED lines=10> */
.L_x_3981:


//--------------------- .text._Z23gemm_half_q_half_kernelILi1ELi6ELb1ELb1ELi64EEvPK6__halfPKjS4_S2_PS0_iiiiPKtS7_iiiiiibS2_i --------------------------
	.section	.text._Z23gemm_half_q_half_kernelILi1ELi6ELb1ELb1ELi64EEvPK6__halfPKjS4_S2_PS0_iiiiPKtS7_iiiiiibS2_i,"ax",@progbits
	.align	128
        .global         _Z23gemm_half_q_half_kernelILi1ELi6ELb1ELb1ELi64EEvPK6__halfPKjS4_S2_PS0_iiiiPKtS7_iiiiiibS2_i
        .type           _Z23gemm_half_q_half_kernelILi1ELi6ELb1ELb1ELi64EEvPK6__halfPKjS4_S2_PS0_iiiiPKtS7_iiiiiibS2_i,@function
        .size           _Z23gemm_half_q_half_kernelILi1ELi6ELb1ELb1ELi64EEvPK6__halfPKjS4_S2_PS0_iiiiPKtS7_iiiiiibS2_i,(.L_x_3982 - _Z23gemm_half_q_half_kernelILi1ELi6ELb1ELb1ELi64EEvPK6__halfPKjS4_S2_PS0_iiiiPKtS7_iiiiiibS2_i)
        .other          _Z23gemm_half_q_half_kernelILi1ELi6ELb1ELb1ELi64EEvPK6__halfPKjS4_S2_PS0_iiiiPKtS7_iiiiiibS2_i,@"STO_CUDA_ENTRY STV_DEFAULT"
_Z23gemm_half_q_half_kernelILi1ELi6ELb1ELb1ELi64EEvPK6__halfPKjS4_S2_PS0_iiiiPKtS7_iiiiiibS2_i:
.text._Z23gemm_half_q_half_kernelILi1ELi6ELb1ELb1ELi64EEvPK6__halfPKjS4_S2_PS0_iiiiPKtS7_iiiiiibS2_i:
        /* <DEDUP_REMOVED lines=44> */
.L_x_3694:
[----:B------:R-:W-:Y:S05]  /*02c0*/  BSYNC.RECONVERGENT B0 ;  /* 0x0000000000007941 */ /* 0x000fea0003800200 */
.L_x_3693:
[----:B------:R-:W-:Y:S05]  /*02d0*/  @P1 EXIT ;  /* 0x000000000000194d */ /* 0x000fea0003800000 */
[----:B------:R-:W1:Y:S01]  /*02e0*/  LDC.64 R2, c[0x0][0x3b8] ;  /* 0x0000ee00ff027b82 */ /* 0x000e620000000a00 */
[----:B------:R-:W-:Y:S01]  /*02f0*/  IMAD.SHL.U32 R13, R5, 0x80, RZ ;  /* 0x00000080050d7824 */ /* 0x000fe200078e00ff */
[----:B------:R-:W2:Y:S03]  /*0300*/  LDCU.U8 UR4, c[0x0][0x3e0] ;  /* 0x00007c00ff0477ac */ /* 0x000ea60008000000 */
        /* <DEDUP_REMOVED lines=13> */
[----:B------:R-:W-:Y:S01]  /*03e0*/  SHF.R.S32.HI R7, RZ, 0x1f, R0 ;  /* 0x0000001fff077819 */ /* 0x000fe20000011400 */
[----:B-1----:R-:W-:Y:S02]  /*03f0*/  IMAD.SHL.U32 R9, R14, 0x10, RZ ;  /* 0x000000100e097824 */ /* 0x002fe400078e00ff */
[----:B------:R-:W-:Y:S01]  /*0400*/  IMAD.MOV.U32 R8, RZ, RZ, R27 ;  /* 0x000000ffff087224 */ /* 0x000fe200078e001b */
[----:B------:R-:W-:Y:S01]  /*0410*/  LEA.HI R10, R7, R0, RZ, 0x3 ;  /* 0x00000000070a7211 */ /* 0x000fe200078f18ff */
[----:B------:R-:W-:Y:S01]  /*0420*/  IMAD.MOV.U32 R7, RZ, RZ, RZ ;  /* 0x000000ffff077224 */ /* 0x000fe200078e00ff */
[----:B------:R-:W-:Y:S02]  /*0430*/  LOP3.LUT R9, R9, 0x10, RZ, 0xc0, !PT ;  /* 0x0000001009097812 */ /* 0x000fe400078ec0ff */
[----:B------:R-:W-:-:S07]  /*0440*/  SHF.R.S32.HI R10, RZ, 0x3, R10 ;  /* 0x00000003ff0a7819 */ /* 0x000fce000001140a */
.L_x_3696:
        /* <DEDUP_REMOVED lines=38> */
[----:B------:R-:W-:Y:S02]  /*06b0*/  HMUL2 R19, R12, R15.H0_H0 ;  /* 0x2000000f0c137232 */ /* 0x000fe40000000000 */
[----:B---3--:R-:W-:-:S03]  /*06c0*/  IMAD.IADD R8, R17, 0x1, R8 ;  /* 0x0000000111087824 */ /* 0x008fc600078e0208 */
[----:B------:R2:W-:Y:S02]  /*06d0*/  STL.64 [R11], R18 ;  /* 0x000000120b007387 */ /* 0x0005e40000100a00 */
[----:B------:R-:W-:Y:S01]  /*06e0*/  ISETP.GE.AND P0, PT, R8, R33, PT ;  /* 0x000000210800720c */ /* 0x000fe20003f06270 */
[----:B------:R-:W-:-:S12]  /*06f0*/  VIADD R7, R7, 0x1 ;  /* 0x0000000107077836 */ /* 0x000fd80000000000 */
[----:B--2---:R-:W-:Y:S05]  /*0700*/  @!P0 BRA `(.L_x_3696) ;  /* 0xfffffffc00508947 */ /* 0x004fea000383ffff */
.L_x_3695:
[----:B-1----:R0:W5:Y:S01]  /*0710*/  LDL.64 R8, [R1] ;  /* 0x0000000001087983 */ /* 0x0021620000100a00 */
[----:B------:R-:W1:Y:S01]  /*0720*/  LDCU UR4, c[0x0][0x3c8] ;  /* 0x00007900ff0477ac */ /* 0x000e620008000800 */
[----:B------:R-:W-:Y:S01]  /*0730*/  IMAD.MOV.U32 R4, RZ, RZ, RZ ;  /* 0x000000ffff047224 */ /* 0x000fe200078e00ff */
[----:B-1----:R-:W-:-:S13]  /*0740*/  ISETP.GT.AND P0, PT, R27, UR4, PT ;  /* 0x000000041b007c0c */ /* 0x002fda000bf04270 */
[----:B0-----:R-:W-:Y:S05]  /*0750*/  @!P0 BRA `(.L_x_3697) ;  /* 0x00000000001c8947 */ /* 0x001fea0003800000 */
[----:B------:R-:W0:Y:S02]  /*0760*/  LDC R4, c[0x0][0x3cc] ;  /* 0x0000f300ff047b82 */ /* 0x000e240000000800 */
[----:B0-----:R-:W-:-:S05]  /*0770*/  VIMNMX R4, PT, PT, R27, R4, PT ;  /* 0x000000041b047248 */ /* 0x001fca0003fe0100 */
[----:B------:R-:W-:-:S05]  /*0780*/  VIADD R4, R4, -UR4 ;  /* 0x8000000404047c36 */ /* 0x000fca0008000000 */
[----:B------:R-:W-:-:S04]  /*0790*/  SHF.R.S32.HI R7, RZ, 0x1f, R4 ;  /* 0x0000001fff077819 */ /* 0x000fc80000011404 */
[----:B------:R-:W-:-:S04]  /*07a0*/  LEA.HI R7, R7, R4, RZ, 0x5 ;  /* 0x0000000407077211 */ /* 0x000fc800078f28ff */
[----:B------:R-:W-:-:S05]  /*07b0*/  SHF.R.S32.HI R7, RZ, 0x5, R7 ;  /* 0x00000005ff077819 */ /* 0x000fca0000011407 */
[----:B------:R-:W-:-:S07]  /*07c0*/  IMAD R4, R7, 0x6, RZ ;  /* 0x0000000607047824 */ /* 0x000fce00078e02ff */
.L_x_3697:
        /* <DEDUP_REMOVED lines=11> */
.L_x_3698:
        /* <DEDUP_REMOVED lines=11> */
.L_x_3699:
        /* <DEDUP_REMOVED lines=11> */
.L_x_3700:
        /* <DEDUP_REMOVED lines=11> */
.L_x_3701:
[C---:B------:R-:W-:Y:S01]  /*0a90*/  VIMNMX R13, PT, PT, R27.reuse, UR4, PT ;  /* 0x000000041b0d7c48 */ /* 0x040fe2000bfe0100 */
[----:B------:R-:W0:Y:S01]  /*0aa0*/  S2UR UR5, SR_CgaCtaId ;  /* 0x00000000000579c3 */ /* 0x000e220000008800 */
[----:B------:R-:W1:Y:S01]  /*0ab0*/  LDCU.64 UR10, c[0x0][0x388] ;  /* 0x00007100ff0a77ac */ /* 0x000e620008000a00 */
[----:B------:R-:W-:Y:S01]  /*0ac0*/  VIMNMX R6, PT, PT, R6, UR12, PT ;  /* 0x0000000c06067c48 */ /* 0x000fe2000bfe0100 */
[----:B------:R-:W-:Y:S01]  /*0ad0*/  IMAD.MOV.U32 R28, RZ, RZ, RZ ;  /* 0x000000ffff1c7224 */ /* 0x000fe200078e00ff */
[----:B------:R-:W-:Y:S01]  /*0ae0*/  SHF.R.S32.HI R14, RZ, 0x1f, R13 ;  /* 0x0000001fff0e7819 */ /* 0x000fe2000001140d */
[----:B------:R-:W-:Y:S01]  /*0af0*/  UMOV UR4, 0x400 ;  /* 0x0000040000047882 */ /* 0x000fe20000000000 */
[----:B-----5:R-:W-:Y:S01]  /*0b00*/  PRMT R37, R8, 0x7610, R8 ;  /* 0x0000761008257816 */ /* 0x020fe20000000008 */
[----:B------:R-:W-:Y:S01]  /*0b10*/  IMAD.IADD R32, R27, 0x1, R32 ;  /* 0x000000011b207824 */ /* 0x000fe200078e0220 */
[----:B------:R-:W-:Y:S02]  /*0b20*/  LEA.HI R14, R14, R13, RZ, 0x5 ;  /* 0x0000000d0e0e7211 */ /* 0x000fe400078f28ff */
[----:B------:R-:W-:-:S02]  /*0b30*/  PRMT R42, R9, 0x7610, R9 ;  /* 0x00007610092a7816 */ /* 0x000fc40000000009 */
[----:B------:R-:W-:Y:S02]  /*0b40*/  SHF.R.S32.HI R13, RZ, 0x5, R14 ;  /* 0x00000005ff0d7819 */ /* 0x000fe4000001140e */
[----:B------:R-:W-:Y:S02]  /*0b50*/  PRMT R29, RZ, 0x5410, RZ ;  /* 0x00005410ff1d7816 */ /* 0x000fe400000000ff */
[----:B------:R-:W-:Y:S01]  /*0b60*/  PRMT R30, RZ, 0x5410, RZ ;  /* 0x00005410ff1e7816 */ /* 0x000fe200000000ff */
[----:B------:R-:W-:-:S05]  /*0b70*/  IMAD R4, R13, 0x8, R4 ;  /* 0x000000080d047824 */ /* 0x000fca00078e0204 */
[----:B------:R-:W-:Y:S01]  /*0b80*/  IADD3 R4, PT, PT, R10, R4, R7 ;  /* 0x000000040a047210 */ /* 0x000fe20007ffe007 */
[----:B0-----:R-:W-:-:S03]  /*0b90*/  ULEA UR4, UR5, UR4, 0x18 ;  /* 0x0000000405047291 */ /* 0x001fc6000f8ec0ff */
[----:B------:R-:W-:-:S05]  /*0ba0*/  IADD3 R4, PT, PT, R12, R4, R11 ;  /* 0x000000040c047210 */ /* 0x000fca0007ffe00b */
[----:B------:R-:W-:Y:S01]  /*0bb0*/  IMAD R7, R4, R31, RZ ;  /* 0x0000001f04077224 */ /* 0x000fe200078e02ff */
[----:B------:R-:W-:-:S04]  /*0bc0*/  SHF.R.S32.HI R4, RZ, 0x1f, R0 ;  /* 0x0000001fff047819 */ /* 0x000fc80000011400 */
[----:B------:R-:W-:-:S04]  /*0bd0*/  IADD3 R10, P0, PT, R0, R7, RZ ;  /* 0x00000007000a7210 */ /* 0x000fc80007f1e0ff */
[----:B------:R-:W-:Y:S01]  /*0be0*/  LEA.HI.X.SX32 R7, R7, R4, 0x1, P0 ;  /* 0x0000000407077211 */ /* 0x000fe200000f0eff */
[----:B------:R-:W-:Y:S01]  /*0bf0*/  IMAD.SHL.U32 R4, R10, 0x4, RZ ;  /* 0x000000040a047824 */ /* 0x000fe200078e00ff */
[----:B------:R-:W-:Y:S02]  /*0c00*/  ISETP.GT.AND P0, PT, R6, R27, PT ;  /* 0x0000001b0600720c */ /* 0x000fe40003f04270 */
[----:B------:R-:W-:Y:S02]  /*0c10*/  SHF.L.U64.HI R7, R10, 0x2, R7 ;  /* 0x000000020a077819 */ /* 0x000fe40000010207 */
[----:B-1----:R-:W-:-:S04]  /*0c20*/  IADD3 R44, P1, PT, R4, UR10, RZ ;  /* 0x0000000a042c7c10 */ /* 0x002fc8000ff3e0ff */
[----:B------:R-:W-:Y:S01]  /*0c30*/  IADD3.X R45, PT, PT, R7, UR11, RZ, P1, !PT ;  /* 0x0000000b072d7c10 */ /* 0x000fe20008ffe4ff */
[----:B------:R-:W-:-:S04]  /*0c40*/  IMAD.MOV.U32 R24, RZ, RZ, R44 ;  /* 0x000000ffff187224 */ /* 0x000fc800078e002c */
[----:B------:R-:W-:Y:S01]  /*0c50*/  IMAD.MOV.U32 R25, RZ, RZ, R45 ;  /* 0x000000ffff197224 */ /* 0x000fe200078e002d */
[----:B------:R-:W-:Y:S06]  /*0c60*/  @!P0 BRA `(.L_x_3702) ;  /* 0x0000001400448947 */ /* 0x000fec0003800000 */
[----:B------:R-:W-:Y:S01]  /*0c70*/  IMAD.WIDE.U32 R4, R5, 0x100, R2 ;  /* 0x0000010005047825 */ /* 0x000fe200078e0002 */
[----:B------:R-:W-:Y:S02]  /*0c80*/  VIMNMX R36, PT, PT, R33, UR12, PT ;  /* 0x0000000c21247c48 */ /* 0x000fe4000bfe0100 */
[----:B------:R-:W-:Y:S01]  /*0c90*/  PRMT R30, RZ, 0x5410, RZ ;  /* 0x00005410ff1e7816 */ /* 0x000fe200000000ff */
[----:B------:R-:W-:Y:S01]  /*0ca0*/  IMAD.MOV.U32 R28, RZ, RZ, RZ ;  /* 0x000000ffff1c7224 */ /* 0x000fe200078e00ff */
[----:B------:R-:W-:Y:S02]  /*0cb0*/  IADD3 R34, P0, PT, R4, 0x2, RZ ;  /* 0x0000000204227810 */ /* 0x000fe40007f1e0ff */
[----:B------:R-:W-:-:S03]  /*0cc0*/  PRMT R29, RZ, 0x5410, RZ ;  /* 0x00005410ff1d7816 */ /* 0x000fc600000000ff */
[----:B------:R-:W-:-:S08]  /*0cd0*/  IMAD.X R35, RZ, RZ, R5, P0 ;  /* 0x000000ffff237224 */ /* 0x000fd000000e0605 */
.L_x_3703:
[----:B------:R-:W-:Y:S01]  /*0ce0*/  IMAD.MOV.U32 R24, RZ, RZ, R44 ;  /* 0x000000ffff187224 */ /* 0x000fe200078e002c */
[----:B------:R-:W0:Y:S01]  /*0cf0*/  LDS.128 R12, [UR4] ;  /* 0x00000004ff0c7984 */ /* 0x000e220008000c00 */
[----:B------:R-:W-:-:S05]  /*0d00*/  IMAD.MOV.U32 R25, RZ, RZ, R45 ;  /* 0x000000ffff197224 */ /* 0x000fca00078e002d */
[----:B------:R-:W2:Y:S01]  /*0d10*/  LDG.E.128.CONSTANT R4, desc[UR6][R24.64] ;  /* 0x0000000618047981 */ /* 0x000ea2000c1e9d00 */
[----:B------:R-:W-:-:S04]  /*0d20*/  IMAD.U32 R31, RZ, RZ, UR9 ;  /* 0x00000009ff1f7e24 */ /* 0x000fc8000f8e00ff */
[----:B------:R-:W-:-:S05]  /*0d30*/  IMAD.WIDE R44, R31, 0x4, R24 ;  /* 0x000000041f2c7825 */ /* 0x000fca00078e0218 */
[----:B------:R1:W3:Y:S01]  /*0d40*/  LDG.E.128.CONSTANT R8, desc[UR6][R44.64] ;  /* 0x000000062c087981 */ /* 0x0002e2000c1e9d00 */
[----:B------:R-:W-:Y:S02]  /*0d50*/  IMAD.MOV.U32 R43, RZ, RZ, 0x3000 ;  /* 0x00003000ff2b7424 */ /* 0x000fe400078e00ff */
[----:B-1----:R-:W-:Y:S01]  /*0d60*/  IMAD.WIDE R44, R31, 0x4, R44 ;  /* 0x000000041f2c7825 */ /* 0x002fe200078e022c */
[----:B--2---:R-:W-:Y:S02]  /*0d70*/  LOP3.LUT R16, R4, 0x70007, RZ, 0xc0, !PT ;  /* 0x0007000704107812 */ /* 0x004fe400078ec0ff */
        /* <DEDUP_REMOVED lines=9> */
[----:B------:R-:W-:Y:S01]  /*0e10*/  HADD2 R38, R19, -1028, -1028 ;  /* 0xe404e40413267430 */ /* 0x000fe20000000000 */
[----:B------:R-:W-:Y:S01]  /*0e20*/  LOP3.LUT R21, R21, 0x64006400, RZ, 0xfc, !PT ;  /* 0x6400640015157812 */ /* 0x000fe200078efcff */
[----:B------:R-:W-:-:S02]  /*0e30*/  HADD2 R20, R20, -1028, -1028 ;  /* 0xe404e40414147430 */ /* 0x000fc40000000000 */
        /* <DEDUP_REMOVED lines=12> */
[-C--:B------:R-:W-:Y:S01]  /*0f00*/  HFMA2 R19, R20, R43.reuse.H0_H0, -132, -132 ;  /* 0xd820d82014137431 */ /* 0x080fe2000004002b */
[----:B------:R-:W-:Y:S02]  /*0f10*/  LOP3.LUT R18, R18, 0x64006400, RZ, 0xfc, !PT ;  /* 0x6400640012127812 */ /* 0x000fe400078efcff */
[----:B------:R-:W-:Y:S02]  /*0f20*/  LOP3.LUT R22, R17, 0x64006400, RZ, 0xfc, !PT ;  /* 0x6400640011167812 */ /* 0x000fe400078efcff */
[----:B------:R-:W-:Y:S01]  /*0f30*/  SHF.R.U32.HI R20, RZ, 0x6, R5 ;  /* 0x00000006ff147819 */ /* 0x000fe20000011605 */
[----:B------:R-:W-:Y:S02]  /*0f40*/  HFMA2 R18, R18, R43.H0_H0, -132, -132 ;  /* 0xd820d82012127431 */ /* 0x000fe4000004002b */
[----:B------:R-:W-:-:S02]  /*0f50*/  HFMA2 R38, R19, R13, R38 ;  /* 0x0000000d13267231 */ /* 0x000fc40000000026 */
[----:B------:R-:W-:Y:S01]  /*0f60*/  HFMA2 R22, R22, R43.H0_H0, -132, -132 ;  /* 0xd820d82016167431 */ /* 0x000fe2000004002b */
[----:B------:R-:W-:-:S03]  /*0f70*/  LOP3.LUT R17, R20, 0x70007, RZ, 0xc0, !PT ;  /* 0x0007000714117812 */ /* 0x000fc600078ec0ff */
[-C--:B------:R-:W-:Y:S02]  /*0f80*/  HFMA2 R16, R22, R13.reuse, R16 ;  /* 0x0000000d16107231 */ /* 0x080fe40000000010 */
[----:B------:R-:W-:Y:S01]  /*0f90*/  HFMA2 R41, R18, R13, R41 ;  /* 0x0000000d12297231 */ /* 0x000fe20000000029 */
[----:B------:R-:W-:Y:S02]  /*0fa0*/  LOP3.LUT R13, R21, 0x70007, RZ, 0xc0, !PT ;  /* 0x00070007150d7812 */ /* 0x000fe400078ec0ff */
[----:B------:R-:W-:Y:S02]  /*0fb0*/  LOP3.LUT R17, R17, 0x64006400, RZ, 0xfc, !PT ;  /* 0x6400640011117812 */ /* 0x000fe400078efcff */
[----:B------:R-:W-:-:S03]  /*0fc0*/  LOP3.LUT R13, R13, 0x64006400, RZ, 0xfc, !PT ;  /* 0x640064000d0d7812 */ /* 0x000fc600078efcff */
[----:B------:R-:W-:Y:S02]  /*0fd0*/  HADD2 R19, R17, -1028, -1028 ;  /* 0xe404e40411137430 */ /* 0x000fe40000000000 */
[----:B------:R-:W-:Y:S01]  /*0fe0*/  HADD2 R39, R13, -1028, -1028 ;  /* 0xe404e4040d277430 */ /* 0x000fe20000000000 */
[----:B------:R-:W-:-:S03]  /*0ff0*/  SHF.R.U32.HI R13, RZ, 0x6, R6 ;  /* 0x00000006ff0d7819 */ /* 0x000fc60000011606 */
[-C--:B------:R-:W-:Y:S01]  /*1000*/  HFMA2 R39, R39, R14.reuse, R12 ;  /* 0x0000000e27277231 */ /* 0x080fe2000000000c */
[----:B------:R-:W-:Y:S01]  /*1010*/  SHF.R.U32.HI R12, RZ, 0x6, R7 ;  /* 0x00000006ff0c7819 */ /* 0x000fe20000011607 */
[----:B------:R-:W-:Y:S01]  /*1020*/  HFMA2 R38, R19, R14, R38 ;  /* 0x0000000e13267231 */ /* 0x000fe20000000026 */
[----:B------:R-:W-:Y:S02]  /*1030*/  LOP3.LUT R17, R13, 0x70007, RZ, 0xc0, !PT ;  /* 0x000700070d117812 */ /* 0x000fe400078ec0ff */
[----:B------:R-:W-:Y:S02]  /*1040*/  LOP3.LUT R18, R12, 0x70007, RZ, 0xc0, !PT ;  /* 0x000700070c127812 */ /* 0x000fe400078ec0ff */
[----:B------:R-:W-:Y:S02]  /*1050*/  LOP3.LUT R17, R17, 0x64006400, RZ, 0xfc, !PT ;  /* 0x6400640011117812 */ /* 0x000fe400078efcff */
[----:B------:R-:W-:-:S03]  /*1060*/  LOP3.LUT R18, R18, 0x64006400, RZ, 0xfc, !PT ;  /* 0x6400640012127812 */ /* 0x000fc600078efcff */
[----:B------:R-:W-:Y:S02]  /*1070*/  HADD2 R17, R17, -1028, -1028 ;  /* 0xe404e40411117430 */ /* 0x000fe40000000000 */
[----:B------:R-:W-:Y:S02]  /*1080*/  HADD2 R18, R18, -1028, -1028 ;  /* 0xe404e40412127430 */ /* 0x000fe40000000000 */
[-C--:B------:R-:W-:Y:S01]  /*1090*/  HFMA2 R16, R17, R14.reuse, R16 ;  /* 0x0000000e11107231 */ /* 0x080fe20000000010 */
[C---:B------:R-:W-:Y:S02]  /*10a0*/  LOP3.LUT R17, R12.reuse, 0x380038, RZ, 0xc0, !PT ;  /* 0x003800380c117812 */ /* 0x040fe400078ec0ff */
[----:B------:R-:W-:Y:S01]  /*10b0*/  LOP3.LUT R12, R12, 0x1c001c0, RZ, 0xc0, !PT ;  /* 0x01c001c00c0c7812 */ /* 0x000fe200078ec0ff */
[----:B------:R-:W-:Y:S01]  /*10c0*/  HFMA2 R41, R18, R14, R41 ;  /* 0x0000000e12297231 */ /* 0x000fe20000000029 */
[C---:B------:R-:W-:Y:S02]  /*10d0*/  LOP3.LUT R14, R21.reuse, 0x380038, RZ, 0xc0, !PT ;  /* 0x00380038150e7812 */ /* 0x040fe400078ec0ff */
[----:B------:R-:W-:-:S02]  /*10e0*/  LOP3.LUT R21, R21, 0x1c001c0, RZ, 0xc0, !PT ;  /* 0x01c001c015157812 */ /* 0x000fc400078ec0ff */
[----:B------:R-:W-:Y:S02]  /*10f0*/  LOP3.LUT R14, R14, 0x64006400, RZ, 0xfc, !PT ;  /* 0x640064000e0e7812 */ /* 0x000fe400078efcff */
[----:B------:R-:W-:-:S03]  /*1100*/  LOP3.LUT R12, R12, 0x64006400, RZ, 0xfc, !PT ;  /* 0x640064000c0c7812 */ /* 0x000fc600078efcff */
[----:B------:R-:W-:-:S04]  /*1110*/  HFMA2 R14, R14, R43.H0_H0, -132, -132 ;  /* 0xd820d8200e0e7431 */ /* 0x000fc8000004002b */
        /* <DEDUP_REMOVED lines=11> */
[----:B------:R-:W-:Y:S02]  /*11d0*/  HFMA2 R18, R18, R43.H0_H0, -132, -132 ;  /* 0xd820d82012127431 */ /* 0x000fe4000004002b */
[----:B------:R-:W-:Y:S02]  /*11e0*/  IMAD.MOV.U32 R14, RZ, RZ, 0x2400 ;  /* 0x00002400ff0e7424 */ /* 0x000fe400078e00ff */
[-C--:B------:R-:W-:Y:S02]  /*11f0*/  HFMA2 R40, R40, R15.reuse, R16 ;  /* 0x0000000f28287231 */ /* 0x080fe40000000010 */
[----:B------:R-:W-:Y:S01]  /*1200*/  HFMA2 R41, R18, R15, R41 ;  /* 0x0000000f12297231 */ /* 0x000fe20000000029 */
[----:B------:R-:W-:Y:S01]  /*1210*/  PRMT R43, R43, 0x5410, R14 ;  /* 0x000054102b2b7816 */ /* 0x000fe2000000000e */
[----:B------:R-:W0:Y:S01]  /*1220*/  LDS.128 R16, [UR4+0x10] ;  /* 0x00001004ff107984 */ /* 0x000e220008000c00 */
[----:B------:R-:W-:-:S03]  /*1230*/  LOP3.LUT R14, R21, 0x64006400, RZ, 0xfc, !PT ;  /* 0x64006400150e7812 */ /* 0x000fc600078efcff */
[-C--:B------:R-:W-:Y:S02]  /*1240*/  HFMA2 R20, R20, R43.reuse.H1_H1, -20, -20 ;  /* 0xcd00cd0014147431 */ /* 0x080fe4000006002b */
[-C--:B------:R-:W-:Y:S02]  /*1250*/  HFMA2 R14, R14, R43.reuse.H1_H1, -20, -20 ;  /* 0xcd00cd000e0e7431 */ /* 0x080fe4000006002b */
[----:B------:R-:W-:Y:S02]  /*1260*/  HFMA2 R12, R12, R43.H1_H1, -20, -20 ;  /* 0xcd00cd000c0c7431 */ /* 0x000fe4000006002b */
[-C--:B0-----:R-:W-:Y:S01]  /*1270*/  HFMA2 R39, R14, R16.reuse, R39 ;  /* 0x000000100e277231 */ /* 0x081fe20000000027 */
[----:B------:R-:W-:Y:S01]  /*1280*/  LOP3.LUT R14, R13, 0x1c001c0, RZ, 0xc0, !PT ;  /* 0x01c001c00d0e7812 */ /* 0x000fe200078ec0ff */
[-C--:B------:R-:W-:Y:S02]  /*1290*/  HFMA2 R38, R20, R16.reuse, R38 ;  /* 0x0000001014267231 */ /* 0x080fe40000000026 */
[----:B------:R-:W-:Y:S01]  /*12a0*/  HFMA2 R41, R12, R16, R41 ;  /* 0x000000100c297231 */ /* 0x000fe20000000029 */
[----:B------:R-:W-:-:S05]  /*12b0*/  LOP3.LUT R14, R14, 0x64006400, RZ, 0xfc, !PT ;  /* 0x640064000e0e7812 */ /* 0x000fca00078efcff */
[----:B------:R-:W-:Y:S02]  /*12c0*/  HFMA2 R20, R14, R43.H1_H1, -20, -20 ;  /* 0xcd00cd000e147431 */ /* 0x000fe4000006002b */
[----:B------:R-:W2:Y:S02]  /*12d0*/  LDG.E.128.CONSTANT R12, desc[UR6][R44.64] ;  /* 0x000000062c0c7981 */ /* 0x000ea4000c1e9d00 */
        /* <DEDUP_REMOVED lines=11> */
[----:B------:R-:W-:Y:S01]  /*1390*/  HADD2 R20, R16, -1028, -1028 ;  /* 0xe404e40410147430 */ /* 0x000fe20000000000 */
[----:B------:R-:W-:-:S04]  /*13a0*/  LOP3.LUT R16, R11, 0x70007, RZ, 0xc0, !PT ;  /* 0x000700070b107812 */ /* 0x000fc800078ec0ff */
[----:B------:R-:W-:-:S05]  /*13b0*/  LOP3.LUT R16, R16, 0x64006400, RZ, 0xfc, !PT ;  /* 0x6400640010107812 */ /* 0x000fca00078efcff */
[----:B------:R-:W-:-:S04]  /*13c0*/  HADD2 R16, R16, -1028, -1028 ;  /* 0xe404e40410107430 */ /* 0x000fc80000000000 */
[----:B------:R-:W-:Y:S01]  /*13d0*/  HFMA2 R41, R16, R17, R41 ;  /* 0x0000001110297231 */ /* 0x000fe20000000029 */
[----:B------:R-:W-:-:S04]  /*13e0*/  LOP3.LUT R16, R9, 0x380038, RZ, 0xc0, !PT ;  /* 0x0038003809107812 */ /* 0x000fc800078ec0ff */
[----:B------:R-:W-:Y:S01]  /*13f0*/  LOP3.LUT R16, R16, 0x64006400, RZ, 0xfc, !PT ;  /* 0x6400640010107812 */ /* 0x000fe200078efcff */
[----:B------:R-:W-:Y:S01]  /*1400*/  HFMA2 R40, R20, R17, R40 ;  /* 0x0000001114287231 */ /* 0x000fe20000000028 */
[----:B------:R-:W-:-:S03]  /*1410*/  LOP3.LUT R20, R8, 0x380038, RZ, 0xc0, !PT ;  /* 0x0038003808147812 */ /* 0x000fc600078ec0ff */
[----:B------:R-:W-:Y:S01]  /*1420*/  HFMA2 R16, R16, R43.H0_H0, -132, -132 ;  /* 0xd820d82010107431 */ /* 0x000fe2000004002b */
[----:B------:R-:W-:-:S03]  /*1430*/  LOP3.LUT R20, R20, 0x64006400, RZ, 0xfc, !PT ;  /* 0x6400640014147812 */ /* 0x000fc600078efcff */
[----:B------:R-:W-:Y:S01]  /*1440*/  HFMA2 R38, R16, R18, R38 ;  /* 0x0000001210267231 */ /* 0x000fe20000000026 */
[----:B------:R-:W-:Y:S01]  /*1450*/  LOP3.LUT R16, R11, 0x380038, RZ, 0xc0, !PT ;  /* 0x003800380b107812 */ /* 0x000fe200078ec0ff */
[----:B------:R-:W-:-:S03]  /*1460*/  HFMA2 R17, R20, R43.H0_H0, -132, -132 ;  /* 0xd820d82014117431 */ /* 0x000fc6000004002b */
[----:B------:R-:W-:Y:S02]  /*1470*/  LOP3.LUT R16, R16, 0x64006400, RZ, 0xfc, !PT ;  /* 0x6400640010107812 */ /* 0x000fe400078efcff */
[----:B------:R-:W-:Y:S02]  /*1480*/  LOP3.LUT R20, R10, 0x380038, RZ, 0xc0, !PT ;  /* 0x003800380a147812 */ /* 0x000fe400078ec0ff */
[----:B------:R-:W-:Y:S01]  /*1490*/  SHF.R.U32.HI R22, RZ, 0x6, R8 ;  /* 0x00000006ff167819 */ /* 0x000fe20000011608 */
[----:B------:R-:W-:Y:S01]  /*14a0*/  HFMA2 R16, R16, R43.H0_H0, -132, -132 ;  /* 0xd820d82010107431 */ /* 0x000fe2000004002b */
[----:B------:R-:W-:-:S03]  /*14b0*/  LOP3.LUT R20, R20, 0x64006400, RZ, 0xfc, !PT ;  /* 0x6400640014147812 */ /* 0x000fc600078efcff */
[-C--:B------:R-:W-:Y:S01]  /*14c0*/  HFMA2 R41, R16, R18.reuse, R41 ;  /* 0x0000001210297231 */ /* 0x080fe20000000029 */
[----:B------:R-:W-:Y:S01]  /*14d0*/  LOP3.LUT R16, R22, 0x70007, RZ, 0xc0, !PT ;  /* 0x0007000716107812 */ /* 0x000fe200078ec0ff */
[----:B------:R-:W-:Y:S01]  /*14e0*/  HFMA2 R20, R20, R43.H0_H0, -132, -132 ;  /* 0xd820d82014147431 */ /* 0x000fe2000004002b */
[----:B------:R-:W-:Y:S02]  /*14f0*/  SHF.R.U32.HI R21, RZ, 0x6, R10 ;  /* 0x00000006ff157819 */ /* 0x000fe4000001160a */
[----:B------:R-:W-:Y:S01]  /*1500*/  LOP3.LUT R16, R16, 0x64006400, RZ, 0xfc, !PT ;  /* 0x6400640010107812 */ /* 0x000fe200078efcff */
[-C--:B------:R-:W-:Y:S02]  /*1510*/  HFMA2 R39, R17, R18.reuse, R39 ;  /* 0x0000001211277231 */ /* 0x080fe40000000027 */
[----:B------:R-:W-:Y:S01]  /*1520*/  HFMA2 R40, R20, R18, R40 ;  /* 0x0000001214287231 */ /* 0x000fe20000000028 */
[----:B------:R-:W-:Y:S01]  /*1530*/  LOP3.LUT R20, R21, 0x70007, RZ, 0xc0, !PT ;  /* 0x0007000715147812 */ /* 0x000fe200078ec0ff */
[----:B------:R-:W-:Y:S01]  /*1540*/  HADD2 R16, R16, -1028, -1028 ;  /* 0xe404e40410107430 */ /* 0x000fe20000000000 */
[----:B------:R-:W-:-:S02]  /*1550*/  SHF.R.U32.HI R23, RZ, 0x6, R9 ;  /* 0x00000006ff177819 */ /* 0x000fc40000011609 */
[----:B------:R-:W-:Y:S01]  /*1560*/  LOP3.LUT R20, R20, 0x64006400, RZ, 0xfc, !PT ;  /* 0x6400640014147812 */ /* 0x000fe200078efcff */
[----:B------:R-:W-:Y:S01]  /*1570*/  HFMA2 R39, R16, R19, R39 ;  /* 0x0000001310277231 */ /* 0x000fe20000000027 */
[----:B------:R-:W-:-:S03]  /*1580*/  LOP3.LUT R16, R23, 0x70007, RZ, 0xc0, !PT ;  /* 0x0007000717107812 */ /* 0x000fc600078ec0ff */
[----:B------:R-:W-:Y:S01]  /*1590*/  HADD2 R20, R20, -1028, -1028 ;  /* 0xe404e40414147430 */ /* 0x000fe20000000000 */
[----:B------:R-:W-:-:S03]  /*15a0*/  LOP3.LUT R16, R16, 0x64006400, RZ, 0xfc, !PT ;  /* 0x6400640010107812 */ /* 0x000fc600078efcff */
[----:B------:R-:W-:Y:S01]  /*15b0*/  HFMA2 R40, R20, R19, R40 ;  /* 0x0000001314287231 */ /* 0x000fe20000000028 */
[----:B------:R-:W-:Y:S01]  /*15c0*/  SHF.R.U32.HI R20, RZ, 0x6, R11 ;  /* 0x00000006ff147819 */ /* 0x000fe2000001160b */
[----:B------:R-:W-:-:S04]  /*15d0*/  HADD2 R16, R16, -1028, -1028 ;  /* 0xe404e40410107430 */ /* 0x000fc80000000000 */
[----:B------:R-:W-:Y:S01]  /*15e0*/  HFMA2 R38, R16, R19, R38 ;  /* 0x0000001310267231 */ /* 0x000fe20000000026 */
[----:B------:R-:W-:-:S04]  /*15f0*/  LOP3.LUT R16, R20, 0x70007, RZ, 0xc0, !PT ;  /* 0x0007000714107812 */ /* 0x000fc800078ec0ff */
[----:B------:R-:W-:Y:S02]  /*1600*/  LOP3.LUT R16, R16, 0x64006400, RZ, 0xfc, !PT ;  /* 0x6400640010107812 */ /* 0x000fe400078efcff */
[----:B------:R-:W-:Y:S02]  /*1610*/  SHF.R.U32.HI R4, RZ, 0xf, R4 ;  /* 0x0000000fff047819 */ /* 0x000fe40000011604 */
[----:B------:R-:W-:Y:S01]  /*1620*/  SHF.R.U32.HI R5, RZ, 0xf, R5 ;  /* 0x0000000fff057819 */ /* 0x000fe20000011605 */
[----:B------:R-:W-:Y:S01]  /*1630*/  HADD2 R16, R16, -1028, -1028 ;  /* 0xe404e40410107430 */ /* 0x000fe20000000000 */
[----:B------:R-:W-:-:S03]  /*1640*/  LOP3.LUT R17, R4, 0x10001, RZ, 0xc0, !PT ;  /* 0x0001000104117812 */ /* 0x000fc600078ec0ff */
[----:B------:R-:W-:Y:S01]  /*1650*/  HFMA2 R41, R16, R19, R41 ;  /* 0x0000001310297231 */ /* 0x000fe20000000029 */
[----:B------:R-:W-:Y:S02]  /*1660*/  LOP3.LUT R16, R5, 0x10001, RZ, 0xc0, !PT ;  /* 0x0001000105107812 */ /* 0x000fe400078ec0ff */
[----:B------:R-:W-:Y:S02]  /*1670*/  SHF.R.U32.HI R8, RZ, 0xe, R8 ;  /* 0x0000000eff087819 */ /* 0x000fe40000011608 */
[----:B------:R-:W-:Y:S02]  /*1680*/  SHF.R.U32.HI R9, RZ, 0xe, R9 ;  /* 0x0000000eff097819 */ /* 0x000fe40000011609 */
[----:B------:R-:W-:Y:S02]  /*1690*/  LOP3.LUT R4, R17, 0x20002, R8, 0xf8, !PT ;  /* 0x0002000211047812 */ /* 0x000fe400078ef808 */
[----:B------:R-:W-:Y:S02]  /*16a0*/  LOP3.LUT R5, R16, 0x20002, R9, 0xf8, !PT ;  /* 0x0002000210057812 */ /* 0x000fe400078ef809 */
[----:B------:R-:W0:Y:S01]  /*16b0*/  LDS.128 R16, [UR4+0x20] ;  /* 0x00002004ff107984 */ /* 0x000e220008000c00 */
[----:B------:R-:W-:-:S04]  /*16c0*/  LOP3.LUT R8, R22, 0x380038, RZ, 0xc0, !PT ;  /* 0x0038003816087812 */ /* 0x000fc800078ec0ff */
        /* <DEDUP_REMOVED lines=13> */
[----:B------:R-:W-:Y:S01]  /*17a0*/  HFMA2 R9, R40, R43.H0_H0, -132, -132 ;  /* 0xd820d82028097431 */ /* 0x000fe2000004002b */
[----:B------:R-:W-:-:S03]  /*17b0*/  LOP3.LUT R23, R23, 0x1c001c0, RZ, 0xc0, !PT ;  /* 0x01c001c017177812 */ /* 0x000fc600078ec0ff */
[----:B------:R-:W-:Y:S01]  /*17c0*/  HFMA2 R9, R9, R16, R41 ;  /* 0x0000001009097231 */ /* 0x000fe20000000029 */
[----:B------:R-:W-:Y:S02]  /*17d0*/  LOP3.LUT R16, R22, 0x1c001c0, RZ, 0xc0, !PT ;  /* 0x01c001c016107812 */ /* 0x000fe400078ec0ff */
[----:B------:R-:W-:-:S05]  /*17e0*/  LOP3.LUT R22, R23, 0x64006400, RZ, 0xfc, !PT ;  /* 0x6400640017167812 */ /* 0x000fca00078efcff */
[----:B------:R-:W-:Y:S01]  /*17f0*/  HFMA2 R22, R22, R43.H1_H1, -20, -20 ;  /* 0xcd00cd0016167431 */ /* 0x000fe2000006002b */
[----:B------:R-:W-:Y:S02]  /*1800*/  LOP3.LUT R16, R16, 0x64006400, RZ, 0xfc, !PT ;  /* 0x6400640010107812 */ /* 0x000fe400078efcff */
[----:B------:R-:W-:Y:S01]  /*1810*/  LOP3.LUT R40, R20, 0x1c001c0, RZ, 0xc0, !PT ;  /* 0x01c001c014287812 */ /* 0x000fe200078ec0ff */
[----:B------:R-:W-:Y:S01]  /*1820*/  HFMA2 R38, R22, R17, R38 ;  /* 0x0000001116267231 */ /* 0x000fe20000000026 */
[----:B------:R-:W-:Y:S01]  /*1830*/  LOP3.LUT R22, R21, 0x1c001c0, RZ, 0xc0, !PT ;  /* 0x01c001c015167812 */ /* 0x000fe200078ec0ff */
[----:B------:R-:W-:Y:S01]  /*1840*/  HFMA2 R16, R16, R43.H1_H1, -20, -20 ;  /* 0xcd00cd0010107431 */ /* 0x000fe2000006002b */
[----:B------:R-:W-:Y:S02]  /*1850*/  LOP3.LUT R40, R40, 0x64006400, RZ, 0xfc, !PT ;  /* 0x6400640028287812 */ /* 0x000fe400078efcff */
[----:B------:R-:W-:-:S03]  /*1860*/  LOP3.LUT R22, R22, 0x64006400, RZ, 0xfc, !PT ;  /* 0x6400640016167812 */ /* 0x000fc600078efcff */
[-C--:B------:R-:W-:Y:S02]  /*1870*/  HFMA2 R21, R40, R43.reuse.H1_H1, -20, -20 ;  /* 0xcd00cd0028157431 */ /* 0x080fe4000006002b */
[----:B------:R-:W-:Y:S02]  /*1880*/  HFMA2 R22, R22, R43.H1_H1, -20, -20 ;  /* 0xcd00cd0016167431 */ /* 0x000fe4000006002b */
[-C--:B------:R-:W-:Y:S02]  /*1890*/  HFMA2 R16, R16, R17.reuse, R39 ;  /* 0x0000001110107231 */ /* 0x080fe40000000027 */
[-C--:B------:R-:W-:Y:S02]  /*18a0*/  HFMA2 R9, R21, R17.reuse, R9 ;  /* 0x0000001115097231 */ /* 0x080fe40000000009 */
[----:B------:R-:W-:Y:S01]  /*18b0*/  HFMA2 R8, R22, R17, R8 ;  /* 0x0000001116087231 */ /* 0x000fe20000000008 */
[----:B--2---:R-:W-:-:S04]  /*18c0*/  LOP3.LUT R20, R12, 0x70007, RZ, 0xc0, !PT ;  /* 0x000700070c147812 */ /* 0x004fc800078ec0ff */
[----:B------:R-:W-:Y:S02]  /*18d0*/  LOP3.LUT R20, R20, 0x64006400, RZ, 0xfc, !PT ;  /* 0x6400640014147812 */ /* 0x000fe400078efcff */
[----:B------:R-:W-:-:S03]  /*18e0*/  LOP3.LUT R21, R14, 0x70007, RZ, 0xc0, !PT ;  /* 0x000700070e157812 */ /* 0x000fc600078ec0ff */
[----:B------:R-:W-:Y:S01]  /*18f0*/  HADD2 R20, R20, -1028, -1028 ;  /* 0xe404e40414147430 */ /* 0x000fe20000000000 */
[----:B------:R-:W-:Y:S02]  /*1900*/  LOP3.LUT R17, R13, 0x70007, RZ, 0xc0, !PT ;  /* 0x000700070d117812 */ /* 0x000fe400078ec0ff */
[----:B------:R-:W-:Y:S02]  /*1910*/  LOP3.LUT R21, R21, 0x64006400, RZ, 0xfc, !PT ;  /* 0x6400640015157812 */ /* 0x000fe400078efcff */
[----:B------:R-:W-:Y:S01]  /*1920*/  LOP3.LUT R17, R17, 0x64006400, RZ, 0xfc, !PT ;  /* 0x6400640011117812 */ /* 0x000fe200078efcff */
[----:B------:R-:W-:Y:S01]  /*1930*/  HFMA2 R16, R20, R18, R16 ;  /* 0x0000001214107231 */ /* 0x000fe20000000010 */
[----:B------:R-:W-:Y:S01]  /*1940*/  LOP3.LUT R20, R15, 0x70007, RZ, 0xc0, !PT ;  /* 0x000700070f147812 */ /* 0x000fe200078ec0ff */
[----:B------:R-:W-:Y:S02]  /*1950*/  HADD2 R21, R21, -1028, -1028 ;  /* 0xe404e40415157430 */ /* 0x000fe40000000000 */
[----:B------:R-:W-:Y:S01]  /*1960*/  HADD2 R17, R17, -1028, -1028 ;  /* 0xe404e40411117430 */ /* 0x000fe20000000000 */
[----:B------:R-:W-:-:S03]  /*1970*/  LOP3.LUT R20, R20, 0x64006400, RZ, 0xfc, !PT ;  /* 0x6400640014147812 */ /* 0x000fc600078efcff */
[-C--:B------:R-:W-:Y:S02]  /*1980*/  HFMA2 R38, R17, R18.reuse, R38 ;  /* 0x0000001211267231 */ /* 0x080fe40000000026 */
[----:B------:R-:W-:Y:S02]  /*1990*/  HFMA2 R17, R21, R18, R8 ;  /* 0x0000001215117231 */ /* 0x000fe40000000008 */
[----:B------:R-:W-:Y:S01]  /*19a0*/  HADD2 R20, R20, -1028, -1028 ;  /* 0xe404e40414147430 */ /* 0x000fe20000000000 */
[----:B------:R-:W-:-:S03]  /*19b0*/  LOP3.LUT R8, R12, 0x380038, RZ, 0xc0, !PT ;  /* 0x003800380c087812 */ /* 0x000fc600078ec0ff */
[----:B------:R-:W-:Y:S01]  /*19c0*/  HFMA2 R18, R20, R18, R9 ;  /* 0x0000001214127231 */ /* 0x000fe20000000009 */
[----:B------:R-:W-:Y:S02]  /*19d0*/  LOP3.LUT R20, R8, 0x64006400, RZ, 0xfc, !PT ;  /* 0x6400640008147812 */ /* 0x000fe400078efcff */
[----:B------:R-:W-:-:S03]  /*19e0*/  LOP3.LUT R9, R13, 0x380038, RZ, 0xc0, !PT ;  /* 0x003800380d097812 */ /* 0x000fc600078ec0ff */
[----:B------:R-:W-:Y:S01]  /*19f0*/  HFMA2 R20, R20, R43.H0_H0, -132, -132 ;  /* 0xd820d82014147431 */ /* 0x000fe2000004002b */
[----:B------:R-:W-:Y:S02]  /*1a00*/  LOP3.LUT R8, R9, 0x64006400, RZ, 0xfc, !PT ;  /* 0x6400640009087812 */ /* 0x000fe400078efcff */
[----:B------:R-:W-:-:S03]  /*1a10*/  LOP3.LUT R21, R14, 0x380038, RZ, 0xc0, !PT ;  /* 0x003800380e157812 */ /* 0x000fc600078ec0ff */
[----:B------:R-:W-:Y:S02]  /*1a20*/  HFMA2 R8, R8, R43.H0_H0, -132, -132 ;  /* 0xd820d82008087431 */ /* 0x000fe4000004002b */
[-C--:B------:R-:W-:Y:S01]  /*1a30*/  HFMA2 R16, R20, R19.reuse, R16 ;  /* 0x0000001314107231 */ /* 0x080fe20000000010 */
[----:B------:R-:W-:Y:S02]  /*1a40*/  LOP3.LUT R22, R21, 0x64006400, RZ, 0xfc, !PT ;  /* 0x6400640015167812 */ /* 0x000fe400078efcff */
[----:B------:R-:W-:Y:S01]  /*1a50*/  LOP3.LUT R20, R15, 0x380038, RZ, 0xc0, !PT ;  /* 0x003800380f147812 */ /* 0x000fe200078ec0ff */
[----:B------:R-:W-:Y:S02]  /*1a60*/  HFMA2 R8, R8, R19, R38 ;  /* 0x0000001308087231 */ /* 0x000fe40000000026 */
[----:B------:R-:W-:Y:S01]  /*1a70*/  HFMA2 R9, R22, R43.H0_H0, -132, -132 ;  /* 0xd820d82016097431 */ /* 0x000fe2000004002b */
[----:B------:R-:W-:Y:S02]  /*1a80*/  LOP3.LUT R38, R20, 0x64006400, RZ, 0xfc, !PT ;  /* 0x6400640014267812 */ /* 0x000fe400078efcff */
[----:B------:R-:W0:Y:S01]  /*1a90*/  LDS.128 R20, [UR4+0x30] ;  /* 0x00003004ff147984 */ /* 0x000e220008000c00 */
[----:B------:R-:W-:-:S02]  /*1aa0*/  SHF.R.U32.HI R6, RZ, 0xf, R6 ;  /* 0x0000000fff067819 */ /* 0x000fc40000011606 */
[----:B------:R-:W-:Y:S01]  /*1ab0*/  SHF.R.U32.HI R7, RZ, 0xf, R7 ;  /* 0x0000000fff077819 */ /* 0x000fe20000011607 */
[----:B------:R-:W-:Y:S01]  /*1ac0*/  HFMA2 R9, R9, R19, R17 ;  /* 0x0000001309097231 */ /* 0x000fe20000000011 */
[----:B------:R-:W-:Y:S02]  /*1ad0*/  SHF.R.U32.HI R17, RZ, 0xe, R10 ;  /* 0x0000000eff117819 */ /* 0x000fe4000001160a */
[----:B------:R-:W-:Y:S02]  /*1ae0*/  LOP3.LUT R6, R6, 0x10001, RZ, 0xc0, !PT ;  /* 0x0001000106067812 */ /* 0x000fe400078ec0ff */
[----:B------:R-:W-:Y:S02]  /*1af0*/  SHF.R.U32.HI R10, RZ, 0xe, R11 ;  /* 0x0000000eff0a7819 */ /* 0x000fe4000001160b */
[----:B------:R-:W-:Y:S01]  /*1b00*/  LOP3.LUT R7, R7, 0x10001, RZ, 0xc0, !PT ;  /* 0x0001000107077812 */ /* 0x000fe200078ec0ff */
[----:B------:R-:W-:Y:S01]  /*1b10*/  HFMA2 R38, R38, R43.H0_H0, -132, -132 ;  /* 0xd820d82026267431 */ /* 0x000fe2000004002b */
[----:B------:R-:W-:-:S02]  /*1b20*/  LOP3.LUT R11, R6, 0x20002, R17, 0xf8, !PT ;  /* 0x00020002060b7812 */ /* 0x000fc400078ef811 */
[----:B------:R-:W-:Y:S02]  /*1b30*/  LOP3.LUT R6, R7, 0x20002, R10, 0xf8, !PT ;  /* 0x0002000207067812 */ /* 0x000fe400078ef80a */
[----:B------:R-:W-:Y:S02]  /*1b40*/  SHF.R.U32.HI R7, RZ, 0x6, R13 ;  /* 0x00000006ff077819 */ /* 0x000fe4000001160d */
[--C-:B------:R-:W-:Y:S01]  /*1b50*/  SHF.R.U32.HI R10, RZ, 0x6, R12.reuse ;  /* 0x00000006ff0a7819 */ /* 0x100fe2000001160c */
[----:B------:R-:W-:Y:S01]  /*1b60*/  HFMA2 R19, R38, R19, R18 ;  /* 0x0000001326137231 */ /* 0x000fe20000000012 */
[----:B------:R-:W-:Y:S02]  /*1b70*/  LOP3.LUT R18, R7, 0x70007, RZ, 0xc0, !PT ;  /* 0x0007000707127812 */ /* 0x000fe400078ec0ff */
[----:B------:R-:W-:Y:S02]  /*1b80*/  LOP3.LUT R17, R10, 0x70007, RZ, 0xc0, !PT ;  /* 0x000700070a117812 */ /* 0x000fe400078ec0ff */
[----:B------:R-:W-:-:S02]  /*1b90*/  SHF.R.U32.HI R39, RZ, 0xd, R12 ;  /* 0x0000000dff277819 */ /* 0x000fc4000001160c */
[----:B------:R-:W-:Y:S02]  /*1ba0*/  LOP3.LUT R18, R18, 0x64006400, RZ, 0xfc, !PT ;  /* 0x6400640012127812 */ /* 0x000fe400078efcff */
[----:B------:R-:W-:Y:S02]  /*1bb0*/  LOP3.LUT R17, R17, 0x64006400, RZ, 0xfc, !PT ;  /* 0x6400640011117812 */ /* 0x000fe400078efcff */
[----:B------:R-:W-:Y:S01]  /*1bc0*/  LOP3.LUT R12, R4, 0x40004, R39, 0xf8, !PT ;  /* 0x00040004040c7812 */ /* 0x000fe200078ef827 */
[----:B------:R-:W-:Y:S02]  /*1bd0*/  HADD2 R4, R18, -1028, -1028 ;  /* 0xe404e40412047430 */ /* 0x000fe40000000000 */
[----:B------:R-:W-:-:S04]  /*1be0*/  HADD2 R17, R17, -1028, -1028 ;  /* 0xe404e40411117430 */ /* 0x000fc80000000000 */
[-C--:B0-----:R-:W-:Y:S02]  /*1bf0*/  HFMA2 R17, R17, R20.reuse, R16 ;  /* 0x0000001411117231 */ /* 0x081fe40000000010 */
[----:B------:R-:W-:Y:S01]  /*1c00*/  HFMA2 R16, R4, R20, R8 ;  /* 0x0000001404107231 */ /* 0x000fe20000000008 */
[----:B------:R-:W-:-:S04]  /*1c10*/  SHF.R.U32.HI R8, RZ, 0x6, R14 ;  /* 0x00000006ff087819 */ /* 0x000fc8000001160e */
[----:B------:R-:W-:-:S04]  /*1c20*/  LOP3.LUT R18, R8, 0x70007, RZ, 0xc0, !PT ;  /* 0x0007000708127812 */ /* 0x000fc800078ec0ff */
[----:B------:R-:W-:Y:S02]  /*1c30*/  LOP3.LUT R18, R18, 0x64006400, RZ, 0xfc, !PT ;  /* 0x6400640012127812 */ /* 0x000fe400078efcff */
[----:B------:R-:W-:-:S03]  /*1c40*/  LOP3.LUT R4, R10, 0x380038, RZ, 0xc0, !PT ;  /* 0x003800380a047812 */ /* 0x000fc600078ec0ff */
[----:B------:R-:W-:Y:S01]  /*1c50*/  HADD2 R18, R18, -1028, -1028 ;  /* 0xe404e40412127430 */ /* 0x000fe20000000000 */
[----:B------:R-:W-:-:S03]  /*1c60*/  LOP3.LUT R4, R4, 0x64006400, RZ, 0xfc, !PT ;  /* 0x6400640004047812 */ /* 0x000fc600078efcff */
[----:B------:R-:W-:Y:S01]  /*1c70*/  HFMA2 R9, R18, R20, R9 ;  /* 0x0000001412097231 */ /* 0x000fe20000000009 */
[----:B------:R-:W-:Y:S01]  /*1c80*/  LOP3.LUT R18, R7, 0x380038, RZ, 0xc0, !PT ;  /* 0x0038003807127812 */ /* 0x000fe200078ec0ff */
[----:B------:R-:W-:-:S03]  /*1c90*/  HFMA2 R4, R4, R43.H0_H0, -132, -132 ;  /* 0xd820d82004047431 */ /* 0x000fc6000004002b */
[----:B------:R-:W-:Y:S01]  /*1ca0*/  LOP3.LUT R18, R18, 0x64006400, RZ, 0xfc, !PT ;  /* 0x6400640012127812 */ /* 0x000fe200078efcff */
[----:B------:R-:W-:Y:S01]  /*1cb0*/  HFMA2 R17, R4, R21, R17 ;  /* 0x0000001504117231 */ /* 0x000fe20000000011 */
[----:B------:R-:W-:-:S03]  /*1cc0*/  LOP3.LUT R4, R8, 0x380038, RZ, 0xc0, !PT ;  /* 0x0038003808047812 */ /* 0x000fc600078ec0ff */
[----:B------:R-:W-:Y:S01]  /*1cd0*/  HFMA2 R18, R18, R43.H0_H0, -132, -132 ;  /* 0xd820d82012127431 */ /* 0x000fe2000004002b */
[----:B------:R-:W-:-:S05]  /*1ce0*/  LOP3.LUT R4, R4, 0x64006400, RZ, 0xfc, !PT ;  /* 0x6400640004047812 */ /* 0x000fca00078efcff */
[----:B------:R-:W-:Y:S02]  /*1cf0*/  HFMA2 R4, R4, R43.H0_H0, -132, -132 ;  /* 0xd820d82004047431 */ /* 0x000fe4000004002b */
[-C--:B------:R-:W-:Y:S01]  /*1d00*/  HFMA2 R16, R18, R21.reuse, R16 ;  /* 0x0000001512107231 */ /* 0x080fe20000000010 */
[----:B------:R-:W-:Y:S01]  /*1d10*/  SHF.R.U32.HI R18, RZ, 0x6, R15 ;  /* 0x00000006ff127819 */ /* 0x000fe2000001160f */
[----:B------:R-:W-:-:S03]  /*1d20*/  HFMA2 R9, R4, R21, R9 ;  /* 0x0000001504097231 */ /* 0x000fc60000000009 */
[----:B------:R-:W-:-:S04]  /*1d30*/  LOP3.LUT R4, R18, 0x70007, RZ, 0xc0, !PT ;  /* 0x0007000712047812 */ /* 0x000fc800078ec0ff */
[----:B------:R-:W-:-:S05]  /*1d40*/  LOP3.LUT R4, R4, 0x64006400, RZ, 0xfc, !PT ;  /* 0x6400640004047812 */ /* 0x000fca00078efcff */
[----:B------:R-:W-:-:S04]  /*1d50*/  HADD2 R4, R4, -1028, -1028 ;  /* 0xe404e40404047430 */ /* 0x000fc80000000000 */
[----:B------:R-:W-:Y:S01]  /*1d60*/  HFMA2 R19, R4, R20, R19 ;  /* 0x0000001404137231 */ /* 0x000fe20000000013 */
[----:B------:R-:W-:-:S04]  /*1d70*/  LOP3.LUT R4, R18, 0x380038, RZ, 0xc0, !PT ;  /* 0x0038003812047812 */ /* 0x000fc800078ec0ff */
[----:B------:R-:W-:Y:S02]  /*1d80*/  LOP3.LUT R4, R4, 0x64006400, RZ, 0xfc, !PT ;  /* 0x6400640004047812 */ /* 0x000fe400078efcff */
[----:B------:R-:W-:-:S03]  /*1d90*/  ISETP.NE.AND P0, PT, R27, R32, PT ;  /* 0x000000201b00720c */ /* 0x000fc60003f05270 */
[----:B------:R-:W-:Y:S01]  /*1da0*/  HFMA2 R4, R4, R43.H0_H0, -132, -132 ;  /* 0xd820d82004047431 */ /* 0x000fe2000004002b */
[----:B------:R-:W-:-:S03]  /*1db0*/  SHF.R.U32.HI R14, RZ, 0xd, R14 ;  /* 0x0000000dff0e7819 */ /* 0x000fc6000001160e */
[----:B------:R-:W-:Y:S01]  /*1dc0*/  HFMA2 R21, R4, R21, R19 ;  /* 0x0000001504157231 */ /* 0x000fe20000000013 */
[----:B------:R-:W-:-:S04]  /*1dd0*/  SHF.R.U32.HI R4, RZ, 0xd, R13 ;  /* 0x0000000dff047819 */ /* 0x000fc8000001160d */
[----:B------:R-:W-:Y:S01]  /*1de0*/  LOP3.LUT R13, R5, 0x40004, R4, 0xf8, !PT ;  /* 0x00040004050d7812 */ /* 0x000fe200078ef804 */
[----:B------:R-:W-:Y:S01]  /*1df0*/  @!P0 IMAD R4, R28, 0x8, R1 ;  /* 0x000000081c048824 */ /* 0x000fe200078e0201 */
[----:B------:R-:W-:Y:S02]  /*1e00*/  LOP3.LUT R11, R11, 0x40004, R14, 0xf8, !PT ;  /* 0x000400040b0b7812 */ /* 0x000fe400078ef80e */
[----:B------:R0:W2:Y:S04]  /*1e10*/  @!P0 LDG.E.U16.CONSTANT R14, desc[UR6][R34.64] ;  /* 0x00000006220e8981 */ /* 0x0000a8000c1e9500 */
[----:B------:R-:W3:Y:S01]  /*1e20*/  @!P0 LDL.64 R4, [R4+0x8] ;  /* 0x0000080004048983 */ /* 0x000ee20000100a00 */
[----:B------:R-:W-:Y:S02]  /*1e30*/  SHF.R.U32.HI R15, RZ, 0xd, R15 ;  /* 0x0000000dff0f7819 */ /* 0x000fe4000001160f */
[----:B------:R-:W-:-:S02]  /*1e40*/  LOP3.LUT R10, R10, 0x1c001c0, RZ, 0xc0, !PT ;  /* 0x01c001c00a0a7812 */ /* 0x000fc400078ec0ff */
[----:B------:R-:W-:Y:S02]  /*1e50*/  LOP3.LUT R6, R6, 0x40004, R15, 0xf8, !PT ;  /* 0x0004000406067812 */ /* 0x000fe400078ef80f */
[----:B------:R-:W-:Y:S02]  /*1e60*/  LOP3.LUT R15, R8, 0x1c001c0, RZ, 0xc0, !PT ;  /* 0x01c001c0080f7812 */ /* 0x000fe400078ec0ff */
[----:B------:R-:W-:Y:S02]  /*1e70*/  LOP3.LUT R10, R10, 0x64006400, RZ, 0xfc, !PT ;  /* 0x640064000a0a7812 */ /* 0x000fe400078efcff */
[----:B------:R-:W-:Y:S02]  /*1e80*/  LOP3.LUT R19, R18, 0x1c001c0, RZ, 0xc0, !PT ;  /* 0x01c001c012137812 */ /* 0x000fe400078ec0ff */
[----:B------:R-:W-:Y:S01]  /*1e90*/  LOP3.LUT R18, R15, 0x64006400, RZ, 0xfc, !PT ;  /* 0x640064000f127812 */ /* 0x000fe200078efcff */
[----:B------:R-:W-:Y:S01]  /*1ea0*/  HFMA2 R10, R10, R43.H1_H1, -20, -20 ;  /* 0xcd00cd000a0a7431 */ /* 0x000fe2000006002b */
[----:B------:R-:W-:-:S02]  /*1eb0*/  LOP3.LUT R7, R7, 0x1c001c0, RZ, 0xc0, !PT ;  /* 0x01c001c007077812 */ /* 0x000fc400078ec0ff */
[----:B------:R-:W-:Y:S01]  /*1ec0*/  LOP3.LUT R12, R12, 0x64006400, RZ, 0xfc, !PT ;  /* 0x640064000c0c7812 */ /* 0x000fe200078efcff */
[-C--:B------:R-:W-:Y:S01]  /*1ed0*/  HFMA2 R18, R18, R43.reuse.H1_H1, -20, -20 ;  /* 0xcd00cd0012127431 */ /* 0x080fe2000006002b */
[----:B------:R-:W-:Y:S01]  /*1ee0*/  LOP3.LUT R8, R7, 0x64006400, RZ, 0xfc, !PT ;  /* 0x6400640007087812 */ /* 0x000fe200078efcff */
[-C--:B------:R-:W-:Y:S01]  /*1ef0*/  HFMA2 R17, R10, R22.reuse, R17 ;  /* 0x000000160a117231 */ /* 0x080fe20000000011 */
[----:B------:R-:W-:Y:S01]  /*1f00*/  LOP3.LUT R11, R11, 0x64006400, RZ, 0xfc, !PT ;  /* 0x640064000b0b7812 */ /* 0x000fe200078efcff */
[----:B------:R-:W-:Y:S01]  /*1f10*/  HADD2 R12, R12, -1028, -1028 ;  /* 0xe404e4040c0c7430 */ /* 0x000fe20000000000 */
[----:B------:R-:W-:Y:S01]  /*1f20*/  LOP3.LUT R20, R19, 0x64006400, RZ, 0xfc, !PT ;  /* 0x6400640013147812 */ /* 0x000fe200078efcff */
[----:B------:R-:W-:Y:S02]  /*1f30*/  HFMA2 R9, R18, R22, R9 ;  /* 0x0000001612097231 */ /* 0x000fe40000000009 */
[----:B------:R-:W-:Y:S01]  /*1f40*/  HFMA2 R8, R8, R43.H1_H1, -20, -20 ;  /* 0xcd00cd0008087431 */ /* 0x000fe2000006002b */
[----:B------:R-:W-:Y:S01]  /*1f50*/  LOP3.LUT R13, R13, 0x64006400, RZ, 0xfc, !PT ;  /* 0x640064000d0d7812 */ /* 0x000fe200078efcff */
[----:B------:R-:W-:Y:S01]  /*1f60*/  HADD2 R11, R11, -1028, -1028 ;  /* 0xe404e4040b0b7430 */ /* 0x000fe20000000000 */
[----:B------:R-:W-:Y:S01]  /*1f70*/  LOP3.LUT R6, R6, 0x64006400, RZ, 0xfc, !PT ;  /* 0x6400640006067812 */ /* 0x000fe200078efcff */
[----:B------:R-:W-:-:S02]  /*1f80*/  HFMA2 R12, R12, R23, R17 ;  /* 0x000000170c0c7231 */ /* 0x000fc40000000011 */
[----:B------:R-:W-:Y:S02]  /*1f90*/  HFMA2 R7, R20, R43.H1_H1, -20, -20 ;  /* 0xcd00cd0014077431 */ /* 0x000fe4000006002b */
[-C--:B------:R-:W-:Y:S02]  /*1fa0*/  HFMA2 R16, R8, R22.reuse, R16 ;  /* 0x0000001608107231 */ /* 0x080fe40000000010 */
[----:B------:R-:W-:Y:S02]  /*1fb0*/  @!P0 VIADD R38, R28, 0x1 ;  /* 0x000000011c268836 */ /* 0x000fe40000000000 */
[----:B------:R-:W-:Y:S02]  /*1fc0*/  HADD2 R8, R13, -1028, -1028 ;  /* 0xe404e4040d087430 */ /* 0x000fe40000000000 */
[----:B------:R-:W-:Y:S02]  /*1fd0*/  HFMA2 R9, R11, R23, R9 ;  /* 0x000000170b097231 */ /* 0x000fe40000000009 */
[----:B------:R-:W-:-:S02]  /*1fe0*/  HFMA2 R7, R7, R22, R21 ;  /* 0x0000001607077231 */ /* 0x000fc40000000015 */
[----:B------:R-:W-:Y:S02]  /*1ff0*/  HADD2 R6, R6, -1028, -1028 ;  /* 0xe404e40406067430 */ /* 0x000fe40000000000 */
[----:B------:R-:W-:Y:S02]  /*2000*/  @!P0 IMAD.MOV.U32 R28, RZ, RZ, R38 ;  /* 0x000000ffff1c8224 */ /* 0x000fe400078e0026 */
[-C--:B------:R-:W-:Y:S02]  /*2010*/  HFMA2 R8, R8, R23.reuse, R16 ;  /* 0x0000001708087231 */ /* 0x080fe40000000010 */
[----:B------:R-:W-:Y:S02]  /*2020*/  HFMA2 R7, R6, R23, R7 ;  /* 0x0000001706077231 */ /* 0x000fe40000000007 */
[----:B------:R-:W-:Y:S02]  /*2030*/  HADD2 R12, R12.H0_H0, R12.H1_H1 ;  /* 0x3000000c0c0c7230 */ /* 0x000fe40000000800 */
[----:B------:R-:W-:-:S02]  /*2040*/  HADD2 R6, R8.H0_H0, R8.H1_H1 ;  /* 0x3000000808067230 */ /* 0x000fc40000000800 */
        /* <DEDUP_REMOVED lines=18> */
[----:B------:R-:W-:-:S07]  /*2170*/  IMAD.WIDE R24, R31, 0xc, R24 ;  /* 0x0000000c1f187825 */ /* 0x000fce00078e0218 */
.L_x_3702:
[----:B------:R-:W0:Y:S02]  /*2180*/  LDCU UR5, c[0x0][0x3dc] ;  /* 0x00007b80ff0577ac */ /* 0x000e240008000800 */
[----:B0-----:R-:W-:-:S04]  /*2190*/  VIMNMX R12, PT, PT, R33, UR5, PT ;  /* 0x00000005210c7c48 */ /* 0x001fc8000bfe0100 */
[----:B------:R-:W-:-:S13]  /*21a0*/  ISETP.GT.AND P0, PT, R12, R27, PT ;  /* 0x0000001b0c00720c */ /* 0x000fda0003f04270 */
[----:B------:R-:W-:Y:S05]  /*21b0*/  @!P0 BRA `(.L_x_3704) ;  /* 0x0000000800ac8947 */ /* 0x000fea0003800000 */
[----:B------:R-:W-:-:S03]  /*21c0*/  IMAD.WIDE.U32 R2, R27, 0x4, R2 ;  /* 0x000000041b027825 */ /* 0x000fc600078e0002 */
[----:B------:R-:W-:-:S05]  /*21d0*/  IADD3 R13, P0, PT, R2, 0x2, RZ ;  /* 0x00000002020d7810 */ /* 0x000fca0007f1e0ff */
[----:B------:R-:W-:-:S08]  /*21e0*/  IMAD.X R14, RZ, RZ, R3, P0 ;  /* 0x000000ffff0e7224 */ /* 0x000fd000000e0603 */
.L_x_3705:
[----:B------:R-:W2:Y:S01]  /*21f0*/  LDG.E.128.CONSTANT R8, desc[UR6][R24.64] ;  /* 0x0000000618087981 */ /* 0x000ea2000c1e9d00 */
[----:B------:R-:W-:Y:S01]  /*2200*/  IMAD.MOV.U32 R2, RZ, RZ, 0x2c00 ;  /* 0x00002c00ff027424 */ /* 0x000fe200078e00ff */
[----:B------:R-:W-:Y:S01]  /*2210*/  ISETP.NE.AND P0, PT, R27, R32, PT ;  /* 0x000000201b00720c */ /* 0x000fe20003f05270 */
[----:B------:R-:W-:Y:S01]  /*2220*/  IMAD.MOV.U32 R3, RZ, RZ, 0x2400 ;  /* 0x00002400ff037424 */ /* 0x000fe200078e00ff */
[----:B------:R-:W0:Y:S01]  /*2230*/  LDS.128 R4, [UR4] ;  /* 0x00000004ff047984 */ /* 0x000e220008000c00 */
[----:B------:R-:W-:-:S03]  /*2240*/  IMAD.MOV.U32 R21, RZ, RZ, 0x3400 ;  /* 0x00003400ff157424 */ /* 0x000fc600078e00ff */
[----:B------:R-:W-:Y:S02]  /*2250*/  PRMT R2, R3, 0x5410, R2 ;  /* 0x0000541003027816 */ /* 0x000fe40000000002 */
        /* <DEDUP_REMOVED lines=10> */
[C---:B------:R-:W-:Y:S01]  /*2300*/  LOP3.LUT R19, R11.reuse, 0x30003, RZ, 0xc0, !PT ;  /* 0x000300030b137812 */ /* 0x040fe200078ec0ff */
[-C--:B0-----:R-:W-:Y:S01]  /*2310*/  HFMA2 R3, R3, R4.reuse, RZ ;  /* 0x0000000403037231 */ /* 0x081fe200000000ff */
[----:B------:R-:W-:Y:S01]  /*2320*/  LOP3.LUT R33, R11, 0xc000c, RZ, 0xc0, !PT ;  /* 0x000c000c0b217812 */ /* 0x000fe200078ec0ff */
[----:B------:R-:W-:Y:S01]  /*2330*/  HADD2 R20, R17, -1026, -1026 ;  /* 0xe402e40211147430 */ /* 0x000fe20000000000 */
[----:B------:R-:W-:Y:S01]  /*2340*/  LOP3.LUT R18, R8, 0x300030, RZ, 0xc0, !PT ;  /* 0x0030003008127812 */ /* 0x000fe200078ec0ff */
[----:B------:R-:W-:Y:S01]  /*2350*/  HFMA2 R23, R16, R21.H0_H0, -258, -258 ;  /* 0xdc08dc0810177431 */ /* 0x000fe20000040015 */
[----:B------:R-:W-:Y:S01]  /*2360*/  LOP3.LUT R19, R19, 0x64006400, RZ, 0xfc, !PT ;  /* 0x6400640013137812 */ /* 0x000fe200078efcff */
[-C--:B------:R-:W-:Y:S01]  /*2370*/  HFMA2 R34, R34, R4.reuse, RZ ;  /* 0x0000000422227231 */ /* 0x080fe200000000ff */
[----:B------:R-:W-:Y:S01]  /*2380*/  LOP3.LUT R17, R9, 0xc000c, RZ, 0xc0, !PT ;  /* 0x000c000c09117812 */ /* 0x000fe200078ec0ff */
[-C--:B------:R-:W-:Y:S01]  /*2390*/  HFMA2 R20, R20, R4.reuse, RZ.H0_H0 ;  /* 0x0000000414147231 */ /* 0x080fe200000400ff */
        /* <DEDUP_REMOVED lines=8> */
[----:B------:R-:W-:Y:S01]  /*2420*/  LOP3.LUT R38, R22, 0x64006400, RZ, 0xfc, !PT ;  /* 0x6400640016267812 */ /* 0x000fe200078efcff */
[----:B------:R-:W-:Y:S01]  /*2430*/  HFMA2 R33, R33, R2.H1_H1, -66, -66 ;  /* 0xd420d42021217431 */ /* 0x000fe20000060002 */
[----:B------:R-:W-:Y:S01]  /*2440*/  LOP3.LUT R31, R8, 0xc000c0, RZ, 0xc0, !PT ;  /* 0x00c000c0081f7812 */ /* 0x000fe200078ec0ff */
[-C--:B------:R-:W-:Y:S01]  /*2450*/  HFMA2 R36, R36, R21.reuse.H0_H0, -258, -258 ;  /* 0xdc08dc0824247431 */ /* 0x080fe20000040015 */
[----:B------:R-:W-:Y:S01]  /*2460*/  SHF.R.U32.HI R3, RZ, 0x8, R8 ;  /* 0x00000008ff037819 */ /* 0x000fe20000011608 */
[----:B------:R-:W-:Y:S01]  /*2470*/  HFMA2 R38, R38, R21.H0_H0, -258, -258 ;  /* 0xdc08dc0826267431 */ /* 0x000fe20000040015 */
[C---:B------:R-:W-:Y:S01]  /*2480*/  LOP3.LUT R19, R9.reuse, 0x300030, RZ, 0xc0, !PT ;  /* 0x0030003009137812 */ /* 0x040fe200078ec0ff */
[----:B------:R-:W-:Y:S01]  /*2490*/  HFMA2 R23, R33, R6, R23 ;  /* 0x0000000621177231 */ /* 0x000fe20000000017 */
[----:B------:R-:W-:Y:S01]  /*24a0*/  LOP3.LUT R8, R9, 0xc000c0, RZ, 0xc0, !PT ;  /* 0x00c000c009087812 */ /* 0x000fe200078ec0ff */
[-C--:B------:R-:W-:Y:S01]  /*24b0*/  HFMA2 R34, R38, R5.reuse, R34 ;  /* 0x0000000526227231 */ /* 0x080fe20000000022 */
[----:B------:R-:W-:Y:S01]  /*24c0*/  SHF.R.U32.HI R15, RZ, 0x8, R9 ;  /* 0x00000008ff0f7819 */ /* 0x000fe20000011609 */
[----:B------:R-:W-:Y:S01]  /*24d0*/  HFMA2 R35, R40, R5, R35 ;  /* 0x0000000528237231 */ /* 0x000fe20000000023 */
[----:B------:R-:W-:-:S02]  /*24e0*/  LOP3.LUT R9, R10, 0x300030, RZ, 0xc0, !PT ;  /* 0x003000300a097812 */ /* 0x000fc400078ec0ff */
[----:B------:R-:W-:Y:S02]  /*24f0*/  LOP3.LUT R4, R10, 0xc000c0, RZ, 0xc0, !PT ;  /* 0x00c000c00a047812 */ /* 0x000fe400078ec0ff */
[----:B------:R-:W-:Y:S02]  /*2500*/  SHF.R.U32.HI R16, RZ, 0x8, R10 ;  /* 0x00000008ff107819 */ /* 0x000fe4000001160a */
[C---:B------:R-:W-:Y:S02]  /*2510*/  LOP3.LUT R10, R11.reuse, 0x300030, RZ, 0xc0, !PT ;  /* 0x003000300b0a7812 */ /* 0x040fe400078ec0ff */
[----:B------:R-:W-:Y:S02]  /*2520*/  LOP3.LUT R22, R11, 0xc000c0, RZ, 0xc0, !PT ;  /* 0x00c000c00b167812 */ /* 0x000fe400078ec0ff */
[----:B------:R-:W-:Y:S01]  /*2530*/  SHF.R.U32.HI R17, RZ, 0x8, R11 ;  /* 0x00000008ff117819 */ /* 0x000fe2000001160b */
[----:B------:R-:W-:Y:S01]  /*2540*/  HFMA2 R11, R36, R5, R20 ;  /* 0x00000005240b7231 */ /* 0x000fe20000000014 */
        /* <DEDUP_REMOVED lines=8> */
[----:B------:R-:W-:Y:S01]  /*25d0*/  LOP3.LUT R20, R15, 0xc000c, RZ, 0xc0, !PT ;  /* 0x000c000c0f147812 */ /* 0x000fe200078ec0ff */
[----:B------:R-:W-:Y:S02]  /*25e0*/  HFMA2 R34, R33, R6, R34 ;  /* 0x0000000621227231 */ /* 0x000fe40000000022 */
[----:B------:R-:W-:-:S02]  /*25f0*/  HFMA2 R33, R9, R2.H0_H0, -18, -18 ;  /* 0xcc80cc8009217431 */ /* 0x000fc40000040002 */
[----:B------:R-:W-:Y:S02]  /*2600*/  HFMA2 R31, R10, R6, R11 ;  /* 0x000000060a1f7231 */ /* 0x000fe4000000000b */
[----:B------:R-:W-:Y:S01]  /*2610*/  HFMA2 R5, R5, R2.H0_H0, -18, -18 ;  /* 0xcc80cc8005057431 */ /* 0x000fe20000040002 */
[----:B------:R-:W0:Y:S01]  /*2620*/  LDS.128 R8, [UR4+0x10] ;  /* 0x00001004ff087984 */ /* 0x000e220008000c00 */
[----:B------:R-:W-:Y:S01]  /*2630*/  LOP3.LUT R18, R3, 0xc000c, RZ, 0xc0, !PT ;  /* 0x000c000c03127812 */ /* 0x000fe200078ec0ff */
[----:B------:R-:W-:Y:S01]  /*2640*/  HFMA2 R35, R39, R6, R35 ;  /* 0x0000000627237231 */ /* 0x000fe20000000023 */
[----:B------:R-:W-:Y:S01]  /*2650*/  LOP3.LUT R38, R16, 0xc000c, RZ, 0xc0, !PT ;  /* 0x000c000c10267812 */ /* 0x000fe200078ec0ff */
[-C--:B------:R-:W-:Y:S01]  /*2660*/  HFMA2 R5, R5, R7.reuse, R23 ;  /* 0x0000000705057231 */ /* 0x080fe20000000017 */
[----:B------:R-:W-:Y:S01]  /*2670*/  LOP3.LUT R36, R17, 0xc000c, RZ, 0xc0, !PT ;  /* 0x000c000c11247812 */ /* 0x000fe200078ec0ff */
[----:B------:R-:W-:Y:S01]  /*2680*/  HFMA2 R6, R33, R7, R31 ;  /* 0x0000000721067231 */ /* 0x000fe2000000001f */
        /* <DEDUP_REMOVED lines=13> */
[----:B------:R-:W-:-:S02]  /*2760*/  HFMA2 R36, R39, R2.H0_H0, -18, -18 ;  /* 0xcc80cc8027247431 */ /* 0x000fc40000040002 */
[-C--:B------:R-:W-:Y:S01]  /*2770*/  HFMA2 R34, R4, R7.reuse, R34 ;  /* 0x0000000704227231 */ /* 0x080fe20000000022 */
[----:B------:R-:W-:Y:S02]  /*2780*/  LOP3.LUT R4, R3, 0x30003, RZ, 0xc0, !PT ;  /* 0x0003000303047812 */ /* 0x000fe400078ec0ff */
[----:B------:R-:W-:Y:S01]  /*2790*/  LOP3.LUT R41, R41, 0x64006400, RZ, 0xfc, !PT ;  /* 0x6400640029297812 */ /* 0x000fe200078efcff */
[----:B------:R-:W-:Y:S01]  /*27a0*/  HFMA2 R7, R36, R7, R35 ;  /* 0x0000000724077231 */ /* 0x000fe20000000023 */
[----:B------:R-:W-:Y:S02]  /*27b0*/  LOP3.LUT R43, R43, 0x64006400, RZ, 0xfc, !PT ;  /* 0x640064002b2b7812 */ /* 0x000fe400078efcff */
[----:B------:R-:W-:Y:S01]  /*27c0*/  LOP3.LUT R35, R3, 0xc000c0, RZ, 0xc0, !PT ;  /* 0x00c000c003237812 */ /* 0x000fe200078ec0ff */
[-C--:B------:R-:W-:Y:S01]  /*27d0*/  HFMA2 R22, R41, R2.reuse.H1_H1, -66, -66 ;  /* 0xd420d42029167431 */ /* 0x080fe20000060002 */
[----:B------:R-:W-:Y:S01]  /*27e0*/  LOP3.LUT R3, R4, 0x64006400, RZ, 0xfc, !PT ;  /* 0x6400640004037812 */ /* 0x000fe200078efcff */
[----:B------:R-:W-:Y:S01]  /*27f0*/  HFMA2 R23, R43, R2.H1_H1, -66, -66 ;  /* 0xd420d4202b177431 */ /* 0x000fe20000060002 */
[----:B------:R-:W-:-:S02]  /*2800*/  LOP3.LUT R31, R16, 0x300030, RZ, 0xc0, !PT ;  /* 0x00300030101f7812 */ /* 0x000fc400078ec0ff */
[----:B------:R-:W-:Y:S01]  /*2810*/  LOP3.LUT R33, R17, 0x300030, RZ, 0xc0, !PT ;  /* 0x0030003011217812 */ /* 0x000fe200078ec0ff */
[----:B------:R-:W-:Y:S01]  /*2820*/  HADD2 R4, R3, -1026, -1026 ;  /* 0xe402e40203047430 */ /* 0x000fe20000000000 */
[----:B------:R-:W-:Y:S02]  /*2830*/  LOP3.LUT R41, R15, 0xc000c0, RZ, 0xc0, !PT ;  /* 0x00c000c00f297812 */ /* 0x000fe400078ec0ff */
[----:B------:R-:W-:Y:S02]  /*2840*/  LOP3.LUT R43, R16, 0xc000c0, RZ, 0xc0, !PT ;  /* 0x00c000c0102b7812 */ /* 0x000fe400078ec0ff */
[----:B------:R-:W-:Y:S01]  /*2850*/  LOP3.LUT R39, R17, 0xc000c0, RZ, 0xc0, !PT ;  /* 0x00c000c011277812 */ /* 0x000fe200078ec0ff */
[----:B0-----:R-:W-:Y:S01]  /*2860*/  HFMA2 R40, R4, R8, R5 ;  /* 0x0000000804287231 */ /* 0x001fe20000000005 */
[----:B------:R-:W-:Y:S02]  /*2870*/  LOP3.LUT R35, R35, 0x64006400, RZ, 0xfc, !PT ;  /* 0x6400640023237812 */ /* 0x000fe400078efcff */
[----:B------:R-:W-:-:S02]  /*2880*/  LOP3.LUT R31, R31, 0x64006400, RZ, 0xfc, !PT ;  /* 0x640064001f1f7812 */ /* 0x000fc400078efcff */
[----:B------:R-:W-:Y:S01]  /*2890*/  LOP3.LUT R33, R33, 0x64006400, RZ, 0xfc, !PT ;  /* 0x6400640021217812 */ /* 0x000fe200078efcff */
[-C--:B------:R-:W-:Y:S01]  /*28a0*/  HFMA2 R38, R35, R2.reuse.H0_H0, -18, -18 ;  /* 0xcc80cc8023267431 */ /* 0x080fe20000040002 */
[----:B------:R-:W-:Y:S01]  /*28b0*/  LOP3.LUT R41, R41, 0x64006400, RZ, 0xfc, !PT ;  /* 0x6400640029297812 */ /* 0x000fe200078efcff */
[-C--:B------:R-:W-:Y:S01]  /*28c0*/  HFMA2 R31, R31, R2.reuse.H1_H1, -66, -66 ;  /* 0xd420d4201f1f7431 */ /* 0x080fe20000060002 */
[----:B------:R-:W-:Y:S01]  /*28d0*/  LOP3.LUT R43, R43, 0x64006400, RZ, 0xfc, !PT ;  /* 0x640064002b2b7812 */ /* 0x000fe200078efcff */
[-C--:B------:R-:W-:Y:S01]  /*28e0*/  HFMA2 R33, R33, R2.reuse.H1_H1, -66, -66 ;  /* 0xd420d42021217431 */ /* 0x080fe20000060002 */
[----:B------:R-:W-:Y:S01]  /*28f0*/  LOP3.LUT R39, R39, 0x64006400, RZ, 0xfc, !PT ;  /* 0x6400640027277812 */ /* 0x000fe200078efcff */
[-C--:B------:R-:W-:Y:S02]  /*2900*/  HFMA2 R36, R41, R2.reuse.H0_H0, -18, -18 ;  /* 0xcc80cc8029247431 */ /* 0x080fe40000040002 */
[----:B------:R-:W-:Y:S02]  /*2910*/  @!P0 IMAD.MOV.U32 R4, RZ, RZ, R13 ;  /* 0x000000ffff048224 */ /* 0x000fe400078e000d */
[----:B------:R-:W-:-:S02]  /*2920*/  HFMA2 R35, R43, R2.H0_H0, -18, -18 ;  /* 0xcc80cc802b237431 */ /* 0x000fc40000040002 */
[----:B------:R-:W-:Y:S02]  /*2930*/  @!P0 IMAD.MOV.U32 R5, RZ, RZ, R14 ;  /* 0x000000ffff058224 */ /* 0x000fe400078e000e */
[----:B------:R-:W-:Y:S02]  /*2940*/  HFMA2 R39, R39, R2.H0_H0, -18, -18 ;  /* 0xcc80cc8027277431 */ /* 0x000fe40000040002 */
[----:B------:R-:W-:Y:S01]  /*2950*/  @!P0 IMAD R2, R28, 0x8, R1 ;  /* 0x000000081c028824 */ /* 0x000fe200078e0201 */
[----:B------:R0:W2:Y:S05]  /*2960*/  @!P0 LDG.E.U16.CONSTANT R4, desc[UR6][R4.64] ;  /* 0x0000000604048981 */ /* 0x0000aa000c1e9500 */
[----:B------:R-:W3:Y:S01]  /*2970*/  @!P0 LDL.64 R2, [R2+0x8] ;  /* 0x0000080002028983 */ /* 0x000ee20000100a00 */
[----:B------:R-:W-:-:S02]  /*2980*/  LOP3.LUT R15, R15, 0x30003, RZ, 0xc0, !PT ;  /* 0x000300030f0f7812 */ /* 0x000fc400078ec0ff */
[----:B------:R-:W-:Y:S02]  /*2990*/  LOP3.LUT R16, R16, 0x30003, RZ, 0xc0, !PT ;  /* 0x0003000310107812 */ /* 0x000fe400078ec0ff */
[----:B------:R-:W-:Y:S02]  /*29a0*/  LOP3.LUT R15, R15, 0x64006400, RZ, 0xfc, !PT ;  /* 0x640064000f0f7812 */ /* 0x000fe400078efcff */
[----:B------:R-:W-:-:S03]  /*29b0*/  LOP3.LUT R16, R16, 0x64006400, RZ, 0xfc, !PT ;  /* 0x6400640010107812 */ /* 0x000fc600078efcff */
[----:B------:R-:W-:-:S04]  /*29c0*/  HADD2 R15, R15, -1026, -1026 ;  /* 0xe402e4020f0f7430 */ /* 0x000fc80000000000 */
[-C--:B------:R-:W-:Y:S01]  /*29d0*/  HFMA2 R6, R15, R8.reuse, R6 ;  /* 0x000000080f067231 */ /* 0x080fe20000000006 */
[----:B------:R-:W-:Y:S01]  /*29e0*/  LOP3.LUT R15, R17, 0x30003, RZ, 0xc0, !PT ;  /* 0x00030003110f7812 */ /* 0x000fe200078ec0ff */
[----:B------:R-:W-:Y:S02]  /*29f0*/  HADD2 R17, R16, -1026, -1026 ;  /* 0xe402e40210117430 */ /* 0x000fe40000000000 */
[----:B0-----:R-:W-:Y:S02]  /*2a00*/  @!P0 VIADD R5, R28, 0x1 ;  /* 0x000000011c058836 */ /* 0x001fe40000000000 */
[----:B------:R-:W-:Y:S02]  /*2a10*/  HFMA2 R34, R17, R8, R34 ;  /* 0x0000000811227231 */ /* 0x000fe40000000022 */
[----:B------:R-:W-:Y:S02]  /*2a20*/  @!P0 IMAD.MOV.U32 R28, RZ, RZ, R5 ;  /* 0x000000ffff1c8224 */ /* 0x000fe400078e0005 */
[-C--:B------:R-:W-:Y:S01]  /*2a30*/  HFMA2 R5, R18, R9.reuse, R40 ;  /* 0x0000000912057231 */ /* 0x080fe20000000028 */
[----:B------:R-:W-:Y:S01]  /*2a40*/  LOP3.LUT R15, R15, 0x64006400, RZ, 0xfc, !PT ;  /* 0x640064000f0f7812 */ /* 0x000fe200078efcff */
[----:B------:R-:W-:-:S02]  /*2a50*/  HFMA2 R6, R19, R9, R6 ;  /* 0x0000000913067231 */ /* 0x000fc40000000006 */
[-C--:B------:R-:W-:Y:S02]  /*2a60*/  HFMA2 R20, R20, R9.reuse, R34 ;  /* 0x0000000914147231 */ /* 0x080fe40000000022 */
[----:B------:R-:W-:Y:S02]  /*2a70*/  HADD2 R15, R15, -1026, -1026 ;  /* 0xe402e4020f0f7430 */ /* 0x000fe40000000000 */
[----:B------:R-:W-:Y:S02]  /*2a80*/  HFMA2 R19, R22, R10, R5 ;  /* 0x0000000a16137231 */ /* 0x000fe40000000005 */
[----:B------:R-:W-:Y:S02]  /*2a90*/  HFMA2 R7, R15, R8, R7 ;  /* 0x000000080f077231 */ /* 0x000fe40000000007 */
[----:B------:R-:W-:Y:S02]  /*2aa0*/  HFMA2 R20, R31, R10, R20 ;  /* 0x0000000a1f147231 */ /* 0x000fe40000000014 */
[----:B------:R-:W-:-:S02]  /*2ab0*/  HFMA2 R7, R21, R9, R7 ;  /* 0x0000000915077231 */ /* 0x000fc40000000007 */
[-C--:B------:R-:W-:Y:S02]  /*2ac0*/  HFMA2 R19, R38, R11.reuse, R19 ;  /* 0x0000000b26137231 */ /* 0x080fe40000000013 */
[-C--:B------:R-:W-:Y:S02]  /*2ad0*/  HFMA2 R18, R23, R10.reuse, R6 ;  /* 0x0000000a17127231 */ /* 0x080fe40000000006 */
[----:B------:R-:W-:Y:S02]  /*2ae0*/  HFMA2 R7, R33, R10, R7 ;  /* 0x0000000a21077231 */ /* 0x000fe40000000007 */
[-C--:B------:R-:W-:Y:S02]  /*2af0*/  HFMA2 R20, R35, R11.reuse, R20 ;  /* 0x0000000b23147231 */ /* 0x080fe40000000014 */
[-C--:B------:R-:W-:Y:S02]  /*2b00*/  HFMA2 R18, R36, R11.reuse, R18 ;  /* 0x0000000b24127231 */ /* 0x080fe40000000012 */
[----:B------:R-:W-:-:S02]  /*2b10*/  HFMA2 R7, R39, R11, R7 ;  /* 0x0000000b27077231 */ /* 0x000fc40000000007 */
[----:B------:R-:W-:Y:S02]  /*2b20*/  HADD2 R19, R19.H0_H0, R19.H1_H1 ;  /* 0x3000001313137230 */ /* 0x000fe40000000800 */
[----:B------:R-:W-:Y:S02]  /*2b30*/  HADD2 R18, R18.H0_H0, R18.H1_H1 ;  /* 0x3000001212127230 */ /* 0x000fe40000000800 */
[----:B------:R-:W-:Y:S02]  /*2b40*/  HADD2 R10, R7.H0_H0, R7.H1_H1 ;  /* 0x30000007070a7230 */ /* 0x000fe40000000800 */
[----:B------:R-:W-:Y:S01]  /*2b50*/  HADD2 R20, R20.H0_H0, R20.H1_H1 ;  /* 0x3000001414147230 */ /* 0x000fe20000000800 */
[----:B------:R-:W-:Y:S01]  /*2b60*/  PRMT R19, R19, 0x5410, R18 ;  /* 0x0000541013137816 */ /* 0x000fe20000000012 */
[----:B------:R-:W-:Y:S01]  /*2b70*/  IMAD.U32 R31, RZ, RZ, UR9 ;  /* 0x00000009ff1f7e24 */ /* 0x000fe2000f8e00ff */
[----:B------:R-:W-:Y:S02]  /*2b80*/  IADD3 R13, P1, PT, R13, 0x40, RZ ;  /* 0x000000400d0d7810 */ /* 0x000fe40007f3e0ff */
        /* <DEDUP_REMOVED lines=14> */
.L_x_3704:
        /* <DEDUP_REMOVED lines=12> */
.L_x_3709:
[----:B------:R-:W0:Y:S02]  /*2d30*/  LDS R2, [R0] ;  /* 0x0000000000027984 */ /* 0x000e240000000800 */
[----:B0-----:R-:W-:-:S05]  /*2d40*/  HADD2 R3, R2, R29 ;  /* 0x0000001d02037230 */ /* 0x001fca0000000000 */
[----:B------:R-:W0:Y:S02]  /*2d50*/  ATOMS.CAST.SPIN P0, [R0], R2, R3 ;  /* 0x000000020000758d */ /* 0x000e240001800003 */
[----:B0-----:R-:W-:Y:S05]  /*2d60*/  @!P0 BRA `(.L_x_3709) ;  /* 0xfffffffc00f08947 */ /* 0x001fea000383ffff */
[----:B------:R-:W-:Y:S05]  /*2d70*/  BRA `(.L_x_3707) ;  /* 0x00000000000c7947 */ /* 0x000fea0003800000 */
.L_x_3708:
[----:B------:R-:W2:Y:S02]  /*2d80*/  LD.E R0, desc[UR6][R4.64] ;  /* 0x0000000604007980 */ /* 0x000ea4000c101900 */
[----:B--2---:R-:W-:-:S05]  /*2d90*/  IMAD.IADD R3, R29, 0x1, R0 ;  /* 0x000000011d037824 */ /* 0x004fca00078e0200 */
[----:B------:R0:W-:Y:S02]  /*2da0*/  ST.E desc[UR6][R4.64], R3 ;  /* 0x0000000304007985 */ /* 0x0001e4000c101906 */
.L_x_3707:
[----:B------:R-:W-:Y:S05]  /*2db0*/  BSYNC.RECONVERGENT B0 ;  /* 0x0000000000007941 */ /* 0x000fea0003800200 */
.L_x_3706:
[----:B------:R1:W-:Y:S02]  /*2dc0*/  ATOM.E.ADD.F16x2.RN.STRONG.GPU P0, RZ, desc[UR6][R4.64+0x4], R7 ;  /* 0x8000040704ff79a2 */ /* 0x0003e4000c10e106 */
[----:B-1----:R-:W-:Y:S05]  /*2dd0*/  @P0 EXIT ;  /* 0x000000000000094d */ /* 0x002fea0003800000 */
[----:B------:R-:W1:Y:S02]  /*2de0*/  QSPC.E.S P0, RZ, [R4+0x4] ;  /* 0x0000040004ff73aa */ /* 0x000e640000000500 */
[----:B-1----:R-:W-:Y:S05]  /*2df0*/  @!P0 BRA `(.L_x_3710) ;  /* 0x00000000001c8947 */ /* 0x002fea0003800000 */
[----:B------:R-:W-:-:S05]  /*2e00*/  IMAD.MOV.U32 R2, RZ, RZ, R4 ;  /* 0x000000ffff027224 */ /* 0x000fca00078e0004 */
[----:B------:R-:W-:-:S07]  /*2e10*/  MOV R0, R2 ;  /* 0x0000000200007202 */ /* 0x000fce0000000f00 */
.L_x_3711:
[----:B------:R-:W0:Y:S02]  /*2e20*/  LDS R2, [R0+0x4] ;  /* 0x0000040000027984 */ /* 0x000e240000000800 */
[----:B0-----:R-:W-:-:S05]  /*2e30*/  HFMA2 R3, R2, 1, 1, R7 ;  /* 0x3c003c0002037831 */ /* 0x001fca0000000007 */
[----:B------:R-:W0:Y:S02]  /*2e40*/  ATOMS.CAST.SPIN P0, [R0+0x4], R2, R3 ;  /* 0x000004020000758d */ /* 0x000e240001800003 */
[----:B0-----:R-:W-:Y:S05]  /*2e50*/  @!P0 BRA `(.L_x_3711) ;  /* 0xfffffffc00f08947 */ /* 0x001fea000383ffff */
[----:B------:R-:W-:Y:S05]  /*2e60*/  EXIT ;  /* 0x000000000000794d */ /* 0x000fea0003800000 */
.L_x_3710:
[----:B------:R-:W0:Y:S02]  /*2e70*/  LD.E R0, desc[UR6][R4.64+0x4] ;  /* 0x0000040604007980 */ /* 0x000e24000c101900 */
[----:B0-----:R-:W-:-:S05]  /*2e80*/  IMAD.IADD R3, R7, 0x1, R0 ;  /* 0x0000000107037824 */ /* 0x001fca00078e0200 */
[----:B------:R-:W-:Y:S01]  /*2e90*/  ST.E desc[UR6][R4.64+0x4], R3 ;  /* 0x0000040304007985 */ /* 0x000fe2000c101906 */
[----:B------:R-:W-:Y:S05]  /*2ea0*/  EXIT ;  /* 0x000000000000794d */ /* 0x000fea0003800000 */
.L_x_3712:
        /* <DEDUP_REMOVED lines=13> */
.L_x_3982:


//--------------------- .text._Z23gemm_half_q_half_kernelILi1ELi2ELb1ELb1ELi64EEvPK6__halfPKjS4_S2_PS0_iiiiPKtS7_iiiiiibS2_i --------------------------
	.section	.text._Z23gemm_half_q_half_kernelILi1ELi2ELb1ELb1ELi64EEvPK6__halfPKjS4_S2_PS0_iiiiPKtS7_iiiiiibS2_i,"ax",@progbits
	.align	128
        .global         _Z23gemm_half_q_half_kernelILi1ELi2ELb1ELb1ELi64EEvPK6__halfPKjS4_S2_PS0_iiiiPKtS7_iiiiiibS2_i
        .type           _Z23gemm_half_q_half_kernelILi1ELi2ELb1ELb1ELi64EEvPK6__halfPKjS4_S2_PS0_iiiiPKtS7_iiiiiibS2_i,@function
        .size           _Z23gemm_half_q_half_kernelILi1ELi2ELb1ELb1ELi64EEvPK6__halfPKjS4_S2_PS0_iiiiPKtS7_iiiiiibS2_i,(.L_x_3983 - _Z23gemm_half_q_half_kernelILi1ELi2ELb1ELb1ELi64EEvPK6__halfPKjS4_S2_PS0_iiiiPKtS7_iiiiiibS2_i)
        .other          _Z23gemm_half_q_half_kernelILi1ELi2ELb1ELb1ELi64EEvPK6__halfPKjS4_S2_PS0_iiiiPKtS7_iiiiiibS2_i,@"STO_CUDA_ENTRY STV_DEFAULT"
_Z23gemm_half_q_half_kernelILi1ELi2ELb1ELb1ELi64EEvPK6__halfPKjS4_S2_PS0_iiiiPKtS7_iiiiiibS2_i:
.text._Z23gemm_half_q_half_kernelILi1ELi2ELb1ELb1ELi64EEvPK6__halfPKjS4_S2_PS0_iiiiPKtS7_iiiiiibS2_i:
        /* <DEDUP_REMOVED lines=14> */
[----:B------:R-:W0:Y:S01]  /*00e0*/  S2UR UR13, SR_CTAID.Z ;  /* 0x00000000000d79c3 */ /* 0x000e220000002700 */
[----:B------:R-:W1:Y:S01]  /*00f0*/  LDCU UR17, c[0x0][0x3ac] ;  /* 0x00007580ff1177ac */ /* 0x000e620008000800 */
[----:B------:R-:W-:Y:S01]  /*0100*/  IMAD R2, R2, 0x40, R7 ;  /* 0x0000004002027824 */ /* 0x000fe200078e0207 */
[----:B------:R-:W-:Y:S03]  /*0110*/  BSSY.RECONVERGENT B0, `(.L_x_3713) ;  /* 0x000001d000007945 */ /* 0x000fe60003800200 */
[----:B------:R-:W-:Y:S02]  /*0120*/  IMAD.SHL.U32 R19, R2, 0x4, RZ ;  /* 0x0000000402137824 */ /* 0x000fe400078e00ff */
[----:B------:R-:W2:Y:S01]  /*0130*/  LDC R0, c[0x0][0x3b0] ;  /* 0x0000ec00ff007b82 */ /* 0x000ea20000000800 */
[----:B-1----:R-:W-:Y:S01]  /*0140*/  IMAD.U32 R6, RZ, RZ, UR17 ;  /* 0x00000011ff067e24 */ /* 0x002fe2000f8e00ff */
[----:B0-----:R-:W-:-:S04]  /*0150*/  USHF.L.U32 UR12, UR13, 0x6, URZ ;  /* 0x000000060d0c7899 */ /* 0x001fc800080006ff */
[----:B------:R-:W-:Y:S02]  /*0160*/  ISETP.GE.AND P1, PT, R19, R6, PT ;  /* 0x000000061300720c */ /* 0x000fe40003f26270 */
[----:B------:R-:W-:Y:S02]  /*0170*/  IMAD.U32 R3, RZ, RZ, UR12 ;  /* 0x0000000cff037e24 */ /* 0x000fe4000f8e00ff */
[----:B------:R-:W-:-:S03]  /*0180*/  VIADD R11, R7, UR12 ;  /* 0x0000000c070b7c36 */ /* 0x000fc60008000000 */
        /* <DEDUP_REMOVED lines=21> */
.L_x_3714:
[----:B------:R-:W-:Y:S05]  /*02e0*/  BSYNC.RECONVERGENT B0 ;  /* 0x0000000000007941 */ /* 0x000fea0003800200 */
.L_x_3713:
[----:B------:R-:W-:Y:S05]  /*02f0*/  @P1 EXIT ;  /* 0x000000000000194d */ /* 0x000fea0003800000 */
[----:B------:R-:W1:Y:S01]  /*0300*/  LDCU.U8 UR4, c[0x0][0x3e0] ;  /* 0x00007c00ff0477ac */ /* 0x000e620008000000 */
        /* <DEDUP_REMOVED lines=25> */
.L_x_3716:
[----:B-----5:R-:W-:-:S04]  /*04a0*/  VIADD R15, R8, UR4 ;  /* 0x00000004080f7c36 */ /* 0x020fc80008000000 */
[----:B-1----:R-:W-:-:S05]  /*04b0*/  IMAD R10, R15, R6, RZ ;  /* 0x000000060f0a7224 */ /* 0x002fca00078e02ff */
        /* <DEDUP_REMOVED lines=8> */
[----:B------:R-:W2:Y:S04]  /*0540*/  LDG.E.U16.CONSTANT R11, desc[UR14][R14.64] ;  /* 0x0000000e0e0b7981 */ /* 0x000ea8000c1e9500 */
        /* <DEDUP_REMOVED lines=34> */
.L_x_3715:
        /* <DEDUP_REMOVED lines=12> */
.L_x_3717:
[----:B------:R-:W2:Y:S01]  /*0830*/  LDCU UR5, c[0x0][0x3cc] ;  /* 0x00007980ff0577ac */ /* 0x000ea20008000800 */
[----:B0-----:R-:W-:Y:S01]  /*0840*/  IMAD.MOV.U32 R2, RZ, RZ, RZ ;  /* 0x000000ffff027224 */ /* 0x001fe200078e00ff */
[----:B--2---:R-:W-:-:S09]  /*0850*/  UISETP.GT.AND UP0, UPT, UR12, UR5, UPT ;  /* 0x000000050c00728c */ /* 0x004fd2000bf04270 */
        /* <DEDUP_REMOVED lines=8> */
.L_x_3718:
[----:B------:R-:W0:Y:S01]  /*08e0*/  LDCU UR5, c[0x0][0x3d0] ;  /* 0x00007a00ff0577ac */ /* 0x000e220008000800 */
[----:B------:R-:W-:Y:S01]  /*08f0*/  IMAD.MOV.U32 R3, RZ, RZ, RZ ;  /* 0x000000ffff037224 */ /* 0x000fe200078e00ff */
[----:B0-----:R-:W-:-:S09]  /*0900*/  UISETP.GT.AND UP0, UPT, UR12, UR5, UPT ;  /* 0x000000050c00728c */ /* 0x001fd2000bf04270 */
        /* <DEDUP_REMOVED lines=8> */
.L_x_3719:
        /* <DEDUP_REMOVED lines=11> */
.L_x_3720:
        /* <DEDUP_REMOVED lines=11> */
.L_x_3721:
[----:B------:R-:W0:Y:S01]  /*0af0*/  LDCU UR18, c[0x0][0x3dc] ;  /* 0x00007b80ff1277ac */ /* 0x000e220008000800 */
[----:B------:R-:W-:Y:S02]  /*0b00*/  PRMT R22, RZ, 0x5410, RZ ;  /* 0x00005410ff167816 */ /* 0x000fe400000000ff */
[----:B------:R-:W-:Y:S01]  /*0b10*/  PRMT R21, RZ, 0x5410, RZ ;  /* 0x00005410ff157816 */ /* 0x000fe200000000ff */
[----:B------:R-:W-:-:S04]  /*0b20*/  UISETP.LT.AND UP0, UPT, UR12, UR8, UPT ;  /* 0x000000080c00728c */ /* 0x000fc8000bf01270 */
[----:B------:R-:W-:-:S04]  /*0b30*/  USEL UR5, UR12, UR8, UP0 ;  /* 0x000000080c057287 */ /* 0x000fc80008000000 */
[----:B------:R-:W-:-:S04]  /*0b40*/  USHF.R.S32.HI UR8, URZ, 0x1f, UR5 ;  /* 0x0000001fff087899 */ /* 0x000fc80008011405 */
[----:B------:R-:W-:Y:S01]  /*0b50*/  ULEA.HI UR8, UR8, UR5, URZ, 0x5 ;  /* 0x0000000508087291 */ /* 0x000fe2000f8f28ff */
[----:B0-----:R-:W-:-:S03]  /*0b60*/  VIMNMX R0, PT, PT, R0, UR18, PT ;  /* 0x0000001200007c48 */ /* 0x001fc6000bfe0100 */
[----:B------:R-:W-:Y:S01]  /*0b70*/  USHF.R.S32.HI UR8, URZ, 0x5, UR8 ;  /* 0x00000005ff087899 */ /* 0x000fe20008011408 */
[----:B------:R-:W-:-:S03]  /*0b80*/  ISETP.GT.AND P0, PT, R0, UR12, PT ;  /* 0x0000000c00007c0c */ /* 0x000fc6000bf04270 */
[----:B------:R-:W-:-:S06]  /*0b90*/  ULEA UR4, UR8, UR4, 0x3 ;  /* 0x0000000408047291 */ /* 0x000fcc000f8e18ff */
[----:B------:R-:W-:-:S04]  /*0ba0*/  IADD3 R2, PT, PT, R3, UR4, R2 ;  /* 0x0000000403027c10 */ /* 0x000fc8000fffe002 */
[----:B------:R-:W-:-:S05]  /*0bb0*/  IADD3 R5, PT, PT, R5, R2, R4 ;  /* 0x0000000205057210 */ /* 0x000fca0007ffe004 */
[----:B------:R-:W-:Y:S01]  /*0bc0*/  IMAD R2, R5, R6, RZ ;  /* 0x0000000605027224 */ /* 0x000fe200078e02ff */
[----:B------:R-:W-:Y:S06]  /*0bd0*/  @!P0 BRA `(.L_x_3722) ;  /* 0x0000000c00188947 */ /* 0x000fec0003800000 */
[----:B------:R-:W-:Y:S01]  /*0be0*/  IMAD.U32 R4, RZ, RZ, UR6 ;  /* 0x00000006ff047e24 */ /* 0x000fe2000f8e00ff */
[----:B------:R-:W2:Y:S01]  /*0bf0*/  LDL.64 R16, [R1] ;  /* 0x0000000001107983 */ /* 0x000ea20000100a00 */
[----:B------:R-:W-:Y:S01]  /*0c00*/  IMAD.U32 R5, RZ, RZ, UR7 ;  /* 0x00000007ff057e24 */ /* 0x000fe2000f8e00ff */
[----:B------:R-:W0:Y:S04]  /*0c10*/  LDCU.64 UR8, c[0x0][0x388] ;  /* 0x00007100ff0877ac */ /* 0x000e280008000a00 */
[----:B------:R-:W3:Y:S01]  /*0c20*/  LDG.E.U16.CONSTANT R4, desc[UR14][R4.64+0x2] ;  /* 0x0000020e04047981 */ /* 0x000ee2000c1e9500 */
[----:B------:R-:W4:Y:S01]  /*0c30*/  S2UR UR7, SR_CgaCtaId ;  /* 0x00000000000779c3 */ /* 0x000f220000008800 */
[----:B------:R-:W-:Y:S02]  /*0c40*/  SHF.R.S32.HI R0, RZ, 0x1f, R2 ;  /* 0x0000001fff007819 */ /* 0x000fe40000011402 */
[----:B------:R-:W-:Y:S01]  /*0c50*/  IADD3 R3, P0, PT, R19, R2, RZ ;  /* 0x0000000213037210 */ /* 0x000fe20007f1e0ff */
[----:B------:R-:W-:-:S03]  /*0c60*/  UIMAD.WIDE.U32 UR4, UR13, 0x100, UR10 ;  /* 0x000001000d0478a5 */ /* 0x000fc6000f8e000a */
[----:B------:R-:W-:Y:S02]  /*0c70*/  LEA.HI.X.SX32 R0, R19, R0, 0x1, P0 ;  /* 0x0000000013007211 */ /* 0x000fe400000f0eff */
[----:B0-----:R-:W-:-:S04]  /*0c80*/  LEA R2, P0, R3, UR8, 0x2 ;  /* 0x0000000803027c11 */ /* 0x001fc8000f8010ff */
[----:B------:R-:W-:Y:S01]  /*0c90*/  LEA.HI.X R3, R3, UR9, R0, 0x2, P0 ;  /* 0x0000000903037c11 */ /* 0x000fe200080f1400 */
[----:B------:R-:W-:Y:S01]  /*0ca0*/  UIADD3 UR9, UP0, UPT, UR4, 0x2, URZ ;  /* 0x0000000204097890 */ /* 0x000fe2000ff1e0ff */
[----:B------:R-:W-:Y:S01]  /*0cb0*/  VIMNMX R20, PT, PT, R20, UR18, PT ;  /* 0x0000001214147c48 */ /* 0x000fe2000bfe0100 */
[----:B------:R-:W-:Y:S01]  /*0cc0*/  UMOV UR8, 0x400 ;  /* 0x0000040000087882 */ /* 0x000fe20000000000 */
[----:B------:R-:W-:Y:S02]  /*0cd0*/  PRMT R21, RZ, 0x5410, RZ ;  /* 0x00005410ff157816 */ /* 0x000fe400000000ff */
[----:B------:R-:W-:Y:S01]  /*0ce0*/  PRMT R22, RZ, 0x5410, RZ ;  /* 0x00005410ff167816 */ /* 0x000fe200000000ff */
[----:B------:R-:W-:Y:S02]  /*0cf0*/  UIADD3.X UR10, UPT, UPT, URZ, UR5, URZ, UP0, !UPT ;  /* 0x00000005ff0a7290 */ /* 0x000fe400087fe4ff */
[----:B----4-:R-:W-:Y:S01]  /*0d00*/  ULEA UR8, UR7, UR8, 0x18 ;  /* 0x0000000807087291 */ /* 0x010fe2000f8ec0ff */
[----:B------:R-:W-:Y:S01]  /*0d10*/  UMOV UR4, URZ ;  /* 0x000000ff00047c82 */ /* 0x000fe20008000000 */
[----:B---3--:R-:W-:-:S02]  /*0d20*/  R2UR UR6, R4 ;  /* 0x00000000040672ca */ /* 0x008fc400000e0000 */
[----:B--2---:R-:W-:Y:S02]  /*0d30*/  PRMT R0, R16, 0x7610, R17 ;  /* 0x0000761010007816 */ /* 0x004fe40000000011 */
[----:B------:R-:W-:-:S09]  /*0d40*/  PRMT R16, R17, 0x7610, R16 ;  /* 0x0000761011107816 */ /* 0x000fd20000000010 */
[----:B------:R-:W-:-:S12]  /*0d50*/  UIADD3 UR5, UPT, UPT, UR12, UR6, URZ ;  /* 0x000000060c057290 */ /* 0x000fd8000fffe0ff */
.L_x_3723:
[----:B------:R-:W2:Y:S01]  /*0d60*/  LDG.E.128.CONSTANT R4, desc[UR14][R2.64] ;  /* 0x0000000e02047981 */ /* 0x000ea2000c1e9d00 */
[----:B------:R-:W-:Y:S01]  /*0d70*/  IMAD.MOV.U32 R27, RZ, RZ, 0x3400 ;  /* 0x00003400ff1b7424 */ /* 0x000fe200078e00ff */
[----:B------:R-:W-:Y:S01]  /*0d80*/  UISETP.NE.AND UP0, UPT, UR12, UR5, UPT ;  /* 0x000000050c00728c */ /* 0x000fe2000bf05270 */
[----:B------:R-:W-:Y:S01]  /*0d90*/  IMAD.MOV.U32 R17, RZ, RZ, 0x2c00 ;  /* 0x00002c00ff117424 */ /* 0x000fe200078e00ff */
[----:B------:R-:W0:Y:S04]  /*0da0*/  LDS.128 R12, [UR8] ;  /* 0x00000008ff0c7984 */ /* 0x000e280008000c00 */
[----:B-1----:R-:W1:Y:S01]  /*0db0*/  LDS.128 R8, [UR8+0x10] ;  /* 0x00001008ff087984 */ /* 0x002e620008000c00 */
[----:B------:R-:W-:-:S04]  /*0dc0*/  PLOP3.LUT P0, PT, PT, PT, UP0, 0x80, 0x8 ;  /* 0x000000000008781c */ /* 0x000fc80003f0f008 */
[----:B------:R-:W-:Y:S01]  /*0dd0*/  @!UP0 UMOV UR6, UR9 ;  /* 0x0000000900068c82 */ /* 0x000fe20008000000 */
[----:B------:R-:W-:Y:S01]  /*0de0*/  @!UP0 UMOV UR7, UR10 ;  /* 0x0000000a00078c82 */ /* 0x000fe20008000000 */
[C---:B--2---:R-:W-:Y:S02]  /*0df0*/  LOP3.LUT R23, R4.reuse, 0x30003, RZ, 0xc0, !PT ;  /* 0x0003000304177812 */ /* 0x044fe400078ec0ff */
        /* <DEDUP_REMOVED lines=9> */
[----:B0-----:R-:W-:-:S04]  /*0e90*/  HFMA2 R23, R23, R12, RZ ;  /* 0x0000000c17177231 */ /* 0x001fc800000000ff */
[----:B------:R-:W-:Y:S02]  /*0ea0*/  HFMA2 R24, R24, R13, R23 ;  /* 0x0000000d18187231 */ /* 0x000fe40000000017 */
[----:B------:R-:W-:Y:S01]  /*0eb0*/  HFMA2 R23, R26, R17.H0_H0, -66, -66 ;  /* 0xd420d4201a177431 */ /* 0x000fe20000040011 */
[----:B------:R-:W-:Y:S02]  /*0ec0*/  LOP3.LUT R26, R4, 0xc000c0, RZ, 0xc0, !PT ;  /* 0x00c000c0041a7812 */ /* 0x000fe400078ec0ff */
[----:B------:R-:W-:Y:S02]  /*0ed0*/  SHF.R.U32.HI R4, RZ, 0x8, R4 ;  /* 0x00000008ff047819 */ /* 0x000fe40000011604 */
[----:B------:R-:W-:Y:S01]  /*0ee0*/  LOP3.LUT R26, R26, 0x64006400, RZ, 0xfc, !PT ;  /* 0x640064001a1a7812 */ /* 0x000fe200078efcff */
[----:B------:R-:W-:Y:S02]  /*0ef0*/  HFMA2 R23, R23, R14, R24 ;  /* 0x0000000e17177231 */ /* 0x000fe40000000018 */
[----:B------:R-:W-:-:S05]  /*0f00*/  IMAD.MOV.U32 R24, RZ, RZ, 0x2400 ;  /* 0x00002400ff187424 */ /* 0x000fca00078e00ff */
[----:B------:R-:W-:Y:S02]  /*0f10*/  PRMT R17, R17, 0x5410, R24 ;  /* 0x0000541011117816 */ /* 0x000fe40000000018 */
[----:B------:R-:W-:-:S03]  /*0f20*/  LOP3.LUT R24, R4, 0x30003, RZ, 0xc0, !PT ;  /* 0x0003000304187812 */ /* 0x000fc600078ec0ff */
[----:B------:R-:W-:Y:S01]  /*0f30*/  HFMA2 R26, R26, R17.H1_H1, -18, -18 ;  /* 0xcc80cc801a1a7431 */ /* 0x000fe20000060011 */
[----:B------:R-:W-:-:S03]  /*0f40*/  LOP3.LUT R24, R24, 0x64006400, RZ, 0xfc, !PT ;  /* 0x6400640018187812 */ /* 0x000fc600078efcff */
[----:B------:R-:W-:Y:S02]  /*0f50*/  HFMA2 R23, R26, R15, R23 ;  /* 0x0000000f1a177231 */ /* 0x000fe40000000017 */
[----:B------:R-:W-:Y:S01]  /*0f60*/  HADD2 R25, R24, -1026, -1026 ;  /* 0xe402e40218197430 */ /* 0x000fe20000000000 */
[C---:B------:R-:W-:Y:S02]  /*0f70*/  LOP3.LUT R24, R4.reuse, 0xc000c, RZ, 0xc0, !PT ;  /* 0x000c000c04187812 */ /* 0x040fe400078ec0ff */
[----:B------:R-:W-:Y:S02]  /*0f80*/  LOP3.LUT R26, R4, 0x300030, RZ, 0xc0, !PT ;  /* 0x00300030041a7812 */ /* 0x000fe400078ec0ff */
[----:B------:R-:W-:Y:S02]  /*0f90*/  LOP3.LUT R24, R24, 0x64006400, RZ, 0xfc, !PT ;  /* 0x6400640018187812 */ /* 0x000fe400078efcff */
[----:B------:R-:W-:Y:S01]  /*0fa0*/  LOP3.LUT R26, R26, 0x64006400, RZ, 0xfc, !PT ;  /* 0x640064001a1a7812 */ /* 0x000fe200078efcff */
[----:B-1----:R-:W-:Y:S01]  /*0fb0*/  HFMA2 R23, R25, R8, R23 ;  /* 0x0000000819177231 */ /* 0x002fe20000000017 */
[----:B------:R-:W-:Y:S01]  /*0fc0*/  LOP3.LUT R4, R4, 0xc000c0, RZ, 0xc0, !PT ;  /* 0x00c000c004047812 */ /* 0x000fe200078ec0ff */
[----:B------:R-:W-:-:S02]  /*0fd0*/  HFMA2 R24, R24, R27.H0_H0, -258, -258 ;  /* 0xdc08dc0818187431 */ /* 0x000fc4000004001b */
[----:B------:R-:W-:Y:S01]  /*0fe0*/  HFMA2 R25, R26, R17.H0_H0, -66, -66 ;  /* 0xd420d4201a197431 */ /* 0x000fe20000040011 */
[----:B------:R-:W-:Y:S01]  /*0ff0*/  LOP3.LUT R4, R4, 0x64006400, RZ, 0xfc, !PT ;  /* 0x6400640004047812 */ /* 0x000fe200078efcff */
[----:B------:R-:W-:Y:S01]  /*1000*/  HFMA2 R23, R24, R9, R23 ;  /* 0x0000000918177231 */ /* 0x000fe20000000017 */
[----:B------:R-:W-:-:S03]  /*1010*/  LOP3.LUT R24, R5, 0xc000c, RZ, 0xc0, !PT ;  /* 0x000c000c05187812 */ /* 0x000fc600078ec0ff */
[----:B------:R-:W-:Y:S01]  /*1020*/  HFMA2 R4, R4, R17.H1_H1, -18, -18 ;  /* 0xcc80cc8004047431 */ /* 0x000fe20000060011 */
[----:B------:R-:W-:Y:S01]  /*1030*/  LOP3.LUT R24, R24, 0x64006400, RZ, 0xfc, !PT ;  /* 0x6400640018187812 */ /* 0x000fe200078efcff */
[----:B------:R-:W-:Y:S01]  /*1040*/  HFMA2 R25, R25, R10, R23 ;  /* 0x0000000a19197231 */ /* 0x000fe20000000017 */
[----:B------:R-:W-:-:S03]  /*1050*/  LOP3.LUT R23, R5, 0x30003, RZ, 0xc0, !PT ;  /* 0x0003000305177812 */ /* 0x000fc600078ec0ff */
[----:B------:R-:W-:Y:S01]  /*1060*/  HFMA2 R24, R24, R27.H0_H0, -258, -258 ;  /* 0xdc08dc0818187431 */ /* 0x000fe2000004001b */
[----:B------:R-:W-:-:S05]  /*1070*/  LOP3.LUT R23, R23, 0x64006400, RZ, 0xfc, !PT ;  /* 0x6400640017177812 */ /* 0x000fca00078efcff */
[----:B------:R-:W-:Y:S02]  /*1080*/  HADD2 R23, R23, -1026, -1026 ;  /* 0xe402e40217177430 */ /* 0x000fe40000000000 */
[----:B------:R-:W-:Y:S01]  /*1090*/  HFMA2 R25, R4, R11, R25 ;  /* 0x0000000b04197231 */ /* 0x000fe20000000019 */
[----:B------:R-:W-:Y:S01]  /*10a0*/  LOP3.LUT R4, R6, 0x30003, RZ, 0xc0, !PT ;  /* 0x0003000306047812 */ /* 0x000fe200078ec0ff */
[----:B------:R-:W-:-:S03]  /*10b0*/  HFMA2 R23, R23, R12, RZ ;  /* 0x0000000c17177231 */ /* 0x000fc600000000ff */
[----:B------:R-:W-:-:S05]  /*10c0*/  LOP3.LUT R4, R4, 0x64006400, RZ, 0xfc, !PT ;  /* 0x6400640004047812 */ /* 0x000fca00078efcff */
[----:B------:R-:W-:Y:S02]  /*10d0*/  HADD2 R4, R4, -1026, -1026 ;  /* 0xe402e40204047430 */ /* 0x000fe40000000000 */
[----:B------:R-:W-:Y:S01]  /*10e0*/  HFMA2 R24, R24, R13, R23 ;  /* 0x0000000d18187231 */ /* 0x000fe20000000017 */
[----:B------:R-:W-:Y:S01]  /*10f0*/  LOP3.LUT R23, R5, 0x300030, RZ, 0xc0, !PT ;  /* 0x0030003005177812 */ /* 0x000fe200078ec0ff */
[----:B------:R-:W-:-:S03]  /*1100*/  HFMA2 R4, R4, R12, RZ ;  /* 0x0000000c04047231 */ /* 0x000fc600000000ff */
[----:B------:R-:W-:Y:S02]  /*1110*/  LOP3.LUT R26, R23, 0x64006400, RZ, 0xfc, !PT ;  /* 0x64006400171a7812 */ /* 0x000fe400078efcff */
[----:B------:R-:W-:-:S03]  /*1120*/  LOP3.LUT R23, R5, 0xc000c0, RZ, 0xc0, !PT ;  /* 0x00c000c005177812 */ /* 0x000fc600078ec0ff */
[----:B------:R-:W-:-:S04]  /*1130*/  HFMA2 R26, R26, R17.H0_H0, -66, -66 ;  /* 0xd420d4201a1a7431 */ /* 0x000fc80000040011 */
[----:B------:R-:W-:Y:S01]  /*1140*/  HFMA2 R24, R26, R14, R24 ;  /* 0x0000000e1a187231 */ /* 0x000fe20000000018 */
[----:B------:R-:W-:Y:S02]  /*1150*/  LOP3.LUT R26, R23, 0x64006400, RZ, 0xfc, !PT ;  /* 0x64006400171a7812 */ /* 0x000fe400078efcff */
[----:B------:R-:W-:-:S03]  /*1160*/  SHF.R.U32.HI R23, RZ, 0x8, R5 ;  /* 0x00000008ff177819 */ /* 0x000fc60000011605 */
[----:B------:R-:W-:Y:S01]  /*1170*/  HFMA2 R26, R26, R17.H1_H1, -18, -18 ;  /* 0xcc80cc801a1a7431 */ /* 0x000fe20000060011 */
[----:B------:R-:W-:-:S04]  /*1180*/  LOP3.LUT R5, R23, 0x30003, RZ, 0xc0, !PT ;  /* 0x0003000317057812 */ /* 0x000fc800078ec0ff */
[----:B------:R-:W-:Y:S01]  /*1190*/  LOP3.LUT R5, R5, 0x64006400, RZ, 0xfc, !PT ;  /* 0x6400640005057812 */ /* 0x000fe200078efcff */
[----:B------:R-:W-:-:S04]  /*11a0*/  HFMA2 R24, R26, R15, R24 ;  /* 0x0000000f1a187231 */ /* 0x000fc80000000018 */
[----:B------:R-:W-:-:S04]  /*11b0*/  HADD2 R5, R5, -1026, -1026 ;  /* 0xe402e40205057430 */ /* 0x000fc80000000000 */
        /* <DEDUP_REMOVED lines=11> */
[----:B------:R-:W-:-:S04]  /*1270*/  HADD2 R5, R5, -1026, -1026 ;  /* 0xe402e40205057430 */ /* 0x000fc80000000000 */
[----:B------:R-:W-:Y:S01]  /*1280*/  HFMA2 R12, R5, R12, RZ.H0_H0 ;  /* 0x0000000c050c7231 */ /* 0x000fe200000400ff */
[----:B------:R-:W-:-:S04]  /*1290*/  LOP3.LUT R5, R6, 0xc000c, RZ, 0xc0, !PT ;  /* 0x000c000c06057812 */ /* 0x000fc800078ec0ff */
[----:B------:R-:W-:Y:S02]  /*12a0*/  LOP3.LUT R26, R5, 0x64006400, RZ, 0xfc, !PT ;  /* 0x64006400051a7812 */ /* 0x000fe400078efcff */
[----:B------:R-:W-:-:S03]  /*12b0*/  LOP3.LUT R5, R7, 0xc000c, RZ, 0xc0, !PT ;  /* 0x000c000c07057812 */ /* 0x000fc600078ec0ff */
[----:B------:R-:W-:-:S04]  /*12c0*/  HFMA2 R26, R26, R27.H0_H0, -258, -258 ;  /* 0xdc08dc081a1a7431 */ /* 0x000fc8000004001b */
[----:B------:R-:W-:Y:S01]  /*12d0*/  HFMA2 R4, R26, R13, R4 ;  /* 0x0000000d1a047231 */ /* 0x000fe20000000004 */
[----:B------:R-:W-:Y:S01]  /*12e0*/  LOP3.LUT R26, R5, 0x64006400, RZ, 0xfc, !PT ;  /* 0x64006400051a7812 */ /* 0x000fe200078efcff */
[----:B------:R-:W-:-:S04]  /*12f0*/  HFMA2 R5, R28, R17.H0_H0, -66, -66 ;  /* 0xd420d4201c057431 */ /* 0x000fc80000040011 */
[----:B------:R-:W-:Y:S02]  /*1300*/  HFMA2 R26, R26, R27.H0_H0, -258, -258 ;  /* 0xdc08dc081a1a7431 */ /* 0x000fe4000004001b */
[----:B------:R-:W-:Y:S01]  /*1310*/  HFMA2 R4, R5, R14, R4 ;  /* 0x0000000e05047231 */ /* 0x000fe20000000004 */
[----:B------:R-:W-:Y:S01]  /*1320*/  LOP3.LUT R5, R6, 0xc000c0, RZ, 0xc0, !PT ;  /* 0x00c000c006057812 */ /* 0x000fe200078ec0ff */
[----:B------:R-:W-:Y:S01]  /*1330*/  HFMA2 R12, R26, R13, R12 ;  /* 0x0000000d1a0c7231 */ /* 0x000fe2000000000c */
[C---:B------:R-:W-:Y:S02]  /*1340*/  LOP3.LUT R26, R7.reuse, 0x300030, RZ, 0xc0, !PT ;  /* 0x00300030071a7812 */ /* 0x040fe400078ec0ff */
[----:B------:R-:W-:Y:S02]  /*1350*/  LOP3.LUT R13, R7, 0xc000c0, RZ, 0xc0, !PT ;  /* 0x00c000c0070d7812 */ /* 0x000fe400078ec0ff */
[----:B------:R-:W-:-:S05]  /*1360*/  LOP3.LUT R26, R26, 0x64006400, RZ, 0xfc, !PT ;  /* 0x640064001a1a7812 */ /* 0x000fca00078efcff */
[----:B------:R-:W-:-:S04]  /*1370*/  HFMA2 R26, R26, R17.H0_H0, -66, -66 ;  /* 0xd420d4201a1a7431 */ /* 0x000fc80000040011 */
[----:B------:R-:W-:Y:S01]  /*1380*/  HFMA2 R12, R26, R14, R12 ;  /* 0x0000000e1a0c7231 */ /* 0x000fe2000000000c */
[----:B------:R-:W-:Y:S01]  /*1390*/  LOP3.LUT R14, R5, 0x64006400, RZ, 0xfc, !PT ;  /* 0x64006400050e7812 */ /* 0x000fe200078efcff */
[----:B------:R-:W-:-:S04]  /*13a0*/  IMAD.U32 R5, RZ, RZ, UR7 ;  /* 0x00000007ff057e24 */ /* 0x000fc8000f8e00ff */
[----:B------:R-:W-:-:S04]  /*13b0*/  HFMA2 R14, R14, R17.H1_H1, -18, -18 ;  /* 0xcc80cc800e0e7431 */ /* 0x000fc80000060011 */
[----:B------:R-:W-:Y:S02]  /*13c0*/  HFMA2 R14, R14, R15, R4 ;  /* 0x0000000f0e0e7231 */ /* 0x000fe40000000004 */
[----:B------:R-:W-:Y:S01]  /*13d0*/  IMAD.U32 R4, RZ, RZ, UR6 ;  /* 0x00000006ff047e24 */ /* 0x000fe2000f8e00ff */
[----:B------:R-:W-:Y:S01]  /*13e0*/  LOP3.LUT R26, R13, 0x64006400, RZ, 0xfc, !PT ;  /* 0x640064000d1a7812 */ /* 0x000fe200078efcff */
[----:B------:R-:W-:-:S04]  /*13f0*/  @!UP0 ULEA UR6, UR4, UR19, 0x3 ;  /* 0x0000001304068291 */ /* 0x000fc8000f8e18ff */
[----:B------:R0:W2:Y:S01]  /*1400*/  @!P0 LDG.E.U16.CONSTANT R4, desc[UR14][R4.64] ;  /* 0x0000000e04048981 */ /* 0x0000a2000c1e9500 */
[----:B------:R-:W-:-:S04]  /*1410*/  HFMA2 R26, R26, R17.H1_H1, -18, -18 ;  /* 0xcc80cc801a1a7431 */ /* 0x000fc80000060011 */
[----:B------:R-:W-:Y:S02]  /*1420*/  HFMA2 R15, R26, R15, R12 ;  /* 0x0000000f1a0f7231 */ /* 0x000fe4000000000c */
[----:B------:R-:W3:Y:S01]  /*1430*/  @!P0 LDL.64 R12, [UR6+0x8] ;  /* 0x00000806ff0c8983 */ /* 0x000ee20008100a00 */
[----:B------:R-:W-:Y:S01]  /*1440*/  SHF.R.U32.HI R6, RZ, 0x8, R6 ;  /* 0x00000008ff067819 */ /* 0x000fe20000011606 */
[----:B------:R-:W-:Y:S01]  /*1450*/  HADD2 R25, R25.H0_H0, R25.H1_H1 ;  /* 0x3000001919197230 */ /* 0x000fe20000000800 */
[----:B------:R-:W-:Y:S01]  /*1460*/  SHF.R.U32.HI R7, RZ, 0x8, R7 ;  /* 0x00000008ff077819 */ /* 0x000fe20000011607 */
[----:B------:R-:W-:Y:S01]  /*1470*/  UIADD3 UR9, UP1, UPT, UR9, 0x40, URZ ;  /* 0x0000004009097890 */ /* 0x000fe2000ff3e0ff */
[----:B------:R-:W-:Y:S01]  /*1480*/  LOP3.LUT R26, R6, 0x30003, RZ, 0xc0, !PT ;  /* 0x00030003061a7812 */ /* 0x000fe200078ec0ff */
[----:B------:R-:W-:Y:S02]  /*1490*/  UIADD3 UR8, UPT, UPT, UR8, 0x20, URZ ;  /* 0x0000002008087890 */ /* 0x000fe4000fffe0ff */
[----:B------:R-:W-:Y:S01]  /*14a0*/  UIADD3.X UR10, UPT, UPT, URZ, UR10, URZ, UP1, !UPT ;  /* 0x0000000aff0a7290 */ /* 0x000fe20008ffe4ff */
[----:B------:R-:W-:-:S05]  /*14b0*/  LOP3.LUT R26, R26, 0x64006400, RZ, 0xfc, !PT ;  /* 0x640064001a1a7812 */ /* 0x000fca00078efcff */
[----:B0-----:R-:W-:-:S04]  /*14c0*/  HADD2 R5, R26, -1026, -1026 ;  /* 0xe402e4021a057430 */ /* 0x001fc80000000000 */
        /* <DEDUP_REMOVED lines=13> */
[----:B------:R-:W-:Y:S01]  /*15a0*/  HFMA2 R9, R14, R9, R15 ;  /* 0x000000090e097231 */ /* 0x000fe2000000000f */
[----:B------:R-:W-:Y:S02]  /*15b0*/  LOP3.LUT R15, R23, 0xc000c0, RZ, 0xc0, !PT ;  /* 0x00c000c0170f7812 */ /* 0x000fe400078ec0ff */
[----:B------:R-:W-:Y:S02]  /*15c0*/  LOP3.LUT R8, R8, 0x64006400, RZ, 0xfc, !PT ;  /* 0x6400640008087812 */ /* 0x000fe400078efcff */
[----:B------:R-:W-:-:S02]  /*15d0*/  LOP3.LUT R14, R6, 0x300030, RZ, 0xc0, !PT ;  /* 0x00300030060e7812 */ /* 0x000fc400078ec0ff */
[----:B------:R-:W-:Y:S01]  /*15e0*/  LOP3.LUT R7, R7, 0xc000c0, RZ, 0xc0, !PT ;  /* 0x00c000c007077812 */ /* 0x000fe200078ec0ff */
[-C--:B------:R-:W-:Y:S01]  /*15f0*/  HFMA2 R23, R8, R17.reuse.H0_H0, -66, -66 ;  /* 0xd420d42008177431 */ /* 0x080fe20000040011 */
[----:B------:R-:W-:Y:S02]  /*1600*/  LOP3.LUT R8, R15, 0x64006400, RZ, 0xfc, !PT ;  /* 0x640064000f087812 */ /* 0x000fe400078efcff */
[----:B------:R-:W-:Y:S01]  /*1610*/  LOP3.LUT R14, R14, 0x64006400, RZ, 0xfc, !PT ;  /* 0x640064000e0e7812 */ /* 0x000fe200078efcff */
[----:B------:R-:W-:Y:S01]  /*1620*/  HFMA2 R9, R23, R10, R9 ;  /* 0x0000000a17097231 */ /* 0x000fe20000000009 */
[----:B------:R-:W-:Y:S01]  /*1630*/  LOP3.LUT R28, R7, 0x64006400, RZ, 0xfc, !PT ;  /* 0x64006400071c7812 */ /* 0x000fe200078efcff */
[-C--:B------:R-:W-:Y:S01]  /*1640*/  HFMA2 R8, R8, R17.reuse.H1_H1, -18, -18 ;  /* 0xcc80cc8008087431 */ /* 0x080fe20000060011 */
[----:B------:R-:W-:Y:S01]  /*1650*/  LOP3.LUT R6, R6, 0xc000c0, RZ, 0xc0, !PT ;  /* 0x00c000c006067812 */ /* 0x000fe200078ec0ff */
[-C--:B------:R-:W-:Y:S02]  /*1660*/  HFMA2 R14, R14, R17.reuse.H0_H0, -66, -66 ;  /* 0xd420d4200e0e7431 */ /* 0x080fe40000040011 */
[----:B------:R-:W-:Y:S01]  /*1670*/  HFMA2 R15, R28, R17.H1_H1, -18, -18 ;  /* 0xcc80cc801c0f7431 */ /* 0x000fe20000060011 */
[----:B------:R-:W-:Y:S01]  /*1680*/  LOP3.LUT R26, R6, 0x64006400, RZ, 0xfc, !PT ;  /* 0x64006400061a7812 */ /* 0x000fe200078efcff */
[----:B------:R-:W-:-:S02]  /*1690*/  HFMA2 R8, R8, R11, R24 ;  /* 0x0000000b08087231 */ /* 0x000fc40000000018 */
[----:B------:R-:W-:Y:S02]  /*16a0*/  IMAD.U32 R6, RZ, RZ, UR17 ;  /* 0x00000011ff067e24 */ /* 0x000fe4000f8e00ff */
[----:B------:R-:W-:Y:S02]  /*16b0*/  HFMA2 R5, R14, R10, R5 ;  /* 0x0000000a0e057231 */ /* 0x000fe40000000005 */
[----:B------:R-:W-:Y:S02]  /*16c0*/  HFMA2 R9, R15, R11, R9 ;  /* 0x0000000b0f097231 */ /* 0x000fe40000000009 */
[----:B------:R-:W-:Y:S02]  /*16d0*/  HFMA2 R7, R26, R17.H1_H1, -18, -18 ;  /* 0xcc80cc801a077431 */ /* 0x000fe40000060011 */
[----:B------:R-:W-:-:S04]  /*16e0*/  IMAD.WIDE R2, R6, 0x4, R2 ;  /* 0x0000000406027825 */ /* 0x000fc800078e0202 */
[----:B------:R-:W-:Y:S02]  /*16f0*/  HADD2 R8, R8.H0_H0, R8.H1_H1 ;  /* 0x3000000808087230 */ /* 0x000fe40000000800 */
[----:B------:R-:W-:Y:S02]  /*1700*/  HFMA2 R5, R7, R11, R5 ;  /* 0x0000000b07057231 */ /* 0x000fe40000000005 */
[----:B------:R-:W-:Y:S01]  /*1710*/  HADD2 R9, R9.H0_H0, R9.H1_H1 ;  /* 0x3000000909097230 */ /* 0x000fe20000000800 */
[----:B------:R-:W-:Y:S01]  /*1720*/  PRMT R25, R25, 0x5410, R8 ;  /* 0x0000541019197816 */ /* 0x000fe20000000008 */
[----:B------:R-:W-:-:S05]  /*1730*/  HADD2 R5, R5.H0_H0, R5.H1_H1 ;  /* 0x3000000505057230 */ /* 0x000fca0000000800 */
[----:B------:R-:W-:Y:S02]  /*1740*/  PRMT R5, R5, 0x5410, R9 ;  /* 0x0000541005057816 */ /* 0x000fe40000000009 */
[----:B--2---:R-:W-:Y:S02]  /*1750*/  @!P0 R2UR UR6, R4 ;  /* 0x00000000040682ca */ /* 0x004fe400000e0000 */
[----:B---3--:R-:W-:Y:S02]  /*1760*/  @!P0 PRMT R0, R12, 0x7610, R0 ;  /* 0x000076100c008816 */ /* 0x008fe40000000000 */
[----:B------:R-:W-:-:S09]  /*1770*/  @!P0 PRMT R16, R16, 0x7610, R12 ;  /* 0x0000761010108816 */ /* 0x000fd2000000000c */
[----:B------:R-:W-:Y:S01]  /*1780*/  @!UP0 UIADD3 UR5, UPT, UPT, UR6, UR12, URZ ;  /* 0x0000000c06058290 */ /* 0x000fe2000fffe0ff */
[----:B------:R-:W-:Y:S01]  /*1790*/  @!P0 PRMT R0, R0, 0x7610, R13 ;  /* 0x0000761000008816 */ /* 0x000fe2000000000d */
[----:B------:R-:W-:Y:S01]  /*17a0*/  UIADD3 UR12, UPT, UPT, UR12, 0x10, URZ ;  /* 0x000000100c0c7890 */ /* 0x000fe2000fffe0ff */
[----:B------:R-:W-:Y:S01]  /*17b0*/  @!P0 PRMT R16, R13, 0x7610, R16 ;  /* 0x000076100d108816 */ /* 0x000fe20000000010 */
[----:B------:R-:W-:-:S03]  /*17c0*/  @!UP0 UIADD3 UR6, UPT, UPT, UR4, 0x1, URZ ;  /* 0x0000000104068890 */ /* 0x000fc6000fffe0ff */
[----:B------:R-:W-:Y:S02]  /*17d0*/  PRMT R4, R0, 0x7610, R16 ;  /* 0x0000761000047816 */ /* 0x000fe40000000010 */
[----:B------:R-:W-:Y:S02]  /*17e0*/  ISETP.LE.AND P0, PT, R20, UR12, PT ;  /* 0x0000000c14007c0c */ /* 0x000fe4000bf03270 */
[----:B------:R-:W-:Y:S01]  /*17f0*/  @!UP0 UMOV UR4, UR6 ;  /* 0x0000000600048c82 */ /* 0x000fe20008000000 */
[----:B------:R-:W-:Y:S01]  /*1800*/  HFMA2 R22, R25, R4, R22 ;  /* 0x0000000419167231 */ /* 0x000fe20000000016 */
[----:B------:R-:W-:-:S05]  /*1810*/  PRMT R4, R16, 0x7610, R0 ;  /* 0x0000761010047816 */ /* 0x000fca0000000000 */
[----:B------:R-:W-:-:S04]  /*1820*/  HFMA2 R21, R5, R4, R21 ;  /* 0x0000000405157231 */ /* 0x000fc80000000015 */
[----:B------:R-:W-:Y:S05]  /*1830*/  @!P0 BRA `(.L_x_3723) ;  /* 0xfffffff400488947 */ /* 0x000fea000383ffff */
.L_x_3722:
        /* <DEDUP_REMOVED lines=12> */
.L_x_3727:
[----:B------:R-:W0:Y:S02]  /*1900*/  LDS R2, [R0] ;  /* 0x0000000000027984 */ /* 0x000e240000000800 */
[----:B0-----:R-:W-:-:S05]  /*1910*/  HADD2 R3, R2, R7 ;  /* 0x0000000702037230 */ /* 0x001fca0000000000 */
[----:B------:R-:W0:Y:S02]  /*1920*/  ATOMS.CAST.SPIN P0, [R0], R2, R3 ;  /* 0x000000020000758d */ /* 0x000e240001800003 */
[----:B0-----:R-:W-:Y:S05]  /*1930*/  @!P0 BRA `(.L_x_3727) ;  /* 0xfffffffc00f08947 */ /* 0x001fea000383ffff */
[----:B------:R-:W-:Y:S05]  /*1940*/  BRA `(.L_x_3725) ;  /* 0x00000000000c7947 */ /* 0x000fea0003800000 */
.L_x_3726:
[----:B------:R-:W2:Y:S02]  /*1950*/  LD.E R0, desc[UR14][R4.64] ;  /* 0x0000000e04007980 */ /* 0x000ea4000c101900 */
[----:B--2---:R-:W-:-:S05]  /*1960*/  IMAD.IADD R3, R7, 0x1, R0 ;  /* 0x0000000107037824 */ /* 0x004fca00078e0200 */
[----:B------:R0:W-:Y:S02]  /*1970*/  ST.E desc[UR14][R4.64], R3 ;  /* 0x0000000304007985 */ /* 0x0001e4000c10190e */
.L_x_3725:
[----:B------:R-:W-:Y:S05]  /*1980*/  BSYNC.RECONVERGENT B0 ;  /* 0x0000000000007941 */ /* 0x000fea0003800200 */
.L_x_3724:
[----:B------:R2:W-:Y:S02]  /*1990*/  ATOM.E.ADD.F16x2.RN.STRONG.GPU P0, RZ, desc[UR14][R4.64+0x4], R21 ;  /* 0x8000041504ff79a2 */ /* 0x0005e4000c10e10e */
[----:B--2---:R-:W-:Y:S05]  /*19a0*/  @P0 EXIT ;  /* 0x000000000000094d */ /* 0x004fea0003800000 */
[----:B------:R-:W2:Y:S02]  /*19b0*/  QSPC.E.S P0, RZ, [R4+0x4] ;  /* 0x0000040004ff73aa */ /* 0x000ea40000000500 */
[----:B--2---:R-:W-:Y:S05]  /*19c0*/  @!P0 BRA `(.L_x_3728) ;  /* 0x00000000001c8947 */ /* 0x004fea0003800000 */
[----:B------:R-:W-:-:S05]  /*19d0*/  IMAD.MOV.U32 R2, RZ, RZ, R4 ;  /* 0x000000ffff027224 */ /* 0x000fca00078e0004 */
[----:B------:R-:W-:-:S07]  /*19e0*/  MOV R0, R2 ;  /* 0x0000000200007202 */ /* 0x000fce0000000f00 */
.L_x_3729:
[----:B------:R-:W0:Y:S02]  /*19f0*/  LDS R2, [R0+0x4] ;  /* 0x0000040000027984 */ /* 0x000e240000000800 */
[----:B0-----:R-:W-:-:S05]  /*1a00*/  HFMA2 R3, R2, 1, 1, R21 ;  /* 0x3c003c0002037831 */ /* 0x001fca0000000015 */
[----:B------:R-:W0:Y:S02]  /*1a10*/  ATOMS.CAST.SPIN P0, [R0+0x4], R2, R3 ;  /* 0x000004020000758d */ /* 0x000e240001800003 */
[----:B0-----:R-:W-:Y:S05]  /*1a20*/  @!P0 BRA `(.L_x_3729) ;  /* 0xfffffffc00f08947 */ /* 0x001fea000383ffff */
[----:B------:R-:W-:Y:S05]  /*1a30*/  EXIT ;  /* 0x000000000000794d */ /* 0x000fea0003800000 */
.L_x_3728:
[----:B------:R-:W0:Y:S02]  /*1a40*/  LD.E R0, desc[UR14][R4.64+0x4] ;  /* 0x0000040e04007980 */ /* 0x000e24000c101900 */
[----:B0-----:R-:W-:-:S05]  /*1a50*/  IMAD.IADD R3, R21, 0x1, R0 ;  /* 0x0000000115037824 */ /* 0x001fca00078e0200 */
[----:B------:R-:W-:Y:S01]  /*1a60*/  ST.E desc[UR14][R4.64+0x4], R3 ;  /* 0x0000040304007985 */ /* 0x000fe2000c10190e */
[----:B------:R-:W-:Y:S05]  /*1a70*/  EXIT ;  /* 0x000000000000794d */ /* 0x000fea0003800000 */
.L_x_3730:
        /* <DEDUP_REMOVED lines=16> */
.L_x_3983:


//--------------------- .text._Z23gemm_half_q_half_kernelILi1ELi32ELb1ELb1ELi32EEvPK6__halfPKjS4_S2_PS0_iiiiPKtS7_iiiiiibS2_i --------------------------
	.section	.text._Z23gemm_half_q_half_kernelILi1ELi32ELb1ELb1ELi32EEvPK6__halfPKjS4_S2_PS0_iiiiPKtS7_iiiiiibS2_i,"ax",@progbits
	.align	128
        .global         _Z23gemm_half_q_half_kernelILi1ELi32ELb1ELb1ELi32EEvPK6__halfPKjS4_S2_PS0_iiiiPKtS7_iiiiiibS2_i
        .type           _Z23gemm_half_q_half_kernelILi1ELi32ELb1ELb1ELi32EEvPK6__halfPKjS4_S2_PS0_iiiiPKtS7_iiiiiibS2_i,@function
        .size           _Z23gemm_half_q_half_kernelILi1ELi32ELb1ELb1ELi32EEvPK6__halfPKjS4_S2_PS0_iiiiPKtS7_iiiiiibS2_i,(.L_x_3984 - _Z23gemm_half_q_half_kernelILi1ELi32ELb1ELb1ELi32EEvPK6__halfPKjS4_S2_PS0_iiiiPKtS7_iiiiiibS2_i)
        .other          _Z23gemm_half_q_half_kernelILi1ELi32ELb1ELb1ELi32EEvPK6__halfPKjS4_S2_PS0_iiiiPKtS7_iiiiiibS2_i,@"STO_CUDA_ENTRY STV_DEFAULT"
_Z23gemm_half_q_half_kernelILi1ELi32ELb1ELb1ELi32EEvPK6__halfPKjS4_S2_PS0_iiiiPKtS7_iiiiiibS2_i:
.text._Z23gemm_half_q_half_kernelILi1ELi32ELb1ELb1ELi32EEvPK6__halfPKjS4_S2_PS0_iiiiPKtS7_iiiiiibS2_i:
[----:B------:R-:W-:Y:S08]  /*0000*/  LDC R1, c[0x0][0x37c] ;  /* 0x0000df00ff017b82 */ /* 0x000ff00000000800 */
[----:B------:R-:W0:Y:S01]  /*0010*/  S2UR UR8, SR_CTAID.Y ;  /* 0x00000000000879c3 */ /* 0x000e220000002600 */
[----:B------:R-:W1:Y:S07]  /*0020*/  S2R R5, SR_CTAID.X ;  /* 0x0000000000057919 */ /* 0x000e6e0000002500 */
[----:B------:R-:W0:Y:S02]  /*0030*/  LDC R0, c[0x0][0x3a8] ;  /* 0x0000ea00ff007b82 */ /* 0x000e240000000800 */
[----:B0-----:R-:W-:-:S13]  /*0040*/  ISETP.LE.AND P0, PT, R0, UR8, PT ;  /* 0x0000000800007c0c */ /* 0x001fda000bf03270 */
[----:B-1----:R-:W-:Y:S05]  /*0050*/  @P0 EXIT ;  /* 0x000000000000094d */ /* 0x002fea0003800000 */
[----:B------:R-:W0:Y:S01]  /*0060*/  LDC.64 R2, c[0x0][0x3e8] ;  /* 0x0000fa00ff027b82 */ /* 0x000e220000000a00 */
[----:B------:R-:W0:Y:S02]  /*0070*/  LDCU.64 UR6, c[0x0][0x358] ;  /* 0x00006b00ff0677ac */ /* 0x000e240008000a00 */
[----:B0-----:R-:W2:Y:S02]  /*0080*/  LDG.E.U16 R25, desc[UR6][R2.64] ;  /* 0x0000000602197981 */ /* 0x001ea4000c1e1500 */
[----:B--2---:R-:W-:-:S13]  /*0090*/  ISETP.NE.AND P0, PT, R25, RZ, PT ;  /* 0x000000ff1900720c */ /* 0x004fda0003f05270 */
[----:B------:R-:W-:Y:S05]  /*00a0*/  @!P0 EXIT ;  /* 0x000000000000894d */ /* 0x000fea0003800000 */
[----:B------:R-:W0:Y:S01]  /*00b0*/  S2R R14, SR_CTAID.Z ;  /* 0x00000000000e7919 */ /* 0x000e220000002700 */
[----:B------:R-:W1:Y:S01]  /*00c0*/  LDC R6, c[0x0][0x3b0] ;  /* 0x0000ec00ff067b82 */ /* 0x000e620000000800 */
[----:B------:R-:W-:Y:S01]  /*00d0*/  BSSY.RECONVERGENT B0, `(.L_x_3731) ;  /* 0x000001d000007945 */ /* 0x000fe20003800200 */
[----:B------:R-:W2:Y:S06]  /*00e0*/  S2R R0, SR_TID.X ;  /* 0x0000000000007919 */ /* 0x000eac0000002100 */
[----:B------:R-:W3:Y:S01]  /*00f0*/  LDC R28, c[0x0][0x3ac] ;  /* 0x0000eb00ff1c7b82 */ /* 0x000ee20000000800 */
[----:B0-----:R-:W-:-:S04]  /*0100*/  IMAD.SHL.U32 R7, R14, 0x20, RZ ;  /* 0x000000200e077824 */ /* 0x001fc800078e00ff */
[C---:B--2---:R-:W-:Y:S01]  /*0110*/  IMAD.IADD R13, R7.reuse, 0x1, R0 ;  /* 0x00000001070d7824 */ /* 0x044fe200078e0200 */
[----:B-1----:R-:W-:Y:S01]  /*0120*/  VIADDMNMX R8, R7, 0x20, R6, PT ;  /* 0x0000002007087846 */ /* 0x002fe20003800106 */
[----:B------:R-:W-:-:S03]  /*0130*/  IMAD R5, R5, 0x20, R0 ;  /* 0x0000002005057824 */ /* 0x000fc600078e0200 */
[----:B------:R-:W-:Y:S01]  /*0140*/  ISETP.GE.AND P0, PT, R13, R8, PT ;  /* 0x000000080d00720c */ /* 0x000fe20003f06270 */
[----:B------:R-:W-:-:S05]  /*0150*/  IMAD.SHL.U32 R9, R5, 0x4, RZ ;  /* 0x0000000405097824 */ /* 0x000fca00078e00ff */
[----:B---3--:R-:W-:-:S07]  /*0160*/  ISETP.GE.AND P1, PT, R9, R28, PT ;  /* 0x0000001c0900720c */ /* 0x008fce0003f26270 */
[----:B------:R-:W-:Y:S06]  /*0170*/  @P0 BRA `(.L_x_3732) ;  /* 0x0000000000480947 */ /* 0x000fec0003800000 */
        /* <DEDUP_REMOVED lines=18> */
.L_x_3732:
[----:B------:R-:W-:Y:S05]  /*02a0*/  BSYNC.RECONVERGENT B0 ;  /* 0x0000000000007941 */ /* 0x000fea0003800200 */
.L_x_3731:
[----:B------:R-:W-:Y:S05]  /*02b0*/  @P1 EXIT ;  /* 0x000000000000194d */ /* 0x000fea0003800000 */
[----:B------:R-:W1:Y:S01]  /*02c0*/  LDCU.U8 UR4, c[0x0][0x3e0] ;  /* 0x00007c00ff0477ac */ /* 0x000e620008000000 */
[----:B------:R-:W-:Y:S01]  /*02d0*/  ISETP.GE.AND P1, PT, R7, R6, PT ;  /* 0x000000060700720c */ /* 0x000fe20003f26270 */
[----:B-1----:R-:W-:-:S06]  /*02e0*/  UPRMT UR4, UR4, 0x8880, URZ ;  /* 0x0000888004047896 */ /* 0x002fcc00080000ff */
[----:B------:R-:W-:-:S04]  /*02f0*/  ISETP.NE.AND P0, PT, RZ, UR4, PT ;  /* 0x00000004ff007c0c */ /* 0x000fc8000bf05270 */
[----:B------:R-:W-:-:S13]  /*0300*/  ISETP.NE.OR P0, PT, R14, RZ, !P0 ;  /* 0x000000ff0e00720c */ /* 0x000fda0004705670 */
[----:B------:R-:W1:Y:S01]  /*0310*/  @!P0 LDC.64 R2, c[0x0][0x3a0] ;  /* 0x0000e800ff028b82 */ /* 0x000e620000000a00 */
[----:B0-----:R-:W-:-:S04]  /*0320*/  @!P0 IMAD R5, R28, UR8, R9 ;  /* 0x000000081c058c24 */ /* 0x001fc8000f8e0209 */
[----:B-1----:R-:W-:-:S05]  /*0330*/  @!P0 IMAD.WIDE R2, R5, 0x2, R2 ;  /* 0x0000000205028825 */ /* 0x002fca00078e0202 */
[----:B------:R0:W-:Y:S01]  /*0340*/  @!P0 STG.E.64 desc[UR6][R2.64], RZ ;  /* 0x000000ff02008986 */ /* 0x0001e2000c101b06 */
[----:B------:R-:W-:Y:S06]  /*0350*/  BAR.SYNC.DEFER_BLOCKING 0x0 ;  /* 0x0000000000007b1d */ /* 0x000fec0000010000 */
[----:B------:R-:W-:Y:S05]  /*0360*/  @P1 BRA `(.L_x_3733) ;  /* 0x0000000000d41947 */ /* 0x000fea0003800000 */
[----:B------:R-:W1:Y:S01]  /*0370*/  LDC.64 R4, c[0x0][0x3b8] ;  /* 0x0000ee00ff047b82 */ /* 0x000e620000000a00 */
        /* <DEDUP_REMOVED lines=10> */
.L_x_3734:
        /* <DEDUP_REMOVED lines=17> */
[--C-:B------:R-:W-:Y:S02]  /*0530*/  SHF.R.U32.HI R20, RZ, 0x4, R18.reuse ;  /* 0x00000004ff147819 */ /* 0x100fe40000011612 */
[----:B------:R-:W-:Y:S02]  /*0540*/  LOP3.LUT R14, R14, 0xf, RZ, 0xc0, !PT ;  /* 0x0000000f0e0e7812 */ /* 0x000fe400078ec0ff */
[----:B------:R-:W-:Y:S01]  /*0550*/  LOP3.LUT R19, R18, 0xf, RZ, 0xc0, !PT ;  /* 0x0000000f12137812 */ /* 0x000fe200078ec0ff */
[----:B---3--:R-:W-:Y:S01]  /*0560*/  IMAD.IADD R11, R0, 0x1, R11 ;  /* 0x00000001000b7824 */ /* 0x008fe200078e020b */
[----:B------:R-:W-:Y:S01]  /*0570*/  SHF.R.U32.HI R18, RZ, 0xc, R18 ;  /* 0x0000000cff127819 */ /* 0x000fe20000011612 */
[----:B0-----:R-:W-:Y:S01]  /*0580*/  IMAD R3, R14, R14, R14 ;  /* 0x0000000e0e037224 */ /* 0x001fe200078e020e */
[----:B------:R-:W-:Y:S01]  /*0590*/  LOP3.LUT R20, R20, 0xf, RZ, 0xc0, !PT ;  /* 0x0000000f14147812 */ /* 0x000fe200078ec0ff */
[----:B------:R-:W-:Y:S01]  /*05a0*/  IMAD R22, R19, R19, R19 ;  /* 0x0000001313167224 */ /* 0x000fe200078e0213 */
[----:B------:R-:W-:-:S02]  /*05b0*/  LOP3.LUT R18, R18, 0xf, RZ, 0xc0, !PT ;  /* 0x0000000f12127812 */ /* 0x000fc400078ec0ff */
[----:B------:R-:W-:Y:S01]  /*05c0*/  IADD3 R14, PT, PT, R14, 0x1, R3 ;  /* 0x000000010e0e7810 */ /* 0x000fe20007ffe003 */
[----:B------:R-:W-:Y:S01]  /*05d0*/  IMAD R15, R20, R20, R20 ;  /* 0x00000014140f7224 */ /* 0x000fe200078e0214 */
[----:B------:R-:W-:Y:S01]  /*05e0*/  IADD3 R22, PT, PT, R19, 0x1, R22 ;  /* 0x0000000113167810 */ /* 0x000fe20007ffe016 */
[----:B------:R-:W-:Y:S01]  /*05f0*/  IMAD R3, R18, R18, R18 ;  /* 0x0000001212037224 */ /* 0x000fe200078e0212 */
[----:B------:R-:W4:Y:S01]  /*0600*/  I2F.F16 R19, R14 ;  /* 0x0000000e00137306 */ /* 0x000f220000200c00 */
[----:B------:R-:W-:Y:S02]  /*0610*/  ISETP.GE.AND P0, PT, R11, R8, PT ;  /* 0x000000080b00720c */ /* 0x000fe40003f06270 */
[----:B------:R-:W-:Y:S02]  /*0620*/  IADD3 R15, PT, PT, R20, 0x1, R15 ;  /* 0x00000001140f7810 */ /* 0x000fe40007ffe00f */
[----:B------:R-:W-:-:S03]  /*0630*/  IADD3 R18, PT, PT, R18, 0x1, R3 ;  /* 0x0000000112127810 */ /* 0x000fc60007ffe003 */
        /* <DEDUP_REMOVED lines=8> */
.L_x_3733:
[----:B------:R-:W1:Y:S01]  /*06c0*/  LDCU UR4, c[0x0][0x3c8] ;  /* 0x00007900ff0477ac */ /* 0x000e620008000800 */
[----:B------:R-:W-:Y:S01]  /*06d0*/  IMAD.MOV.U32 R4, RZ, RZ, RZ ;  /* 0x000000ffff047224 */ /* 0x000fe200078e00ff */
[----:B-1----:R-:W-:-:S13]  /*06e0*/  ISETP.GT.AND P0, PT, R7, UR4, PT ;  /* 0x0000000407007c0c */ /* 0x002fda000bf04270 */
        /* <DEDUP_REMOVED lines=8> */
.L_x_3735:
        /* <DEDUP_REMOVED lines=11> */
.L_x_3736:
        /* <DEDUP_REMOVED lines=10> */
[----:B------:R-:W-:-:S07]  /*08c0*/  IMAD.SHL.U32 R8, R11, 0x4, RZ ;  /* 0x000000040b087824 */ /* 0x000fce00078e00ff */
.L_x_3737:
        /* <DEDUP_REMOVED lines=11> */
.L_x_3738:
        /* <DEDUP_REMOVED lines=11> */
.L_x_3739:
[----:B------:R-:W-:Y:S01]  /*0a30*/  VIMNMX R12, PT, PT, R7, UR4, PT ;  /* 0x00000004070c7c48 */ /* 0x000fe2000bfe0100 */
[----:B------:R-:W1:Y:S01]  /*0a40*/  LDCU.64 UR4, c[0x0][0x388] ;  /* 0x00007100ff0477ac */ /* 0x000e620008000a00 */
[----:B------:R-:W2:Y:S01]  /*0a50*/  LDC.64 R32, c[0x0][0x3a0] ;  /* 0x0000e800ff207b82 */ /* 0x000ea20000000a00 */
[----:B------:R-:W-:Y:S02]  /*0a60*/  VIMNMX R6, PT, PT, R6, UR9, PT ;  /* 0x0000000906067c48 */ /* 0x000fe4000bfe0100 */
[----:B------:R-:W-:-:S04]  /*0a70*/  SHF.R.S32.HI R13, RZ, 0x1f, R12 ;  /* 0x0000001fff0d7819 */ /* 0x000fc8000001140c */
[----:B------:R-:W-:-:S04]  /*0a80*/  LEA.HI R13, R13, R12, RZ, 0x5 ;  /* 0x0000000c0d0d7211 */ /* 0x000fc800078f28ff */
[----:B------:R-:W-:-:S05]  /*0a90*/  SHF.R.S32.HI R13, RZ, 0x5, R13 ;  /* 0x00000005ff0d7819 */ /* 0x000fca000001140d */
[----:B------:R-:W-:-:S05]  /*0aa0*/  IMAD R4, R13, 0x8, R4 ;  /* 0x000000080d047824 */ /* 0x000fca00078e0204 */
[----:B------:R-:W-:Y:S02]  /*0ab0*/  IADD3 R4, PT, PT, R8, R4, R5 ;  /* 0x0000000408047210 */ /* 0x000fe40007ffe005 */
[----:B------:R-:W-:Y:S02]  /*0ac0*/  SHF.R.S32.HI R5, RZ, 0x1f, R9 ;  /* 0x0000001fff057819 */ /* 0x000fe40000011409 */
[----:B------:R-:W-:-:S05]  /*0ad0*/  IADD3 R11, PT, PT, R11, R4, R10 ;  /* 0x000000040b0b7210 */ /* 0x000fca0007ffe00a */
[----:B------:R-:W-:-:S05]  /*0ae0*/  IMAD R4, R11, R28, RZ ;  /* 0x0000001c0b047224 */ /* 0x000fca00078e02ff */
[----:B------:R-:W-:Y:S01]  /*0af0*/  IADD3 R8, P0, PT, R9, R4, RZ ;  /* 0x0000000409087210 */ /* 0x000fe20007f1e0ff */
[----:B------:R-:W-:-:S03]  /*0b00*/  IMAD R9, R28, UR8, R9 ;  /* 0x000000081c097c24 */ /* 0x000fc6000f8e0209 */
[----:B------:R-:W-:Y:S01]  /*0b10*/  LEA.HI.X.SX32 R5, R4, R5, 0x1, P0 ;  /* 0x0000000504057211 */ /* 0x000fe200000f0eff */
[----:B--2---:R-:W-:Y:S01]  /*0b20*/  IMAD.WIDE R32, R9, 0x2, R32 ;  /* 0x0000000209207825 */ /* 0x004fe200078e0220 */
[----:B------:R-:W-:Y:S02]  /*0b30*/  ISETP.GT.AND P0, PT, R6, R7, PT ;  /* 0x000000070600720c */ /* 0x000fe40003f04270 */
[C---:B-1----:R-:W-:Y:S02]  /*0b40*/  LEA R18, P1, R8.reuse, UR4, 0x2 ;  /* 0x0000000408127c11 */ /* 0x042fe4000f8210ff */
[----:B------:R-:W-:Y:S02]  /*0b50*/  PRMT R4, RZ, 0x5410, RZ ;  /* 0x00005410ff047816 */ /* 0x000fe400000000ff */
[----:B------:R-:W-:Y:S02]  /*0b60*/  LEA.HI.X R19, R8, UR5, R5, 0x2, P1 ;  /* 0x0000000508137c11 */ /* 0x000fe400088f1405 */
[----:B------:R-:W-:-:S05]  /*0b70*/  PRMT R5, RZ, 0x5410, RZ ;  /* 0x00005410ff057816 */ /* 0x000fca00000000ff */
[----:B------:R-:W-:Y:S05]  /*0b80*/  @!P0 BRA `(.L_x_3740) ;  /* 0x0000001400b88947 */ /* 0x000fea0003800000 */
[----:B------:R-:W2:Y:S01]  /*0b90*/  LDG.E.128.CONSTANT R12, desc[UR6][R18.64] ;  /* 0x00000006120c7981 */ /* 0x000ea2000c1e9d00 */
[----:B------:R-:W-:-:S05]  /*0ba0*/  IMAD.WIDE R16, R28, 0x4, R18 ;  /* 0x000000041c107825 */ /* 0x000fca00078e0212 */
[----:B------:R-:W3:Y:S01]  /*0bb0*/  LDG.E.128.CONSTANT R8, desc[UR6][R16.64] ;  /* 0x0000000610087981 */ /* 0x000ee2000c1e9d00 */
[----:B------:R-:W-:-:S05]  /*0bc0*/  IMAD.WIDE R34, R28, 0x4, R16 ;  /* 0x000000041c227825 */ /* 0x000fca00078e0210 */
[----:B------:R1:W4:Y:S01]  /*0bd0*/  LDG.E.128.CONSTANT R4, desc[UR6][R34.64] ;  /* 0x0000000622047981 */ /* 0x000322000c1e9d00 */
[----:B------:R-:W5:Y:S01]  /*0be0*/  S2UR UR5, SR_CgaCtaId ;  /* 0x00000000000579c3 */ /* 0x000f620000008800 */
[----:B------:R-:W-:Y:S01]  /*0bf0*/  UMOV UR4, 0x400 ;  /* 0x0000040000047882 */ /* 0x000fe20000000000 */
[----:B-1----:R-:W-:Y:S01]  /*0c00*/  IMAD.WIDE R34, R28, 0x4, R34 ;  /* 0x000000041c227825 */ /* 0x002fe200078e0222 */
[----:B-----5:R-:W-:-:S09]  /*0c10*/  ULEA UR4, UR5, UR4, 0x18 ;  /* 0x0000000405047291 */ /* 0x020fd2000f8ec0ff */
[----:B------:R-:W1:Y:S01]  /*0c20*/  LDS.128 R20, [UR4] ;  /* 0x00000004ff147984 */ /* 0x000e620008000c00 */
[----:B------:R-:W-:Y:S02]  /*0c30*/  UMOV UR4, 0x400 ;  /* 0x0000040000047882 */ /* 0x000fe40000000000 */
[----:B------:R-:W-:Y:S01]  /*0c40*/  ULEA UR4, UR5, UR4, 0x18 ;  /* 0x0000000405047291 */ /* 0x000fe2000f8ec0ff */
[----:B--2---:R-:W-:Y:S02]  /*0c50*/  LOP3.LUT R26, R12, 0x3f003f, RZ, 0xc0, !PT ;  /* 0x003f003f0c1a7812 */ /* 0x004fe400078ec0ff */
[----:B------:R-:W-:Y:S02]  /*0c60*/  SHF.R.U32.HI R27, RZ, 0x6, R12 ;  /* 0x00000006ff1b7819 */ /* 0x000fe4000001160c */
[----:B------:R-:W-:Y:S02]  /*0c70*/  LOP3.LUT R26, R26, 0x64006400, RZ, 0xfc, !PT ;  /* 0x640064001a1a7812 */ /* 0x000fe400078efcff */
[----:B------:R-:W-:-:S02]  /*0c80*/  LOP3.LUT R27, R27, 0x3f003f, RZ, 0xc0, !PT ;  /* 0x003f003f1b1b7812 */ /* 0x000fc400078ec0ff */
[----:B---3--:R-:W-:Y:S01]  /*0c90*/  LOP3.LUT R16, R8, 0x3f003f, RZ, 0xc0, !PT ;  /* 0x003f003f08107812 */ /* 0x008fe200078ec0ff */
[----:B------:R-:W-:Y:S01]  /*0ca0*/  HADD2 R26, R26, -1056, -1056 ;  /* 0xe420e4201a1a7430 */ /* 0x000fe20000000000 */
[----:B------:R-:W-:Y:S02]  /*0cb0*/  LOP3.LUT R27, R27, 0x64006400, RZ, 0xfc, !PT ;  /* 0x640064001b1b7812 */ /* 0x000fe400078efcff */
[----:B------:R-:W-:Y:S02]  /*0cc0*/  LOP3.LUT R16, R16, 0x64006400, RZ, 0xfc, !PT ;  /* 0x6400640010107812 */ /* 0x000fe400078efcff */
[----:B------:R-:W-:Y:S01]  /*0cd0*/  SHF.R.U32.HI R12, RZ, 0xc, R12 ;  /* 0x0000000cff0c7819 */ /* 0x000fe2000001160c */
[----:B-1----:R-:W-:Y:S02]  /*0ce0*/  HFMA2 R26, R26, R20, RZ ;  /* 0x000000141a1a7231 */ /* 0x002fe400000000ff */
[----:B------:R-:W-:Y:S01]  /*0cf0*/  HADD2 R27, R27, -1056, -1056 ;  /* 0xe420e4201b1b7430 */ /* 0x000fe20000000000 */
[--C-:B----4-:R-:W-:Y:S01]  /*0d00*/  SHF.R.U32.HI R29, RZ, 0x8, R6.reuse ;  /* 0x00000008ff1d7819 */ /* 0x110fe20000011606 */
[----:B------:R-:W-:Y:S01]  /*0d10*/  HADD2 R16, R16, -1056, -1056 ;  /* 0xe420e42010107430 */ /* 0x000fe20000000000 */
[----:B------:R-:W-:Y:S01]  /*0d20*/  SHF.R.U32.HI R30, RZ, 0xa, R6 ;  /* 0x0000000aff1e7819 */ /* 0x000fe20000011606 */
[----:B------:R-:W-:-:S04]  /*0d30*/  HFMA2 R26, R27, R21, R26 ;  /* 0x000000151b1a7231 */ /* 0x000fc8000000001a */
[----:B------:R-:W-:Y:S01]  /*0d40*/  HFMA2 R17, R16, R22, R26 ;  /* 0x0000001610117231 */ /* 0x000fe2000000001a */
[--C-:B------:R-:W-:Y:S02]  /*0d50*/  SHF.R.U32.HI R16, RZ, 0x6, R8.reuse ;  /* 0x00000006ff107819 */ /* 0x100fe40000011608 */
[----:B------:R-:W-:Y:S02]  /*0d60*/  SHF.R.U32.HI R8, RZ, 0xc, R8 ;  /* 0x0000000cff087819 */ /* 0x000fe40000011608 */
[----:B------:R-:W-:-:S04]  /*0d70*/  LOP3.LUT R16, R16, 0x3f003f, RZ, 0xc0, !PT ;  /* 0x003f003f10107812 */ /* 0x000fc800078ec0ff */
[----:B------:R-:W-:-:S05]  /*0d80*/  LOP3.LUT R16, R16, 0x64006400, RZ, 0xfc, !PT ;  /* 0x6400640010107812 */ /* 0x000fca00078efcff */
[----:B------:R-:W-:Y:S01]  /*0d90*/  HADD2 R26, R16, -1056, -1056 ;  /* 0xe420e420101a7430 */ /* 0x000fe20000000000 */
[----:B------:R-:W-:-:S03]  /*0da0*/  LOP3.LUT R16, R4, 0x3f003f, RZ, 0xc0, !PT ;  /* 0x003f003f04107812 */ /* 0x000fc600078ec0ff */
[----:B------:R-:W-:Y:S01]  /*0db0*/  HFMA2 R26, R26, R23, R17 ;  /* 0x000000171a1a7231 */ /* 0x000fe20000000011 */
[----:B------:R-:W-:Y:S02]  /*0dc0*/  LOP3.LUT R17, R12, 0xf000f, RZ, 0xc0, !PT ;  /* 0x000f000f0c117812 */ /* 0x000fe400078ec0ff */
[----:B------:R-:W-:Y:S02]  /*0dd0*/  SHF.R.U32.HI R12, RZ, 0x8, R4 ;  /* 0x00000008ff0c7819 */ /* 0x000fe40000011604 */
[----:B------:R-:W-:Y:S02]  /*0de0*/  LOP3.LUT R16, R16, 0x64006400, RZ, 0xfc, !PT ;  /* 0x6400640010107812 */ /* 0x000fe400078efcff */
[----:B------:R-:W-:Y:S02]  /*0df0*/  LOP3.LUT R12, R17, 0x300030, R12, 0xf8, !PT ;  /* 0x00300030110c7812 */ /* 0x000fe400078ef80c */
[----:B------:R-:W-:Y:S01]  /*0e00*/  LOP3.LUT R17, R8, 0xf000f, RZ, 0xc0, !PT ;  /* 0x000f000f08117812 */ /* 0x000fe200078ec0ff */
[----:B------:R-:W-:Y:S01]  /*0e10*/  HADD2 R27, R16, -1056, -1056 ;  /* 0xe420e420101b7430 */ /* 0x000fe20000000000 */
[----:B------:R-:W-:-:S02]  /*0e20*/  SHF.R.U32.HI R8, RZ, 0xa, R4 ;  /* 0x0000000aff087819 */ /* 0x000fc40000011604 */
[----:B------:R-:W-:Y:S02]  /*0e30*/  SHF.R.U32.HI R4, RZ, 0x6, R4 ;  /* 0x00000006ff047819 */ /* 0x000fe40000011604 */
[----:B------:R-:W-:Y:S02]  /*0e40*/  LOP3.LUT R8, R17, 0x300030, R8, 0xf8, !PT ;  /* 0x0030003011087812 */ /* 0x000fe400078ef808 */
[----:B------:R-:W1:Y:S01]  /*0e50*/  LDS.128 R16, [UR4+0x10] ;  /* 0x00001004ff107984 */ /* 0x000e620008000c00 */
[----:B------:R-:W-:Y:S02]  /*0e60*/  LOP3.LUT R4, R4, 0x3f003f, RZ, 0xc0, !PT ;  /* 0x003f003f04047812 */ /* 0x000fe400078ec0ff */
[----:B------:R-:W-:Y:S02]  /*0e70*/  LOP3.LUT R12, R12, 0x64006400, RZ, 0xfc, !PT ;  /* 0x640064000c0c7812 */ /* 0x000fe400078efcff */
[----:B------:R-:W-:Y:S02]  /*0e80*/  LOP3.LUT R4, R4, 0x64006400, RZ, 0xfc, !PT ;  /* 0x6400640004047812 */ /* 0x000fe400078efcff */
[----:B------:R-:W-:Y:S01]  /*0e90*/  LOP3.LUT R8, R8, 0x64006400, RZ, 0xfc, !PT ;  /* 0x6400640008087812 */ /* 0x000fe200078efcff */
[----:B------:R-:W-:-:S02]  /*0ea0*/  HADD2 R12, R12, -1056, -1056 ;  /* 0xe420e4200c0c7430 */ /* 0x000fc40000000000 */
[----:B------:R-:W-:Y:S02]  /*0eb0*/  HADD2 R4, R4, -1056, -1056 ;  /* 0xe420e42004047430 */ /* 0x000fe40000000000 */
[----:B-1----:R-:W-:-:S04]  /*0ec0*/  HFMA2 R26, R27, R16, R26 ;  /* 0x000000101b1a7231 */ /* 0x002fc8000000001a */
[----:B------:R-:W-:-:S04]  /*0ed0*/  HFMA2 R4, R4, R17, R26 ;  /* 0x0000001104047231 */ /* 0x000fc8000000001a */
[----:B------:R-:W-:Y:S02]  /*0ee0*/  HFMA2 R4, R12, R18, R4 ;  /* 0x000000120c047231 */ /* 0x000fe40000000004 */
[----:B------:R-:W-:Y:S01]  /*0ef0*/  HADD2 R12, R8, -1056, -1056 ;  /* 0xe420e420080c7430 */ /* 0x000fe20000000000 */
[----:B------:R-:W-:-:S04]  /*0f00*/  SHF.R.U32.HI R8, RZ, 0x6, R13 ;  /* 0x00000006ff087819 */ /* 0x000fc8000001160d */
[----:B------:R-:W-:Y:S01]  /*0f10*/  LOP3.LUT R8, R8, 0x3f003f, RZ, 0xc0, !PT ;  /* 0x003f003f08087812 */ /* 0x000fe200078ec0ff */
[----:B------:R-:W-:Y:S01]  /*0f20*/  HFMA2 R12, R12, R19, R4 ;  /* 0x000000130c0c7231 */ /* 0x000fe20000000004 */
[----:B------:R-:W-:Y:S02]  /*0f30*/  LOP3.LUT R4, R13, 0x3f003f, RZ, 0xc0, !PT ;  /* 0x003f003f0d047812 */ /* 0x000fe400078ec0ff */
[----:B------:R-:W-:Y:S02]  /*0f40*/  LOP3.LUT R8, R8, 0x64006400, RZ, 0xfc, !PT ;  /* 0x6400640008087812 */ /* 0x000fe400078efcff */
[----:B------:R-:W-:-:S03]  /*0f50*/  LOP3.LUT R4, R4, 0x64006400, RZ, 0xfc, !PT ;  /* 0x6400640004047812 */ /* 0x000fc600078efcff */
[----:B------:R-:W-:Y:S02]  /*0f60*/  HADD2 R8, R8, -1056, -1056 ;  /* 0xe420e42008087430 */ /* 0x000fe40000000000 */
[----:B------:R-:W-:-:S04]  /*0f70*/  HADD2 R4, R4, -1056, -1056 ;  /* 0xe420e42004047430 */ /* 0x000fc80000000000 */
[----:B------:R-:W-:-:S04]  /*0f80*/  HFMA2 R4, R4, R20, RZ ;  /* 0x0000001404047231 */ /* 0x000fc800000000ff */
[----:B------:R-:W-:Y:S01]  /*0f90*/  HFMA2 R8, R8, R21, R4 ;  /* 0x0000001508087231 */ /* 0x000fe20000000004 */
        /* <DEDUP_REMOVED lines=10> */
[----:B------:R-:W-:-:S04]  /*1040*/  LOP3.LUT R4, R5, 0x3f003f, RZ, 0xc0, !PT ;  /* 0x003f003f05047812 */ /* 0x000fc800078ec0ff */
[----:B------:R-:W-:-:S05]  /*1050*/  LOP3.LUT R4, R4, 0x64006400, RZ, 0xfc, !PT ;  /* 0x6400640004047812 */ /* 0x000fca00078efcff */
[----:B------:R-:W-:Y:S01]  /*1060*/  HADD2 R8, R4, -1056, -1056 ;  /* 0xe420e42004087430 */ /* 0x000fe20000000000 */
[----:B------:R-:W-:-:S04]  /*1070*/  SHF.R.U32.HI R4, RZ, 0x6, R5 ;  /* 0x00000006ff047819 */ /* 0x000fc80000011605 */
[----:B------:R-:W-:Y:S01]  /*1080*/  LOP3.LUT R4, R4, 0x3f003f, RZ, 0xc0, !PT ;  /* 0x003f003f04047812 */ /* 0x000fe200078ec0ff */
[----:B------:R-:W-:-:S03]  /*1090*/  HFMA2 R26, R8, R16, R26 ;  /* 0x00000010081a7231 */ /* 0x000fc6000000001a */
[----:B------:R-:W-:-:S05]  /*10a0*/  LOP3.LUT R4, R4, 0x64006400, RZ, 0xfc, !PT ;  /* 0x6400640004047812 */ /* 0x000fca00078efcff */
[----:B------:R-:W-:Y:S01]  /*10b0*/  HADD2 R8, R4, -1056, -1056 ;  /* 0xe420e42004087430 */ /* 0x000fe20000000000 */
[----:B------:R-:W-:-:S03]  /*10c0*/  SHF.R.U32.HI R4, RZ, 0xc, R13 ;  /* 0x0000000cff047819 */ /* 0x000fc6000001160d */
[----:B------:R-:W-:Y:S01]  /*10d0*/  HFMA2 R13, R8, R17, R26 ;  /* 0x00000011080d7231 */ /* 0x000fe2000000001a */
[----:B------:R-:W-:Y:S02]  /*10e0*/  LOP3.LUT R27, R4, 0xf000f, RZ, 0xc0, !PT ;  /* 0x000f000f041b7812 */ /* 0x000fe400078ec0ff */
[--C-:B------:R-:W-:Y:S02]  /*10f0*/  SHF.R.U32.HI R26, RZ, 0x8, R5.reuse ;  /* 0x00000008ff1a7819 */ /* 0x100fe40000011605 */
[----:B------:R-:W-:Y:S02]  /*1100*/  LOP3.LUT R4, R9, 0xf000f, RZ, 0xc0, !PT ;  /* 0x000f000f09047812 */ /* 0x000fe400078ec0ff */
[----:B------:R-:W-:Y:S02]  /*1110*/  LOP3.LUT R26, R27, 0x300030, R26, 0xf8, !PT ;  /* 0x003000301b1a7812 */ /* 0x000fe400078ef81a */
[----:B------:R-:W-:Y:S02]  /*1120*/  SHF.R.U32.HI R27, RZ, 0xa, R5 ;  /* 0x0000000aff1b7819 */ /* 0x000fe40000011605 */
[----:B------:R-:W-:-:S02]  /*1130*/  SHF.R.U32.HI R5, RZ, 0x6, R14 ;  /* 0x00000006ff057819 */ /* 0x000fc4000001160e */
[----:B------:R-:W-:Y:S02]  /*1140*/  LOP3.LUT R27, R4, 0x300030, R27, 0xf8, !PT ;  /* 0x00300030041b7812 */ /* 0x000fe400078ef81b */
[----:B------:R-:W-:Y:S02]  /*1150*/  LOP3.LUT R4, R14, 0x3f003f, RZ, 0xc0, !PT ;  /* 0x003f003f0e047812 */ /* 0x000fe400078ec0ff */
[----:B------:R-:W-:Y:S02]  /*1160*/  LOP3.LUT R5, R5, 0x3f003f, RZ, 0xc0, !PT ;  /* 0x003f003f05057812 */ /* 0x000fe400078ec0ff */
[----:B------:R-:W-:Y:S02]  /*1170*/  LOP3.LUT R4, R4, 0x64006400, RZ, 0xfc, !PT ;  /* 0x6400640004047812 */ /* 0x000fe400078efcff */
[----:B------:R-:W-:-:S03]  /*1180*/  LOP3.LUT R5, R5, 0x64006400, RZ, 0xfc, !PT ;  /* 0x6400640005057812 */ /* 0x000fc600078efcff */
[----:B------:R-:W-:Y:S02]  /*1190*/  HADD2 R4, R4, -1056, -1056 ;  /* 0xe420e42004047430 */ /* 0x000fe40000000000 */
[----:B------:R-:W-:Y:S02]  /*11a0*/  HADD2 R5, R5, -1056, -1056 ;  /* 0xe420e42005057430 */ /* 0x000fe40000000000 */
        /* <DEDUP_REMOVED lines=23> */
[----:B------:R-:W-:Y:S02]  /*1320*/  LOP3.LUT R5, R10, 0xf000f, RZ, 0xc0, !PT ;  /* 0x000f000f0a057812 */ /* 0x000fe400078ec0ff */
[----:B------:R-:W-:Y:S02]  /*1330*/  LOP3.LUT R29, R4, 0x300030, R29, 0xf8, !PT ;  /* 0x00300030041d7812 */ /* 0x000fe400078ef81d */
[----:B------:R-:W-:Y:S02]  /*1340*/  LOP3.LUT R4, R15, 0x3f003f, RZ, 0xc0, !PT ;  /* 0x003f003f0f047812 */ /* 0x000fe400078ec0ff */
[----:B------:R-:W-:Y:S02]  /*1350*/  LOP3.LUT R30, R5, 0x300030, R30, 0xf8, !PT ;  /* 0x00300030051e7812 */ /* 0x000fe400078ef81e */
[----:B------:R-:W-:-:S02]  /*1360*/  LOP3.LUT R4, R4, 0x64006400, RZ, 0xfc, !PT ;  /* 0x6400640004047812 */ /* 0x000fc400078efcff */
[----:B------:R-:W-:-:S03]  /*1370*/  SHF.R.U32.HI R5, RZ, 0x6, R7 ;  /* 0x00000006ff057819 */ /* 0x000fc60000011607 */
[----:B------:R-:W-:Y:S01]  /*1380*/  HADD2 R10, R4, -1056, -1056 ;  /* 0xe420e420040a7430 */ /* 0x000fe20000000000 */
[----:B------:R-:W-:Y:S02]  /*1390*/  SHF.R.U32.HI R4, RZ, 0x6, R15 ;  /* 0x00000006ff047819 */ /* 0x000fe4000001160f */
[----:B------:R-:W-:Y:S02]  /*13a0*/  LOP3.LUT R5, R5, 0x3f003f, RZ, 0xc0, !PT ;  /* 0x003f003f05057812 */ /* 0x000fe400078ec0ff */
[----:B------:R-:W-:Y:S01]  /*13b0*/  LOP3.LUT R4, R4, 0x3f003f, RZ, 0xc0, !PT ;  /* 0x003f003f04047812 */ /* 0x000fe200078ec0ff */
[----:B------:R-:W-:Y:S01]  /*13c0*/  HFMA2 R10, R10, R20, RZ ;  /* 0x000000140a0a7231 */ /* 0x000fe200000000ff */
[----:B------:R-:W-:Y:S02]  /*13d0*/  LOP3.LUT R5, R5, 0x64006400, RZ, 0xfc, !PT ;  /* 0x6400640005057812 */ /* 0x000fe400078efcff */
[----:B------:R-:W-:-:S03]  /*13e0*/  LOP3.LUT R4, R4, 0x64006400, RZ, 0xfc, !PT ;  /* 0x6400640004047812 */ /* 0x000fc600078efcff */
[----:B------:R-:W-:Y:S02]  /*13f0*/  HADD2 R5, R5, -1056, -1056 ;  /* 0xe420e42005057430 */ /* 0x000fe40000000000 */
        /* <DEDUP_REMOVED lines=11> */
[----:B------:R-:W-:Y:S01]  /*14b0*/  LOP3.LUT R4, R7, 0x3f003f, RZ, 0xc0, !PT ;  /* 0x003f003f07047812 */ /* 0x000fe200078ec0ff */
[----:B------:R-:W2:Y:S03]  /*14c0*/  LDG.E.128.CONSTANT R20, desc[UR6][R34.64] ;  /* 0x0000000622147981 */ /* 0x000ea6000c1e9d00 */
[----:B------:R-:W-:-:S05]  /*14d0*/  LOP3.LUT R4, R4, 0x64006400, RZ, 0xfc, !PT ;  /* 0x6400640004047812 */ /* 0x000fca00078efcff */
[----:B------:R-:W-:-:S04]  /*14e0*/  HADD2 R8, R4, -1056, -1056 ;  /* 0xe420e42004087430 */ /* 0x000fc80000000000 */
[----:B------:R-:W-:Y:S01]  /*14f0*/  HFMA2 R8, R8, R16, R10 ;  /* 0x0000001008087231 */ /* 0x000fe2000000000a */
[----:B------:R-:W-:Y:S02]  /*1500*/  SHF.R.U32.HI R15, RZ, 0xc, R15 ;  /* 0x0000000cff0f7819 */ /* 0x000fe4000001160f */
[----:B------:R-:W-:Y:S02]  /*1510*/  SHF.R.U32.HI R11, RZ, 0xc, R11 ;  /* 0x0000000cff0b7819 */ /* 0x000fe4000001160b */
[--C-:B------:R-:W-:Y:S02]  /*1520*/  SHF.R.U32.HI R16, RZ, 0x8, R7.reuse ;  /* 0x00000008ff107819 */ /* 0x100fe40000011607 */
[----:B------:R-:W-:Y:S01]  /*1530*/  SHF.R.U32.HI R7, RZ, 0xa, R7 ;  /* 0x0000000aff077819 */ /* 0x000fe20000011607 */
[----:B------:R-:W-:Y:S02]  /*1540*/  HFMA2 R17, R5, R17, R8 ;  /* 0x0000001105117231 */ /* 0x000fe40000000008 */
[----:B------:R-:W-:Y:S01]  /*1550*/  IMAD.WIDE R4, R28, 0x4, R34 ;  /* 0x000000041c047825 */ /* 0x000fe200078e0222 */
[----:B------:R-:W-:-:S02]  /*1560*/  LOP3.LUT R15, R15, 0xf000f, RZ, 0xc0, !PT ;  /* 0x000f000f0f0f7812 */ /* 0x000fc400078ec0ff */
[----:B------:R-:W-:Y:S02]  /*1570*/  LOP3.LUT R6, R11, 0xf000f, RZ, 0xc0, !PT ;  /* 0x000f000f0b067812 */ /* 0x000fe400078ec0ff */
[----:B------:R-:W-:Y:S01]  /*1580*/  LOP3.LUT R16, R15, 0x300030, R16, 0xf8, !PT ;  /* 0x003000300f107812 */ /* 0x000fe200078ef810 */
[----:B------:R-:W-:Y:S01]  /*1590*/  IMAD.WIDE R8, R28, 0x4, R4 ;  /* 0x000000041c087825 */ /* 0x000fe200078e0204 */
[----:B------:R-:W-:Y:S02]  /*15a0*/  LOP3.LUT R15, R6, 0x300030, R7, 0xf8, !PT ;  /* 0x00300030060f7812 */ /* 0x000fe400078ef807 */
[----:B------:R-:W3:Y:S04]  /*15b0*/  LDG.E.128.CONSTANT R4, desc[UR6][R4.64] ;  /* 0x0000000604047981 */ /* 0x000ee8000c1e9d00 */
[----:B------:R-:W4:Y:S01]  /*15c0*/  LDG.E.128.CONSTANT R8, desc[UR6][R8.64] ;  /* 0x0000000608087981 */ /* 0x000f22000c1e9d00 */
[----:B------:R-:W-:-:S02]  /*15d0*/  LOP3.LUT R26, R26, 0x64006400, RZ, 0xfc, !PT ;  /* 0x640064001a1a7812 */ /* 0x000fc400078efcff */
[----:B------:R-:W-:-:S03]  /*15e0*/  LOP3.LUT R29, R29, 0x64006400, RZ, 0xfc, !PT ;  /* 0x640064001d1d7812 */ /* 0x000fc600078efcff */
[----:B------:R-:W-:Y:S01]  /*15f0*/  HADD2 R26, R26, -1056, -1056 ;  /* 0xe420e4201a1a7430 */ /* 0x000fe20000000000 */
[----:B------:R-:W-:Y:S01]  /*1600*/  LOP3.LUT R16, R16, 0x64006400, RZ, 0xfc, !PT ;  /* 0x6400640010107812 */ /* 0x000fe200078efcff */
[----:B------:R-:W-:Y:S01]  /*1610*/  HADD2 R29, R29, -1056, -1056 ;  /* 0xe420e4201d1d7430 */ /* 0x000fe20000000000 */
[----:B------:R-:W-:Y:S02]  /*1620*/  LOP3.LUT R27, R27, 0x64006400, RZ, 0xfc, !PT ;  /* 0x640064001b1b7812 */ /* 0x000fe400078efcff */
[----:B------:R-:W-:Y:S01]  /*1630*/  LOP3.LUT R30, R30, 0x64006400, RZ, 0xfc, !PT ;  /* 0x640064001e1e7812 */ /* 0x000fe200078efcff */
[-C--:B------:R-:W-:Y:S01]  /*1640*/  HFMA2 R13, R26, R18.reuse, R13 ;  /* 0x000000121a0d7231 */ /* 0x080fe2000000000d */
[----:B------:R-:W-:Y:S01]  /*1650*/  LOP3.LUT R15, R15, 0x64006400, RZ, 0xfc, !PT ;  /* 0x640064000f0f7812 */ /* 0x000fe200078efcff */
[----:B------:R-:W-:Y:S02]  /*1660*/  HADD2 R16, R16, -1056, -1056 ;  /* 0xe420e42010107430 */ /* 0x000fe40000000000 */
[----:B------:R-:W-:-:S02]  /*1670*/  HFMA2 R14, R29, R18, R14 ;  /* 0x000000121d0e7231 */ /* 0x000fc4000000000e */
[----:B------:R-:W-:Y:S02]  /*1680*/  HADD2 R27, R27, -1056, -1056 ;  /* 0xe420e4201b1b7430 */ /* 0x000fe40000000000 */
[----:B------:R-:W-:Y:S02]  /*1690*/  HADD2 R29, R30, -1056, -1056 ;  /* 0xe420e4201e1d7430 */ /* 0x000fe40000000000 */
[----:B------:R-:W-:Y:S02]  /*16a0*/  HADD2 R15, R15, -1056, -1056 ;  /* 0xe420e4200f0f7430 */ /* 0x000fe40000000000 */
[----:B------:R-:W-:Y:S02]  /*16b0*/  HFMA2 R16, R16, R18, R17 ;  /* 0x0000001210107231 */ /* 0x000fe40000000011 */
[----:B------:R-:W-:Y:S02]  /*16c0*/  HFMA2 R27, R27, R19, R13 ;  /* 0x000000131b1b7231 */ /* 0x000fe4000000000d */
[----:B------:R-:W-:-:S02]  /*16d0*/  HADD2 R26, R12.H0_H0, R12.H1_H1 ;  /* 0x3000000c0c1a7230 */ /* 0x000fc40000000800 */
[-C--:B------:R-:W-:Y:S02]  /*16e0*/  HFMA2 R29, R29, R19.reuse, R14 ;  /* 0x000000131d1d7231 */ /* 0x080fe4000000000e */
[----:B------:R-:W-:Y:S02]  /*16f0*/  HFMA2 R16, R15, R19, R16 ;  /* 0x000000130f107231 */ /* 0x000fe40000000010 */
[----:B------:R-:W1:Y:S02]  /*1700*/  LDS.128 R12, [UR4+0x20] ;  /* 0x00002004ff0c7984 */ /* 0x000e640008000c00 */
[----:B------:R-:W-:Y:S01]  /*1710*/  HADD2 R28, R16.H0_H0, R16.H1_H1 ;  /* 0x30000010101c7230 */ /* 0x000fe20000000800 */
[----:B--2---:R-:W-:-:S04]  /*1720*/  LOP3.LUT R17, R20, 0x3f003f, RZ, 0xc0, !PT ;  /* 0x003f003f14117812 */ /* 0x004fc800078ec0ff */
[----:B------:R-:W-:Y:S02]  /*1730*/  LOP3.LUT R17, R17, 0x64006400, RZ, 0xfc, !PT ;  /* 0x6400640011117812 */ /* 0x000fe400078efcff */
[----:B------:R-:W-:-:S03]  /*1740*/  SHF.R.U32.HI R18, RZ, 0x6, R20 ;  /* 0x00000006ff127819 */ /* 0x000fc60000011614 */
[----:B------:R-:W-:Y:S01]  /*1750*/  HADD2 R17, R17, -1056, -1056 ;  /* 0xe420e42011117430 */ /* 0x000fe20000000000 */
[----:B------:R-:W-:-:S04]  /*1760*/  LOP3.LUT R18, R18, 0x3f003f, RZ, 0xc0, !PT ;  /* 0x003f003f12127812 */ /* 0x000fc800078ec0ff */
[----:B------:R-:W-:Y:S01]  /*1770*/  LOP3.LUT R18, R18, 0x64006400, RZ, 0xfc, !PT ;  /* 0x6400640012127812 */ /* 0x000fe200078efcff */
[----:B-1----:R-:W-:-:S04]  /*1780*/  HFMA2 R17, R17, R12, RZ ;  /* 0x0000000c11117231 */ /* 0x002fc800000000ff */
[----:B------:R-:W-:-:S04]  /*1790*/  HADD2 R18, R18, -1056, -1056 ;  /* 0xe420e42012127430 */ /* 0x000fc80000000000 */
[----:B------:R-:W-:Y:S01]  /*17a0*/  HFMA2 R18, R18, R13, R17 ;  /* 0x0000000d12127231 */ /* 0x000fe20000000011 */
[----:B---3--:R-:W-:-:S04]  /*17b0*/  LOP3.LUT R16, R4, 0x3f003f, RZ, 0xc0, !PT ;  /* 0x003f003f04107812 */ /* 0x008fc800078ec0ff */
[----:B------:R-:W-:Y:S02]  /*17c0*/  LOP3.LUT R16, R16, 0x64006400, RZ, 0xfc, !PT ;  /* 0x6400640010107812 */ /* 0x000fe400078efcff */
[----:B------:R-:W-:-:S03]  /*17d0*/  SHF.R.U32.HI R17, RZ, 0x6, R4 ;  /* 0x00000006ff117819 */ /* 0x000fc60000011604 */
[----:B------:R-:W-:Y:S01]  /*17e0*/  HADD2 R16, R16, -1056, -1056 ;  /* 0xe420e42010107430 */ /* 0x000fe20000000000 */
[----:B------:R-:W-:-:S04]  /*17f0*/  LOP3.LUT R17, R17, 0x3f003f, RZ, 0xc0, !PT ;  /* 0x003f003f11117812 */ /* 0x000fc800078ec0ff */
[----:B------:R-:W-:Y:S01]  /*1800*/  LOP3.LUT R17, R17, 0x64006400, RZ, 0xfc, !PT ;  /* 0x6400640011117812 */ /* 0x000fe200078efcff */
[----:B------:R-:W-:Y:S01]  /*1810*/  HFMA2 R18, R16, R14, R18 ;  /* 0x0000000e10127231 */ /* 0x000fe20000000012 */
[----:B------:R-:W-:Y:S02]  /*1820*/  SHF.R.U32.HI R20, RZ, 0xc, R20 ;  /* 0x0000000cff147819 */ /* 0x000fe40000011614 */
[----:B------:R-:W-:Y:S01]  /*1830*/  SHF.R.U32.HI R16, RZ, 0xc, R4 ;  /* 0x0000000cff107819 */ /* 0x000fe20000011604 */
[----:B------:R-:W-:Y:S01]  /*1840*/  HADD2 R17, R17, -1056, -1056 ;  /* 0xe420e42011117430 */ /* 0x000fe20000000000 */
[----:B----4-:R-:W-:Y:S02]  /*1850*/  SHF.R.U32.HI R30, RZ, 0x8, R8 ;  /* 0x00000008ff1e7819 */ /* 0x010fe40000011608 */
[----:B------:R-:W-:Y:S01]  /*1860*/  LOP3.LUT R19, R16, 0xf000f, RZ, 0xc0, !PT ;  /* 0x000f000f10137812 */ /* 0x000fe200078ec0ff */
[----:B------:R-:W-:Y:S01]  /*1870*/  HFMA2 R4, R17, R15, R18 ;  /* 0x0000000f11047231 */ /* 0x000fe20000000012 */
[----:B------:R-:W-:-:S02]  /*1880*/  LOP3.LUT R17, R20, 0xf000f, RZ, 0xc0, !PT ;  /* 0x000f000f14117812 */ /* 0x000fc400078ec0ff */
[----:B------:R-:W-:Y:S02]  /*1890*/  SHF.R.U32.HI R20, RZ, 0xa, R8 ;  /* 0x0000000aff147819 */ /* 0x000fe40000011608 */
[----:B------:R-:W-:Y:S02]  /*18a0*/  LOP3.LUT R30, R17, 0x300030, R30, 0xf8, !PT ;  /* 0x00300030111e7812 */ /* 0x000fe400078ef81e */
[----:B------:R-:W-:Y:S02]  /*18b0*/  LOP3.LUT R20, R19, 0x300030, R20, 0xf8, !PT ;  /* 0x0030003013147812 */ /* 0x000fe400078ef814 */
[----:B------:R-:W1:Y:S01]  /*18c0*/  LDS.128 R16, [UR4+0x30] ;  /* 0x00003004ff107984 */ /* 0x000e620008000c00 */
[----:B------:R-:W-:-:S04]  /*18d0*/  LOP3.LUT R31, R8, 0x3f003f, RZ, 0xc0, !PT ;  /* 0x003f003f081f7812 */ /* 0x000fc800078ec0ff */
[----:B------:R-:W-:Y:S02]  /*18e0*/  LOP3.LUT R31, R31, 0x64006400, RZ, 0xfc, !PT ;  /* 0x640064001f1f7812 */ /* 0x000fe400078efcff */
[----:B------:R-:W-:-:S03]  /*18f0*/  SHF.R.U32.HI R8, RZ, 0x6, R8 ;  /* 0x00000006ff087819 */ /* 0x000fc60000011608 */
[----:B------:R-:W-:Y:S01]  /*1900*/  HADD2 R31, R31, -1056, -1056 ;  /* 0xe420e4201f1f7430 */ /* 0x000fe20000000000 */
[----:B------:R-:W-:-:S04]  /*1910*/  LOP3.LUT R8, R8, 0x3f003f, RZ, 0xc0, !PT ;  /* 0x003f003f08087812 */ /* 0x000fc800078ec0ff */
[----:B------:R-:W-:Y:S02]  /*1920*/  LOP3.LUT R8, R8, 0x64006400, RZ, 0xfc, !PT ;  /* 0x6400640008087812 */ /* 0x000fe400078efcff */
[----:B------:R-:W-:-:S03]  /*1930*/  LOP3.LUT R30, R30, 0x64006400, RZ, 0xfc, !PT ;  /* 0x640064001e1e7812 */ /* 0x000fc600078efcff */
[----:B------:R-:W-:Y:S02]  /*1940*/  HADD2 R8, R8, -1056, -1056 ;  /* 0xe420e42008087430 */ /* 0x000fe40000000000 */
[----:B------:R-:W-:Y:S01]  /*1950*/  HADD2 R30, R30, -1056, -1056 ;  /* 0xe420e4201e1e7430 */ /* 0x000fe20000000000 */
[----:B------:R-:W-:Y:S01]  /*1960*/  LOP3.LUT R20, R20, 0x64006400, RZ, 0xfc, !PT ;  /* 0x6400640014147812 */ /* 0x000fe200078efcff */
[----:B-1----:R-:W-:-:S04]  /*1970*/  HFMA2 R4, R31, R16, R4 ;  /* 0x000000101f047231 */ /* 0x002fc80000000004 */
[----:B------:R-:W-:Y:S01]  /*1980*/  HFMA2 R4, R8, R17, R4 ;  /* 0x0000001108047231 */ /* 0x000fe20000000004 */
[----:B------:R-:W-:-:S03]  /*1990*/  LOP3.LUT R8, R21, 0x3f003f, RZ, 0xc0, !PT ;  /* 0x003f003f15087812 */ /* 0x000fc600078ec0ff */
[----:B------:R-:W-:Y:S02]  /*19a0*/  HFMA2 R4, R30, R18, R4 ;  /* 0x000000121e047231 */ /* 0x000fe40000000004 */
[----:B------:R-:W-:Y:S01]  /*19b0*/  HADD2 R20, R20, -1056, -1056 ;  /* 0xe420e42014147430 */ /* 0x000fe20000000000 */
[----:B------:R-:W-:-:S05]  /*19c0*/  LOP3.LUT R8, R8, 0x64006400, RZ, 0xfc, !PT ;  /* 0x6400640008087812 */ /* 0x000fca00078efcff */
[----:B------:R-:W-:Y:S02]  /*19d0*/  HADD2 R8, R8, -1056, -1056 ;  /* 0xe420e42008087430 */ /* 0x000fe40000000000 */
[----:B------:R-:W-:Y:S01]  /*19e0*/  HFMA2 R4, R20, R19, R4 ;  /* 0x0000001314047231 */ /* 0x000fe20000000004 */
[----:B------:R-:W-:-:S04]  /*19f0*/  SHF.R.U32.HI R20, RZ, 0x6, R21 ;  /* 0x00000006ff147819 */ /* 0x000fc80000011615 */
        /* <DEDUP_REMOVED lines=20> */
[----:B------:R-:W-:Y:S02]  /*1b40*/  LOP3.LUT R8, R8, 0x64006400, RZ, 0xfc, !PT ;  /* 0x6400640008087812 */ /* 0x000fe400078efcff */
[----:B------:R-:W-:-:S03]  /*1b50*/  SHF.R.U32.HI R21, RZ, 0xc, R21 ;  /* 0x0000000cff157819 */ /* 0x000fc60000011615 */
[----:B------:R-:W-:Y:S01]  /*1b60*/  HADD2 R8, R8, -1056, -1056 ;  /* 0xe420e42008087430 */ /* 0x000fe20000000000 */
[----:B------:R-:W-:-:S03]  /*1b70*/  LOP3.LUT R21, R21, 0xf000f, RZ, 0xc0, !PT ;  /* 0x000f000f15157812 */ /* 0x000fc600078ec0ff */
[----:B------:R-:W-:Y:S01]  /*1b80*/  HFMA2 R8, R8, R17, R20 ;  /* 0x0000001108087231 */ /* 0x000fe20000000014 */
[----:B------:R-:W-:-:S04]  /*1b90*/  SHF.R.U32.HI R20, RZ, 0x8, R9 ;  /* 0x00000008ff147819 */ /* 0x000fc80000011609 */
[----:B------:R-:W-:-:S04]  /*1ba0*/  LOP3.LUT R20, R21, 0x300030, R20, 0xf8, !PT ;  /* 0x0030003015147812 */ /* 0x000fc800078ef814 */
[----:B------:R-:W-:Y:S02]  /*1bb0*/  LOP3.LUT R20, R20, 0x64006400, RZ, 0xfc, !PT ;  /* 0x6400640014147812 */ /* 0x000fe400078efcff */
[----:B------:R-:W-:-:S03]  /*1bc0*/  SHF.R.U32.HI R5, RZ, 0xc, R5 ;  /* 0x0000000cff057819 */ /* 0x000fc60000011605 */
[----:B------:R-:W-:Y:S01]  /*1bd0*/  HADD2 R20, R20, -1056, -1056 ;  /* 0xe420e42014147430 */ /* 0x000fe20000000000 */
[----:B------:R-:W-:Y:S02]  /*1be0*/  SHF.R.U32.HI R9, RZ, 0xa, R9 ;  /* 0x0000000aff097819 */ /* 0x000fe40000011609 */
[----:B------:R-:W-:Y:S01]  /*1bf0*/  LOP3.LUT R30, R5, 0xf000f, RZ, 0xc0, !PT ;  /* 0x000f000f051e7812 */ /* 0x000fe200078ec0ff */
[----:B------:R-:W-:-:S03]  /*1c00*/  HFMA2 R8, R20, R18, R8 ;  /* 0x0000001214087231 */ /* 0x000fc60000000008 */
[----:B------:R-:W-:Y:S02]  /*1c10*/  LOP3.LUT R5, R30, 0x300030, R9, 0xf8, !PT ;  /* 0x003000301e057812 */ /* 0x000fe400078ef809 */
[----:B------:R-:W-:Y:S02]  /*1c20*/  LOP3.LUT R20, R23, 0x3f003f, RZ, 0xc0, !PT ;  /* 0x003f003f17147812 */ /* 0x000fe400078ec0ff */
[----:B------:R-:W-:Y:S02]  /*1c30*/  LOP3.LUT R9, R22, 0x3f003f, RZ, 0xc0, !PT ;  /* 0x003f003f16097812 */ /* 0x000fe400078ec0ff */
[----:B------:R-:W-:Y:S02]  /*1c40*/  LOP3.LUT R20, R20, 0x64006400, RZ, 0xfc, !PT ;  /* 0x6400640014147812 */ /* 0x000fe400078efcff */
[----:B------:R-:W-:-:S03]  /*1c50*/  LOP3.LUT R9, R9, 0x64006400, RZ, 0xfc, !PT ;  /* 0x6400640009097812 */ /* 0x000fc600078efcff */
[----:B------:R-:W-:Y:S02]  /*1c60*/  HADD2 R20, R20, -1056, -1056 ;  /* 0xe420e42014147430 */ /* 0x000fe40000000000 */
[----:B------:R-:W-:-:S04]  /*1c70*/  HADD2 R9, R9, -1056, -1056 ;  /* 0xe420e42009097430 */ /* 0x000fc80000000000 */
[-C--:B------:R-:W-:Y:S02]  /*1c80*/  HFMA2 R21, R9, R12.reuse, RZ.H0_H0 ;  /* 0x0000000c09157231 */ /* 0x080fe400000400ff */
[----:B------:R-:W-:Y:S01]  /*1c90*/  HFMA2 R12, R20, R12, RZ ;  /* 0x0000000c140c7231 */ /* 0x000fe200000000ff */
[----:B------:R-:W-:Y:S02]  /*1ca0*/  SHF.R.U32.HI R20, RZ, 0x6, R23 ;  /* 0x00000006ff147819 */ /* 0x000fe40000011617 */
        /* <DEDUP_REMOVED lines=8> */
[----:B------:R-:W-:Y:S01]  /*1d30*/  HFMA2 R20, R20, R13, R12 ;  /* 0x0000000d14147231 */ /* 0x000fe2000000000c */
        /* <DEDUP_REMOVED lines=15> */
[----:B------:R-:W-:Y:S01]  /*1e30*/  HADD2 R12, R12, -1056, -1056 ;  /* 0xe420e4200c0c7430 */ /* 0x000fe20000000000 */
[----:B------:R-:W-:-:S03]  /*1e40*/  SHF.R.U32.HI R22, RZ, 0xc, R22 ;  /* 0x0000000cff167819 */ /* 0x000fc60000011616 */
[-C--:B------:R-:W-:Y:S02]  /*1e50*/  HFMA2 R9, R12, R15.reuse, R9 ;  /* 0x0000000f0c097231 */ /* 0x080fe40000000009 */
[----:B------:R-:W-:Y:S01]  /*1e60*/  HFMA2 R15, R13, R15, R20 ;  /* 0x0000000f0d0f7231 */ /* 0x000fe20000000014 */
[----:B------:R-:W-:Y:S02]  /*1e70*/  LOP3.LUT R22, R22, 0xf000f, RZ, 0xc0, !PT ;  /* 0x000f000f16167812 */ /* 0x000fe400078ec0ff */
[----:B------:R-:W-:Y:S02]  /*1e80*/  SHF.R.U32.HI R13, RZ, 0x8, R10 ;  /* 0x00000008ff0d7819 */ /* 0x000fe4000001160a */
[----:B------:R-:W-:Y:S02]  /*1e90*/  SHF.R.U32.HI R23, RZ, 0xc, R23 ;  /* 0x0000000cff177819 */ /* 0x000fe40000011617 */
[----:B------:R-:W-:Y:S02]  /*1ea0*/  SHF.R.U32.HI R12, RZ, 0xc, R6 ;  /* 0x0000000cff0c7819 */ /* 0x000fe40000011606 */
[----:B------:R-:W-:-:S02]  /*1eb0*/  LOP3.LUT R6, R22, 0x300030, R13, 0xf8, !PT ;  /* 0x0030003016067812 */ /* 0x000fc400078ef80d */
[----:B------:R-:W-:Y:S02]  /*1ec0*/  LOP3.LUT R20, R23, 0xf000f, RZ, 0xc0, !PT ;  /* 0x000f000f17147812 */ /* 0x000fe400078ec0ff */
[----:B------:R-:W-:Y:S02]  /*1ed0*/  SHF.R.U32.HI R13, RZ, 0x8, R11 ;  /* 0x00000008ff0d7819 */ /* 0x000fe4000001160b */
[----:B------:R-:W-:Y:S02]  /*1ee0*/  SHF.R.U32.HI R14, RZ, 0xc, R7 ;  /* 0x0000000cff0e7819 */ /* 0x000fe40000011607 */
[----:B------:R-:W-:Y:S02]  /*1ef0*/  LOP3.LUT R7, R12, 0xf000f, RZ, 0xc0, !PT ;  /* 0x000f000f0c077812 */ /* 0x000fe400078ec0ff */
[----:B------:R-:W-:Y:S02]  /*1f00*/  LOP3.LUT R13, R20, 0x300030, R13, 0xf8, !PT ;  /* 0x00300030140d7812 */ /* 0x000fe400078ef80d */
[----:B------:R-:W-:-:S02]  /*1f10*/  LOP3.LUT R21, R14, 0xf000f, RZ, 0xc0, !PT ;  /* 0x000f000f0e157812 */ /* 0x000fc400078ec0ff */
[----:B------:R-:W-:Y:S02]  /*1f20*/  SHF.R.U32.HI R12, RZ, 0xa, R10 ;  /* 0x0000000aff0c7819 */ /* 0x000fe4000001160a */
[----:B------:R-:W-:Y:S02]  /*1f30*/  LOP3.LUT R20, R11, 0x3f003f, RZ, 0xc0, !PT ;  /* 0x003f003f0b147812 */ /* 0x000fe400078ec0ff */
[--C-:B------:R-:W-:Y:S02]  /*1f40*/  SHF.R.U32.HI R14, RZ, 0xa, R11.reuse ;  /* 0x0000000aff0e7819 */ /* 0x100fe4000001160b */
[----:B------:R-:W-:Y:S02]  /*1f50*/  LOP3.LUT R12, R7, 0x300030, R12, 0xf8, !PT ;  /* 0x00300030070c7812 */ /* 0x000fe400078ef80c */
[----:B------:R-:W-:Y:S02]  /*1f60*/  SHF.R.U32.HI R11, RZ, 0x6, R11 ;  /* 0x00000006ff0b7819 */ /* 0x000fe4000001160b */
[----:B------:R-:W-:-:S02]  /*1f70*/  LOP3.LUT R20, R20, 0x64006400, RZ, 0xfc, !PT ;  /* 0x6400640014147812 */ /* 0x000fc400078efcff */
[----:B------:R-:W-:Y:S02]  /*1f80*/  LOP3.LUT R7, R21, 0x300030, R14, 0xf8, !PT ;  /* 0x0030003015077812 */ /* 0x000fe400078ef80e */
[----:B------:R-:W-:Y:S02]  /*1f90*/  LOP3.LUT R14, R10, 0x3f003f, RZ, 0xc0, !PT ;  /* 0x003f003f0a0e7812 */ /* 0x000fe400078ec0ff */
[----:B------:R-:W-:Y:S01]  /*1fa0*/  SHF.R.U32.HI R10, RZ, 0x6, R10 ;  /* 0x00000006ff0a7819 */ /* 0x000fe2000001160a */
[----:B------:R-:W-:Y:S01]  /*1fb0*/  HADD2 R20, R20, -1056, -1056 ;  /* 0xe420e42014147430 */ /* 0x000fe20000000000 */
[----:B------:R-:W-:Y:S02]  /*1fc0*/  LOP3.LUT R11, R11, 0x3f003f, RZ, 0xc0, !PT ;  /* 0x003f003f0b0b7812 */ /* 0x000fe400078ec0ff */
[----:B------:R-:W-:Y:S02]  /*1fd0*/  LOP3.LUT R14, R14, 0x64006400, RZ, 0xfc, !PT ;  /* 0x640064000e0e7812 */ /* 0x000fe400078efcff */
[----:B------:R-:W-:-:S02]  /*1fe0*/  LOP3.LUT R10, R10, 0x3f003f, RZ, 0xc0, !PT ;  /* 0x003f003f0a0a7812 */ /* 0x000fc400078ec0ff */
[----:B------:R-:W-:Y:S01]  /*1ff0*/  LOP3.LUT R11, R11, 0x64006400, RZ, 0xfc, !PT ;  /* 0x640064000b0b7812 */ /* 0x000fe200078efcff */
[-C--:B------:R-:W-:Y:S01]  /*2000*/  HFMA2 R15, R20, R16.reuse, R15 ;  /* 0x00000010140f7231 */ /* 0x080fe2000000000f */
[----:B------:R-:W-:Y:S01]  /*2010*/  LOP3.LUT R10, R10, 0x64006400, RZ, 0xfc, !PT ;  /* 0x640064000a0a7812 */ /* 0x000fe200078efcff */
[----:B------:R-:W-:Y:S02]  /*2020*/  HADD2 R14, R14, -1056, -1056 ;  /* 0xe420e4200e0e7430 */ /* 0x000fe40000000000 */
[----:B------:R-:W-:Y:S01]  /*2030*/  HADD2 R11, R11, -1056, -1056 ;  /* 0xe420e4200b0b7430 */ /* 0x000fe20000000000 */
[----:B------:R-:W-:Y:S01]  /*2040*/  LOP3.LUT R6, R6, 0x64006400, RZ, 0xfc, !PT ;  /* 0x6400640006067812 */ /* 0x000fe200078efcff */
[----:B------:R-:W-:Y:S01]  /*2050*/  HFMA2 R9, R14, R16, R9 ;  /* 0x000000100e097231 */ /* 0x000fe20000000009 */
[----:B------:R-:W-:Y:S01]  /*2060*/  LOP3.LUT R13, R13, 0x64006400, RZ, 0xfc, !PT ;  /* 0x640064000d0d7812 */ /* 0x000fe200078efcff */
[----:B------:R-:W-:Y:S01]  /*2070*/  HADD2 R10, R10, -1056, -1056 ;  /* 0xe420e4200a0a7430 */ /* 0x000fe20000000000 */
[----:B------:R-:W-:Y:S01]  /*2080*/  LOP3.LUT R12, R12, 0x64006400, RZ, 0xfc, !PT ;  /* 0x640064000c0c7812 */ /* 0x000fe200078efcff */
[----:B------:R-:W-:-:S02]  /*2090*/  HFMA2 R11, R11, R17, R15 ;  /* 0x000000110b0b7231 */ /* 0x000fc4000000000f */
[----:B------:R-:W-:Y:S02]  /*20a0*/  HFMA2 R10, R10, R17, R9 ;  /* 0x000000110a0a7231 */ /* 0x000fe40000000009 */
[----:B------:R-:W-:Y:S02]  /*20b0*/  HADD2 R9, R6, -1056, -1056 ;  /* 0xe420e42006097430 */ /* 0x000fe40000000000 */
[----:B------:R-:W-:Y:S01]  /*20c0*/  HADD2 R13, R13, -1056, -1056 ;  /* 0xe420e4200d0d7430 */ /* 0x000fe20000000000 */
[----:B------:R-:W-:Y:S01]  /*20d0*/  LOP3.LUT R5, R5, 0x64006400, RZ, 0xfc, !PT ;  /* 0x6400640005057812 */ /* 0x000fe200078efcff */
[-C--:B------:R-:W-:Y:S02]  /*20e0*/  HFMA2 R6, R9, R18.reuse, R10 ;  /* 0x0000001209067231 */ /* 0x080fe4000000000a */
[----:B------:R-:W-:Y:S01]  /*20f0*/  HADD2 R12, R12, -1056, -1056 ;  /* 0xe420e4200c0c7430 */ /* 0x000fe20000000000 */
[----:B------:R-:W-:Y:S01]  /*2100*/  LOP3.LUT R7, R7, 0x64006400, RZ, 0xfc, !PT ;  /* 0x6400640007077812 */ /* 0x000fe200078efcff */
[----:B------:R-:W-:-:S02]  /*2110*/  HFMA2 R11, R13, R18, R11 ;  /* 0x000000120d0b7231 */ /* 0x000fc4000000000b */
[----:B------:R-:W-:Y:S02]  /*2120*/  HADD2 R27, R27.H0_H0, R27.H1_H1 ;  /* 0x3000001b1b1b7230 */ /* 0x000fe40000000800 */
[----:B------:R-:W-:Y:S02]  /*2130*/  HADD2 R5, R5, -1056, -1056 ;  /* 0xe420e42005057430 */ /* 0x000fe40000000000 */
[-C--:B------:R-:W-:Y:S02]  /*2140*/  HFMA2 R12, R12, R19.reuse, R6 ;  /* 0x000000130c0c7231 */ /* 0x080fe40000000006 */
[----:B------:R-:W-:Y:S01]  /*2150*/  HADD2 R7, R7, -1056, -1056 ;  /* 0xe420e42007077430 */ /* 0x000fe20000000000 */
[----:B------:R-:W-:Y:S01]  /*2160*/  PRMT R24, R24, 0x5410, R0 ;  /* 0x0000541018187816 */ /* 0x000fe20000000000 */
[----:B------:R-:W-:Y:S01]  /*2170*/  HFMA2 R5, R5, R19, R8 ;  /* 0x0000001305057231 */ /* 0x000fe20000000008 */
[----:B------:R-:W-:Y:S01]  /*2180*/  PRMT R26, R26, 0x5410, R27 ;  /* 0x000054101a1a7816 */ /* 0x000fe2000000001b */
[----:B------:R-:W-:-:S02]  /*2190*/  HADD2 R29, R29.H0_H0, R29.H1_H1 ;  /* 0x3000001d1d1d7230 */ /* 0x000fc40000000800 */
[----:B------:R-:W-:Y:S02]  /*21a0*/  HFMA2 R7, R7, R19, R11 ;  /* 0x0000001307077231 */ /* 0x000fe4000000000b */
[----:B------:R-:W-:Y:S02]  /*21b0*/  HADD2 R4, R4.H0_H0, R4.H1_H1 ;  /* 0x3000000404047230 */ /* 0x000fe40000000800 */
[----:B------:R-:W-:Y:S02]  /*21c0*/  HADD2 R6, R5.H0_H0, R5.H1_H1 ;  /* 0x3000000505067230 */ /* 0x000fe40000000800 */
[----:B------:R-:W-:Y:S02]  /*21d0*/  HFMA2 R0, R26, R24, RZ ;  /* 0x000000181a007231 */ /* 0x000fe400000000ff */
[----:B------:R-:W-:Y:S01]  /*21e0*/  HADD2 R12, R12.H0_H0, R12.H1_H1 ;  /* 0x3000000c0c0c7230 */ /* 0x000fe20000000800 */
[----:B0-----:R-:W-:Y:S01]  /*21f0*/  PRMT R3, R3, 0x5410, R2 ;  /* 0x0000541003037816 */ /* 0x001fe20000000002 */
[----:B------:R-:W-:Y:S01]  /*2200*/  HADD2 R7, R7.H0_H0, R7.H1_H1 ;  /* 0x3000000707077230 */ /* 0x000fe20000000800 */
[----:B------:R-:W-:-:S02]  /*2210*/  PRMT R29, R29, 0x5410, R28 ;  /* 0x000054101d1d7816 */ /* 0x000fc4000000001c */
[----:B------:R-:W-:Y:S02]  /*2220*/  PRMT R4, R4, 0x5410, R6 ;  /* 0x0000541004047816 */ /* 0x000fe40000000006 */
[----:B------:R-:W-:Y:S01]  /*2230*/  PRMT R12, R12, 0x5410, R7 ;  /* 0x000054100c0c7816 */ /* 0x000fe20000000007 */
[-C--:B------:R-:W-:Y:S02]  /*2240*/  HFMA2 R5, R29, R3.reuse, RZ.H0_H0 ;  /* 0x000000031d057231 */ /* 0x080fe400000400ff */
[----:B------:R-:W-:Y:S02]  /*2250*/  HFMA2 R4, R4, R24, R0 ;  /* 0x0000001804047231 */ /* 0x000fe40000000000 */
[----:B------:R-:W-:-:S07]  /*2260*/  HFMA2 R5, R12, R3, R5 ;  /* 0x000000030c057231 */ /* 0x000fce0000000005 */
.L_x_3740:
[----:B------:R-:W-:-:S05]  /*2270*/  HMUL2 R7, R4, R25.H0_H0 ;  /* 0x2000001904077232 */ /* 0x000fca0000000000 */
[----:B------:R1:W-:Y:S01]  /*2280*/  ATOM.E.ADD.F16x2.RN.STRONG.GPU P0, RZ, desc[UR6][R32.64], R7 ;  /* 0x8000000720ff79a2 */ /* 0x0003e2000c10e106 */
[----:B------:R-:W-:Y:S01]  /*2290*/  BSSY.RECONVERGENT B0, `(.L_x_3741) ;  /* 0x000000f000007945 */ /* 0x000fe20003800200 */
[----:B------:R-:W-:-:S03]  /*22a0*/  HMUL2 R25, R5, R25.H0_H0 ;  /* 0x2000001905197232 */ /* 0x000fc60000000000 */
[----:B-1----:R-:W-:Y:S05]  /*22b0*/  @P0 BRA `(.L_x_3742) ;  /* 0x0000000000300947 */ /* 0x002fea0003800000 */
[----:B------:R-:W1:Y:S02]  /*22c0*/  QSPC.E.S P0, RZ, [R32] ;  /* 0x0000000020ff73aa */ /* 0x000e640000000500 */
[----:B-1----:R-:W-:Y:S05]  /*22d0*/  @!P0 BRA `(.L_x_3743) ;  /* 0x00000000001c8947 */ /* 0x002fea0003800000 */
[----:B0-----:R-:W-:-:S05]  /*22e0*/  IMAD.MOV.U32 R2, RZ, RZ, R32 ;  /* 0x000000ffff027224 */ /* 0x001fca00078e0020 */
[----:B------:R-:W-:-:S07]  /*22f0*/  MOV R2, R2 ;  /* 0x0000000200027202 */ /* 0x000fce0000000f00 */
.L_x_3744:
[----:B------:R-:W0:Y:S02]  /*2300*/  LDS R4, [R2] ;  /* 0x0000000002047984 */ /* 0x000e240000000800 */
[----:B0-----:R-:W-:-:S05]  /*2310*/  HADD2 R5, R4, R7 ;  /* 0x0000000704057230 */ /* 0x001fca0000000000 */
[----:B------:R-:W0:Y:S02]  /*2320*/  ATOMS.CAST.SPIN P0, [R2], R4, R5 ;  /* 0x000000040200758d */ /* 0x000e240001800005 */
[----:B0-----:R-:W-:Y:S05]  /*2330*/  @!P0 BRA `(.L_x_3744) ;  /* 0xfffffffc00f08947 */ /* 0x001fea000383ffff */
[----:B------:R-:W-:Y:S05]  /*2340*/  BRA `(.L_x_3742) ;  /* 0x00000000000c7947 */ /* 0x000fea0003800000 */
.L_x_3743:
[----:B------:R-:W0:Y:S02]  /*2350*/  LD.E R0, desc[UR6][R32.64] ;  /* 0x0000000620007980 */ /* 0x000e24000c101900 */
[----:B0-----:R-:W-:-:S05]  /*2360*/  IMAD.IADD R3, R7, 0x1, R0 ;  /* 0x0000000107037824 */ /* 0x001fca00078e0200 */
[----:B------:R1:W-:Y:S02]  /*2370*/  ST.E desc[UR6][R32.64], R3 ;  /* 0x0000000320007985 */ /* 0x0003e4000c101906 */
.L_x_3742:
[----:B------:R-:W-:Y:S05]  /*2380*/  BSYNC.RECONVERGENT B0 ;  /* 0x0000000000007941 */ /* 0x000fea0003800200 */
.L_x_3741:
[----:B------:R2:W-:Y:S02]  /*2390*/  ATOM.E.ADD.F16x2.RN.STRONG.GPU P0, RZ, desc[UR6][R32.64+0x4], R25 ;  /* 0x8000041920ff79a2 */ /* 0x0005e4000c10e106 */
[----:B--2---:R-:W-:Y:S05]  /*23a0*/  @P0 EXIT ;  /* 0x000000000000094d */ /* 0x004fea0003800000 */
[----:B------:R-:W2:Y:S02]  /*23b0*/  QSPC.E.S P0, RZ, [R32+0x4] ;  /* 0x0000040020ff73aa */ /* 0x000ea40000000500 */
[----:B--2---:R-:W-:Y:S05]  /*23c0*/  @!P0 BRA `(.L_x_3745) ;  /* 0x0000000000188947 */ /* 0x004fea0003800000 */
[----:B-1----:R-:W-:-:S07]  /*23d0*/  MOV R32, R32 ;  /* 0x0000002000207202 */ /* 0x002fce0000000f00 */
.L_x_3746:
[----:B0-----:R-:W0:Y:S02]  /*23e0*/  LDS R2, [R32+0x4] ;  /* 0x0000040020027984 */ /* 0x001e240000000800 */
[----:B0-----:R-:W-:-:S05]  /*23f0*/  HFMA2 R3, R2, 1, 1, R25 ;  /* 0x3c003c0002037831 */ /* 0x001fca0000000019 */
[----:B------:R-:W0:Y:S02]  /*2400*/  ATOMS.CAST.SPIN P0, [R32+0x4], R2, R3 ;  /* 0x000004022000758d */ /* 0x000e240001800003 */
[----:B0-----:R-:W-:Y:S05]  /*2410*/  @!P0 BRA `(.L_x_3746) ;  /* 0xfffffffc00f08947 */ /* 0x001fea000383ffff */
[----:B------:R-:W-:Y:S05]  /*2420*/  EXIT ;  /* 0x000000000000794d */ /* 0x000fea0003800000 */
.L_x_3745:
[----:B------:R-:W0:Y:S02]  /*2430*/  LD.E R0, desc[UR6][R32.64+0x4] ;  /* 0x0000040620007980 */ /* 0x000e24000c101900 */
[----:B01----:R-:W-:-:S05]  /*2440*/  IMAD.IADD R3, R25, 0x1, R0 ;  /* 0x0000000119037824 */ /* 0x003fca00078e0200 */
[----:B------:R-:W-:Y:S01]  /*2450*/  ST.E desc[UR6][R32.64+0x4], R3 ;  /* 0x0000040320007985 */ /* 0x000fe2000c101906 */
[----:B------:R-:W-:Y:S05]  /*2460*/  EXIT ;  /* 0x000000000000794d */ /* 0x000fea0003800000 */
.L_x_3747:
        /* <DEDUP_REMOVED lines=9> */
.L_x_3984:


//--------------------- .text._Z23gemm_half_q_half_kernelILi1ELi48ELb1ELb1ELi32EEvPK6__halfPKjS4_S2_PS0_iiiiPKtS7_iiiiiibS2_i --------------------------
	.section	.text._Z23gemm_half_q_half_kernelILi1ELi48ELb1ELb1ELi32EEvPK6__halfPKjS4_S2_PS0_iiiiPKtS7_iiiiiibS2_i,"ax",@progbits
	.align	128
        .global         _Z23gemm_half_q_half_kernelILi1ELi48ELb1ELb1ELi32EEvPK6__halfPKjS4_S2_PS0_iiiiPKtS7_iiiiiibS2_i
        .type           _Z23gemm_half_q_half_kernelILi1ELi48ELb1ELb1ELi32EEvPK6__halfPKjS4_S2_PS0_iiiiPKtS7_iiiiiibS2_i,@function
        .size           _Z23gemm_half_q_half_kernelILi1ELi48ELb1ELb1ELi32EEvPK6__halfPKjS4_S2_PS0_iiiiPKtS7_iiiiiibS2_i,(.L_x_3985 - _Z23gemm_half_q_half_kernelILi1ELi48ELb1ELb1ELi32EEvPK6__halfPKjS4_S2_PS0_iiiiPKtS7_iiiiiibS2_i)
        .other          _Z23gemm_half_q_half_kernelILi1ELi48ELb1ELb1ELi32EEvPK6__halfPKjS4_S2_PS0_iiiiPKtS7_iiiiiibS2_i,@"STO_CUDA_ENTRY STV_DEFAULT"
_Z23gemm_half_q_half_kernelILi1ELi48ELb1ELb1ELi32EEvPK6__halfPKjS4_S2_PS0_iiiiPKtS7_iiiiiibS2_i:
.text._Z23gemm_half_q_half_kernelILi1ELi48ELb1ELb1ELi32EEvPK6__halfPKjS4_S2_PS0_iiiiPKtS7_iiiiiibS2_i:
[----:B------:R-:W-:Y:S08]  /*0000*/  LDC R1, c[0x0][0x37c] ;  /* 0x0000df00ff017b82 */ /* 0x000ff00000000800 */
[----:B------:R-:W0:Y:S08]  /*0010*/  S2UR UR8, SR_CTAID.Y ;  /* 0x00000000000879c3 */ /* 0x000e300000002600 */
[----:B------:R-:W0:Y:S02]  /*0020*/  LDC R0, c[0x0][0x3a8] ;  /* 0x0000ea00ff007b82 */ /* 0x000e240000000800 */
[----:B0-----:R-:W-:-:S02]  /*0030*/  ISETP.LE.AND P0, PT, R0, UR8, PT ;  /* 0x0000000800007c0c */ /* 0x001fc4000bf03270 */
[----:B------:R-:W0:Y:S11]  /*0040*/  S2R R0, SR_CTAID.X ;  /* 0x0000000000007919 */ /* 0x000e360000002500 */
[----:B------:R-:W-:Y:S05]  /*0050*/  @P0 EXIT ;  /* 0x000000000000094d */ /* 0x000fea0003800000 */
[----:B------:R-:W1:Y:S01]  /*0060*/  LDC.64 R32, c[0x0][0x3e8] ;  /* 0x0000fa00ff207b82 */ /* 0x000e620000000a00 */
[----:B------:R-:W1:Y:S02]  /*0070*/  LDCU.64 UR6, c[0x0][0x358] ;  /* 0x00006b00ff0677ac */ /* 0x000e640008000a00 */
[----:B-1----:R-:W2:Y:S02]  /*0080*/  LDG.E.U16 R32, desc[UR6][R32.64] ;  /* 0x0000000620207981 */ /* 0x002ea4000c1e1500 */
[----:B--2---:R-:W-:-:S13]  /*0090*/  ISETP.NE.AND P0, PT, R32, RZ, PT ;  /* 0x000000ff2000720c */ /* 0x004fda0003f05270 */
[----:B------:R-:W-:Y:S05]  /*00a0*/  @!P0 EXIT ;  /* 0x000000000000894d */ /* 0x000fea0003800000 */
[----:B------:R-:W1:Y:S01]  /*00b0*/  S2R R13, SR_CTAID.Z ;  /* 0x00000000000d7919 */ /* 0x000e620000002700 */
[----:B------:R-:W2:Y:S01]  /*00c0*/  LDC R6, c[0x0][0x3b0] ;  /* 0x0000ec00ff067b82 */ /* 0x000ea20000000800 */
[----:B------:R-:W-:Y:S01]  /*00d0*/  BSSY.RECONVERGENT B0, `(.L_x_3748) ;  /* 0x000001e000007945 */ /* 0x000fe20003800200 */
[----:B------:R-:W3:Y:S06]  /*00e0*/  S2R R3, SR_TID.X ;  /* 0x0000000000037919 */ /* 0x000eec0000002100 */
[----:B------:R-:W4:Y:S01]  /*00f0*/  LDC R31, c[0x0][0x3ac] ;  /* 0x0000eb00ff1f7b82 */ /* 0x000f220000000800 */
[----:B-1----:R-:W-:-:S04]  /*0100*/  IMAD.SHL.U32 R36, R13, 0x20, RZ ;  /* 0x000000200d247824 */ /* 0x002fc800078e00ff */
[C---:B------:R-:W-:Y:S02]  /*0110*/  VIADD R35, R36.reuse, 0x20 ;  /* 0x0000002024237836 */ /* 0x040fe40000000000 */
[--C-:B---3--:R-:W-:Y:S02]  /*0120*/  IMAD.IADD R15, R36, 0x1, R3.reuse ;  /* 0x00000001240f7824 */ /* 0x108fe400078e0203 */
[----:B0-----:R-:W-:Y:S01]  /*0130*/  IMAD R0, R0, 0x20, R3 ;  /* 0x0000002000007824 */ /* 0x001fe200078e0203 */
[----:B--2---:R-:W-:-:S03]  /*0140*/  VIMNMX R33, PT, PT, R35, R6, PT ;  /* 0x0000000623217248 */ /* 0x004fc60003fe0100 */
[----:B------:R-:W-:Y:S01]  /*0150*/  IMAD.SHL.U32 R34, R0, 0x4, RZ ;  /* 0x0000000400227824 */ /* 0x000fe200078e00ff */
[----:B------:R-:W-:-:S04]  /*0160*/  ISETP.GE.AND P0, PT, R15, R33, PT ;  /* 0x000000210f00720c */ /* 0x000fc80003f06270 */
[----:B----4-:R-:W-:-:S09]  /*0170*/  ISETP.GE.AND P1, PT, R34, R31, PT ;  /* 0x0000001f2200720c */ /* 0x010fd20003f26270 */
        /* <DEDUP_REMOVED lines=19> */
.L_x_3749:
[----:B------:R-:W-:Y:S05]  /*02b0*/  BSYNC.RECONVERGENT B0 ;  /* 0x0000000000007941 */ /* 0x000fea0003800200 */
.L_x_3748:
        /* <DEDUP_REMOVED lines=23> */
.L_x_3751:
[----:B0-----:R-:W0:Y:S01]  /*0430*/  LDC.64 R12, c[0x0][0x390] ;  /* 0x0000e400ff0c7b82 */ /* 0x001e220000000a00 */
[----:B-----5:R-:W-:-:S04]  /*0440*/  VIADD R0, R7, UR4 ;  /* 0x0000000407007c36 */ /* 0x020fc80008000000 */
[----:B------:R-:W-:-:S03]  /*0450*/  IMAD R2, R0, R31, RZ ;  /* 0x0000001f00027224 */ /* 0x000fc600078e02ff */
[----:B------:R-:W1:Y:S02]  /*0460*/  LDC.64 R14, c[0x0][0x398] ;  /* 0x0000e600ff0e7b82 */ /* 0x000e640000000a00 */
[----:B------:R-:W-:-:S04]  /*0470*/  SHF.R.S32.HI R3, RZ, 0x1f, R2 ;  /* 0x0000001fff037819 */ /* 0x000fc80000011402 */
[----:B------:R-:W-:-:S04]  /*0480*/  LEA.HI R3, R3, R2, RZ, 0x3 ;  /* 0x0000000203037211 */ /* 0x000fc800078f18ff */
[----:B------:R-:W-:-:S05]  /*0490*/  LEA.HI.SX32 R3, R3, R10, 0x1d ;  /* 0x0000000a03037211 */ /* 0x000fca00078feaff */
[----:B0-----:R-:W-:-:S06]  /*04a0*/  IMAD.WIDE R12, R3, 0x4, R12 ;  /* 0x00000004030c7825 */ /* 0x001fcc00078e020c */
[----:B------:R-:W2:Y:S01]  /*04b0*/  LDG.E.CONSTANT R12, desc[UR6][R12.64] ;  /* 0x000000060c0c7981 */ /* 0x000ea2000c1e9900 */
[----:B------:R-:W-:-:S04]  /*04c0*/  IMAD.SHL.U32 R17, R8, 0x2, RZ ;  /* 0x0000000208117824 */ /* 0x000fc800078e00ff */
[----:B------:R-:W-:-:S05]  /*04d0*/  IMAD.WIDE.U32 R16, R17, 0x2, R4 ;  /* 0x0000000211107825 */ /* 0x000fca00078e0004 */
[----:B------:R-:W3:Y:S01]  /*04e0*/  LDG.E.U16.CONSTANT R3, desc[UR6][R16.64+0x2] ;  /* 0x0000020610037981 */ /* 0x000ee2000c1e9500 */
[----:B-1----:R-:W-:-:S05]  /*04f0*/  IMAD.WIDE.U32 R14, R0, 0x2, R14 ;  /* 0x00000002000e7825 */ /* 0x002fca00078e000e */
[----:B------:R0:W4:Y:S01]  /*0500*/  LDG.E.U16.CONSTANT R2, desc[UR6][R14.64] ;  /* 0x000000060e027981 */ /* 0x000122000c1e9500 */
[----:B------:R-:W-:Y:S01]  /*0510*/  UIADD3 UR4, UPT, UPT, UR4, 0x1, URZ ;  /* 0x0000000104047890 */ /* 0x000fe2000fffe0ff */
[----:B--2---:R-:W-:-:S04]  /*0520*/  SHF.R.U32.HI R0, RZ, R9, R12 ;  /* 0x00000009ff007219 */ /* 0x004fc8000001160c */
[----:B------:R-:W-:Y:S02]  /*0530*/  LOP3.LUT R11, R0, 0xf, RZ, 0xc0, !PT ;  /* 0x0000000f000b7812 */ /* 0x000fe400078ec0ff */
[--C-:B------:R-:W-:Y:S02]  /*0540*/  SHF.R.U32.HI R18, RZ, 0x4, R0.reuse ;  /* 0x00000004ff127819 */ /* 0x100fe40000011600 */
[----:B------:R-:W-:Y:S01]  /*0550*/  SHF.R.U32.HI R12, RZ, 0x8, R0 ;  /* 0x00000008ff0c7819 */ /* 0x000fe20000011600 */
[----:B------:R-:W-:Y:S01]  /*0560*/  IMAD R20, R11, R11, R11 ;  /* 0x0000000b0b147224 */ /* 0x000fe200078e020b */
[----:B------:R-:W-:Y:S01]  /*0570*/  LOP3.LUT R18, R18, 0xf, RZ, 0xc0, !PT ;  /* 0x0000000f12127812 */ /* 0x000fe200078ec0ff */
[----:B---3--:R-:W-:Y:S01]  /*0580*/  IMAD.IADD R8, R3, 0x1, R8 ;  /* 0x0000000103087824 */ /* 0x008fe200078e0208 */
[----:B------:R-:W-:Y:S02]  /*0590*/  LOP3.LUT R12, R12, 0xf, RZ, 0xc0, !PT ;  /* 0x0000000f0c0c7812 */ /* 0x000fe400078ec0ff */
[----:B------:R-:W-:Y:S01]  /*05a0*/  IADD3 R20, PT, PT, R11, 0x1, R20 ;  /* 0x000000010b147810 */ /* 0x000fe20007ffe014 */
[----:B------:R-:W-:Y:S01]  /*05b0*/  IMAD R11, R18, R18, R18 ;  /* 0x00000012120b7224 */ /* 0x000fe200078e0212 */
[----:B------:R-:W-:-:S02]  /*05c0*/  SHF.R.U32.HI R0, RZ, 0xc, R0 ;  /* 0x0000000cff007819 */ /* 0x000fc40000011600 */
[----:B------:R-:W4:Y:S01]  /*05d0*/  I2F.F16 R13, R20 ;  /* 0x00000014000d7306 */ /* 0x000f220000200c00 */
[----:B------:R-:W-:Y:S02]  /*05e0*/  ISETP.GE.AND P0, PT, R8, R33, PT ;  /* 0x000000210800720c */ /* 0x000fe40003f06270 */
[----:B------:R-:W-:Y:S01]  /*05f0*/  IADD3 R18, PT, PT, R18, 0x1, R11 ;  /* 0x0000000112127810 */ /* 0x000fe20007ffe00b */
[----:B------:R-:W-:Y:S01]  /*0600*/  IMAD R11, R12, R12, R12 ;  /* 0x0000000c0c0b7224 */ /* 0x000fe200078e020c */
[----:B------:R-:W-:-:S03]  /*0610*/  LOP3.LUT R0, R0, 0xf, RZ, 0xc0, !PT ;  /* 0x0000000f00007812 */ /* 0x000fc600078ec0ff */
[----:B0-----:R-:W0:Y:S01]  /*0620*/  I2F.F16 R15, R18 ;  /* 0x00000012000f7306 */ /* 0x001e220000200c00 */
[----:B------:R-:W-:Y:S01]  /*0630*/  IADD3 R12, PT, PT, R12, 0x1, R11 ;  /* 0x000000010c0c7810 */ /* 0x000fe20007ffe00b */
[----:B------:R-:W-:-:S05]  /*0640*/  IMAD R11, R0, R0, R0 ;  /* 0x00000000000b7224 */ /* 0x000fca00078e0200 */
[----:B------:R-:W-:Y:S01]  /*0650*/  IADD3 R11, PT, PT, R0, 0x1, R11 ;  /* 0x00000001000b7810 */ /* 0x000fe20007ffe00b */
[----:B------:R-:W1:Y:S01]  /*0660*/  I2F.F16 R17, R12 ;  /* 0x0000000c00117306 */ /* 0x000e620000200c00 */
[-C--:B----4-:R-:W-:Y:S02]  /*0670*/  HMUL2 R28, R13.H0_H0, R2.reuse.H0_H0 ;  /* 0x200000020d1c7232 */ /* 0x090fe40000000800 */
[----:B0-----:R-:W-:-:S05]  /*0680*/  HMUL2 R3, R15.H0_H0, R2.H0_H0 ;  /* 0x200000020f037232 */ /* 0x001fca0000000800 */
[----:B------:R-:W0:Y:S01]  /*0690*/  I2F.F16 R11, R11 ;  /* 0x0000000b000b7306 */ /* 0x000e220000200c00 */
[-C--:B-1----:R-:W-:Y:S02]  /*06a0*/  HMUL2 R0, R17.H0_H0, R2.reuse.H0_H0 ;  /* 0x2000000211007232 */ /* 0x082fe40000000800 */
[----:B0-----:R-:W-:Y:S01]  /*06b0*/  HMUL2 R2, R11.H0_H0, R2.H0_H0 ;  /* 0x200000020b027232 */ /* 0x001fe20000000800 */
[----:B------:R-:W-:Y:S06]  /*06c0*/  @!P0 BRA `(.L_x_3751) ;  /* 0xfffffffc00588947 */ /* 0x000fec000383ffff */
.L_x_3750:
        /* <DEDUP_REMOVED lines=11> */
.L_x_3752:
        /* <DEDUP_REMOVED lines=11> */
.L_x_3753:
        /* <DEDUP_REMOVED lines=11> */
.L_x_3754:
        /* <DEDUP_REMOVED lines=11> */
.L_x_3755:
        /* <DEDUP_REMOVED lines=11> */
.L_x_3756:
[----:B------:R-:W-:Y:S01]  /*0a40*/  VIMNMX R9, PT, PT, R36, UR4, PT ;  /* 0x0000000424097c48 */ /* 0x000fe2000bfe0100 */
[----:B------:R-:W0:Y:S01]  /*0a50*/  S2UR UR5, SR_CgaCtaId ;  /* 0x00000000000579c3 */ /* 0x000e220000008800 */
[----:B------:R-:W1:Y:S01]  /*0a60*/  LDCU.64 UR10, c[0x0][0x388] ;  /* 0x00007100ff0a77ac */ /* 0x000e620008000a00 */
[----:B------:R-:W-:Y:S02]  /*0a70*/  PRMT R30, RZ, 0x5410, RZ ;  /* 0x00005410ff1e7816 */ /* 0x000fe400000000ff */
[----:B------:R-:W-:Y:S01]  /*0a80*/  SHF.R.S32.HI R12, RZ, 0x1f, R9 ;  /* 0x0000001fff0c7819 */ /* 0x000fe20000011409 */
[----:B------:R-:W-:Y:S01]  /*0a90*/  UMOV UR4, 0x400 ;  /* 0x0000040000047882 */ /* 0x000fe20000000000 */
[----:B------:R-:W-:Y:S02]  /*0aa0*/  PRMT R29, RZ, 0x5410, RZ ;  /* 0x00005410ff1d7816 */ /* 0x000fe400000000ff */
[----:B------:R-:W-:-:S04]  /*0ab0*/  LEA.HI R12, R12, R9, RZ, 0x5 ;  /* 0x000000090c0c7211 */ /* 0x000fc800078f28ff */
[----:B------:R-:W-:-:S05]  /*0ac0*/  SHF.R.S32.HI R9, RZ, 0x5, R12 ;  /* 0x00000005ff097819 */ /* 0x000fca000001140c */
[----:B------:R-:W-:-:S05]  /*0ad0*/  IMAD R4, R9, 0x8, R4 ;  /* 0x0000000809047824 */ /* 0x000fca00078e0204 */
[----:B------:R-:W-:Y:S01]  /*0ae0*/  IADD3 R4, PT, PT, R8, R4, R5 ;  /* 0x0000000408047210 */ /* 0x000fe20007ffe005 */
[----:B0-----:R-:W-:-:S03]  /*0af0*/  ULEA UR4, UR5, UR4, 0x18 ;  /* 0x0000000405047291 */ /* 0x001fc6000f8ec0ff */
[----:B------:R-:W-:Y:S02]  /*0b00*/  IADD3 R4, PT, PT, R10, R4, R7 ;  /* 0x000000040a047210 */ /* 0x000fe40007ffe007 */
[----:B------:R-:W-:-:S03]  /*0b10*/  VIMNMX R7, PT, PT, R6, UR9, PT ;  /* 0x0000000906077c48 */ /* 0x000fc6000bfe0100 */
[----:B------:R-:W-:Y:S01]  /*0b20*/  IMAD R5, R4, R31, RZ ;  /* 0x0000001f04057224 */ /* 0x000fe200078e02ff */
[----:B------:R-:W-:-:S04]  /*0b30*/  SHF.R.S32.HI R4, RZ, 0x1f, R34 ;  /* 0x0000001fff047819 */ /* 0x000fc80000011422 */
[----:B------:R-:W-:-:S04]  /*0b40*/  IADD3 R8, P0, PT, R34, R5, RZ ;  /* 0x0000000522087210 */ /* 0x000fc80007f1e0ff */
[----:B------:R-:W-:Y:S02]  /*0b50*/  LEA.HI.X.SX32 R5, R5, R4, 0x1, P0 ;  /* 0x0000000405057211 */ /* 0x000fe400000f0eff */
[----:B------:R-:W-:Y:S02]  /*0b60*/  ISETP.GT.AND P0, PT, R7, R36, PT ;  /* 0x000000240700720c */ /* 0x000fe40003f04270 */
[----:B-1----:R-:W-:-:S04]  /*0b70*/  LEA R40, P1, R8, UR10, 0x2 ;  /* 0x0000000a08287c11 */ /* 0x002fc8000f8210ff */
[----:B------:R-:W-:-:S07]  /*0b80*/  LEA.HI.X R41, R8, UR11, R5, 0x2, P1 ;  /* 0x0000000b08297c11 */ /* 0x000fce00088f1405 */
[----:B------:R-:W-:Y:S05]  /*0b90*/  @!P0 BRA `(.L_x_3757) ;  /* 0x0000001400b08947 */ /* 0x000fea0003800000 */
[----:B------:R-:W2:Y:S01]  /*0ba0*/  LDG.E.128.CONSTANT R24, desc[UR6][R40.64] ;  /* 0x0000000628187981 */ /* 0x000ea2000c1e9d00 */
[----:B------:R-:W-:-:S03]  /*0bb0*/  IMAD.WIDE R6, R31, 0x4, R40 ;  /* 0x000000041f067825 */ /* 0x000fc600078e0228 */
[----:B------:R-:W0:Y:S04]  /*0bc0*/  LDS.128 R8, [UR4] ;  /* 0x00000004ff087984 */ /* 0x000e280008000c00 */
[----:B------:R-:W3:Y:S01]  /*0bd0*/  LDG.E.128.CONSTANT R20, desc[UR6][R6.64] ;  /* 0x0000000606147981 */ /* 0x000ee2000c1e9d00 */
[----:B------:R-:W-:-:S05]  /*0be0*/  IMAD.WIDE R36, R31, 0x4, R6 ;  /* 0x000000041f247825 */ /* 0x000fca00078e0206 */
[----:B------:R1:W4:Y:S02]  /*0bf0*/  LDG.E.128.CONSTANT R12, desc[UR6][R36.64] ;  /* 0x00000006240c7981 */ /* 0x000324000c1e9d00 */
[----:B-1----:R-:W-:-:S04]  /*0c00*/  IMAD.WIDE R36, R31, 0x4, R36 ;  /* 0x000000041f247825 */ /* 0x002fc800078e0224 */
[----:B------:R-:W-:-:S04]  /*0c10*/  IMAD.WIDE R40, R31, 0x4, R36 ;  /* 0x000000041f287825 */ /* 0x000fc800078e0224 */
[----:B------:R-:W-:Y:S01]  /*0c20*/  IMAD.WIDE R38, R31, 0x4, R40 ;  /* 0x000000041f267825 */ /* 0x000fe200078e0228 */
[----:B--2---:R-:W-:Y:S02]  /*0c30*/  LOP3.LUT R5, R24, 0x3f003f, RZ, 0xc0, !PT ;  /* 0x003f003f18057812 */ /* 0x004fe400078ec0ff */
[----:B------:R-:W-:Y:S02]  /*0c40*/  SHF.R.U32.HI R16, RZ, 0x6, R24 ;  /* 0x00000006ff107819 */ /* 0x000fe40000011618 */
[----:B------:R-:W-:Y:S02]  /*0c50*/  LOP3.LUT R5, R5, 0x64006400, RZ, 0xfc, !PT ;  /* 0x6400640005057812 */ /* 0x000fe400078efcff */
[----:B------:R-:W-:Y:S02]  /*0c60*/  LOP3.LUT R16, R16, 0x3f003f, RZ, 0xc0, !PT ;  /* 0x003f003f10107812 */ /* 0x000fe400078ec0ff */
[----:B------:R-:W-:Y:S02]  /*0c70*/  LOP3.LUT R17, R25, 0x3f003f, RZ, 0xc0, !PT ;  /* 0x003f003f19117812 */ /* 0x000fe400078ec0ff */
[----:B------:R-:W-:Y:S01]  /*0c80*/  LOP3.LUT R6, R16, 0x64006400, RZ, 0xfc, !PT ;  /* 0x6400640010067812 */ /* 0x000fe200078efcff */
[----:B------:R-:W-:Y:S01]  /*0c90*/  HADD2 R16, R5, -1056, -1056 ;  /* 0xe420e42005107430 */ /* 0x000fe20000000000 */
[----:B------:R-:W-:-:S02]  /*0ca0*/  SHF.R.U32.HI R4, RZ, 0x6, R25 ;  /* 0x00000006ff047819 */ /* 0x000fc40000011619 */
[----:B------:R-:W-:Y:S01]  /*0cb0*/  LOP3.LUT R17, R17, 0x64006400, RZ, 0xfc, !PT ;  /* 0x6400640011117812 */ /* 0x000fe200078efcff */
[----:B------:R-:W-:Y:S01]  /*0cc0*/  HADD2 R6, R6, -1056, -1056 ;  /* 0xe420e42006067430 */ /* 0x000fe20000000000 */
[----:B------:R-:W-:Y:S01]  /*0cd0*/  LOP3.LUT R18, R26, 0x3f003f, RZ, 0xc0, !PT ;  /* 0x003f003f1a127812 */ /* 0x000fe200078ec0ff */
[-C--:B0-----:R-:W-:Y:S01]  /*0ce0*/  HFMA2 R16, R16, R8.reuse, RZ ;  /* 0x0000000810107231 */ /* 0x081fe200000000ff */
[----:B------:R-:W-:Y:S01]  /*0cf0*/  LOP3.LUT R4, R4, 0x3f003f, RZ, 0xc0, !PT ;  /* 0x003f003f04047812 */ /* 0x000fe200078ec0ff */
[----:B------:R-:W-:Y:S01]  /*0d00*/  HADD2 R7, R17, -1056, -1056 ;  /* 0xe420e42011077430 */ /* 0x000fe20000000000 */
[----:B------:R-:W-:Y:S02]  /*0d10*/  LOP3.LUT R18, R18, 0x64006400, RZ, 0xfc, !PT ;  /* 0x6400640012127812 */ /* 0x000fe400078efcff */
[----:B------:R-:W-:Y:S01]  /*0d20*/  SHF.R.U32.HI R17, RZ, 0x6, R26 ;  /* 0x00000006ff117819 */ /* 0x000fe2000001161a */
[----:B------:R-:W-:Y:S01]  /*0d30*/  HFMA2 R7, R7, R8, RZ.H0_H0 ;  /* 0x0000000807077231 */ /* 0x000fe200000400ff */
[----:B------:R-:W-:Y:S01]  /*0d40*/  LOP3.LUT R4, R4, 0x64006400, RZ, 0xfc, !PT ;  /* 0x6400640004047812 */ /* 0x000fe200078efcff */
[----:B------:R-:W-:Y:S01]  /*0d50*/  HFMA2 R6, R6, R9, R16 ;  /* 0x0000000906067231 */ /* 0x000fe20000000010 */
[----:B------:R-:W-:Y:S01]  /*0d60*/  LOP3.LUT R19, R27, 0x3f003f, RZ, 0xc0, !PT ;  /* 0x003f003f1b137812 */ /* 0x000fe200078ec0ff */
[----:B------:R-:W-:Y:S01]  /*0d70*/  HADD2 R5, R18, -1056, -1056 ;  /* 0xe420e42012057430 */ /* 0x000fe20000000000 */
[----:B------:R-:W-:Y:S01]  /*0d80*/  SHF.R.U32.HI R16, RZ, 0x6, R27 ;  /* 0x00000006ff107819 */ /* 0x000fe2000001161b */
[----:B------:R-:W-:Y:S01]  /*0d90*/  HADD2 R4, R4, -1056, -1056 ;  /* 0xe420e42004047430 */ /* 0x000fe20000000000 */
[----:B------:R-:W-:-:S02]  /*0da0*/  LOP3.LUT R17, R17, 0x3f003f, RZ, 0xc0, !PT ;  /* 0x003f003f11117812 */ /* 0x000fc400078ec0ff */
[----:B------:R-:W-:Y:S01]  /*0db0*/  LOP3.LUT R19, R19, 0x64006400, RZ, 0xfc, !PT ;  /* 0x6400640013137812 */ /* 0x000fe200078efcff */
[-C--:B------:R-:W-:Y:S01]  /*0dc0*/  HFMA2 R4, R4, R9.reuse, R7 ;  /* 0x0000000904047231 */ /* 0x080fe20000000007 */
[----:B------:R-:W-:Y:S01]  /*0dd0*/  LOP3.LUT R16, R16, 0x3f003f, RZ, 0xc0, !PT ;  /* 0x003f003f10107812 */ /* 0x000fe200078ec0ff */
[-C--:B------:R-:W-:Y:S01]  /*0de0*/  HFMA2 R5, R5, R8.reuse, RZ ;  /* 0x0000000805057231 */ /* 0x080fe200000000ff */
[----:B------:R-:W-:Y:S01]  /*0df0*/  LOP3.LUT R17, R17, 0x64006400, RZ, 0xfc, !PT ;  /* 0x6400640011117812 */ /* 0x000fe200078efcff */
[----:B------:R-:W-:Y:S01]  /*0e00*/  HADD2 R19, R19, -1056, -1056 ;  /* 0xe420e42013137430 */ /* 0x000fe20000000000 */
[----:B------:R-:W-:Y:S02]  /*0e10*/  LOP3.LUT R16, R16, 0x64006400, RZ, 0xfc, !PT ;  /* 0x6400640010107812 */ /* 0x000fe400078efcff */
[----:B---3--:R-:W-:Y:S01]  /*0e20*/  LOP3.LUT R7, R20, 0x3f003f, RZ, 0xc0, !PT ;  /* 0x003f003f14077812 */ /* 0x008fe200078ec0ff */
[----:B------:R-:W-:Y:S01]  /*0e30*/  HADD2 R17, R17, -1056, -1056 ;  /* 0xe420e42011117430 */ /* 0x000fe20000000000 */
[----:B------:R-:W-:Y:S01]  /*0e40*/  SHF.R.U32.HI R24, RZ, 0xc, R24 ;  /* 0x0000000cff187819 */ /* 0x000fe20000011618 */
        /* <DEDUP_REMOVED lines=8> */
[----:B------:R-:W-:Y:S01]  /*0ed0*/  HADD2 R7, R7, -1056, -1056 ;  /* 0xe420e42007077430 */ /* 0x000fe20000000000 */
[----:B------:R-:W-:-:S02]  /*0ee0*/  LOP3.LUT R16, R16, 0x3f003f, RZ, 0xc0, !PT ;  /* 0x003f003f10107812 */ /* 0x000fc400078ec0ff */
[----:B------:R-:W-:Y:S02]  /*0ef0*/  LOP3.LUT R9, R9, 0x64006400, RZ, 0xfc, !PT ;  /* 0x6400640009097812 */ /* 0x000fe400078efcff */
[----:B------:R-:W-:Y:S01]  /*0f00*/  LOP3.LUT R17, R17, 0x64006400, RZ, 0xfc, !PT ;  /* 0x6400640011117812 */ /* 0x000fe200078efcff */
[-C--:B------:R-:W-:Y:S01]  /*0f10*/  HFMA2 R6, R7, R10.reuse, R6 ;  /* 0x0000000a07067231 */ /* 0x080fe20000000006 */
[----:B------:R-:W-:Y:S01]  /*0f20*/  SHF.R.U32.HI R7, RZ, 0x6, R21 ;  /* 0x00000006ff077819 */ /* 0x000fe20000011615 */
[----:B------:R-:W-:Y:S01]  /*0f30*/  HADD2 R9, R9, -1056, -1056 ;  /* 0xe420e42009097430 */ /* 0x000fe20000000000 */
[----:B------:R-:W-:Y:S01]  /*0f40*/  LOP3.LUT R16, R16, 0x64006400, RZ, 0xfc, !PT ;  /* 0x6400640010107812 */ /* 0x000fe200078efcff */
[----:B------:R-:W-:Y:S01]  /*0f50*/  HADD2 R29, R17, -1056, -1056 ;  /* 0xe420e420111d7430 */ /* 0x000fe20000000000 */
[----:B------:R-:W-:Y:S02]  /*0f60*/  LOP3.LUT R7, R7, 0x3f003f, RZ, 0xc0, !PT ;  /* 0x003f003f07077812 */ /* 0x000fe400078ec0ff */
[----:B------:R-:W-:Y:S01]  /*0f70*/  LOP3.LUT R19, R23, 0x3f003f, RZ, 0xc0, !PT ;  /* 0x003f003f17137812 */ /* 0x000fe200078ec0ff */
[----:B------:R-:W-:Y:S01]  /*0f80*/  HADD2 R17, R16, -1056, -1056 ;  /* 0xe420e42010117430 */ /* 0x000fe20000000000 */
[----:B----4-:R-:W-:Y:S01]  /*0f90*/  SHF.R.U32.HI R18, RZ, 0x6, R12 ;  /* 0x00000006ff127819 */ /* 0x010fe2000001160c */
[-C--:B------:R-:W-:Y:S01]  /*0fa0*/  HFMA2 R16, R9, R10.reuse, R4 ;  /* 0x0000000a09107231 */ /* 0x080fe20000000004 */
[----:B------:R-:W-:Y:S01]  /*0fb0*/  LOP3.LUT R9, R7, 0x64006400, RZ, 0xfc, !PT ;  /* 0x6400640007097812 */ /* 0x000fe200078efcff */
[----:B------:R-:W-:-:S02]  /*0fc0*/  HFMA2 R29, R29, R10, R5 ;  /* 0x0000000a1d1d7231 */ /* 0x000fc40000000005 */
[-C--:B------:R-:W-:Y:S01]  /*0fd0*/  HFMA2 R17, R17, R11.reuse, R6 ;  /* 0x0000000b11117231 */ /* 0x080fe20000000006 */
[----:B------:R-:W-:Y:S01]  /*0fe0*/  LOP3.LUT R19, R19, 0x64006400, RZ, 0xfc, !PT ;  /* 0x6400640013137812 */ /* 0x000fe200078efcff */
[----:B------:R-:W0:Y:S01]  /*0ff0*/  LDS.128 R4, [UR4+0x10] ;  /* 0x00001004ff047984 */ /* 0x000e220008000c00 */
[----:B------:R-:W-:Y:S01]  /*1000*/  HADD2 R9, R9, -1056, -1056 ;  /* 0xe420e42009097430 */ /* 0x000fe20000000000 */
[----:B------:R-:W-:Y:S02]  /*1010*/  LOP3.LUT R18, R18, 0x3f003f, RZ, 0xc0, !PT ;  /* 0x003f003f12127812 */ /* 0x000fe400078ec0ff */
[----:B------:R-:W-:Y:S01]  /*1020*/  HADD2 R19, R19, -1056, -1056 ;  /* 0xe420e42013137430 */ /* 0x000fe20000000000 */
[----:B------:R-:W-:Y:S01]  /*1030*/  LOP3.LUT R24, R24, 0xf000f, RZ, 0xc0, !PT ;  /* 0x000f000f18187812 */ /* 0x000fe200078ec0ff */
[----:B------:R-:W-:Y:S01]  /*1040*/  HFMA2 R16, R9, R11, R16 ;  /* 0x0000000b09107231 */ /* 0x000fe20000000010 */
[----:B------:R-:W-:Y:S01]  /*1050*/  SHF.R.U32.HI R9, RZ, 0x6, R22 ;  /* 0x00000006ff097819 */ /* 0x000fe20000011616 */
[----:B------:R-:W-:Y:S01]  /*1060*/  HFMA2 R10, R19, R10, R8 ;  /* 0x0000000a130a7231 */ /* 0x000fe20000000008 */
[----:B------:R-:W-:-:S02]  /*1070*/  LOP3.LUT R18, R18, 0x64006400, RZ, 0xfc, !PT ;  /* 0x6400640012127812 */ /* 0x000fc400078efcff */
[----:B------:R-:W-:Y:S02]  /*1080*/  LOP3.LUT R9, R9, 0x3f003f, RZ, 0xc0, !PT ;  /* 0x003f003f09097812 */ /* 0x000fe400078ec0ff */
[----:B------:R-:W-:Y:S01]  /*1090*/  SHF.R.U32.HI R25, RZ, 0xc, R25 ;  /* 0x0000000cff197819 */ /* 0x000fe20000011619 */
[----:B------:R-:W-:Y:S01]  /*10a0*/  HADD2 R8, R18, -1056, -1056 ;  /* 0xe420e42012087430 */ /* 0x000fe20000000000 */
[----:B------:R-:W-:Y:S02]  /*10b0*/  LOP3.LUT R9, R9, 0x64006400, RZ, 0xfc, !PT ;  /* 0x6400640009097812 */ /* 0x000fe400078efcff */
[----:B------:R-:W-:-:S03]  /*10c0*/  SHF.R.U32.HI R18, RZ, 0x6, R23 ;  /* 0x00000006ff127819 */ /* 0x000fc60000011617 */
[----:B------:R-:W-:Y:S01]  /*10d0*/  HADD2 R9, R9, -1056, -1056 ;  /* 0xe420e42009097430 */ /* 0x000fe20000000000 */
[----:B------:R-:W-:-:S03]  /*10e0*/  LOP3.LUT R18, R18, 0x3f003f, RZ, 0xc0, !PT ;  /* 0x003f003f12127812 */ /* 0x000fc600078ec0ff */
[----:B------:R-:W-:Y:S01]  /*10f0*/  HFMA2 R29, R9, R11, R29 ;  /* 0x0000000b091d7231 */ /* 0x000fe2000000001d */
[----:B------:R-:W-:Y:S02]  /*1100*/  LOP3.LUT R9, R12, 0x3f003f, RZ, 0xc0, !PT ;  /* 0x003f003f0c097812 */ /* 0x000fe400078ec0ff */
[----:B------:R-:W-:Y:S02]  /*1110*/  LOP3.LUT R18, R18, 0x64006400, RZ, 0xfc, !PT ;  /* 0x6400640012127812 */ /* 0x000fe400078efcff */
[----:B------:R-:W-:-:S03]  /*1120*/  LOP3.LUT R9, R9, 0x64006400, RZ, 0xfc, !PT ;  /* 0x6400640009097812 */ /* 0x000fc600078efcff */
[----:B------:R-:W-:Y:S02]  /*1130*/  HADD2 R18, R18, -1056, -1056 ;  /* 0xe420e42012127430 */ /* 0x000fe40000000000 */
[----:B------:R-:W-:Y:S02]  /*1140*/  HADD2 R9, R9, -1056, -1056 ;  /* 0xe420e42009097430 */ /* 0x000fe40000000000 */
[----:B------:R-:W-:Y:S01]  /*1150*/  HFMA2 R10, R18, R11, R10 ;  /* 0x0000000b120a7231 */ /* 0x000fe2000000000a */
[----:B------:R-:W-:Y:S01]  /*1160*/  SHF.R.U32.HI R11, RZ, 0x6, R14 ;  /* 0x00000006ff0b7819 */ /* 0x000fe2000001160e */
[----:B0-----:R-:W-:Y:S01]  /*1170*/  HFMA2 R17, R9, R4, R17 ;  /* 0x0000000409117231 */ /* 0x001fe20000000011 */
[----:B------:R-:W-:Y:S02]  /*1180*/  LOP3.LUT R9, R13, 0x3f003f, RZ, 0xc0, !PT ;  /* 0x003f003f0d097812 */ /* 0x000fe400078ec0ff */
[----:B------:R-:W-:Y:S02]  /*1190*/  LOP3.LUT R11, R11, 0x3f003f, RZ, 0xc0, !PT ;  /* 0x003f003f0b0b7812 */ /* 0x000fe400078ec0ff */
[----:B------:R-:W-:-:S02]  /*11a0*/  LOP3.LUT R9, R9, 0x64006400, RZ, 0xfc, !PT ;  /* 0x6400640009097812 */ /* 0x000fc400078efcff */
[----:B------:R-:W-:Y:S01]  /*11b0*/  LOP3.LUT R11, R11, 0x64006400, RZ, 0xfc, !PT ;  /* 0x640064000b0b7812 */ /* 0x000fe200078efcff */
[----:B------:R-:W-:Y:S01]  /*11c0*/  HFMA2 R8, R8, R5, R17 ;  /* 0x0000000508087231 */ /* 0x000fe20000000011 */
[----:B------:R-:W-:Y:S01]  /*11d0*/  SHF.R.U32.HI R17, RZ, 0x6, R13 ;  /* 0x00000006ff117819 */ /* 0x000fe2000001160d */
[----:B------:R-:W-:Y:S02]  /*11e0*/  HADD2 R9, R9, -1056, -1056 ;  /* 0xe420e42009097430 */ /* 0x000fe40000000000 */
[----:B------:R-:W-:Y:S01]  /*11f0*/  HADD2 R11, R11, -1056, -1056 ;  /* 0xe420e4200b0b7430 */ /* 0x000fe20000000000 */
[----:B------:R-:W-:Y:S01]  /*1200*/  LOP3.LUT R17, R17, 0x3f003f, RZ, 0xc0, !PT ;  /* 0x003f003f11117812 */ /* 0x000fe200078ec0ff */
[----:B------:R-:W-:Y:S01]  /*1210*/  HFMA2 R16, R9, R4, R16 ;  /* 0x0000000409107231 */ /* 0x000fe20000000010 */
[----:B------:R-:W-:Y:S02]  /*1220*/  LOP3.LUT R9, R14, 0x3f003f, RZ, 0xc0, !PT ;  /* 0x003f003f0e097812 */ /* 0x000fe400078ec0ff */
[----:B------:R-:W-:-:S02]  /*1230*/  LOP3.LUT R17, R17, 0x64006400, RZ, 0xfc, !PT ;  /* 0x6400640011117812 */ /* 0x000fc400078efcff */
[----:B------:R-:W-:-:S05]  /*1240*/  LOP3.LUT R9, R9, 0x64006400, RZ, 0xfc, !PT ;  /* 0x6400640009097812 */ /* 0x000fca00078efcff */
[----:B------:R-:W-:-:S04]  /*1250*/  HADD2 R9, R9, -1056, -1056 ;  /* 0xe420e42009097430 */ /* 0x000fc80000000000 */
[----:B------:R-:W-:Y:S01]  /*1260*/  HFMA2 R29, R9, R4, R29 ;  /* 0x00000004091d7231 */ /* 0x000fe2000000001d */
[----:B------:R-:W-:-:S04]  /*1270*/  SHF.R.U32.HI R9, RZ, 0x8, R12 ;  /* 0x00000008ff097819 */ /* 0x000fc8000001160c */
[----:B------:R-:W-:Y:S01]  /*1280*/  LOP3.LUT R9, R24, 0x300030, R9, 0xf8, !PT ;  /* 0x0030003018097812 */ /* 0x000fe200078ef809 */
[----:B------:R-:W-:Y:S01]  /*1290*/  HADD2 R24, R17, -1056, -1056 ;  /* 0xe420e42011187430 */ /* 0x000fe20000000000 */
[----:B------:R-:W-:Y:S01]  /*12a0*/  SHF.R.U32.HI R17, RZ, 0x6, R15 ;  /* 0x00000006ff117819 */ /* 0x000fe2000001160f */
[-C--:B------:R-:W-:Y:S01]  /*12b0*/  HFMA2 R29, R11, R5.reuse, R29 ;  /* 0x000000050b1d7231 */ /* 0x080fe2000000001d */
[----:B------:R-:W-:Y:S02]  /*12c0*/  LOP3.LUT R9, R9, 0x64006400, RZ, 0xfc, !PT ;  /* 0x6400640009097812 */ /* 0x000fe400078efcff */
[----:B------:R-:W-:Y:S01]  /*12d0*/  LOP3.LUT R17, R17, 0x3f003f, RZ, 0xc0, !PT ;  /* 0x003f003f11117812 */ /* 0x000fe200078ec0ff */
[----:B------:R-:W-:Y:S01]  /*12e0*/  HFMA2 R24, R24, R5, R16 ;  /* 0x0000000518187231 */ /* 0x000fe20000000010 */
[----:B------:R-:W-:Y:S02]  /*12f0*/  LOP3.LUT R16, R15, 0x3f003f, RZ, 0xc0, !PT ;  /* 0x003f003f0f107812 */ /* 0x000fe400078ec0ff */
[----:B------:R-:W-:-:S02]  /*1300*/  LOP3.LUT R17, R17, 0x64006400, RZ, 0xfc, !PT ;  /* 0x6400640011117812 */ /* 0x000fc400078efcff */
[----:B------:R-:W-:-:S03]  /*1310*/  LOP3.LUT R16, R16, 0x64006400, RZ, 0xfc, !PT ;  /* 0x6400640010107812 */ /* 0x000fc600078efcff */
[----:B------:R-:W-:Y:S02]  /*1320*/  HADD2 R30, R17, -1056, -1056 ;  /* 0xe420e420111e7430 */ /* 0x000fe40000000000 */
[----:B------:R-:W-:-:S04]  /*1330*/  HADD2 R16, R16, -1056, -1056 ;  /* 0xe420e42010107430 */ /* 0x000fc80000000000 */
[----:B------:R-:W-:Y:S02]  /*1340*/  HFMA2 R10, R16, R4, R10 ;  /* 0x00000004100a7231 */ /* 0x000fe4000000000a */
[----:B------:R0:W2:Y:S01]  /*1350*/  LDG.E.128.CONSTANT R16, desc[UR6][R36.64] ;  /* 0x0000000624107981 */ /* 0x0000a2000c1e9d00 */
[----:B------:R-:W-:Y:S02]  /*1360*/  HADD2 R4, R9, -1056, -1056 ;  /* 0xe420e42009047430 */ /* 0x000fe40000000000 */
[----:B------:R-:W-:Y:S01]  /*1370*/  HFMA2 R30, R30, R5, R10 ;  /* 0x000000051e1e7231 */ /* 0x000fe2000000000a */
[----:B------:R-:W-:Y:S02]  /*1380*/  LOP3.LUT R10, R25, 0xf000f, RZ, 0xc0, !PT ;  /* 0x000f000f190a7812 */ /* 0x000fe400078ec0ff */
[----:B------:R-:W-:Y:S01]  /*1390*/  SHF.R.U32.HI R5, RZ, 0x8, R13 ;  /* 0x00000008ff057819 */ /* 0x000fe2000001160d */
[----:B------:R-:W-:-:S03]  /*13a0*/  HFMA2 R4, R4, R6, R8 ;  /* 0x0000000604047231 */ /* 0x000fc60000000008 */
[----:B------:R-:W-:Y:S02]  /*13b0*/  LOP3.LUT R5, R10, 0x300030, R5, 0xf8, !PT ;  /* 0x003000300a057812 */ /* 0x000fe400078ef805 */
[----:B------:R-:W3:Y:S02]  /*13c0*/  LDG.E.128.CONSTANT R8, desc[UR6][R40.64] ;  /* 0x0000000628087981 */ /* 0x000ee4000c1e9d00 */
[----:B------:R-:W-:Y:S02]  /*13d0*/  LOP3.LUT R5, R5, 0x64006400, RZ, 0xfc, !PT ;  /* 0x6400640005057812 */ /* 0x000fe400078efcff */
[----:B------:R-:W-:Y:S02]  /*13e0*/  SHF.R.U32.HI R26, RZ, 0xc, R26 ;  /* 0x0000000cff1a7819 */ /* 0x000fe4000001161a */
[----:B------:R-:W-:Y:S01]  /*13f0*/  SHF.R.U32.HI R27, RZ, 0xc, R27 ;  /* 0x0000000cff1b7819 */ /* 0x000fe2000001161b */
[----:B------:R-:W-:Y:S01]  /*1400*/  HADD2 R5, R5, -1056, -1056 ;  /* 0xe420e42005057430 */ /* 0x000fe20000000000 */
[----:B------:R-:W-:-:S02]  /*1410*/  LOP3.LUT R25, R26, 0xf000f, RZ, 0xc0, !PT ;  /* 0x000f000f1a197812 */ /* 0x000fc400078ec0ff */
[----:B------:R-:W-:Y:S01]  /*1420*/  LOP3.LUT R27, R27, 0xf000f, RZ, 0xc0, !PT ;  /* 0x000f000f1b1b7812 */ /* 0x000fe200078ec0ff */
[----:B------:R-:W-:Y:S01]  /*1430*/  HFMA2 R5, R5, R6, R24 ;  /* 0x0000000605057231 */ /* 0x000fe20000000018 */
[----:B------:R-:W-:Y:S02]  /*1440*/  SHF.R.U32.HI R24, RZ, 0x8, R15 ;  /* 0x00000008ff187819 */ /* 0x000fe4000001160f */
[----:B0-----:R-:W-:Y:S02]  /*1450*/  SHF.R.U32.HI R36, RZ, 0x8, R14 ;  /* 0x00000008ff247819 */ /* 0x001fe4000001160e */
[----:B------:R-:W-:Y:S02]  /*1460*/  LOP3.LUT R37, R27, 0x300030, R24, 0xf8, !PT ;  /* 0x003000301b257812 */ /* 0x000fe400078ef818 */
[----:B------:R-:W-:Y:S02]  /*1470*/  LOP3.LUT R36, R25, 0x300030, R36, 0xf8, !PT ;  /* 0x0030003019247812 */ /* 0x000fe400078ef824 */
[----:B------:R-:W4:Y:S02]  /*1480*/  LDG.E.128.CONSTANT R24, desc[UR6][R38.64] ;  /* 0x0000000626187981 */ /* 0x000f24000c1e9d00 */
        /* <DEDUP_REMOVED lines=25> */
[----:B------:R-:W-:-:S03]  /*1620*/  LOP3.LUT R20, R20, 0x64006400, RZ, 0xfc, !PT ;  /* 0x6400640014147812 */ /* 0x000fc600078efcff */
[----:B------:R-:W-:Y:S01]  /*1630*/  HADD2 R6, R6, -1056, -1056 ;  /* 0xe420e42006067430 */ /* 0x000fe20000000000 */
[----:B------:R-:W-:Y:S01]  /*1640*/  LOP3.LUT R21, R21, 0x64006400, RZ, 0xfc, !PT ;  /* 0x6400640015157812 */ /* 0x000fe200078efcff */
[----:B------:R-:W-:Y:S02]  /*1650*/  HADD2 R22, R22, -1056, -1056 ;  /* 0xe420e42016167430 */ /* 0x000fe40000000000 */
[-C--:B------:R-:W-:Y:S02]  /*1660*/  HFMA2 R5, R6, R7.reuse, R5 ;  /* 0x0000000706057231 */ /* 0x080fe40000000005 */
[----:B------:R-:W-:Y:S02]  /*1670*/  HADD2 R20, R20, -1056, -1056 ;  /* 0xe420e42014147430 */ /* 0x000fe40000000000 */
[----:B------:R-:W-:Y:S02]  /*1680*/  HADD2 R21, R21, -1056, -1056 ;  /* 0xe420e42015157430 */ /* 0x000fe40000000000 */
[----:B------:R-:W-:-:S02]  /*1690*/  HFMA2 R4, R22, R7, R4 ;  /* 0x0000000716047231 */ /* 0x000fc40000000004 */
[-C--:B------:R-:W-:Y:S02]  /*16a0*/  HFMA2 R29, R20, R7.reuse, R29 ;  /* 0x00000007141d7231 */ /* 0x080fe4000000001d */
[----:B------:R-:W-:Y:S02]  /*16b0*/  HFMA2 R30, R21, R7, R30 ;  /* 0x00000007151e7231 */ /* 0x000fe4000000001e */
[----:B------:R-:W-:Y:S01]  /*16c0*/  HADD2 R21, R4.H0_H0, R4.H1_H1 ;  /* 0x3000000404157230 */ /* 0x000fe20000000800 */
[----:B--2---:R-:W-:-:S04]  /*16d0*/  LOP3.LUT R6, R16, 0x3f003f, RZ, 0xc0, !PT ;  /* 0x003f003f10067812 */ /* 0x004fc800078ec0ff */
[----:B------:R-:W-:Y:S02]  /*16e0*/  LOP3.LUT R6, R6, 0x64006400, RZ, 0xfc, !PT ;  /* 0x6400640006067812 */ /* 0x000fe400078efcff */
[----:B------:R-:W-:-:S03]  /*16f0*/  SHF.R.U32.HI R7, RZ, 0x6, R16 ;  /* 0x00000006ff077819 */ /* 0x000fc60000011610 */
[----:B------:R-:W-:Y:S01]  /*1700*/  HADD2 R6, R6, -1056, -1056 ;  /* 0xe420e42006067430 */ /* 0x000fe20000000000 */
[----:B------:R-:W-:Y:S02]  /*1710*/  LOP3.LUT R7, R7, 0x3f003f, RZ, 0xc0, !PT ;  /* 0x003f003f07077812 */ /* 0x000fe400078ec0ff */
[----:B---3--:R-:W-:Y:S02]  /*1720*/  LOP3.LUT R20, R8, 0x3f003f, RZ, 0xc0, !PT ;  /* 0x003f003f08147812 */ /* 0x008fe400078ec0ff */
[----:B------:R-:W-:Y:S01]  /*1730*/  LOP3.LUT R7, R7, 0x64006400, RZ, 0xfc, !PT ;  /* 0x6400640007077812 */ /* 0x000fe200078efcff */
[----:B0-----:R-:W-:Y:S01]  /*1740*/  HFMA2 R6, R6, R12, RZ ;  /* 0x0000000c06067231 */ /* 0x001fe200000000ff */
[----:B------:R-:W-:-:S03]  /*1750*/  LOP3.LUT R20, R20, 0x64006400, RZ, 0xfc, !PT ;  /* 0x6400640014147812 */ /* 0x000fc600078efcff */
[----:B------:R-:W-:-:S04]  /*1760*/  HADD2 R7, R7, -1056, -1056 ;  /* 0xe420e42007077430 */ /* 0x000fc80000000000 */
[----:B------:R-:W-:Y:S02]  /*1770*/  HFMA2 R6, R7, R13, R6 ;  /* 0x0000000d07067231 */ /* 0x000fe40000000006 */
[----:B------:R-:W-:Y:S02]  /*1780*/  HADD2 R7, R20, -1056, -1056 ;  /* 0xe420e42014077430 */ /* 0x000fe40000000000 */
[----:B------:R-:W-:Y:S02]  /*1790*/  HADD2 R20, R5.H0_H0, R5.H1_H1 ;  /* 0x3000000505147230 */ /* 0x000fe40000000800 */
[----:B------:R-:W-:Y:S02]  /*17a0*/  HFMA2 R23, R7, R14, R6 ;  /* 0x0000000e07177231 */ /* 0x000fe40000000006 */
[----:B------:R-:W0:Y:S01]  /*17b0*/  LDS.128 R4, [UR4+0x30] ;  /* 0x00003004ff047984 */ /* 0x000e220008000c00 */
[----:B------:R-:W-:-:S04]  /*17c0*/  SHF.R.U32.HI R22, RZ, 0x6, R8 ;  /* 0x00000006ff167819 */ /* 0x000fc80000011608 */
[----:B------:R-:W-:-:S04]  /*17d0*/  LOP3.LUT R22, R22, 0x3f003f, RZ, 0xc0, !PT ;  /* 0x003f003f16167812 */ /* 0x000fc800078ec0ff */
[----:B------:R-:W-:Y:S02]  /*17e0*/  LOP3.LUT R22, R22, 0x64006400, RZ, 0xfc, !PT ;  /* 0x6400640016167812 */ /* 0x000fe400078efcff */
[----:B------:R-:W-:Y:S02]  /*17f0*/  SHF.R.U32.HI R36, RZ, 0xc, R16 ;  /* 0x0000000cff247819 */ /* 0x000fe40000011610 */
[----:B----4-:R-:W-:Y:S01]  /*1800*/  LOP3.LUT R16, R24, 0x3f003f, RZ, 0xc0, !PT ;  /* 0x003f003f18107812 */ /* 0x010fe200078ec0ff */
[----:B------:R-:W-:Y:S01]  /*1810*/  HADD2 R22, R22, -1056, -1056 ;  /* 0xe420e42016167430 */ /* 0x000fe20000000000 */
[----:B------:R-:W-:Y:S02]  /*1820*/  LOP3.LUT R36, R36, 0xf000f, RZ, 0xc0, !PT ;  /* 0x000f000f24247812 */ /* 0x000fe400078ec0ff */
[----:B------:R-:W-:Y:S01]  /*1830*/  LOP3.LUT R16, R16, 0x64006400, RZ, 0xfc, !PT ;  /* 0x6400640010107812 */ /* 0x000fe200078efcff */
[----:B------:R-:W-:Y:S01]  /*1840*/  HFMA2 R22, R22, R15, R23 ;  /* 0x0000000f16167231 */ /* 0x000fe20000000017 */
[----:B------:R-:W-:-:S02]  /*1850*/  SHF.R.U32.HI R23, RZ, 0x8, R24 ;  /* 0x00000008ff177819 */ /* 0x000fc40000011618 */
[----:B------:R-:W-:Y:S01]  /*1860*/  SHF.R.U32.HI R8, RZ, 0xc, R8 ;  /* 0x0000000cff087819 */ /* 0x000fe20000011608 */
[----:B------:R-:W-:Y:S01]  /*1870*/  HADD2 R16, R16, -1056, -1056 ;  /* 0xe420e42010107430 */ /* 0x000fe20000000000 */
[----:B------:R-:W-:Y:S02]  /*1880*/  LOP3.LUT R36, R36, 0x300030, R23, 0xf8, !PT ;  /* 0x0030003024247812 */ /* 0x000fe400078ef817 */
[----:B------:R-:W-:Y:S02]  /*1890*/  LOP3.LUT R8, R8, 0xf000f, RZ, 0xc0, !PT ;  /* 0x000f000f08087812 */ /* 0x000fe400078ec0ff */
[----:B------:R-:W-:-:S04]  /*18a0*/  SHF.R.U32.HI R23, RZ, 0xa, R24 ;  /* 0x0000000aff177819 */ /* 0x000fc80000011618 */
[----:B------:R-:W-:Y:S02]  /*18b0*/  LOP3.LUT R8, R8, 0x300030, R23, 0xf8, !PT ;  /* 0x0030003008087812 */ /* 0x000fe400078ef817 */
[----:B------:R-:W-:Y:S01]  /*18c0*/  LOP3.LUT R23, R17, 0x3f003f, RZ, 0xc0, !PT ;  /* 0x003f003f11177812 */ /* 0x000fe200078ec0ff */
[----:B0-----:R-:W-:Y:S01]  /*18d0*/  HFMA2 R22, R16, R4, R22 ;  /* 0x0000000410167231 */ /* 0x001fe20000000016 */
[----:B------:R-:W-:Y:S02]  /*18e0*/  SHF.R.U32.HI R16, RZ, 0x6, R17 ;  /* 0x00000006ff107819 */ /* 0x000fe40000011611 */
[----:B------:R-:W-:Y:S02]  /*18f0*/  LOP3.LUT R23, R23, 0x64006400, RZ, 0xfc, !PT ;  /* 0x6400640017177812 */ /* 0x000fe400078efcff */
[----:B------:R-:W-:-:S03]  /*1900*/  LOP3.LUT R16, R16, 0x3f003f, RZ, 0xc0, !PT ;  /* 0x003f003f10107812 */ /* 0x000fc600078ec0ff */
[----:B------:R-:W-:Y:S01]  /*1910*/  HADD2 R23, R23, -1056, -1056 ;  /* 0xe420e42017177430 */ /* 0x000fe20000000000 */
[----:B------:R-:W-:-:S03]  /*1920*/  LOP3.LUT R16, R16, 0x64006400, RZ, 0xfc, !PT ;  /* 0x6400640010107812 */ /* 0x000fc600078efcff */
[----:B------:R-:W-:Y:S02]  /*1930*/  HFMA2 R23, R23, R12, RZ.H0_H0 ;  /* 0x0000000c17177231 */ /* 0x000fe400000400ff */
[----:B------:R-:W-:-:S04]  /*1940*/  HADD2 R16, R16, -1056, -1056 ;  /* 0xe420e42010107430 */ /* 0x000fc80000000000 */
[----:B------:R-:W-:Y:S01]  /*1950*/  HFMA2 R16, R16, R13, R23 ;  /* 0x0000000d10107231 */ /* 0x000fe20000000017 */
[----:B------:R-:W-:-:S04]  /*1960*/  LOP3.LUT R23, R9, 0x3f003f, RZ, 0xc0, !PT ;  /* 0x003f003f09177812 */ /* 0x000fc800078ec0ff */
[----:B------:R-:W-:-:S05]  /*1970*/  LOP3.LUT R23, R23, 0x64006400, RZ, 0xfc, !PT ;  /* 0x6400640017177812 */ /* 0x000fca00078efcff */
[----:B------:R-:W-:-:S04]  /*1980*/  HADD2 R23, R23, -1056, -1056 ;  /* 0xe420e42017177430 */ /* 0x000fc80000000000 */
[----:B------:R-:W-:Y:S01]  /*1990*/  HFMA2 R16, R23, R14, R16 ;  /* 0x0000000e17107231 */ /* 0x000fe20000000010 */
[----:B------:R-:W-:-:S04]  /*19a0*/  SHF.R.U32.HI R23, RZ, 0x6, R9 ;  /* 0x00000006ff177819 */ /* 0x000fc80000011609 */
[----:B------:R-:W-:Y:S02]  /*19b0*/  LOP3.LUT R23, R23, 0x3f003f, RZ, 0xc0, !PT ;  /* 0x003f003f17177812 */ /* 0x000fe400078ec0ff */
[----:B------:R-:W-:Y:S02]  /*19c0*/  SHF.R.U32.HI R24, RZ, 0x6, R24 ;  /* 0x00000006ff187819 */ /* 0x000fe40000011618 */
[----:B------:R-:W-:Y:S02]  /*19d0*/  LOP3.LUT R23, R23, 0x64006400, RZ, 0xfc, !PT ;  /* 0x6400640017177812 */ /* 0x000fe400078efcff */
[----:B------:R-:W-:-:S03]  /*19e0*/  LOP3.LUT R24, R24, 0x3f003f, RZ, 0xc0, !PT ;  /* 0x003f003f18187812 */ /* 0x000fc600078ec0ff */
[----:B------:R-:W-:Y:S01]  /*19f0*/  HADD2 R23, R23, -1056, -1056 ;  /* 0xe420e42017177430 */ /* 0x000fe20000000000 */
[----:B------:R-:W-:-:S03]  /*1a00*/  LOP3.LUT R24, R24, 0x64006400, RZ, 0xfc, !PT ;  /* 0x6400640018187812 */ /* 0x000fc600078efcff */
[----:B------:R-:W-:Y:S01]  /*1a10*/  HFMA2 R16, R23, R15, R16 ;  /* 0x0000000f17107231 */ /* 0x000fe20000000010 */
[----:B------:R-:W-:Y:S01]  /*1a20*/  LOP3.LUT R23, R25, 0x3f003f, RZ, 0xc0, !PT ;  /* 0x003f003f19177812 */ /* 0x000fe200078ec0ff */
[----:B------:R-:W-:Y:S01]  /*1a30*/  HADD2 R24, R24, -1056, -1056 ;  /* 0xe420e42018187430 */ /* 0x000fe20000000000 */
[----:B------:R-:W-:Y:S02]  /*1a40*/  SHF.R.U32.HI R17, RZ, 0xc, R17 ;  /* 0x0000000cff117819 */ /* 0x000fe40000011611 */
[----:B------:R-:W-:Y:S02]  /*1a50*/  LOP3.LUT R23, R23, 0x64006400, RZ, 0xfc, !PT ;  /* 0x6400640017177812 */ /* 0x000fe400078efcff */
[----:B------:R-:W-:Y:S01]  /*1a60*/  LOP3.LUT R17, R17, 0xf000f, RZ, 0xc0, !PT ;  /* 0x000f000f11117812 */ /* 0x000fe200078ec0ff */
[----:B------:R-:W-:Y:S01]  /*1a70*/  HFMA2 R22, R24, R5, R22 ;  /* 0x0000000518167231 */ /* 0x000fe20000000016 */
[----:B------:R-:W-:Y:S01]  /*1a80*/  SHF.R.U32.HI R24, RZ, 0x8, R25 ;  /* 0x00000008ff187819 */ /* 0x000fe20000011619 */
[----:B------:R-:W-:-:S03]  /*1a90*/  HADD2 R23, R23, -1056, -1056 ;  /* 0xe420e42017177430 */ /* 0x000fc60000000000 */
[----:B------:R-:W-:Y:S01]  /*1aa0*/  LOP3.LUT R24, R17, 0x300030, R24, 0xf8, !PT ;  /* 0x0030003011187812 */ /* 0x000fe200078ef818 */
[----:B------:R-:W-:Y:S01]  /*1ab0*/  HFMA2 R16, R23, R4, R16 ;  /* 0x0000000417107231 */ /* 0x000fe20000000010 */
        /* <DEDUP_REMOVED lines=26> */
[----:B------:R-:W-:Y:S02]  /*1c60*/  SHF.R.U32.HI R13, RZ, 0x6, R11 ;  /* 0x00000006ff0d7819 */ /* 0x000fe4000001160b */
[----:B------:R-:W-:Y:S02]  /*1c70*/  SHF.R.U32.HI R14, RZ, 0x6, R10 ;  /* 0x00000006ff0e7819 */ /* 0x000fe4000001160a */
[----:B------:R-:W-:Y:S02]  /*1c80*/  LOP3.LUT R13, R13, 0x3f003f, RZ, 0xc0, !PT ;  /* 0x003f003f0d0d7812 */ /* 0x000fe400078ec0ff */
[----:B------:R-:W-:Y:S02]  /*1c90*/  LOP3.LUT R14, R14, 0x3f003f, RZ, 0xc0, !PT ;  /* 0x003f003f0e0e7812 */ /* 0x000fe400078ec0ff */
[----:B------:R-:W-:-:S02]  /*1ca0*/  LOP3.LUT R13, R13, 0x64006400, RZ, 0xfc, !PT ;  /* 0x640064000d0d7812 */ /* 0x000fc400078efcff */
[----:B------:R-:W-:-:S03]  /*1cb0*/  LOP3.LUT R14, R14, 0x64006400, RZ, 0xfc, !PT ;  /* 0x640064000e0e7812 */ /* 0x000fc600078efcff */
[----:B------:R-:W-:Y:S02]  /*1cc0*/  HADD2 R13, R13, -1056, -1056 ;  /* 0xe420e4200d0d7430 */ /* 0x000fe40000000000 */
[----:B------:R-:W-:Y:S01]  /*1cd0*/  HADD2 R14, R14, -1056, -1056 ;  /* 0xe420e4200e0e7430 */ /* 0x000fe20000000000 */
[----:B------:R-:W-:-:S03]  /*1ce0*/  SHF.R.U32.HI R10, RZ, 0xc, R10 ;  /* 0x0000000cff0a7819 */ /* 0x000fc6000001160a */
[-C--:B------:R-:W-:Y:S02]  /*1cf0*/  HFMA2 R12, R14, R15.reuse, R12 ;  /* 0x0000000f0e0c7231 */ /* 0x080fe4000000000c */
[----:B------:R-:W-:Y:S01]  /*1d00*/  HFMA2 R15, R13, R15, R17 ;  /* 0x0000000f0d0f7231 */ /* 0x000fe20000000011 */
[----:B------:R-:W-:Y:S02]  /*1d10*/  LOP3.LUT R13, R10, 0xf000f, RZ, 0xc0, !PT ;  /* 0x000f000f0a0d7812 */ /* 0x000fe400078ec0ff */
[----:B------:R-:W-:-:S04]  /*1d20*/  SHF.R.U32.HI R14, RZ, 0xa, R26 ;  /* 0x0000000aff0e7819 */ /* 0x000fc8000001161a */
[----:B------:R-:W-:Y:S02]  /*1d30*/  LOP3.LUT R13, R13, 0x300030, R14, 0xf8, !PT ;  /* 0x003000300d0d7812 */ /* 0x000fe400078ef80e */
[----:B------:R-:W-:-:S04]  /*1d40*/  LOP3.LUT R14, R26, 0x3f003f, RZ, 0xc0, !PT ;  /* 0x003f003f1a0e7812 */ /* 0x000fc800078ec0ff */
[----:B------:R-:W-:Y:S02]  /*1d50*/  LOP3.LUT R14, R14, 0x64006400, RZ, 0xfc, !PT ;  /* 0x640064000e0e7812 */ /* 0x000fe400078efcff */
[----:B------:R-:W-:-:S03]  /*1d60*/  SHF.R.U32.HI R18, RZ, 0xc, R18 ;  /* 0x0000000cff127819 */ /* 0x000fc60000011612 */
[----:B------:R-:W-:Y:S01]  /*1d70*/  HADD2 R14, R14, -1056, -1056 ;  /* 0xe420e4200e0e7430 */ /* 0x000fe20000000000 */
[----:B------:R-:W-:Y:S02]  /*1d80*/  LOP3.LUT R18, R18, 0xf000f, RZ, 0xc0, !PT ;  /* 0x000f000f12127812 */ /* 0x000fe400078ec0ff */
[----:B------:R-:W-:Y:S01]  /*1d90*/  SHF.R.U32.HI R23, RZ, 0x8, R26 ;  /* 0x00000008ff177819 */ /* 0x000fe2000001161a */
[----:B------:R-:W-:Y:S01]  /*1da0*/  HFMA2 R12, R14, R4, R12 ;  /* 0x000000040e0c7231 */ /* 0x000fe2000000000c */
[----:B------:R-:W-:Y:S02]  /*1db0*/  SHF.R.U32.HI R17, RZ, 0xc, R19 ;  /* 0x0000000cff117819 */ /* 0x000fe40000011613 */
[----:B------:R-:W-:Y:S02]  /*1dc0*/  LOP3.LUT R14, R27, 0x3f003f, RZ, 0xc0, !PT ;  /* 0x003f003f1b0e7812 */ /* 0x000fe400078ec0ff */
[----:B------:R-:W-:Y:S02]  /*1dd0*/  LOP3.LUT R10, R18, 0x300030, R23, 0xf8, !PT ;  /* 0x00300030120a7812 */ /* 0x000fe400078ef817 */
[----:B------:R-:W-:-:S02]  /*1de0*/  LOP3.LUT R17, R17, 0xf000f, RZ, 0xc0, !PT ;  /* 0x000f000f11117812 */ /* 0x000fc400078ec0ff */
[----:B------:R-:W-:Y:S02]  /*1df0*/  SHF.R.U32.HI R18, RZ, 0x8, R27 ;  /* 0x00000008ff127819 */ /* 0x000fe4000001161b */
[----:B------:R-:W-:Y:S02]  /*1e00*/  SHF.R.U32.HI R26, RZ, 0x6, R26 ;  /* 0x00000006ff1a7819 */ /* 0x000fe4000001161a */
[----:B------:R-:W-:Y:S02]  /*1e10*/  LOP3.LUT R14, R14, 0x64006400, RZ, 0xfc, !PT ;  /* 0x640064000e0e7812 */ /* 0x000fe400078efcff */
[----:B------:R-:W-:Y:S02]  /*1e20*/  SHF.R.U32.HI R9, RZ, 0xc, R9 ;  /* 0x0000000cff097819 */ /* 0x000fe40000011609 */
[----:B------:R-:W-:Y:S02]  /*1e30*/  SHF.R.U32.HI R19, RZ, 0xc, R11 ;  /* 0x0000000cff137819 */ /* 0x000fe4000001160b */
[----:B------:R-:W-:-:S02]  /*1e40*/  LOP3.LUT R11, R17, 0x300030, R18, 0xf8, !PT ;  /* 0x00300030110b7812 */ /* 0x000fc400078ef812 */
[--C-:B------:R-:W-:Y:S01]  /*1e50*/  SHF.R.U32.HI R18, RZ, 0xa, R27.reuse ;  /* 0x0000000aff127819 */ /* 0x100fe2000001161b */
[----:B------:R-:W-:Y:S01]  /*1e60*/  HADD2 R14, R14, -1056, -1056 ;  /* 0xe420e4200e0e7430 */ /* 0x000fe20000000000 */
[----:B------:R-:W-:Y:S02]  /*1e70*/  SHF.R.U32.HI R27, RZ, 0x6, R27 ;  /* 0x00000006ff1b7819 */ /* 0x000fe4000001161b */
[----:B------:R-:W-:Y:S02]  /*1e80*/  LOP3.LUT R26, R26, 0x3f003f, RZ, 0xc0, !PT ;  /* 0x003f003f1a1a7812 */ /* 0x000fe400078ec0ff */
[----:B------:R-:W-:Y:S02]  /*1e90*/  LOP3.LUT R40, R9, 0xf000f, RZ, 0xc0, !PT ;  /* 0x000f000f09287812 */ /* 0x000fe400078ec0ff */
[--C-:B------:R-:W-:Y:S02]  /*1ea0*/  SHF.R.U32.HI R9, RZ, 0xa, R25.reuse ;  /* 0x0000000aff097819 */ /* 0x100fe40000011619 */
[----:B------:R-:W-:-:S02]  /*1eb0*/  SHF.R.U32.HI R25, RZ, 0x6, R25 ;  /* 0x00000006ff197819 */ /* 0x000fc40000011619 */
[----:B------:R-:W-:Y:S02]  /*1ec0*/  LOP3.LUT R27, R27, 0x3f003f, RZ, 0xc0, !PT ;  /* 0x003f003f1b1b7812 */ /* 0x000fe400078ec0ff */
        /* <DEDUP_REMOVED lines=12> */
[-C--:B------:R-:W-:Y:S02]  /*1f90*/  HFMA2 R12, R26, R5.reuse, R12 ;  /* 0x000000051a0c7231 */ /* 0x080fe4000000000c */
[----:B------:R-:W-:Y:S01]  /*1fa0*/  HADD2 R25, R25, -1056, -1056 ;  /* 0xe420e42019197430 */ /* 0x000fe20000000000 */
[----:B------:R-:W-:Y:S01]  /*1fb0*/  LOP3.LUT R8, R8, 0x64006400, RZ, 0xfc, !PT ;  /* 0x6400640008087812 */ /* 0x000fe200078efcff */
[-C--:B------:R-:W-:Y:S02]  /*1fc0*/  HFMA2 R14, R27, R5.reuse, R14 ;  /* 0x000000051b0e7231 */ /* 0x080fe4000000000e */
[----:B------:R-:W-:Y:S02]  /*1fd0*/  HADD2 R10, R10, -1056, -1056 ;  /* 0xe420e4200a0a7430 */ /* 0x000fe40000000000 */
[----:B------:R-:W-:Y:S01]  /*1fe0*/  HADD2 R11, R11, -1056, -1056 ;  /* 0xe420e4200b0b7430 */ /* 0x000fe20000000000 */
[----:B------:R-:W-:Y:S01]  /*1ff0*/  LOP3.LUT R17, R19, 0xf000f, RZ, 0xc0, !PT ;  /* 0x000f000f13117812 */ /* 0x000fe200078ec0ff */
[----:B------:R-:W-:-:S02]  /*2000*/  HFMA2 R16, R25, R5, R16 ;  /* 0x0000000519107231 */ /* 0x000fc40000000010 */
[-C--:B------:R-:W-:Y:S02]  /*2010*/  HFMA2 R22, R36, R6.reuse, R22 ;  /* 0x0000000624167231 */ /* 0x080fe40000000016 */
[----:B------:R-:W-:Y:S01]  /*2020*/  HADD2 R24, R24, -1056, -1056 ;  /* 0xe420e42018187430 */ /* 0x000fe20000000000 */
[----:B------:R-:W-:Y:S01]  /*2030*/  LOP3.LUT R13, R13, 0x64006400, RZ, 0xfc, !PT ;  /* 0x640064000d0d7812 */ /* 0x000fe200078efcff */
[-C--:B------:R-:W-:Y:S01]  /*2040*/  HFMA2 R14, R11, R6.reuse, R14 ;  /* 0x000000060b0e7231 */ /* 0x080fe2000000000e */
[----:B------:R-:W-:Y:S01]  /*2050*/  LOP3.LUT R9, R40, 0x300030, R9, 0xf8, !PT ;  /* 0x0030003028097812 */ /* 0x000fe200078ef809 */
[----:B------:R-:W-:Y:S02]  /*2060*/  HADD2 R11, R8, -1056, -1056 ;  /* 0xe420e420080b7430 */ /* 0x000fe40000000000 */
[-C--:B------:R-:W-:Y:S01]  /*2070*/  HFMA2 R12, R10, R6.reuse, R12 ;  /* 0x000000060a0c7231 */ /* 0x080fe2000000000c */
[----:B------:R-:W-:Y:S01]  /*2080*/  LOP3.LUT R17, R17, 0x300030, R18, 0xf8, !PT ;  /* 0x0030003011117812 */ /* 0x000fe200078ef812 */
[----:B------:R-:W-:Y:S01]  /*2090*/  HFMA2 R16, R24, R6, R16 ;  /* 0x0000000618107231 */ /* 0x000fe20000000010 */
[----:B------:R-:W-:Y:S01]  /*20a0*/  LOP3.LUT R9, R9, 0x64006400, RZ, 0xfc, !PT ;  /* 0x6400640009097812 */ /* 0x000fe200078efcff */
[----:B------:R-:W-:Y:S01]  /*20b0*/  HADD2 R6, R13, -1056, -1056 ;  /* 0xe420e4200d067430 */ /* 0x000fe20000000000 */
[----:B------:R-:W-:Y:S01]  /*20c0*/  LOP3.LUT R17, R17, 0x64006400, RZ, 0xfc, !PT ;  /* 0x6400640011117812 */ /* 0x000fe200078efcff */
[----:B------:R-:W-:-:S02]  /*20d0*/  HFMA2 R11, R11, R7, R22 ;  /* 0x000000070b0b7231 */ /* 0x000fc40000000016 */
[----:B------:R-:W-:Y:S02]  /*20e0*/  HADD2 R8, R9, -1056, -1056 ;  /* 0xe420e42009087430 */ /* 0x000fe40000000000 */
[-C--:B------:R-:W-:Y:S02]  /*20f0*/  HFMA2 R6, R6, R7.reuse, R12 ;  /* 0x0000000706067231 */ /* 0x080fe4000000000c */
[----:B------:R-:W-:Y:S01]  /*2100*/  HADD2 R17, R17, -1056, -1056 ;  /* 0xe420e42011117430 */ /* 0x000fe20000000000 */
[----:B------:R-:W-:Y:S01]  /*2110*/  PRMT R21, R21, 0x5410, R20 ;  /* 0x0000541015157816 */ /* 0x000fe20000000014 */
[----:B------:R-:W-:Y:S01]  /*2120*/  HFMA2 R8, R8, R7, R16 ;  /* 0x0000000708087231 */ /* 0x000fe20000000010 */
[----:B------:R-:W-:Y:S01]  /*2130*/  PRMT R28, R28, 0x5410, R3 ;  /* 0x000054101c1c7816 */ /* 0x000fe20000000003 */
[----:B------:R-:W-:Y:S02]  /*2140*/  HADD2 R29, R29.H0_H0, R29.H1_H1 ;  /* 0x3000001d1d1d7230 */ /* 0x000fe40000000800 */
[----:B------:R-:W-:-:S02]  /*2150*/  HADD2 R30, R30.H0_H0, R30.H1_H1 ;  /* 0x3000001e1e1e7230 */ /* 0x000fc40000000800 */
[----:B------:R-:W-:Y:S02]  /*2160*/  HFMA2 R14, R17, R7, R14 ;  /* 0x00000007110e7231 */ /* 0x000fe4000000000e */
[----:B------:R-:W-:Y:S02]  /*2170*/  HADD2 R11, R11.H0_H0, R11.H1_H1 ;  /* 0x3000000b0b0b7230 */ /* 0x000fe40000000800 */
[----:B------:R-:W-:Y:S01]  /*2180*/  HADD2 R8, R8.H0_H0, R8.H1_H1 ;  /* 0x3000000808087230 */ /* 0x000fe20000000800 */
[----:B------:R-:W-:Y:S01]  /*2190*/  PRMT R29, R29, 0x5410, R30 ;  /* 0x000054101d1d7816 */ /* 0x000fe2000000001e */
[----:B------:R-:W-:Y:S02]  /*21a0*/  HADD2 R6, R6.H0_H0, R6.H1_H1 ;  /* 0x3000000606067230 */ /* 0x000fe40000000800 */
[----:B------:R-:W-:Y:S02]  /*21b0*/  HFMA2 R30, R21, R28, RZ ;  /* 0x0000001c151e7231 */ /* 0x000fe400000000ff */
[----:B------:R-:W-:Y:S01]  /*21c0*/  HADD2 R14, R14.H0_H0, R14.H1_H1 ;  /* 0x3000000e0e0e7230 */ /* 0x000fe20000000800 */
[----:B------:R-:W-:-:S02]  /*21d0*/  PRMT R0, R0, 0x5410, R2 ;  /* 0x0000541000007816 */ /* 0x000fc40000000002 */
[----:B------:R-:W-:Y:S02]  /*21e0*/  PRMT R11, R11, 0x5410, R8 ;  /* 0x000054100b0b7816 */ /* 0x000fe40000000008 */
[----:B------:R-:W-:Y:S01]  /*21f0*/  PRMT R6, R6, 0x5410, R14 ;  /* 0x0000541006067816 */ /* 0x000fe2000000000e */
[----:B------:R-:W-:Y:S02]  /*2200*/  HFMA2 R29, R29, R0, RZ.H0_H0 ;  /* 0x000000001d1d7231 */ /* 0x000fe400000400ff */
[----:B------:R-:W-:Y:S02]  /*2210*/  IMAD.MOV.U32 R36, RZ, RZ, R35 ;  /* 0x000000ffff247224 */ /* 0x000fe400078e0023 */
[----:B------:R-:W-:Y:S02]  /*2220*/  HFMA2 R30, R11, R28, R30 ;  /* 0x0000001c0b1e7231 */ /* 0x000fe4000000001e */
[----:B------:R-:W-:Y:S02]  /*2230*/  HFMA2 R29, R6, R0, R29 ;  /* 0x00000000061d7231 */ /* 0x000fe4000000001d */
[----:B------:R-:W-:Y:S01]  /*2240*/  IMAD.WIDE R40, R31, 0x4, R38 ;  /* 0x000000041f287825 */ /* 0x000fe200078e0226 */
[----:B------:R-:W-:-:S12]  /*2250*/  UIADD3 UR4, UPT, UPT, UR4, 0x40, URZ ;  /* 0x0000004004047890 */ /* 0x000fd8000fffe0ff */
.L_x_3757:
[----:B------:R-:W0:Y:S01]  /*2260*/  LDC.64 R4, c[0x0][0x3a0] ;  /* 0x0000e800ff047b82 */ /* 0x000e220000000a00 */
[----:B------:R-:W-:Y:S01]  /*2270*/  VIMNMX R7, PT, PT, R33, UR12, PT ;  /* 0x0000000c21077c48 */ /* 0x000fe2000bfe0100 */
[----:B------:R-:W-:-:S03]  /*2280*/  IMAD R35, R31, UR8, R34 ;  /* 0x000000081f237c24 */ /* 0x000fc6000f8e0222 */
[----:B------:R-:W-:Y:S01]  /*2290*/  ISETP.GT.AND P0, PT, R7, R36, PT ;  /* 0x000000240700720c */ /* 0x000fe20003f04270 */
[----:B0-----:R-:W-:-:S12]  /*22a0*/  IMAD.WIDE R34, R35, 0x2, R4 ;  /* 0x0000000223227825 */ /* 0x001fd800078e0204 */
[----:B------:R-:W-:Y:S05]  /*22b0*/  @!P0 BRA `(.L_x_3758) ;  /* 0x00000014005c8947 */ /* 0x000fea0003800000 */
[----:B------:R-:W-:-:S07]  /*22c0*/  VIMNMX.U32 R33, PT, PT, R33, UR12, PT ;  /* 0x0000000c21217c48 */ /* 0x000fce000bfe0000 */
.L_x_3759:
[----:B------:R-:W2:Y:S01]  /*22d0*/  LDG.E.128.CONSTANT R4, desc[UR6][R40.64] ;  /* 0x0000000628047981 */ /* 0x000ea2000c1e9d00 */
[----:B------:R-:W-:-:S03]  /*22e0*/  IMAD.WIDE R20, R31, 0x4, R40 ;  /* 0x000000041f147825 */ /* 0x000fc600078e0228 */
[----:B------:R-:W0:Y:S04]  /*22f0*/  LDS.128 R16, [UR4] ;  /* 0x00000004ff107984 */ /* 0x000e280008000c00 */
[----:B------:R1:W3:Y:S01]  /*2300*/  LDG.E.128.CONSTANT R8, desc[UR6][R20.64] ;  /* 0x0000000614087981 */ /* 0x0002e2000c1e9d00 */
[----:B------:R-:W-:Y:S01]  /*2310*/  IMAD.WIDE R38, R31, 0x4, R20 ;  /* 0x000000041f267825 */ /* 0x000fe200078e0214 */
[----:B--2---:R-:W-:Y:S02]  /*2320*/  LOP3.LUT R12, R4, 0x1f001f, RZ, 0xc0, !PT ;  /* 0x001f001f040c7812 */ /* 0x004fe400078ec0ff */
[----:B------:R-:W-:Y:S02]  /*2330*/  LOP3.LUT R25, R6, 0x1f001f, RZ, 0xc0, !PT ;  /* 0x001f001f06197812 */ /* 0x000fe400078ec0ff */
[----:B------:R-:W-:-:S02]  /*2340*/  LOP3.LUT R22, R12, 0x64006400, RZ, 0xfc, !PT ;  /* 0x640064000c167812 */ /* 0x000fc400078efcff */
[----:B------:R2:W4:Y:S01]  /*2350*/  LDG.E.128.CONSTANT R12, desc[UR6][R38.64] ;  /* 0x00000006260c7981 */ /* 0x000522000c1e9d00 */
[----:B------:R-:W-:Y:S02]  /*2360*/  LOP3.LUT R23, R5, 0x1f001f, RZ, 0xc0, !PT ;  /* 0x001f001f05177812 */ /* 0x000fe400078ec0ff */
[----:B------:R-:W-:Y:S02]  /*2370*/  LOP3.LUT R26, R7, 0x1f001f, RZ, 0xc0, !PT ;  /* 0x001f001f071a7812 */ /* 0x000fe400078ec0ff */
[----:B------:R-:W-:Y:S02]  /*2380*/  LOP3.LUT R25, R25, 0x64006400, RZ, 0xfc, !PT ;  /* 0x6400640019197812 */ /* 0x000fe400078efcff */
[----:B------:R-:W-:Y:S02]  /*2390*/  LOP3.LUT R24, R23, 0x64006400, RZ, 0xfc, !PT ;  /* 0x6400640017187812 */ /* 0x000fe400078efcff */
[----:B------:R-:W-:Y:S01]  /*23a0*/  LOP3.LUT R26, R26, 0x64006400, RZ, 0xfc, !PT ;  /* 0x640064001a1a7812 */ /* 0x000fe200078efcff */
[----:B-1----:R-:W-:-:S02]  /*23b0*/  HADD2 R21, R25, -1040, -1040 ;  /* 0xe410e41019157430 */ /* 0x002fc40000000000 */
[----:B------:R-:W-:Y:S02]  /*23c0*/  IMAD.MOV.U32 R25, RZ, RZ, 0x2800 ;  /* 0x00002800ff197424 */ /* 0x000fe400078e00ff */
[----:B------:R-:W-:Y:S02]  /*23d0*/  HADD2 R23, R22, -1040, -1040 ;  /* 0xe410e41016177430 */ /* 0x000fe40000000000 */
[----:B------:R-:W-:Y:S01]  /*23e0*/  HADD2 R22, R24, -1040, -1040 ;  /* 0xe410e41018167430 */ /* 0x000fe20000000000 */
[----:B------:R-:W-:Y:S01]  /*23f0*/  LOP3.LUT R24, R4, 0x3e003e0, RZ, 0xc0, !PT ;  /* 0x03e003e004187812 */ /* 0x000fe200078ec0ff */
[----:B------:R-:W-:Y:S01]  /*2400*/  HADD2 R20, R26, -1040, -1040 ;  /* 0xe410e4101a147430 */ /* 0x000fe20000000000 */
[----:B------:R-:W-:Y:S01]  /*2410*/  PRMT R0, R0, 0x5410, R25 ;  /* 0x0000541000007816 */ /* 0x000fe20000000019 */
[-C--:B0-----:R-:W-:Y:S02]  /*2420*/  HFMA2 R23, R23, R16.reuse, RZ ;  /* 0x0000001017177231 */ /* 0x081fe400000000ff */
[----:B------:R-:W-:-:S02]  /*2430*/  HFMA2 R22, R22, R16, RZ.H0_H0 ;  /* 0x0000001016167231 */ /* 0x000fc400000400ff */
[-C--:B------:R-:W-:Y:S02]  /*2440*/  HFMA2 R21, R21, R16.reuse, RZ ;  /* 0x0000001015157231 */ /* 0x080fe400000000ff */
[----:B------:R-:W-:Y:S01]  /*2450*/  HFMA2 R20, R20, R16, RZ.H0_H0 ;  /* 0x0000001014147231 */ /* 0x000fe200000400ff */
[----:B------:R-:W-:Y:S02]  /*2460*/  LOP3.LUT R25, R24, 0x64006400, RZ, 0xfc, !PT ;  /* 0x6400640018197812 */ /* 0x000fe400078efcff */
[----:B------:R-:W-:-:S03]  /*2470*/  LOP3.LUT R16, R5, 0x3e003e0, RZ, 0xc0, !PT ;  /* 0x03e003e005107812 */ /* 0x000fc600078ec0ff */
[-C--:B------:R-:W-:Y:S01]  /*2480*/  HFMA2 R25, R25, R0.reuse.H1_H1, -48, -48 ;  /* 0xd200d20019197431 */ /* 0x080fe20000060000 */
[----:B------:R-:W-:Y:S02]  /*2490*/  LOP3.LUT R27, R16, 0x64006400, RZ, 0xfc, !PT ;  /* 0x64006400101b7812 */ /* 0x000fe400078efcff */
[----:B------:R-:W-:Y:S02]  /*24a0*/  LOP3.LUT R16, R6, 0x3e003e0, RZ, 0xc0, !PT ;  /* 0x03e003e006107812 */ /* 0x000fe400078ec0ff */
[----:B------:R-:W-:Y:S01]  /*24b0*/  LOP3.LUT R24, R7, 0x3e003e0, RZ, 0xc0, !PT ;  /* 0x03e003e007187812 */ /* 0x000fe200078ec0ff */
[----:B------:R-:W-:Y:S02]  /*24c0*/  HFMA2 R27, R27, R0.H1_H1, -48, -48 ;  /* 0xd200d2001b1b7431 */ /* 0x000fe40000060000 */
[-C--:B------:R-:W-:Y:S01]  /*24d0*/  HFMA2 R23, R25, R17.reuse, R23 ;  /* 0x0000001119177231 */ /* 0x080fe20000000017 */
[----:B------:R-:W-:Y:S01]  /*24e0*/  LOP3.LUT R25, R16, 0x64006400, RZ, 0xfc, !PT ;  /* 0x6400640010197812 */ /* 0x000fe200078efcff */
[----:B------:R-:W-:Y:S01]  /*24f0*/  HFMA2 R22, R27, R17, R22 ;  /* 0x000000111b167231 */ /* 0x000fe20000000016 */
[----:B------:R-:W-:-:S03]  /*2500*/  LOP3.LUT R27, R24, 0x64006400, RZ, 0xfc, !PT ;  /* 0x64006400181b7812 */ /* 0x000fc600078efcff */
[-C--:B------:R-:W-:Y:S02]  /*2510*/  HFMA2 R16, R25, R0.reuse.H1_H1, -48, -48 ;  /* 0xd200d20019107431 */ /* 0x080fe40000060000 */
[----:B------:R-:W-:Y:S02]  /*2520*/  HFMA2 R27, R27, R0.H1_H1, -48, -48 ;  /* 0xd200d2001b1b7431 */ /* 0x000fe40000060000 */
        /* <DEDUP_REMOVED lines=8> */
[----:B------:R-:W-:Y:S01]  /*25b0*/  HADD2 R24, R20, -1040, -1040 ;  /* 0xe410e41014187430 */ /* 0x000fe20000000000 */
[----:B------:R-:W-:Y:S01]  /*25c0*/  SHF.R.U32.HI R20, RZ, 0xa, R6 ;  /* 0x0000000aff147819 */ /* 0x000fe20000011606 */
[----:B------:R-:W-:Y:S01]  /*25d0*/  HADD2 R25, R21, -1040, -1040 ;  /* 0xe410e41015197430 */ /* 0x000fe20000000000 */
[----:B------:R-:W-:Y:S02]  /*25e0*/  SHF.R.U32.HI R21, RZ, 0xa, R7 ;  /* 0x0000000aff157819 */ /* 0x000fe40000011607 */
[----:B------:R-:W-:Y:S01]  /*25f0*/  LOP3.LUT R20, R20, 0x1f001f, RZ, 0xc0, !PT ;  /* 0x001f001f14147812 */ /* 0x000fe200078ec0ff */
[----:B------:R-:W-:Y:S01]  /*2600*/  HFMA2 R25, R25, R18, R22 ;  /* 0x0000001219197231 */ /* 0x000fe20000000016 */
[----:B------:R-:W-:Y:S02]  /*2610*/  LOP3.LUT R21, R21, 0x1f001f, RZ, 0xc0, !PT ;  /* 0x001f001f15157812 */ /* 0x000fe400078ec0ff */
[----:B------:R-:W-:Y:S02]  /*2620*/  LOP3.LUT R22, R20, 0x64006400, RZ, 0xfc, !PT ;  /* 0x6400640014167812 */ /* 0x000fe400078efcff */
[----:B---3--:R-:W-:-:S02]  /*2630*/  LOP3.LUT R20, R8, 0x1f001f, RZ, 0xc0, !PT ;  /* 0x001f001f08147812 */ /* 0x008fc400078ec0ff */
[----:B------:R-:W-:Y:S01]  /*2640*/  LOP3.LUT R21, R21, 0x64006400, RZ, 0xfc, !PT ;  /* 0x6400640015157812 */ /* 0x000fe200078efcff */
[----:B------:R-:W-:Y:S01]  /*2650*/  HADD2 R22, R22, -1040, -1040 ;  /* 0xe410e41016167430 */ /* 0x000fe20000000000 */
[----:B------:R-:W-:Y:S01]  /*2660*/  LOP3.LUT R20, R20, 0x64006400, RZ, 0xfc, !PT ;  /* 0x6400640014147812 */ /* 0x000fe200078efcff */
[-C--:B------:R-:W-:Y:S02]  /*2670*/  HFMA2 R24, R24, R18.reuse, R23 ;  /* 0x0000001218187231 */ /* 0x080fe40000000017 */
[----:B------:R-:W-:Y:S02]  /*2680*/  HADD2 R21, R21, -1040, -1040 ;  /* 0xe410e41015157430 */ /* 0x000fe40000000000 */
[----:B------:R-:W-:Y:S02]  /*2690*/  HADD2 R20, R20, -1040, -1040 ;  /* 0xe410e41014147430 */ /* 0x000fe40000000000 */
[-C--:B------:R-:W-:Y:S02]  /*26a0*/  HFMA2 R16, R22, R18.reuse, R16 ;  /* 0x0000001216107231 */ /* 0x080fe40000000010 */
[----:B------:R-:W-:Y:S01]  /*26b0*/  HFMA2 R17, R21, R18, R17 ;  /* 0x0000001215117231 */ /* 0x000fe20000000011 */
[----:B------:R-:W-:Y:S01]  /*26c0*/  LOP3.LUT R18, R9, 0x1f001f, RZ, 0xc0, !PT ;  /* 0x001f001f09127812 */ /* 0x000fe200078ec0ff */
[----:B------:R-:W-:-:S03]  /*26d0*/  HFMA2 R24, R20, R19, R24 ;  /* 0x0000001314187231 */ /* 0x000fc60000000018 */
[----:B------:R-:W-:Y:S02]  /*26e0*/  LOP3.LUT R20, R18, 0x64006400, RZ, 0xfc, !PT ;  /* 0x6400640012147812 */ /* 0x000fe400078efcff */
[----:B------:R-:W-:Y:S02]  /*26f0*/  LOP3.LUT R18, R10, 0x1f001f, RZ, 0xc0, !PT ;  /* 0x001f001f0a127812 */ /* 0x000fe400078ec0ff */
[----:B------:R-:W-:Y:S02]  /*2700*/  LOP3.LUT R21, R11, 0x1f001f, RZ, 0xc0, !PT ;  /* 0x001f001f0b157812 */ /* 0x000fe400078ec0ff */
[----:B------:R-:W-:Y:S02]  /*2710*/  LOP3.LUT R18, R18, 0x64006400, RZ, 0xfc, !PT ;  /* 0x6400640012127812 */ /* 0x000fe400078efcff */
[----:B------:R-:W-:Y:S01]  /*2720*/  LOP3.LUT R21, R21, 0x64006400, RZ, 0xfc, !PT ;  /* 0x6400640015157812 */ /* 0x000fe200078efcff */
[----:B------:R-:W-:Y:S02]  /*2730*/  HADD2 R20, R20, -1040, -1040 ;  /* 0xe410e41014147430 */ /* 0x000fe40000000000 */
[----:B------:R-:W-:-:S02]  /*2740*/  HADD2 R26, R18, -1040, -1040 ;  /* 0xe410e410121a7430 */ /* 0x000fc40000000000 */
[----:B------:R-:W-:Y:S02]  /*2750*/  HADD2 R21, R21, -1040, -1040 ;  /* 0xe410e41015157430 */ /* 0x000fe40000000000 */
[-C--:B------:R-:W-:Y:S02]  /*2760*/  HFMA2 R25, R20, R19.reuse, R25 ;  /* 0x0000001314197231 */ /* 0x080fe40000000019 */
[-C--:B------:R-:W-:Y:S02]  /*2770*/  HFMA2 R26, R26, R19.reuse, R16 ;  /* 0x000000131a1a7231 */ /* 0x080fe40000000010 */
[----:B------:R-:W-:Y:S02]  /*2780*/  HFMA2 R19, R21, R19, R17 ;  /* 0x0000001315137231 */ /* 0x000fe40000000011 */
[----:B------:R-:W0:Y:S01]  /*2790*/  LDS.128 R20, [UR4+0x10] ;  /* 0x00001004ff147984 */ /* 0x000e220008000c00 */
[----:B------:R-:W-:-:S04]  /*27a0*/  LOP3.LUT R16, R8, 0x3e003e0, RZ, 0xc0, !PT ;  /* 0x03e003e008107812 */ /* 0x000fc800078ec0ff */
[----:B------:R-:W-:Y:S02]  /*27b0*/  LOP3.LUT R17, R16, 0x64006400, RZ, 0xfc, !PT ;  /* 0x6400640010117812 */ /* 0x000fe400078efcff */
[----:B------:R-:W-:-:S03]  /*27c0*/  LOP3.LUT R16, R9, 0x3e003e0, RZ, 0xc0, !PT ;  /* 0x03e003e009107812 */ /* 0x000fc600078ec0ff */
[----:B------:R-:W-:-:S04]  /*27d0*/  HFMA2 R17, R17, R0.H1_H1, -48, -48 ;  /* 0xd200d20011117431 */ /* 0x000fc80000060000 */
[----:B0-----:R-:W-:Y:S01]  /*27e0*/  HFMA2 R24, R17, R20, R24 ;  /* 0x0000001411187231 */ /* 0x001fe20000000018 */
[----:B------:R-:W-:Y:S02]  /*27f0*/  LOP3.LUT R17, R16, 0x64006400, RZ, 0xfc, !PT ;  /* 0x6400640010117812 */ /* 0x000fe400078efcff */
[----:B------:R-:W-:-:S03]  /*2800*/  LOP3.LUT R16, R10, 0x3e003e0, RZ, 0xc0, !PT ;  /* 0x03e003e00a107812 */ /* 0x000fc600078ec0ff */
[----:B------:R-:W-:-:S04]  /*2810*/  HFMA2 R17, R17, R0.H1_H1, -48, -48 ;  /* 0xd200d20011117431 */ /* 0x000fc80000060000 */
[----:B------:R-:W-:Y:S01]  /*2820*/  HFMA2 R25, R17, R20, R25 ;  /* 0x0000001411197231 */ /* 0x000fe20000000019 */
[----:B------:R-:W-:Y:S02]  /*2830*/  LOP3.LUT R17, R16, 0x64006400, RZ, 0xfc, !PT ;  /* 0x6400640010117812 */ /* 0x000fe400078efcff */
[----:B------:R-:W-:-:S03]  /*2840*/  LOP3.LUT R16, R11, 0x3e003e0, RZ, 0xc0, !PT ;  /* 0x03e003e00b107812 */ /* 0x000fc600078ec0ff */
[----:B------:R-:W-:-:S04]  /*2850*/  HFMA2 R17, R17, R0.H1_H1, -48, -48 ;  /* 0xd200d20011117431 */ /* 0x000fc80000060000 */
[----:B------:R-:W-:Y:S01]  /*2860*/  HFMA2 R26, R17, R20, R26 ;  /* 0x00000014111a7231 */ /* 0x000fe2000000001a */
[----:B------:R-:W-:Y:S02]  /*2870*/  LOP3.LUT R17, R16, 0x64006400, RZ, 0xfc, !PT ;  /* 0x6400640010117812 */ /* 0x000fe400078efcff */
[----:B------:R-:W-:-:S04]  /*2880*/  SHF.R.U32.HI R16, RZ, 0xa, R8 ;  /* 0x0000000aff107819 */ /* 0x000fc80000011608 */
[----:B------:R-:W-:-:S04]  /*2890*/  LOP3.LUT R16, R16, 0x1f001f, RZ, 0xc0, !PT ;  /* 0x001f001f10107812 */ /* 0x000fc800078ec0ff */
[----:B------:R-:W-:Y:S01]  /*28a0*/  LOP3.LUT R16, R16, 0x64006400, RZ, 0xfc, !PT ;  /* 0x6400640010107812 */ /* 0x000fe200078efcff */
[----:B------:R-:W-:-:S04]  /*28b0*/  HFMA2 R17, R17, R0.H1_H1, -48, -48 ;  /* 0xd200d20011117431 */ /* 0x000fc80000060000 */
[----:B------:R-:W-:Y:S02]  /*28c0*/  HADD2 R16, R16, -1040, -1040 ;  /* 0xe410e41010107430 */ /* 0x000fe40000000000 */
[----:B------:R-:W-:Y:S02]  /*28d0*/  HFMA2 R20, R17, R20, R19 ;  /* 0x0000001411147231 */ /* 0x000fe40000000013 */
[----:B------:R-:W-:Y:S01]  /*28e0*/  HFMA2 R24, R16, R21, R24 ;  /* 0x0000001510187231 */ /* 0x000fe20000000018 */
[----:B------:R-:W-:Y:S02]  /*28f0*/  SHF.R.U32.HI R16, RZ, 0xa, R9 ;  /* 0x0000000aff107819 */ /* 0x000fe40000011609 */
[----:B------:R-:W-:Y:S02]  /*2900*/  SHF.R.U32.HI R17, RZ, 0xa, R10 ;  /* 0x0000000aff117819 */ /* 0x000fe4000001160a */
[----:B------:R-:W-:Y:S02]  /*2910*/  LOP3.LUT R16, R16, 0x1f001f, RZ, 0xc0, !PT ;  /* 0x001f001f10107812 */ /* 0x000fe400078ec0ff */
[----:B------:R-:W-:-:S02]  /*2920*/  LOP3.LUT R17, R17, 0x1f001f, RZ, 0xc0, !PT ;  /* 0x001f001f11117812 */ /* 0x000fc400078ec0ff */
[----:B------:R-:W-:Y:S02]  /*2930*/  LOP3.LUT R16, R16, 0x64006400, RZ, 0xfc, !PT ;  /* 0x6400640010107812 */ /* 0x000fe400078efcff */
[----:B------:R-:W-:Y:S01]  /*2940*/  LOP3.LUT R17, R17, 0x64006400, RZ, 0xfc, !PT ;  /* 0x6400640011117812 */ /* 0x000fe200078efcff */
[----:B--2---:R-:W-:-:S04]  /*2950*/  IMAD.WIDE R38, R31, 0x4, R38 ;  /* 0x000000041f267825 */ /* 0x004fc800078e0226 */
[----:B------:R-:W-:Y:S02]  /*2960*/  HADD2 R16, R16, -1040, -1040 ;  /* 0xe410e41010107430 */ /* 0x000fe40000000000 */
[----:B------:R-:W-:Y:S02]  /*2970*/  HADD2 R17, R17, -1040, -1040 ;  /* 0xe410e41011117430 */ /* 0x000fe40000000000 */
[-C--:B------:R-:W-:Y:S02]  /*2980*/  HFMA2 R25, R16, R21.reuse, R25 ;  /* 0x0000001510197231 */ /* 0x080fe40000000019 */
[----:B------:R-:W-:Y:S02]  /*2990*/  HFMA2 R26, R17, R21, R26 ;  /* 0x00000015111a7231 */ /* 0x000fe4000000001a */
[----:B------:R-:W2:Y:S01]  /*29a0*/  LDG.E.128.CONSTANT R16, desc[UR6][R38.64] ;  /* 0x0000000626107981 */ /* 0x000ea2000c1e9d00 */
[----:B------:R-:W-:-:S04]  /*29b0*/  SHF.R.U32.HI R27, RZ, 0xa, R11 ;  /* 0x0000000aff1b7819 */ /* 0x000fc8000001160b */
[----:B------:R-:W-:-:S04]  /*29c0*/  LOP3.LUT R27, R27, 0x1f001f, RZ, 0xc0, !PT ;  /* 0x001f001f1b1b7812 */ /* 0x000fc800078ec0ff */
[----:B------:R-:W-:-:S05]  /*29d0*/  LOP3.LUT R27, R27, 0x64006400, RZ, 0xfc, !PT ;  /* 0x640064001b1b7812 */ /* 0x000fca00078efcff */
[----:B------:R-:W-:-:S04]  /*29e0*/  HADD2 R27, R27, -1040, -1040 ;  /* 0xe410e4101b1b7430 */ /* 0x000fc80000000000 */
[----:B------:R-:W-:Y:S01]  /*29f0*/  HFMA2 R21, R27, R21, R20 ;  /* 0x000000151b157231 */ /* 0x000fe20000000014 */
[----:B----4-:R-:W-:-:S04]  /*2a00*/  LOP3.LUT R20, R12, 0x1f001f, RZ, 0xc0, !PT ;  /* 0x001f001f0c147812 */ /* 0x010fc800078ec0ff */
        /* <DEDUP_REMOVED lines=25> */
[----:B------:R-:W-:-:S03]  /*2ba0*/  LOP3.LUT R20, R15, 0x3e003e0, RZ, 0xc0, !PT ;  /* 0x03e003e00f147812 */ /* 0x000fc600078ec0ff */
[----:B------:R-:W-:Y:S01]  /*2bb0*/  HFMA2 R27, R27, R0.H1_H1, -48, -48 ;  /* 0xd200d2001b1b7431 */ /* 0x000fe20000060000 */
[----:B------:R-:W-:-:S03]  /*2bc0*/  SHF.R.U32.HI R4, RZ, 0xf, R4 ;  /* 0x0000000fff047819 */ /* 0x000fc60000011604 */
[----:B------:R-:W-:Y:S01]  /*2bd0*/  HFMA2 R26, R27, R23, R26 ;  /* 0x000000171b1a7231 */ /* 0x000fe2000000001a */
[----:B------:R-:W-:Y:S02]  /*2be0*/  LOP3.LUT R27, R20, 0x64006400, RZ, 0xfc, !PT ;  /* 0x64006400141b7812 */ /* 0x000fe400078efcff */
[----:B------:R-:W-:Y:S02]  /*2bf0*/  SHF.R.U32.HI R20, RZ, 0xe, R8 ;  /* 0x0000000eff147819 */ /* 0x000fe40000011608 */
[----:B------:R-:W-:Y:S01]  /*2c00*/  SHF.R.U32.HI R8, RZ, 0xe, R9 ;  /* 0x0000000eff087819 */ /* 0x000fe20000011609 */
[----:B------:R-:W-:Y:S01]  /*2c10*/  HFMA2 R27, R27, R0.H1_H1, -48, -48 ;  /* 0xd200d2001b1b7431 */ /* 0x000fe20000060000 */
[----:B------:R-:W-:-:S04]  /*2c20*/  LOP3.LUT R9, R4, 0x10001, RZ, 0xc0, !PT ;  /* 0x0001000104097812 */ /* 0x000fc800078ec0ff */
[----:B------:R-:W-:Y:S01]  /*2c30*/  LOP3.LUT R9, R9, 0x20002, R20, 0xf8, !PT ;  /* 0x0002000209097812 */ /* 0x000fe200078ef814 */
[----:B------:R-:W-:Y:S02]  /*2c40*/  HFMA2 R27, R27, R23, R21 ;  /* 0x000000171b1b7231 */ /* 0x000fe40000000015 */
[----:B------:R-:W0:Y:S01]  /*2c50*/  LDS.128 R20, [UR4+0x20] ;  /* 0x00002004ff147984 */ /* 0x000e220008000c00 */
[----:B------:R-:W-:-:S04]  /*2c60*/  SHF.R.U32.HI R5, RZ, 0xf, R5 ;  /* 0x0000000fff057819 */ /* 0x000fc80000011605 */
[----:B------:R-:W-:-:S04]  /*2c70*/  LOP3.LUT R5, R5, 0x10001, RZ, 0xc0, !PT ;  /* 0x0001000105057812 */ /* 0x000fc800078ec0ff */
[----:B------:R-:W-:Y:S02]  /*2c80*/  LOP3.LUT R4, R5, 0x20002, R8, 0xf8, !PT ;  /* 0x0002000205047812 */ /* 0x000fe400078ef808 */
[----:B------:R-:W-:-:S04]  /*2c90*/  SHF.R.U32.HI R5, RZ, 0xa, R12 ;  /* 0x0000000aff057819 */ /* 0x000fc8000001160c */
[----:B------:R-:W-:-:S04]  /*2ca0*/  LOP3.LUT R5, R5, 0x1f001f, RZ, 0xc0, !PT ;  /* 0x001f001f05057812 */ /* 0x000fc800078ec0ff */
        /* <DEDUP_REMOVED lines=17> */
[----:B------:R-:W-:Y:S02]  /*2dc0*/  SHF.R.U32.HI R37, RZ, 0xe, R10 ;  /* 0x0000000eff257819 */ /* 0x000fe4000001160a */
[----:B------:R-:W-:Y:S01]  /*2dd0*/  LOP3.LUT R6, R6, 0x10001, RZ, 0xc0, !PT ;  /* 0x0001000106067812 */ /* 0x000fe200078ec0ff */
[----:B------:R-:W-:-:S03]  /*2de0*/  HADD2 R5, R5, -1040, -1040 ;  /* 0xe410e41005057430 */ /* 0x000fc60000000000 */
[----:B------:R-:W-:Y:S01]  /*2df0*/  LOP3.LUT R37, R6, 0x20002, R37, 0xf8, !PT ;  /* 0x0002000206257812 */ /* 0x000fe200078ef825 */
[----:B------:R-:W-:Y:S01]  /*2e00*/  HFMA2 R27, R5, R20, R27 ;  /* 0x00000014051b7231 */ /* 0x000fe2000000001b */
[----:B--2---:R-:W-:Y:S02]  /*2e10*/  LOP3.LUT R6, R17, 0x1f001f, RZ, 0xc0, !PT ;  /* 0x001f001f11067812 */ /* 0x004fe400078ec0ff */
        /* <DEDUP_REMOVED lines=9> */
[----:B------:R-:W-:-:S04]  /*2eb0*/  IMAD.WIDE R38, R31, 0x4, R38 ;  /* 0x000000041f267825 */ /* 0x000fc800078e0226 */
[----:B------:R-:W-:Y:S02]  /*2ec0*/  HADD2 R5, R5, -1040, -1040 ;  /* 0xe410e41005057430 */ /* 0x000fe40000000000 */
[----:B------:R-:W-:Y:S02]  /*2ed0*/  HADD2 R8, R8, -1040, -1040 ;  /* 0xe410e41008087430 */ /* 0x000fe40000000000 */
[-C--:B------:R-:W-:Y:S02]  /*2ee0*/  HFMA2 R6, R6, R21.reuse, R25 ;  /* 0x0000001506067231 */ /* 0x080fe40000000019 */
[-C--:B------:R-:W-:Y:S02]  /*2ef0*/  HFMA2 R5, R5, R21.reuse, R24 ;  /* 0x0000001505057231 */ /* 0x080fe40000000018 */
[-C--:B------:R-:W-:Y:S02]  /*2f00*/  HFMA2 R8, R8, R21.reuse, R26 ;  /* 0x0000001508087231 */ /* 0x080fe4000000001a */
[----:B------:R-:W-:-:S02]  /*2f10*/  HFMA2 R21, R10, R21, R27 ;  /* 0x000000150a157231 */ /* 0x000fc4000000001b */
[----:B------:R-:W2:Y:S01]  /*2f20*/  LDG.E.128.CONSTANT R24, desc[UR6][R38.64] ;  /* 0x0000000626187981 */ /* 0x000ea2000c1e9d00 */
[----:B------:R-:W-:-:S04]  /*2f30*/  LOP3.LUT R41, R16, 0x3e003e0, RZ, 0xc0, !PT ;  /* 0x03e003e010297812 */ /* 0x000fc800078ec0ff */
[----:B------:R-:W-:-:S05]  /*2f40*/  LOP3.LUT R41, R41, 0x64006400, RZ, 0xfc, !PT ;  /* 0x6400640029297812 */ /* 0x000fca00078efcff */
[----:B------:R-:W-:-:S04]  /*2f50*/  HFMA2 R10, R41, R0.H1_H1, -48, -48 ;  /* 0xd200d200290a7431 */ /* 0x000fc80000060000 */
[----:B------:R-:W-:Y:S01]  /*2f60*/  HFMA2 R10, R10, R22, R5 ;  /* 0x000000160a0a7231 */ /* 0x000fe20000000005 */
[----:B------:R-:W-:-:S04]  /*2f70*/  LOP3.LUT R5, R17, 0x3e003e0, RZ, 0xc0, !PT ;  /* 0x03e003e011057812 */ /* 0x000fc800078ec0ff */
[----:B------:R-:W-:-:S05]  /*2f80*/  LOP3.LUT R5, R5, 0x64006400, RZ, 0xfc, !PT ;  /* 0x6400640005057812 */ /* 0x000fca00078efcff */
[----:B------:R-:W-:-:S04]  /*2f90*/  HFMA2 R5, R5, R0.H1_H1, -48, -48 ;  /* 0xd200d20005057431 */ /* 0x000fc80000060000 */
[----:B------:R-:W-:Y:S01]  /*2fa0*/  HFMA2 R6, R5, R22, R6 ;  /* 0x0000001605067231 */ /* 0x000fe20000000006 */
[----:B------:R-:W-:-:S04]  /*2fb0*/  LOP3.LUT R5, R18, 0x3e003e0, RZ, 0xc0, !PT ;  /* 0x03e003e012057812 */ /* 0x000fc800078ec0ff */
[----:B------:R-:W-:Y:S02]  /*2fc0*/  LOP3.LUT R5, R5, 0x64006400, RZ, 0xfc, !PT ;  /* 0x6400640005057812 */ /* 0x000fe400078efcff */
[----:B------:R-:W-:-:S03]  /*2fd0*/  LOP3.LUT R41, R19, 0x3e003e0, RZ, 0xc0, !PT ;  /* 0x03e003e013297812 */ /* 0x000fc600078ec0ff */
[----:B------:R-:W-:Y:S01]  /*2fe0*/  HFMA2 R5, R5, R0.H1_H1, -48, -48 ;  /* 0xd200d20005057431 */ /* 0x000fe20000060000 */
[----:B------:R-:W-:-:S03]  /*2ff0*/  LOP3.LUT R41, R41, 0x64006400, RZ, 0xfc, !PT ;  /* 0x6400640029297812 */ /* 0x000fc600078efcff */
[----:B------:R-:W-:Y:S02]  /*3000*/  HFMA2 R5, R5, R22, R8 ;  /* 0x0000001605057231 */ /* 0x000fe40000000008 */
[----:B------:R-:W-:-:S04]  /*3010*/  HFMA2 R8, R41, R0.H1_H1, -48, -48 ;  /* 0xd200d20029087431 */ /* 0x000fc80000060000 */
        /* <DEDUP_REMOVED lines=11> */
[----:B------:R-:W-:Y:S01]  /*30d0*/  HFMA2 R20, R20, R23, R5 ;  /* 0x0000001714147231 */ /* 0x000fe20000000005 */
[----:B------:R-:W-:Y:S02]  /*30e0*/  SHF.R.U32.HI R5, RZ, 0xa, R19 ;  /* 0x0000000aff057819 */ /* 0x000fe40000011613 */
[----:B------:R-:W-:Y:S02]  /*30f0*/  LOP3.LUT R10, R10, 0x1f001f, RZ, 0xc0, !PT ;  /* 0x001f001f0a0a7812 */ /* 0x000fe400078ec0ff */
[----:B------:R-:W-:-:S02]  /*3100*/  LOP3.LUT R5, R5, 0x1f001f, RZ, 0xc0, !PT ;  /* 0x001f001f05057812 */ /* 0x000fc400078ec0ff */
[----:B------:R-:W-:Y:S02]  /*3110*/  LOP3.LUT R10, R10, 0x64006400, RZ, 0xfc, !PT ;  /* 0x640064000a0a7812 */ /* 0x000fe400078efcff */
[----:B------:R-:W-:-:S03]  /*3120*/  LOP3.LUT R5, R5, 0x64006400, RZ, 0xfc, !PT ;  /* 0x6400640005057812 */ /* 0x000fc600078efcff */
[----:B------:R-:W-:Y:S01]  /*3130*/  HADD2 R10, R10, -1040, -1040 ;  /* 0xe410e4100a0a7430 */ /* 0x000fe20000000000 */
[----:B------:R-:W-:Y:S01]  /*3140*/  SHF.R.U32.HI R7, RZ, 0xf, R7 ;  /* 0x0000000fff077819 */ /* 0x000fe20000011607 */
[----:B------:R-:W-:Y:S01]  /*3150*/  HADD2 R5, R5, -1040, -1040 ;  /* 0xe410e41005057430 */ /* 0x000fe20000000000 */
[----:B------:R-:W-:Y:S01]  /*3160*/  SHF.R.U32.HI R12, RZ, 0xd, R12 ;  /* 0x0000000dff0c7819 */ /* 0x000fe2000001160c */
[-C--:B------:R-:W-:Y:S01]  /*3170*/  HFMA2 R10, R10, R23.reuse, R6 ;  /* 0x000000170a0a7231 */ /* 0x080fe20000000006 */
[----:B------:R-:W-:Y:S02]  /*3180*/  LOP3.LUT R6, R7, 0x10001, RZ, 0xc0, !PT ;  /* 0x0001000107067812 */ /* 0x000fe400078ec0ff */
[----:B------:R-:W-:Y:S02]  /*3190*/  SHF.R.U32.HI R11, RZ, 0xe, R11 ;  /* 0x0000000eff0b7819 */ /* 0x000fe4000001160b */
[----:B------:R-:W-:Y:S01]  /*31a0*/  SHF.R.U32.HI R13, RZ, 0xd, R13 ;  /* 0x0000000dff0d7819 */ /* 0x000fe2000001160d */
[----:B------:R-:W-:Y:S01]  /*31b0*/  HFMA2 R21, R5, R23, R21 ;  /* 0x0000001705157231 */ /* 0x000fe20000000015 */
[----:B------:R-:W-:-:S02]  /*31c0*/  LOP3.LUT R9, R9, 0x40004, R12, 0xf8, !PT ;  /* 0x0004000409097812 */ /* 0x000fc400078ef80c */
[----:B------:R-:W-:Y:S02]  /*31d0*/  LOP3.LUT R11, R6, 0x20002, R11, 0xf8, !PT ;  /* 0x00020002060b7812 */ /* 0x000fe400078ef80b */
[----:B------:R-:W-:Y:S02]  /*31e0*/  LOP3.LUT R12, R4, 0x40004, R13, 0xf8, !PT ;  /* 0x00040004040c7812 */ /* 0x000fe400078ef80d */
[----:B------:R-:W0:Y:S01]  /*31f0*/  LDS.128 R4, [UR4+0x30] ;  /* 0x00003004ff047984 */ /* 0x000e220008000c00 */
[----:B------:R-:W-:-:S04]  /*3200*/  SHF.R.U32.HI R14, RZ, 0xd, R14 ;  /* 0x0000000dff0e7819 */ /* 0x000fc8000001160e */
[----:B------:R-:W-:Y:S02]  /*3210*/  LOP3.LUT R37, R37, 0x40004, R14, 0xf8, !PT ;  /* 0x0004000425257812 */ /* 0x000fe400078ef80e */
[----:B------:R-:W-:-:S04]  /*3220*/  SHF.R.U32.HI R14, RZ, 0xd, R15 ;  /* 0x0000000dff0e7819 */ /* 0x000fc8000001160f */
[----:B------:R-:W-:Y:S02]  /*3230*/  LOP3.LUT R11, R11, 0x40004, R14, 0xf8, !PT ;  /* 0x000400040b0b7812 */ /* 0x000fe400078ef80e */
[----:B------:R-:W-:Y:S02]  /*3240*/  SHF.R.U32.HI R14, RZ, 0xc, R19 ;  /* 0x0000000cff0e7819 */ /* 0x000fe40000011613 */
[----:B------:R-:W-:Y:S02]  /*3250*/  SHF.R.U32.HI R17, RZ, 0xc, R17 ;  /* 0x0000000cff117819 */ /* 0x000fe40000011611 */
[----:B------:R-:W-:Y:S02]  /*3260*/  LOP3.LUT R11, R11, 0x80008, R14, 0xf8, !PT ;  /* 0x000800080b0b7812 */ /* 0x000fe400078ef80e */
[----:B------:R-:W-:Y:S02]  /*3270*/  SHF.R.U32.HI R16, RZ, 0xc, R16 ;  /* 0x0000000cff107819 */ /* 0x000fe40000011610 */
[----:B------:R-:W-:-:S02]  /*3280*/  LOP3.LUT R12, R12, 0x80008, R17, 0xf8, !PT ;  /* 0x000800080c0c7812 */ /* 0x000fc400078ef811 */
[----:B------:R-:W-:Y:S02]  /*3290*/  LOP3.LUT R9, R9, 0x80008, R16, 0xf8, !PT ;  /* 0x0008000809097812 */ /* 0x000fe400078ef810 */
[----:B------:R-:W-:-:S04]  /*32a0*/  SHF.R.U32.HI R18, RZ, 0xc, R18 ;  /* 0x0000000cff127819 */ /* 0x000fc80000011612 */
[----:B------:R-:W-:Y:S01]  /*32b0*/  LOP3.LUT R37, R37, 0x80008, R18, 0xf8, !PT ;  /* 0x0008000825257812 */ /* 0x000fe200078ef812 */
[----:B------:R-:W-:-:S05]  /*32c0*/  VIADD R36, R36, 0x20 ;  /* 0x0000002024247836 */ /* 0x000fca0000000000 */
[----:B------:R-:W-:Y:S02]  /*32d0*/  ISETP.GE.AND P0, PT, R36, R33, PT ;  /* 0x000000212400720c */ /* 0x000fe40003f06270 */
[----:B------:R-:W-:Y:S01]  /*32e0*/  PRMT R28, R28, 0x5410, R3 ;  /* 0x000054101c1c7816 */ /* 0x000fe20000000003 */
[----:B------:R-:W-:Y:S01]  /*32f0*/  UIADD3 UR4, UPT, UPT, UR4, 0x40, URZ ;  /* 0x0000004004047890 */ /* 0x000fe2000fffe0ff */
[----:B------:R-:W-:Y:S01]  /*3300*/  IMAD.WIDE R40, R31, 0x4, R38 ;  /* 0x000000041f287825 */ /* 0x000fe200078e0226 */
[----:B--2---:R-:W-:Y:S02]  /*3310*/  LOP3.LUT R13, R24, 0x1f001f, RZ, 0xc0, !PT ;  /* 0x001f001f180d7812 */ /* 0x004fe400078ec0ff */
[----:B------:R-:W-:Y:S02]  /*3320*/  LOP3.LUT R15, R25, 0x1f001f, RZ, 0xc0, !PT ;  /* 0x001f001f190f7812 */ /* 0x000fe400078ec0ff */
[----:B------:R-:W-:Y:S02]  /*3330*/  LOP3.LUT R14, R13, 0x64006400, RZ, 0xfc, !PT ;  /* 0x640064000d0e7812 */ /* 0x000fe400078efcff */
[----:B------:R-:W-:-:S02]  /*3340*/  LOP3.LUT R17, R27, 0x1f001f, RZ, 0xc0, !PT ;  /* 0x001f001f1b117812 */ /* 0x000fc400078ec0ff */
[----:B------:R-:W-:Y:S01]  /*3350*/  LOP3.LUT R13, R15, 0x64006400, RZ, 0xfc, !PT ;  /* 0x640064000f0d7812 */ /* 0x000fe200078efcff */
[----:B------:R-:W-:Y:S01]  /*3360*/  HADD2 R16, R14, -1040, -1040 ;  /* 0xe410e4100e107430 */ /* 0x000fe20000000000 */
[C---:B------:R-:W-:Y:S02]  /*3370*/  LOP3.LUT R15, R26.reuse, 0x1f001f, RZ, 0xc0, !PT ;  /* 0x001f001f1a0f7812 */ /* 0x040fe400078ec0ff */
[----:B------:R-:W-:Y:S02]  /*3380*/  LOP3.LUT R14, R17, 0x64006400, RZ, 0xfc, !PT ;  /* 0x64006400110e7812 */ /* 0x000fe400078efcff */
[----:B------:R-:W-:Y:S01]  /*3390*/  LOP3.LUT R15, R15, 0x64006400, RZ, 0xfc, !PT ;  /* 0x640064000f0f7812 */ /* 0x000fe200078efcff */
[----:B0-----:R-:W-:Y:S01]  /*33a0*/  HFMA2 R8, R16, R4, R8 ;  /* 0x0000000410087231 */ /* 0x001fe20000000008 */
[----:B------:R-:W-:Y:S01]  /*33b0*/  LOP3.LUT R16, R26, 0x3e003e0, RZ, 0xc0, !PT ;  /* 0x03e003e01a107812 */ /* 0x000fe200078ec0ff */
[----:B------:R-:W-:Y:S02]  /*33c0*/  HADD2 R13, R13, -1040, -1040 ;  /* 0xe410e4100d0d7430 */ /* 0x000fe40000000000 */
[----:B------:R-:W-:-:S02]  /*33d0*/  HADD2 R14, R14, -1040, -1040 ;  /* 0xe410e4100e0e7430 */ /* 0x000fc40000000000 */
[----:B------:R-:W-:Y:S01]  /*33e0*/  HADD2 R15, R15, -1040, -1040 ;  /* 0xe410e4100f0f7430 */ /* 0x000fe20000000000 */
[----:B------:R-:W-:Y:S01]  /*33f0*/  LOP3.LUT R17, R16, 0x64006400, RZ, 0xfc, !PT ;  /* 0x6400640010117812 */ /* 0x000fe200078efcff */
[-C--:B------:R-:W-:Y:S01]  /*3400*/  HFMA2 R10, R13, R4.reuse, R10 ;  /* 0x000000040d0a7231 */ /* 0x080fe2000000000a */
[----:B------:R-:W-:Y:S01]  /*3410*/  SHF.R.U32.HI R16, RZ, 0xb, R24 ;  /* 0x0000000bff107819 */ /* 0x000fe20000011618 */
[-C--:B------:R-:W-:Y:S02]  /*3420*/  HFMA2 R20, R15, R4.reuse, R20 ;  /* 0x000000040f147231 */ /* 0x080fe40000000014 */
[----:B------:R-:W-:Y:S01]  /*3430*/  HFMA2 R21, R14, R4, R21 ;  /* 0x000000040e157231 */ /* 0x000fe20000000015 */
[----:B------:R-:W-:Y:S02]  /*3440*/  LOP3.LUT R4, R24, 0x3e003e0, RZ, 0xc0, !PT ;  /* 0x03e003e018047812 */ /* 0x000fe400078ec0ff */
[----:B------:R-:W-:Y:S02]  /*3450*/  LOP3.LUT R9, R9, 0x100010, R16, 0xf8, !PT ;  /* 0x0010001009097812 */ /* 0x000fe400078ef810 */
[----:B------:R-:W-:-:S02]  /*3460*/  LOP3.LUT R14, R25, 0x3e003e0, RZ, 0xc0, !PT ;  /* 0x03e003e0190e7812 */ /* 0x000fc400078ec0ff */
[----:B------:R-:W-:Y:S02]  /*3470*/  LOP3.LUT R13, R4, 0x64006400, RZ, 0xfc, !PT ;  /* 0x64006400040d7812 */ /* 0x000fe400078efcff */
[----:B------:R-:W-:Y:S02]  /*3480*/  SHF.R.U32.HI R16, RZ, 0xb, R26 ;  /* 0x0000000bff107819 */ /* 0x000fe4000001161a */
[----:B------:R-:W-:Y:S02]  /*3490*/  SHF.R.U32.HI R24, RZ, 0xa, R24 ;  /* 0x0000000aff187819 */ /* 0x000fe40000011618 */
[----:B------:R-:W-:Y:S02]  /*34a0*/  SHF.R.U32.HI R26, RZ, 0xa, R26 ;  /* 0x0000000aff1a7819 */ /* 0x000fe4000001161a */
        /* <DEDUP_REMOVED lines=8> */
[-C--:B------:R-:W-:Y:S01]  /*3530*/  HFMA2 R8, R14, R5.reuse, R8 ;  /* 0x000000050e087231 */ /* 0x080fe20000000008 */
[--C-:B------:R-:W-:Y:S01]  /*3540*/  SHF.R.U32.HI R17, RZ, 0xb, R25.reuse ;  /* 0x0000000bff117819 */ /* 0x100fe20000011619 */
[----:B------:R-:W-:Y:S01]  /*3550*/  HFMA2 R4, R4, R5, R20 ;  /* 0x0000000504047231 */ /* 0x000fe20000000014 */
[----:B------:R-:W-:Y:S01]  /*3560*/  SHF.R.U32.HI R25, RZ, 0xa, R25 ;  /* 0x0000000aff197819 */ /* 0x000fe20000011619 */
[----:B------:R-:W-:Y:S01]  /*3570*/  HADD2 R24, R24, -1040, -1040 ;  /* 0xe410e41018187430 */ /* 0x000fe20000000000 */
[----:B------:R-:W-:Y:S01]  /*3580*/  LOP3.LUT R19, R18, 0x64006400, RZ, 0xfc, !PT ;  /* 0x6400640012137812 */ /* 0x000fe200078efcff */
[----:B------:R-:W-:Y:S01]  /*3590*/  HADD2 R26, R26, -1040, -1040 ;  /* 0xe410e4101a1a7430 */ /* 0x000fe20000000000 */
[----:B------:R-:W-:-:S02]  /*35a0*/  SHF.R.U32.HI R18, RZ, 0xb, R27 ;  /* 0x0000000bff127819 */ /* 0x000fc4000001161b */
[----:B------:R-:W-:Y:S02]  /*35b0*/  LOP3.LUT R37, R37, 0x100010, R16, 0xf8, !PT ;  /* 0x0010001025257812 */ /* 0x000fe400078ef810 */
[----:B------:R-:W-:Y:S02]  /*35c0*/  SHF.R.U32.HI R27, RZ, 0xa, R27 ;  /* 0x0000000aff1b7819 */ /* 0x000fe4000001161b */
[----:B------:R-:W-:Y:S02]  /*35d0*/  LOP3.LUT R25, R25, 0x1f001f, RZ, 0xc0, !PT ;  /* 0x001f001f19197812 */ /* 0x000fe400078ec0ff */
[----:B------:R-:W-:Y:S01]  /*35e0*/  LOP3.LUT R9, R9, 0x64006400, RZ, 0xfc, !PT ;  /* 0x6400640009097812 */ /* 0x000fe200078efcff */
[-C--:B------:R-:W-:Y:S01]  /*35f0*/  HFMA2 R13, R15, R0.reuse.H1_H1, -48, -48 ;  /* 0xd200d2000f0d7431 */ /* 0x080fe20000060000 */
[----:B------:R-:W-:Y:S01]  /*3600*/  LOP3.LUT R25, R25, 0x64006400, RZ, 0xfc, !PT ;  /* 0x6400640019197812 */ /* 0x000fe200078efcff */
[----:B------:R-:W-:Y:S01]  /*3610*/  HFMA2 R15, R19, R0.H1_H1, -48, -48 ;  /* 0xd200d200130f7431 */ /* 0x000fe20000060000 */
[----:B------:R-:W-:Y:S01]  /*3620*/  LOP3.LUT R27, R27, 0x1f001f, RZ, 0xc0, !PT ;  /* 0x001f001f1b1b7812 */ /* 0x000fe200078ec0ff */
[-C--:B------:R-:W-:Y:S01]  /*3630*/  HFMA2 R8, R24, R6.reuse, R8 ;  /* 0x0000000618087231 */ /* 0x080fe20000000008 */
[----:B------:R-:W-:Y:S01]  /*3640*/  LOP3.LUT R37, R37, 0x64006400, RZ, 0xfc, !PT ;  /* 0x6400640025257812 */ /* 0x000fe200078efcff */
[----:B------:R-:W-:Y:S01]  /*3650*/  HFMA2 R26, R26, R6, R4 ;  /* 0x000000061a1a7231 */ /* 0x000fe20000000004 */
[----:B------:R-:W-:Y:S01]  /*3660*/  LOP3.LUT R12, R12, 0x100010, R17, 0xf8, !PT ;  /* 0x001000100c0c7812 */ /* 0x000fe200078ef811 */
[----:B------:R-:W-:Y:S01]  /*3670*/  HADD2 R4, R9, -1040, -1040 ;  /* 0xe410e41009047430 */ /* 0x000fe20000000000 */
[----:B------:R-:W-:Y:S01]  /*3680*/  LOP3.LUT R11, R11, 0x100010, R18, 0xf8, !PT ;  /* 0x001000100b0b7812 */ /* 0x000fe200078ef812 */
[-C--:B------:R-:W-:Y:S01]  /*3690*/  HFMA2 R10, R13, R5.reuse, R10 ;  /* 0x000000050d0a7231 */ /* 0x080fe2000000000a */
[----:B------:R-:W-:Y:S01]  /*36a0*/  LOP3.LUT R27, R27, 0x64006400, RZ, 0xfc, !PT ;  /* 0x640064001b1b7812 */ /* 0x000fe200078efcff */
[----:B------:R-:W-:Y:S01]  /*36b0*/  HFMA2 R15, R15, R5, R21 ;  /* 0x000000050f0f7231 */ /* 0x000fe20000000015 */
[----:B------:R-:W-:Y:S01]  /*36c0*/  LOP3.LUT R12, R12, 0x64006400, RZ, 0xfc, !PT ;  /* 0x640064000c0c7812 */ /* 0x000fe200078efcff */
[----:B------:R-:W-:-:S02]  /*36d0*/  HADD2 R5, R25, -1040, -1040 ;  /* 0xe410e41019057430 */ /* 0x000fc40000000000 */
[----:B------:R-:W-:Y:S01]  /*36e0*/  HADD2 R37, R37, -1040, -1040 ;  /* 0xe410e41025257430 */ /* 0x000fe20000000000 */
[----:B------:R-:W-:Y:S01]  /*36f0*/  LOP3.LUT R11, R11, 0x64006400, RZ, 0xfc, !PT ;  /* 0x640064000b0b7812 */ /* 0x000fe200078efcff */
[-C--:B------:R-:W-:Y:S02]  /*3700*/  HFMA2 R4, R4, R7.reuse, R8 ;  /* 0x0000000704047231 */ /* 0x080fe40000000008 */
[----:B------:R-:W-:Y:S02]  /*3710*/  HFMA2 R10, R5, R6, R10 ;  /* 0x00000006050a7231 */ /* 0x000fe4000000000a */
[----:B------:R-:W-:Y:S02]  /*3720*/  HADD2 R27, R27, -1040, -1040 ;  /* 0xe410e4101b1b7430 */ /* 0x000fe40000000000 */
        /* <DEDUP_REMOVED lines=10> */
[----:B------:R-:W-:Y:S02]  /*37d0*/  PRMT R4, R4, 0x5410, R5 ;  /* 0x0000541004047816 */ /* 0x000fe40000000005 */
[----:B------:R-:W-:Y:S02]  /*37e0*/  PRMT R0, R0, 0x5410, R2 ;  /* 0x0000541000007816 */ /* 0x000fe40000000002 */
[----:B------:R-:W-:Y:S01]  /*37f0*/  PRMT R26, R26, 0x5410, R13 ;  /* 0x000054101a1a7816 */ /* 0x000fe2000000000d */
[----:B------:R-:W-:-:S04]  /*3800*/  HFMA2 R30, R4, R28, R30 ;  /* 0x0000001c041e7231 */ /* 0x000fc8000000001e */
[----:B------:R-:W-:Y:S01]  /*3810*/  HFMA2 R29, R26, R0, R29 ;  /* 0x000000001a1d7231 */ /* 0x000fe2000000001d */
[----:B------:R-:W-:Y:S06]  /*3820*/  @!P0 BRA `(.L_x_3759) ;  /* 0xffffffe800a88947 */ /* 0x000fec000383ffff */
.L_x_3758:
        /* <DEDUP_REMOVED lines=9> */
.L_x_3763:
[----:B------:R-:W0:Y:S02]  /*38c0*/  LDS R4, [R2] ;  /* 0x0000000002047984 */ /* 0x000e240000000800 */
[----:B0-----:R-:W-:-:S05]  /*38d0*/  HADD2 R5, R4, R7 ;  /* 0x0000000704057230 */ /* 0x001fca0000000000 */
[----:B------:R-:W0:Y:S02]  /*38e0*/  ATOMS.CAST.SPIN P0, [R2], R4, R5 ;  /* 0x000000040200758d */ /* 0x000e240001800005 */
[----:B0-----:R-:W-:Y:S05]  /*38f0*/  @!P0 BRA `(.L_x_3763) ;  /* 0xfffffffc00f08947 */ /* 0x001fea000383ffff */
[----:B------:R-:W-:Y:S05]  /*3900*/  BRA `(.L_x_3761) ;  /* 0x00000000000c7947 */ /* 0x000fea0003800000 */
.L_x_3762:
[----:B------:R-:W2:Y:S02]  /*3910*/  LD.E R0, desc[UR6][R34.64] ;  /* 0x0000000622007980 */ /* 0x000ea4000c101900 */
[----:B--2---:R-:W-:-:S05]  /*3920*/  IMAD.IADD R3, R7, 0x1, R0 ;  /* 0x0000000107037824 */ /* 0x004fca00078e0200 */
[----:B------:R0:W-:Y:S02]  /*3930*/  ST.E desc[UR6][R34.64], R3 ;  /* 0x0000000322007985 */ /* 0x0001e4000c101906 */
.L_x_3761:
[----:B------:R-:W-:Y:S05]  /*3940*/  BSYNC.RECONVERGENT B0 ;  /* 0x0000000000007941 */ /* 0x000fea0003800200 */
.L_x_3760:
[----:B------:R1:W-:Y:S02]  /*3950*/  ATOM.E.ADD.F16x2.RN.STRONG.GPU P0, RZ, desc[UR6][R34.64+0x4], R9 ;  /* 0x8000040922ff79a2 */ /* 0x0003e4000c10e106 */
[----:B-1----:R-:W-:Y:S05]  /*3960*/  @P0 EXIT ;  /* 0x000000000000094d */ /* 0x002fea0003800000 */
[----:B------:R-:W1:Y:S02]  /*3970*/  QSPC.E.S P0, RZ, [R34+0x4] ;  /* 0x0000040022ff73aa */ /* 0x000e640000000500 */
[----:B-1----:R-:W-:Y:S05]  /*3980*/  @!P0 BRA `(.L_x_3764) ;  /* 0x0000000000188947 */ /* 0x002fea0003800000 */
[----:B0-----:R-:W-:-:S07]  /*3990*/  MOV R34, R34 ;  /* 0x0000002200227202 */ /* 0x001fce0000000f00 */
.L_x_3765:
[----:B------:R-:W0:Y:S02]  /*39a0*/  LDS R2, [R34+0x4] ;  /* 0x0000040022027984 */ /* 0x000e240000000800 */
[----:B0-----:R-:W-:-:S05]  /*39b0*/  HFMA2 R3, R2, 1, 1, R9 ;  /* 0x3c003c0002037831 */ /* 0x001fca0000000009 */
[----:B------:R-:W0:Y:S02]  /*39c0*/  ATOMS.CAST.SPIN P0, [R34+0x4], R2, R3 ;  /* 0x000004022200758d */ /* 0x000e240001800003 */
[----:B0-----:R-:W-:Y:S05]  /*39d0*/  @!P0 BRA `(.L_x_3765) ;  /* 0xfffffffc00f08947 */ /* 0x001fea000383ffff */
[----:B------:R-:W-:Y:S05]  /*39e0*/  EXIT ;  /* 0x000000000000794d */ /* 0x000fea0003800000 */
.L_x_3764:
[----:B------:R-:W0:Y:S02]  /*39f0*/  LD.E R0, desc[UR6][R34.64+0x4] ;  /* 0x0000040622007980 */ /* 0x000e24000c101900 */
[----:B0-----:R-:W-:-:S05]  /*3a00*/  IMAD.IADD R3, R9, 0x1, R0 ;  /* 0x0000000109037824 */ /* 0x001fca00078e0200 */
[----:B------:R-:W-:Y:S01]  /*3a10*/  ST.E desc[UR6][R34.64+0x4], R3 ;  /* 0x0000040322007985 */ /* 0x000fe2000c101906 */
[----:B------:R-:W-:Y:S05]  /*3a20*/  EXIT ;  /* 0x000000000000794d */ /* 0x000fea0003800000 */
.L_x_3766:
        /* <DEDUP_REMOVED lines=13> */
.L_x_3985:


//--------------------- .text._Z23gemm_half_q_half_kernelILi1ELi16ELb1ELb1ELi32EEvPK6__halfPKjS4_S2_PS0_iiiiPKtS7_iiiiiibS2_i --------------------------
	.section	.text._Z23gemm_half_q_half_kernelILi1ELi16ELb1ELb1ELi32EEvPK6__halfPKjS4_S2_PS0_iiiiPKtS7_iiiiiibS2_i,"ax",@progbits
	.align	128
        .global         _Z23gemm_half_q_half_kernelILi1ELi16ELb1ELb1ELi32EEvPK6__halfPKjS4_S2_PS0_iiiiPKtS7_iiiiiibS2_i
        .type           _Z23gemm_half_q_half_kernelILi1ELi16ELb1ELb1ELi32EEvPK6__halfPKjS4_S2_PS0_iiiiPKtS7_iiiiiibS2_i,@function
        .size           _Z23gemm_half_q_half_kernelILi1ELi16ELb1ELb1ELi32EEvPK6__halfPKjS4_S2_PS0_iiiiPKtS7_iiiiiibS2_i,(.L_x_3986 - _Z23gemm_half_q_half_kernelILi1ELi16ELb1ELb1ELi32EEvPK6__halfPKjS4_S2_PS0_iiiiPKtS7_iiiiiibS2_i)
        .other          _Z23gemm_half_q_half_kernelILi1ELi16ELb1ELb1ELi32EEvPK6__halfPKjS4_S2_PS0_iiiiPKtS7_iiiiiibS2_i,@"STO_CUDA_ENTRY STV_DEFAULT"
_Z23gemm_half_q_half_kernelILi1ELi16ELb1ELb1ELi32EEvPK6__halfPKjS4_S2_PS0_iiiiPKtS7_iiiiiibS2_i:
.text._Z23gemm_half_q_half_kernelILi1ELi16ELb1ELb1ELi32EEvPK6__halfPKjS4_S2_PS0_iiiiPKtS7_iiiiiibS2_i:
        /* <DEDUP_REMOVED lines=42> */
.L_x_3768:
[----:B------:R-:W-:Y:S05]  /*02a0*/  BSYNC.RECONVERGENT B0 ;  /* 0x0000000000007941 */ /* 0x000fea0003800200 */
.L_x_3767:
        /* <DEDUP_REMOVED lines=23> */
.L_x_3770:
        /* <DEDUP_REMOVED lines=12> */
[----:B0-----:R-:W-:-:S05]  /*04e0*/  IMAD.WIDE.U32 R2, R19, 0x2, R2 ;  /* 0x0000000213027825 */ /* 0x001fca00078e0002 */
        /* <DEDUP_REMOVED lines=29> */
.L_x_3769:
        /* <DEDUP_REMOVED lines=11> */
.L_x_3771:
        /* <DEDUP_REMOVED lines=11> */
.L_x_3772:
        /* <DEDUP_REMOVED lines=11> */
.L_x_3773:
        /* <DEDUP_REMOVED lines=11> */
.L_x_3774:
        /* <DEDUP_REMOVED lines=11> */
.L_x_3775:
[----:B------:R-:W-:Y:S01]  /*0a30*/  VIMNMX R12, PT, PT, R6, UR4, PT ;  /* 0x00000004060c7c48 */ /* 0x000fe2000bfe0100 */
[----:B------:R-:W0:Y:S01]  /*0a40*/  LDCU.64 UR4, c[0x0][0x388] ;  /* 0x00007100ff0477ac */ /* 0x000e220008000a00 */
[----:B------:R-:W1:Y:S01]  /*0a50*/  LDC.64 R28, c[0x0][0x3a0] ;  /* 0x0000e800ff1c7b82 */ /* 0x000e620000000a00 */
        /* <DEDUP_REMOVED lines=12> */
[----:B-1----:R-:W-:Y:S01]  /*0b20*/  IMAD.WIDE R28, R7, 0x2, R28 ;  /* 0x00000002071c7825 */ /* 0x002fe200078e021c */
[----:B------:R-:W-:Y:S02]  /*0b30*/  ISETP.GT.AND P0, PT, R9, R6, PT ;  /* 0x000000060900720c */ /* 0x000fe40003f04270 */
[C---:B0-----:R-:W-:Y:S02]  /*0b40*/  LEA R12, P1, R8.reuse, UR4, 0x2 ;  /* 0x00000004080c7c11 */ /* 0x041fe4000f8210ff */
[----:B------:R-:W-:Y:S02]  /*0b50*/  PRMT R4, RZ, 0x5410, RZ ;  /* 0x00005410ff047816 */ /* 0x000fe400000000ff */
[----:B------:R-:W-:Y:S02]  /*0b60*/  LEA.HI.X R13, R8, UR5, R5, 0x2, P1 ;  /* 0x00000005080d7c11 */ /* 0x000fe400088f1405 */
[----:B------:R-:W-:-:S05]  /*0b70*/  PRMT R5, RZ, 0x5410, RZ ;  /* 0x00005410ff057816 */ /* 0x000fca00000000ff */
[----:B------:R-:W-:Y:S05]  /*0b80*/  @!P0 BRA `(.L_x_3776) ;  /* 0x0000001400508947 */ /* 0x000fea0003800000 */
[----:B------:R-:W2:Y:S01]  /*0b90*/  LDG.E.128.CONSTANT R4, desc[UR6][R12.64] ;  /* 0x000000060c047981 */ /* 0x000ea2000c1e9d00 */
[----:B------:R-:W-:-:S05]  /*0ba0*/  IMAD.WIDE R22, R32, 0x4, R12 ;  /* 0x0000000420167825 */ /* 0x000fca00078e020c */
[----:B------:R0:W3:Y:S01]  /*0bb0*/  LDG.E.128.CONSTANT R8, desc[UR6][R22.64] ;  /* 0x0000000616087981 */ /* 0x0000e2000c1e9d00 */
[----:B------:R-:W1:Y:S01]  /*0bc0*/  S2UR UR5, SR_CgaCtaId ;  /* 0x00000000000579c3 */ /* 0x000e620000008800 */
[----:B------:R-:W-:Y:S01]  /*0bd0*/  UMOV UR4, 0x400 ;  /* 0x0000040000047882 */ /* 0x000fe20000000000 */
[----:B------:R-:W-:-:S05]  /*0be0*/  IMAD.MOV.U32 R14, RZ, RZ, 0x2800 ;  /* 0x00002800ff0e7424 */ /* 0x000fca00078e00ff */
[----:B------:R-:W-:Y:S01]  /*0bf0*/  PRMT R0, R0, 0x5410, R14 ;  /* 0x0000541000007816 */ /* 0x000fe2000000000e */
[----:B0-----:R-:W-:Y:S01]  /*0c00*/  IMAD.WIDE R22, R32, 0x4, R22 ;  /* 0x0000000420167825 */ /* 0x001fe200078e0216 */
[----:B-1----:R-:W-:-:S09]  /*0c10*/  ULEA UR4, UR5, UR4, 0x18 ;  /* 0x0000000405047291 */ /* 0x002fd2000f8ec0ff */
[----:B------:R-:W0:Y:S01]  /*0c20*/  LDS.128 R16, [UR4] ;  /* 0x00000004ff107984 */ /* 0x000e220008000c00 */
[C---:B--2---:R-:W-:Y:S02]  /*0c30*/  LOP3.LUT R20, R4.reuse, 0x1f001f, RZ, 0xc0, !PT ;  /* 0x001f001f04147812 */ /* 0x044fe400078ec0ff */
        /* <DEDUP_REMOVED lines=8> */
[----:B0-----:R-:W-:Y:S01]  /*0cc0*/  HFMA2 R20, R20, R16, RZ ;  /* 0x0000001014147231 */ /* 0x001fe200000000ff */
[----:B------:R-:W-:Y:S01]  /*0cd0*/  LOP3.LUT R15, R15, 0x64006400, RZ, 0xfc, !PT ;  /* 0x640064000f0f7812 */ /* 0x000fe200078efcff */
[----:B------:R-:W-:Y:S01]  /*0ce0*/  HFMA2 R14, R21, R0.H1_H1, -48, -48 ;  /* 0xd200d200150e7431 */ /* 0x000fe20000060000 */
[----:B------:R-:W-:Y:S01]  /*0cf0*/  LOP3.LUT R13, R13, 0x64006400, RZ, 0xfc, !PT ;  /* 0x640064000d0d7812 */ /* 0x000fe200078efcff */
[----:B------:R-:W-:Y:S01]  /*0d00*/  HADD2 R12, R12, -1040, -1040 ;  /* 0xe410e4100c0c7430 */ /* 0x000fe20000000000 */
[----:B------:R-:W-:Y:S01]  /*0d10*/  SHF.R.U32.HI R26, RZ, 0xf, R4 ;  /* 0x0000000fff1a7819 */ /* 0x000fe20000011604 */
[----:B------:R-:W-:Y:S01]  /*0d20*/  HADD2 R15, R15, -1040, -1040 ;  /* 0xe410e4100f0f7430 */ /* 0x000fe20000000000 */
[----:B---3--:R-:W-:Y:S01]  /*0d30*/  SHF.R.U32.HI R30, RZ, 0xe, R9 ;  /* 0x0000000eff1e7819 */ /* 0x008fe20000011609 */
[----:B------:R-:W-:-:S02]  /*0d40*/  HADD2 R13, R13, -1040, -1040 ;  /* 0xe410e4100d0d7430 */ /* 0x000fc40000000000 */
[----:B------:R-:W-:Y:S02]  /*0d50*/  HFMA2 R14, R14, R17, R20 ;  /* 0x000000110e0e7231 */ /* 0x000fe40000000014 */
[-C--:B------:R-:W-:Y:S02]  /*0d60*/  HFMA2 R15, R15, R16.reuse, RZ.H0_H0 ;  /* 0x000000100f0f7231 */ /* 0x080fe400000400ff */
[-C--:B------:R-:W-:Y:S02]  /*0d70*/  HFMA2 R12, R12, R16.reuse, RZ ;  /* 0x000000100c0c7231 */ /* 0x080fe400000000ff */
[----:B------:R-:W-:Y:S01]  /*0d80*/  HFMA2 R13, R13, R16, RZ.H0_H0 ;  /* 0x000000100d0d7231 */ /* 0x000fe200000400ff */
[----:B------:R-:W-:Y:S02]  /*0d90*/  LOP3.LUT R20, R6, 0x3e003e0, RZ, 0xc0, !PT ;  /* 0x03e003e006147812 */ /* 0x000fe400078ec0ff */
[----:B------:R-:W-:Y:S02]  /*0da0*/  LOP3.LUT R16, R5, 0x3e003e0, RZ, 0xc0, !PT ;  /* 0x03e003e005107812 */ /* 0x000fe400078ec0ff */
[----:B------:R-:W-:-:S02]  /*0db0*/  LOP3.LUT R27, R20, 0x64006400, RZ, 0xfc, !PT ;  /* 0x64006400141b7812 */ /* 0x000fc400078efcff */
[----:B------:R-:W-:Y:S02]  /*0dc0*/  LOP3.LUT R21, R16, 0x64006400, RZ, 0xfc, !PT ;  /* 0x6400640010157812 */ /* 0x000fe400078efcff */
[----:B------:R-:W-:Y:S01]  /*0dd0*/  LOP3.LUT R26, R26, 0x10001, RZ, 0xc0, !PT ;  /* 0x000100011a1a7812 */ /* 0x000fe200078ec0ff */
[-C--:B------:R-:W-:Y:S02]  /*0de0*/  HFMA2 R16, R27, R0.reuse.H1_H1, -48, -48 ;  /* 0xd200d2001b107431 */ /* 0x080fe40000060000 */
[----:B------:R-:W-:Y:S02]  /*0df0*/  HFMA2 R21, R21, R0.H1_H1, -48, -48 ;  /* 0xd200d20015157431 */ /* 0x000fe40000060000 */
[-C--:B------:R-:W-:Y:S01]  /*0e00*/  HFMA2 R16, R16, R17.reuse, R12 ;  /* 0x0000001110107231 */ /* 0x080fe2000000000c */
[----:B------:R-:W-:Y:S02]  /*0e10*/  SHF.R.U32.HI R12, RZ, 0xa, R4 ;  /* 0x0000000aff0c7819 */ /* 0x000fe40000011604 */
[----:B------:R-:W-:Y:S01]  /*0e20*/  LOP3.LUT R4, R9, 0x1f001f, RZ, 0xc0, !PT ;  /* 0x001f001f09047812 */ /* 0x000fe200078ec0ff */
[----:B------:R-:W-:Y:S01]  /*0e30*/  HFMA2 R15, R21, R17, R15 ;  /* 0x00000011150f7231 */ /* 0x000fe2000000000f */
[----:B------:R-:W-:-:S02]  /*0e40*/  LOP3.LUT R21, R7, 0x3e003e0, RZ, 0xc0, !PT ;  /* 0x03e003e007157812 */ /* 0x000fc400078ec0ff */
[----:B------:R-:W-:Y:S02]  /*0e50*/  LOP3.LUT R12, R12, 0x1f001f, RZ, 0xc0, !PT ;  /* 0x001f001f0c0c7812 */ /* 0x000fe400078ec0ff */
[----:B------:R-:W-:Y:S02]  /*0e60*/  LOP3.LUT R21, R21, 0x64006400, RZ, 0xfc, !PT ;  /* 0x6400640015157812 */ /* 0x000fe400078efcff */
[----:B------:R-:W-:Y:S02]  /*0e70*/  LOP3.LUT R12, R12, 0x64006400, RZ, 0xfc, !PT ;  /* 0x640064000c0c7812 */ /* 0x000fe400078efcff */
[----:B------:R-:W-:Y:S01]  /*0e80*/  LOP3.LUT R4, R4, 0x64006400, RZ, 0xfc, !PT ;  /* 0x6400640004047812 */ /* 0x000fe200078efcff */
[----:B------:R-:W-:Y:S02]  /*0e90*/  HFMA2 R21, R21, R0.H1_H1, -48, -48 ;  /* 0xd200d20015157431 */ /* 0x000fe40000060000 */
[----:B------:R-:W-:-:S04]  /*0ea0*/  HADD2 R12, R12, -1040, -1040 ;  /* 0xe410e4100c0c7430 */ /* 0x000fc80000000000 */
[----:B------:R-:W-:Y:S02]  /*0eb0*/  HFMA2 R12, R12, R18, R14 ;  /* 0x000000120c0c7231 */ /* 0x000fe4000000000e */
[----:B------:R-:W-:Y:S01]  /*0ec0*/  HFMA2 R13, R21, R17, R13 ;  /* 0x00000011150d7231 */ /* 0x000fe2000000000d */
[----:B------:R-:W-:Y:S02]  /*0ed0*/  SHF.R.U32.HI R14, RZ, 0xa, R5 ;  /* 0x0000000aff0e7819 */ /* 0x000fe40000011605 */
[----:B------:R-:W-:Y:S02]  /*0ee0*/  SHF.R.U32.HI R17, RZ, 0xa, R6 ;  /* 0x0000000aff117819 */ /* 0x000fe40000011606 */
[----:B------:R-:W-:Y:S02]  /*0ef0*/  LOP3.LUT R20, R14, 0x1f001f, RZ, 0xc0, !PT ;  /* 0x001f001f0e147812 */ /* 0x000fe400078ec0ff */
[----:B------:R-:W-:Y:S02]  /*0f00*/  LOP3.LUT R14, R17, 0x1f001f, RZ, 0xc0, !PT ;  /* 0x001f001f110e7812 */ /* 0x000fe400078ec0ff */
[----:B------:R-:W-:-:S02]  /*0f10*/  SHF.R.U32.HI R17, RZ, 0xa, R7 ;  /* 0x0000000aff117819 */ /* 0x000fc40000011607 */
[----:B------:R-:W-:Y:S02]  /*0f20*/  LOP3.LUT R20, R20, 0x64006400, RZ, 0xfc, !PT ;  /* 0x6400640014147812 */ /* 0x000fe400078efcff */
[----:B------:R-:W-:Y:S02]  /*0f30*/  LOP3.LUT R17, R17, 0x1f001f, RZ, 0xc0, !PT ;  /* 0x001f001f11117812 */ /* 0x000fe400078ec0ff */
[----:B------:R-:W-:Y:S01]  /*0f40*/  LOP3.LUT R14, R14, 0x64006400, RZ, 0xfc, !PT ;  /* 0x640064000e0e7812 */ /* 0x000fe200078efcff */
[----:B------:R-:W-:Y:S01]  /*0f50*/  HADD2 R20, R20, -1040, -1040 ;  /* 0xe410e41014147430 */ /* 0x000fe20000000000 */
[----:B------:R-:W-:Y:S02]  /*0f60*/  LOP3.LUT R17, R17, 0x64006400, RZ, 0xfc, !PT ;  /* 0x6400640011117812 */ /* 0x000fe400078efcff */
[----:B------:R-:W-:Y:S01]  /*0f70*/  SHF.R.U32.HI R5, RZ, 0xf, R5 ;  /* 0x0000000fff057819 */ /* 0x000fe20000011605 */
[----:B------:R-:W-:Y:S01]  /*0f80*/  HADD2 R14, R14, -1040, -1040 ;  /* 0xe410e4100e0e7430 */ /* 0x000fe20000000000 */
[----:B------:R-:W-:Y:S01]  /*0f90*/  LOP3.LUT R21, R8, 0x3e003e0, RZ, 0xc0, !PT ;  /* 0x03e003e008157812 */ /* 0x000fe200078ec0ff */
[----:B------:R-:W-:-:S02]  /*0fa0*/  HADD2 R17, R17, -1040, -1040 ;  /* 0xe410e41011117430 */ /* 0x000fc40000000000 */
[-C--:B------:R-:W-:Y:S02]  /*0fb0*/  HFMA2 R20, R20, R18.reuse, R15 ;  /* 0x0000001214147231 */ /* 0x080fe4000000000f */
[-C--:B------:R-:W-:Y:S01]  /*0fc0*/  HFMA2 R16, R14, R18.reuse, R16 ;  /* 0x000000120e107231 */ /* 0x080fe20000000010 */
[----:B------:R-:W-:Y:S02]  /*0fd0*/  LOP3.LUT R14, R8, 0x1f001f, RZ, 0xc0, !PT ;  /* 0x001f001f080e7812 */ /* 0x000fe400078ec0ff */
[----:B------:R-:W-:Y:S01]  /*0fe0*/  LOP3.LUT R21, R21, 0x64006400, RZ, 0xfc, !PT ;  /* 0x6400640015157812 */ /* 0x000fe200078efcff */
[----:B------:R-:W-:Y:S01]  /*0ff0*/  HFMA2 R18, R17, R18, R13 ;  /* 0x0000001211127231 */ /* 0x000fe2000000000d */
[----:B------:R-:W-:Y:S02]  /*1000*/  SHF.R.U32.HI R13, RZ, 0xe, R8 ;  /* 0x0000000eff0d7819 */ /* 0x000fe40000011608 */
[----:B------:R-:W-:Y:S01]  /*1010*/  LOP3.LUT R14, R14, 0x64006400, RZ, 0xfc, !PT ;  /* 0x640064000e0e7812 */ /* 0x000fe200078efcff */
[----:B------:R-:W-:Y:S01]  /*1020*/  HFMA2 R21, R21, R0.H1_H1, -48, -48 ;  /* 0xd200d20015157431 */ /* 0x000fe20000060000 */
[----:B------:R-:W-:-:S02]  /*1030*/  LOP3.LUT R26, R26, 0x20002, R13, 0xf8, !PT ;  /* 0x000200021a1a7812 */ /* 0x000fc400078ef80d */
[----:B------:R-:W-:Y:S01]  /*1040*/  LOP3.LUT R13, R5, 0x10001, RZ, 0xc0, !PT ;  /* 0x00010001050d7812 */ /* 0x000fe200078ec0ff */
[----:B------:R-:W-:Y:S01]  /*1050*/  HADD2 R5, R14, -1040, -1040 ;  /* 0xe410e4100e057430 */ /* 0x000fe20000000000 */
[----:B------:R-:W-:Y:S01]  /*1060*/  LOP3.LUT R17, R9, 0x3e003e0, RZ, 0xc0, !PT ;  /* 0x03e003e009117812 */ /* 0x000fe200078ec0ff */
[----:B------:R-:W-:Y:S01]  /*1070*/  HADD2 R14, R4, -1040, -1040 ;  /* 0xe410e410040e7430 */ /* 0x000fe20000000000 */
[----:B------:R-:W-:Y:S01]  /*1080*/  LOP3.LUT R4, R13, 0x20002, R30, 0xf8, !PT ;  /* 0x000200020d047812 */ /* 0x000fe200078ef81e */
[-C--:B------:R-:W-:Y:S01]  /*1090*/  HFMA2 R5, R5, R19.reuse, R12 ;  /* 0x0000001305057231 */ /* 0x080fe2000000000c */
[----:B------:R-:W-:Y:S01]  /*10a0*/  LOP3.LUT R17, R17, 0x64006400, RZ, 0xfc, !PT ;  /* 0x6400640011117812 */ /* 0x000fe200078efcff */
[----:B------:R-:W-:Y:S02]  /*10b0*/  HFMA2 R20, R14, R19, R20 ;  /* 0x000000130e147231 */ /* 0x000fe40000000014 */
[----:B------:R-:W0:Y:S02]  /*10c0*/  LDS.128 R12, [UR4+0x10] ;  /* 0x00001004ff0c7984 */ /* 0x000e240008000c00 */
[----:B------:R-:W-:-:S04]  /*10d0*/  HFMA2 R17, R17, R0.H1_H1, -48, -48 ;  /* 0xd200d20011117431 */ /* 0x000fc80000060000 */
[-C--:B0-----:R-:W-:Y:S01]  /*10e0*/  HFMA2 R20, R17, R12.reuse, R20 ;  /* 0x0000000c11147231 */ /* 0x081fe20000000014 */
[----:B------:R-:W-:Y:S01]  /*10f0*/  LOP3.LUT R17, R10, 0x1f001f, RZ, 0xc0, !PT ;  /* 0x001f001f0a117812 */ /* 0x000fe200078ec0ff */
[----:B------:R-:W-:-:S03]  /*1100*/  HFMA2 R5, R21, R12, R5 ;  /* 0x0000000c15057231 */ /* 0x000fc60000000005 */
[----:B------:R-:W-:-:S05]  /*1110*/  LOP3.LUT R17, R17, 0x64006400, RZ, 0xfc, !PT ;  /* 0x6400640011117812 */ /* 0x000fca00078efcff */
[----:B------:R-:W-:-:S04]  /*1120*/  HADD2 R17, R17, -1040, -1040 ;  /* 0xe410e41011117430 */ /* 0x000fc80000000000 */
[----:B------:R-:W-:Y:S01]  /*1130*/  HFMA2 R16, R17, R19, R16 ;  /* 0x0000001311107231 */ /* 0x000fe20000000010 */
[----:B------:R-:W-:-:S04]  /*1140*/  LOP3.LUT R17, R10, 0x3e003e0, RZ, 0xc0, !PT ;  /* 0x03e003e00a117812 */ /* 0x000fc800078ec0ff */
[----:B------:R-:W-:-:S05]  /*1150*/  LOP3.LUT R17, R17, 0x64006400, RZ, 0xfc, !PT ;  /* 0x6400640011117812 */ /* 0x000fca00078efcff */
[----:B------:R-:W-:Y:S01]  /*1160*/  HFMA2 R21, R17, R0.H1_H1, -48, -48 ;  /* 0xd200d20011157431 */ /* 0x000fe20000060000 */
[----:B------:R-:W-:-:S04]  /*1170*/  LOP3.LUT R17, R11, 0x3e003e0, RZ, 0xc0, !PT ;  /* 0x03e003e00b117812 */ /* 0x000fc800078ec0ff */
[----:B------:R-:W-:Y:S01]  /*1180*/  LOP3.LUT R17, R17, 0x64006400, RZ, 0xfc, !PT ;  /* 0x6400640011117812 */ /* 0x000fe200078efcff */
[----:B------:R-:W-:Y:S01]  /*1190*/  HFMA2 R21, R21, R12, R16 ;  /* 0x0000000c15157231 */ /* 0x000fe20000000010 */
[----:B------:R-:W-:-:S03]  /*11a0*/  LOP3.LUT R16, R11, 0x1f001f, RZ, 0xc0, !PT ;  /* 0x001f001f0b107812 */ /* 0x000fc600078ec0ff */
[----:B------:R-:W-:Y:S01]  /*11b0*/  HFMA2 R17, R17, R0.H1_H1, -48, -48 ;  /* 0xd200d20011117431 */ /* 0x000fe20000060000 */
[----:B------:R-:W-:-:S05]  /*11c0*/  LOP3.LUT R16, R16, 0x64006400, RZ, 0xfc, !PT ;  /* 0x6400640010107812 */ /* 0x000fca00078efcff */
[----:B------:R-:W-:-:S04]  /*11d0*/  HADD2 R16, R16, -1040, -1040 ;  /* 0xe410e41010107430 */ /* 0x000fc80000000000 */
[----:B------:R-:W-:-:S04]  /*11e0*/  HFMA2 R18, R16, R19, R18 ;  /* 0x0000001310127231 */ /* 0x000fc80000000012 */
[----:B------:R-:W-:Y:S02]  /*11f0*/  HFMA2 R12, R17, R12, R18 ;  /* 0x0000000c110c7231 */ /* 0x000fe40000000012 */
[----:B------:R0:W2:Y:S01]  /*1200*/  LDG.E.128.CONSTANT R16, desc[UR6][R22.64] ;  /* 0x0000000616107981 */ /* 0x0000a2000c1e9d00 */
[----:B------:R-:W-:Y:S02]  /*1210*/  SHF.R.U32.HI R8, RZ, 0xa, R8 ;  /* 0x0000000aff087819 */ /* 0x000fe40000011608 */
[----:B------:R-:W-:Y:S02]  /*1220*/  SHF.R.U32.HI R9, RZ, 0xa, R9 ;  /* 0x0000000aff097819 */ /* 0x000fe40000011609 */
[----:B------:R-:W-:Y:S02]  /*1230*/  LOP3.LUT R8, R8, 0x1f001f, RZ, 0xc0, !PT ;  /* 0x001f001f08087812 */ /* 0x000fe400078ec0ff */
[----:B------:R-:W-:Y:S02]  /*1240*/  LOP3.LUT R9, R9, 0x1f001f, RZ, 0xc0, !PT ;  /* 0x001f001f09097812 */ /* 0x000fe400078ec0ff */
[----:B------:R-:W-:Y:S01]  /*1250*/  LOP3.LUT R8, R8, 0x64006400, RZ, 0xfc, !PT ;  /* 0x6400640008087812 */ /* 0x000fe200078efcff */
[----:B0-----:R-:W-:Y:S01]  /*1260*/  IMAD.WIDE R22, R32, 0x4, R22 ;  /* 0x0000000420167825 */ /* 0x001fe200078e0216 */
[----:B------:R-:W-:-:S03]  /*1270*/  LOP3.LUT R9, R9, 0x64006400, RZ, 0xfc, !PT ;  /* 0x6400640009097812 */ /* 0x000fc600078efcff */
[----:B------:R-:W-:Y:S02]  /*1280*/  HADD2 R8, R8, -1040, -1040 ;  /* 0xe410e41008087430 */ /* 0x000fe40000000000 */
[----:B------:R-:W-:Y:S02]  /*1290*/  HADD2 R9, R9, -1040, -1040 ;  /* 0xe410e41009097430 */ /* 0x000fe40000000000 */
[----:B------:R-:W-:-:S04]  /*12a0*/  IMAD.WIDE R32, R32, 0x4, R22 ;  /* 0x0000000420207825 */ /* 0x000fc800078e0216 */
[-C--:B------:R-:W-:Y:S01]  /*12b0*/  HFMA2 R8, R8, R13.reuse, R5 ;  /* 0x0000000d08087231 */ /* 0x080fe20000000005 */
[----:B------:R-:W-:Y:S01]  /*12c0*/  SHF.R.U32.HI R5, RZ, 0xa, R10 ;  /* 0x0000000aff057819 */ /* 0x000fe2000001160a */
[----:B------:R-:W-:-:S03]  /*12d0*/  HFMA2 R20, R9, R13, R20 ;  /* 0x0000000d09147231 */ /* 0x000fc60000000014 */
[----:B------:R-:W-:-:S04]  /*12e0*/  LOP3.LUT R5, R5, 0x1f001f, RZ, 0xc0, !PT ;  /* 0x001f001f05057812 */ /* 0x000fc800078ec0ff */
[----:B------:R-:W-:-:S05]  /*12f0*/  LOP3.LUT R5, R5, 0x64006400, RZ, 0xfc, !PT ;  /* 0x6400640005057812 */ /* 0x000fca00078efcff */
[----:B------:R-:W-:Y:S01]  /*1300*/  HADD2 R9, R5, -1040, -1040 ;  /* 0xe410e41005097430 */ /* 0x000fe20000000000 */
[----:B------:R-:W-:-:S03]  /*1310*/  SHF.R.U32.HI R5, RZ, 0xa, R11 ;  /* 0x0000000aff057819 */ /* 0x000fc6000001160b */
[----:B------:R-:W-:Y:S01]  /*1320*/  HFMA2 R9, R9, R13, R21 ;  /* 0x0000000d09097231 */ /* 0x000fe20000000015 */
[----:B------:R-:W-:-:S04]  /*1330*/  LOP3.LUT R5, R5, 0x1f001f, RZ, 0xc0, !PT ;  /* 0x001f001f05057812 */ /* 0x000fc800078ec0ff */
[----:B------:R-:W-:-:S05]  /*1340*/  LOP3.LUT R5, R5, 0x64006400, RZ, 0xfc, !PT ;  /* 0x6400640005057812 */ /* 0x000fca00078efcff */
[----:B------:R-:W-:-:S04]  /*1350*/  HADD2 R5, R5, -1040, -1040 ;  /* 0xe410e41005057430 */ /* 0x000fc80000000000 */
[----:B------:R-:W-:Y:S01]  /*1360*/  HFMA2 R5, R5, R13, R12 ;  /* 0x0000000d05057231 */ /* 0x000fe2000000000c */
[----:B------:R-:W-:Y:S02]  /*1370*/  SHF.R.U32.HI R6, RZ, 0xf, R6 ;  /* 0x0000000fff067819 */ /* 0x000fe40000011606 */
[----:B------:R-:W-:Y:S02]  /*1380*/  SHF.R.U32.HI R7, RZ, 0xf, R7 ;  /* 0x0000000fff077819 */ /* 0x000fe40000011607 */
[----:B------:R-:W-:Y:S02]  /*1390*/  SHF.R.U32.HI R30, RZ, 0xe, R10 ;  /* 0x0000000eff1e7819 */ /* 0x000fe4000001160a */
[----:B------:R-:W-:Y:S02]  /*13a0*/  SHF.R.U32.HI R27, RZ, 0xe, R11 ;  /* 0x0000000eff1b7819 */ /* 0x000fe4000001160b */
[----:B--2---:R-:W-:-:S04]  /*13b0*/  LOP3.LUT R12, R16, 0x1f001f, RZ, 0xc0, !PT ;  /* 0x001f001f100c7812 */ /* 0x004fc800078ec0ff */
        /* <DEDUP_REMOVED lines=32> */
[----:B------:R-:W-:Y:S02]  /*15c0*/  LOP3.LUT R5, R6, 0x10001, RZ, 0xc0, !PT ;  /* 0x0001000106057812 */ /* 0x000fe400078ec0ff */
[----:B------:R-:W-:Y:S02]  /*15d0*/  LOP3.LUT R6, R7, 0x10001, RZ, 0xc0, !PT ;  /* 0x0001000107067812 */ /* 0x000fe400078ec0ff */
[----:B------:R-:W-:Y:S02]  /*15e0*/  LOP3.LUT R30, R5, 0x20002, R30, 0xf8, !PT ;  /* 0x00020002051e7812 */ /* 0x000fe400078ef81e */
[----:B------:R-:W-:Y:S02]  /*15f0*/  SHF.R.U32.HI R5, RZ, 0xd, R16 ;  /* 0x0000000dff057819 */ /* 0x000fe40000011610 */
[----:B------:R-:W-:Y:S02]  /*1600*/  SHF.R.U32.HI R7, RZ, 0xd, R17 ;  /* 0x0000000dff077819 */ /* 0x000fe40000011611 */
[----:B------:R-:W-:-:S02]  /*1610*/  LOP3.LUT R27, R6, 0x20002, R27, 0xf8, !PT ;  /* 0x00020002061b7812 */ /* 0x000fc400078ef81b */
[----:B------:R-:W-:Y:S02]  /*1620*/  LOP3.LUT R26, R26, 0x40004, R5, 0xf8, !PT ;  /* 0x000400041a1a7812 */ /* 0x000fe400078ef805 */
[----:B------:R-:W-:Y:S02]  /*1630*/  LOP3.LUT R14, R4, 0x40004, R7, 0xf8, !PT ;  /* 0x00040004040e7812 */ /* 0x000fe400078ef807 */
[----:B------:R-:W0:Y:S01]  /*1640*/  LDS.128 R4, [UR4+0x20] ;  /* 0x00002004ff047984 */ /* 0x000e220008000c00 */
[----:B------:R-:W-:-:S04]  /*1650*/  SHF.R.U32.HI R16, RZ, 0xa, R16 ;  /* 0x0000000aff107819 */ /* 0x000fc80000011610 */
[----:B------:R-:W-:-:S04]  /*1660*/  LOP3.LUT R16, R16, 0x1f001f, RZ, 0xc0, !PT ;  /* 0x001f001f10107812 */ /* 0x000fc800078ec0ff */
[----:B------:R-:W-:-:S05]  /*1670*/  LOP3.LUT R16, R16, 0x64006400, RZ, 0xfc, !PT ;  /* 0x6400640010107812 */ /* 0x000fca00078efcff */
[----:B------:R-:W-:-:S04]  /*1680*/  HADD2 R16, R16, -1040, -1040 ;  /* 0xe410e41010107430 */ /* 0x000fc80000000000 */
[----:B0-----:R-:W-:Y:S02]  /*1690*/  HFMA2 R16, R16, R4, R8 ;  /* 0x0000000410107231 */ /* 0x001fe40000000008 */
[----:B------:R-:W3:Y:S01]  /*16a0*/  LDG.E.128.CONSTANT R8, desc[UR6][R32.64] ;  /* 0x0000000620087981 */ /* 0x000ee2000c1e9d00 */
[----:B------:R-:W-:Y:S02]  /*16b0*/  SHF.R.U32.HI R17, RZ, 0xa, R17 ;  /* 0x0000000aff117819 */ /* 0x000fe40000011611 */
[----:B------:R-:W-:Y:S02]  /*16c0*/  PRMT R24, R24, 0x5410, R3 ;  /* 0x0000541018187816 */ /* 0x000fe40000000003 */
[----:B------:R-:W-:Y:S02]  /*16d0*/  LOP3.LUT R17, R17, 0x1f001f, RZ, 0xc0, !PT ;  /* 0x001f001f11117812 */ /* 0x000fe400078ec0ff */
[----:B------:R-:W-:Y:S02]  /*16e0*/  PRMT R2, R2, 0x5410, R0 ;  /* 0x0000541002027816 */ /* 0x000fe40000000000 */
        /* <DEDUP_REMOVED lines=14> */
[----:B------:R-:W-:Y:S02]  /*17d0*/  SHF.R.U32.HI R17, RZ, 0xc, R20 ;  /* 0x0000000cff117819 */ /* 0x000fe40000011614 */
[----:B------:R-:W-:Y:S02]  /*17e0*/  LOP3.LUT R4, R4, 0x64006400, RZ, 0xfc, !PT ;  /* 0x6400640004047812 */ /* 0x000fe400078efcff */
[----:B------:R-:W-:Y:S02]  /*17f0*/  LOP3.LUT R26, R26, 0x80008, R17, 0xf8, !PT ;  /* 0x000800081a1a7812 */ /* 0x000fe400078ef811 */
[----:B------:R-:W-:Y:S01]  /*1800*/  SHF.R.U32.HI R17, RZ, 0xc, R22 ;  /* 0x0000000cff117819 */ /* 0x000fe20000011616 */
        /* <DEDUP_REMOVED lines=30> */
[----:B------:R-:W-:Y:S02]  /*19f0*/  SHF.R.U32.HI R5, RZ, 0xd, R18 ;  /* 0x0000000dff057819 */ /* 0x000fe40000011612 */
[----:B------:R-:W-:Y:S02]  /*1a00*/  SHF.R.U32.HI R6, RZ, 0xd, R19 ;  /* 0x0000000dff067819 */ /* 0x000fe40000011613 */
[----:B------:R-:W-:Y:S02]  /*1a10*/  LOP3.LUT R30, R30, 0x40004, R5, 0xf8, !PT ;  /* 0x000400041e1e7812 */ /* 0x000fe400078ef805 */
[----:B------:R-:W-:Y:S02]  /*1a20*/  SHF.R.U32.HI R5, RZ, 0xa, R20 ;  /* 0x0000000aff057819 */ /* 0x000fe40000011614 */
[----:B------:R-:W-:Y:S02]  /*1a30*/  LOP3.LUT R27, R27, 0x40004, R6, 0xf8, !PT ;  /* 0x000400041b1b7812 */ /* 0x000fe400078ef806 */
[----:B------:R-:W-:-:S02]  /*1a40*/  LOP3.LUT R5, R5, 0x1f001f, RZ, 0xc0, !PT ;  /* 0x001f001f05057812 */ /* 0x000fc400078ec0ff */
[----:B------:R-:W-:Y:S02]  /*1a50*/  LOP3.LUT R30, R30, 0x80008, R17, 0xf8, !PT ;  /* 0x000800081e1e7812 */ /* 0x000fe400078ef811 */
[----:B------:R-:W-:Y:S02]  /*1a60*/  LOP3.LUT R5, R5, 0x64006400, RZ, 0xfc, !PT ;  /* 0x6400640005057812 */ /* 0x000fe400078efcff */
[----:B------:R-:W-:-:S03]  /*1a70*/  SHF.R.U32.HI R20, RZ, 0xc, R23 ;  /* 0x0000000cff147819 */ /* 0x000fc60000011617 */
[----:B------:R-:W-:Y:S01]  /*1a80*/  HADD2 R16, R5, -1040, -1040 ;  /* 0xe410e41005107430 */ /* 0x000fe20000000000 */
[----:B------:R-:W-:Y:S02]  /*1a90*/  SHF.R.U32.HI R5, RZ, 0xa, R22 ;  /* 0x0000000aff057819 */ /* 0x000fe40000011616 */
[----:B------:R-:W-:Y:S01]  /*1aa0*/  LOP3.LUT R27, R27, 0x80008, R20, 0xf8, !PT ;  /* 0x000800081b1b7812 */ /* 0x000fe200078ef814 */
[----:B------:R-:W-:Y:S01]  /*1ab0*/  HFMA2 R16, R16, R7, R4 ;  /* 0x0000000710107231 */ /* 0x000fe20000000004 */
[--C-:B------:R-:W-:Y:S02]  /*1ac0*/  SHF.R.U32.HI R4, RZ, 0xa, R21.reuse ;  /* 0x0000000aff047819 */ /* 0x100fe40000011615 */
[----:B------:R-:W-:Y:S02]  /*1ad0*/  SHF.R.U32.HI R21, RZ, 0xc, R21 ;  /* 0x0000000cff157819 */ /* 0x000fe40000011615 */
[----:B------:R-:W-:Y:S02]  /*1ae0*/  LOP3.LUT R6, R4, 0x1f001f, RZ, 0xc0, !PT ;  /* 0x001f001f04067812 */ /* 0x000fe400078ec0ff */
[----:B------:R-:W-:-:S02]  /*1af0*/  LOP3.LUT R4, R5, 0x1f001f, RZ, 0xc0, !PT ;  /* 0x001f001f05047812 */ /* 0x000fc400078ec0ff */
[----:B------:R-:W-:Y:S02]  /*1b00*/  SHF.R.U32.HI R5, RZ, 0xa, R23 ;  /* 0x0000000aff057819 */ /* 0x000fe40000011617 */
[----:B------:R-:W-:Y:S02]  /*1b10*/  LOP3.LUT R6, R6, 0x64006400, RZ, 0xfc, !PT ;  /* 0x6400640006067812 */ /* 0x000fe400078efcff */
[----:B------:R-:W-:Y:S02]  /*1b20*/  LOP3.LUT R5, R5, 0x1f001f, RZ, 0xc0, !PT ;  /* 0x001f001f05057812 */ /* 0x000fe400078ec0ff */
[----:B------:R-:W-:Y:S01]  /*1b30*/  LOP3.LUT R4, R4, 0x64006400, RZ, 0xfc, !PT ;  /* 0x6400640004047812 */ /* 0x000fe200078efcff */
[----:B------:R-:W-:Y:S01]  /*1b40*/  HADD2 R6, R6, -1040, -1040 ;  /* 0xe410e41006067430 */ /* 0x000fe20000000000 */
[----:B------:R-:W-:Y:S02]  /*1b50*/  LOP3.LUT R5, R5, 0x64006400, RZ, 0xfc, !PT ;  /* 0x6400640005057812 */ /* 0x000fe400078efcff */
[----:B---3--:R-:W-:Y:S01]  /*1b60*/  LOP3.LUT R17, R8, 0x1f001f, RZ, 0xc0, !PT ;  /* 0x001f001f08117812 */ /* 0x008fe200078ec0ff */
        /* <DEDUP_REMOVED lines=8> */
[----:B------:R-:W-:Y:S01]  /*1bf0*/  SHF.R.U32.HI R19, RZ, 0xb, R8 ;  /* 0x0000000bff137819 */ /* 0x000fe20000011608 */
[----:B------:R-:W0:Y:S01]  /*1c00*/  LDS.128 R4, [UR4+0x30] ;  /* 0x00003004ff047984 */ /* 0x000e220008000c00 */
[----:B------:R-:W-:Y:S01]  /*1c10*/  HADD2 R17, R17, -1040, -1040 ;  /* 0xe410e41011117430 */ /* 0x000fe20000000000 */
[----:B------:R-:W-:Y:S01]  /*1c20*/  LOP3.LUT R14, R14, 0x80008, R21, 0xf8, !PT ;  /* 0x000800080e0e7812 */ /* 0x000fe200078ef815 */
[----:B------:R-:W-:Y:S01]  /*1c30*/  HADD2 R18, R18, -1040, -1040 ;  /* 0xe410e41012127430 */ /* 0x000fe20000000000 */
[----:B------:R-:W-:-:S02]  /*1c40*/  LOP3.LUT R26, R26, 0x100010, R19, 0xf8, !PT ;  /* 0x001000101a1a7812 */ /* 0x000fc400078ef813 */
[----:B------:R-:W-:Y:S02]  /*1c50*/  SHF.R.U32.HI R19, RZ, 0xb, R9 ;  /* 0x0000000bff137819 */ /* 0x000fe40000011609 */
[----:B------:R-:W-:Y:S02]  /*1c60*/  LOP3.LUT R23, R9, 0x3e003e0, RZ, 0xc0, !PT ;  /* 0x03e003e009177812 */ /* 0x000fe400078ec0ff */
[----:B------:R-:W-:Y:S02]  /*1c70*/  LOP3.LUT R14, R14, 0x100010, R19, 0xf8, !PT ;  /* 0x001000100e0e7812 */ /* 0x000fe400078ef813 */
[----:B------:R-:W-:Y:S02]  /*1c80*/  SHF.R.U32.HI R19, RZ, 0xb, R10 ;  /* 0x0000000bff137819 */ /* 0x000fe4000001160a */
[----:B------:R-:W-:Y:S02]  /*1c90*/  LOP3.LUT R21, R11, 0x3e003e0, RZ, 0xc0, !PT ;  /* 0x03e003e00b157812 */ /* 0x000fe400078ec0ff */
[----:B------:R-:W-:-:S02]  /*1ca0*/  LOP3.LUT R30, R30, 0x100010, R19, 0xf8, !PT ;  /* 0x001000101e1e7812 */ /* 0x000fc400078ef813 */
        /* <DEDUP_REMOVED lines=10> */
[----:B------:R-:W-:Y:S01]  /*1d50*/  LOP3.LUT R27, R27, 0x100010, R20, 0xf8, !PT ;  /* 0x001000101b1b7812 */ /* 0x000fe200078ef814 */
[----:B------:R-:W-:Y:S02]  /*1d60*/  HADD2 R9, R9, -1040, -1040 ;  /* 0xe410e41009097430 */ /* 0x000fe40000000000 */
[----:B0-----:R-:W-:-:S02]  /*1d70*/  HFMA2 R12, R18, R4, R12 ;  /* 0x00000004120c7231 */ /* 0x001fc4000000000c */
[----:B------:R-:W-:Y:S01]  /*1d80*/  HFMA2 R16, R17, R4, R16 ;  /* 0x0000000411107231 */ /* 0x000fe20000000010 */
[----:B------:R-:W-:Y:S01]  /*1d90*/  LOP3.LUT R17, R11, 0x1f001f, RZ, 0xc0, !PT ;  /* 0x001f001f0b117812 */ /* 0x000fe200078ec0ff */
[----:B------:R-:W-:Y:S01]  /*1da0*/  HADD2 R30, R30, -1040, -1040 ;  /* 0xe410e4101e1e7430 */ /* 0x000fe20000000000 */
[----:B------:R-:W-:Y:S02]  /*1db0*/  LOP3.LUT R18, R10, 0x1f001f, RZ, 0xc0, !PT ;  /* 0x001f001f0a127812 */ /* 0x000fe400078ec0ff */
[----:B------:R-:W-:Y:S02]  /*1dc0*/  LOP3.LUT R17, R17, 0x64006400, RZ, 0xfc, !PT ;  /* 0x6400640011117812 */ /* 0x000fe400078efcff */
[----:B------:R-:W-:Y:S02]  /*1dd0*/  LOP3.LUT R18, R18, 0x64006400, RZ, 0xfc, !PT ;  /* 0x6400640012127812 */ /* 0x000fe400078efcff */
[----:B------:R-:W-:Y:S01]  /*1de0*/  SHF.R.U32.HI R10, RZ, 0xa, R10 ;  /* 0x0000000aff0a7819 */ /* 0x000fe2000001160a */
[----:B------:R-:W-:Y:S01]  /*1df0*/  HADD2 R17, R17, -1040, -1040 ;  /* 0xe410e41011117430 */ /* 0x000fe20000000000 */
[----:B------:R-:W-:Y:S01]  /*1e00*/  SHF.R.U32.HI R11, RZ, 0xa, R11 ;  /* 0x0000000aff0b7819 */ /* 0x000fe2000001160b */
[----:B------:R-:W-:Y:S01]  /*1e10*/  HADD2 R18, R18, -1040, -1040 ;  /* 0xe410e41012127430 */ /* 0x000fe20000000000 */
[----:B------:R-:W-:-:S02]  /*1e20*/  LOP3.LUT R10, R10, 0x1f001f, RZ, 0xc0, !PT ;  /* 0x001f001f0a0a7812 */ /* 0x000fc400078ec0ff */
[----:B------:R-:W-:Y:S01]  /*1e30*/  LOP3.LUT R11, R11, 0x1f001f, RZ, 0xc0, !PT ;  /* 0x001f001f0b0b7812 */ /* 0x000fe200078ec0ff */
[-C--:B------:R-:W-:Y:S01]  /*1e40*/  HFMA2 R15, R17, R4.reuse, R15 ;  /* 0x00000004110f7231 */ /* 0x080fe2000000000f */
[----:B------:R-:W-:Y:S01]  /*1e50*/  LOP3.LUT R17, R8, 0x3e003e0, RZ, 0xc0, !PT ;  /* 0x03e003e008117812 */ /* 0x000fe200078ec0ff */
[----:B------:R-:W-:Y:S01]  /*1e60*/  HFMA2 R13, R18, R4, R13 ;  /* 0x00000004120d7231 */ /* 0x000fe2000000000d */
[----:B------:R-:W-:Y:S01]  /*1e70*/  SHF.R.U32.HI R8, RZ, 0xa, R8 ;  /* 0x0000000aff087819 */ /* 0x000fe20000011608 */
[-C--:B------:R-:W-:Y:S01]  /*1e80*/  HFMA2 R4, R19, R0.reuse.H1_H1, -48, -48 ;  /* 0xd200d20013047431 */ /* 0x080fe20000060000 */
[----:B------:R-:W-:Y:S01]  /*1e90*/  LOP3.LUT R17, R17, 0x64006400, RZ, 0xfc, !PT ;  /* 0x6400640011117812 */ /* 0x000fe200078efcff */
[-C--:B------:R-:W-:Y:S01]  /*1ea0*/  HFMA2 R19, R21, R0.reuse.H1_H1, -48, -48 ;  /* 0xd200d20015137431 */ /* 0x080fe20000060000 */
[----:B------:R-:W-:Y:S02]  /*1eb0*/  LOP3.LUT R8, R8, 0x1f001f, RZ, 0xc0, !PT ;  /* 0x001f001f08087812 */ /* 0x000fe400078ec0ff */
[----:B------:R-:W-:Y:S01]  /*1ec0*/  LOP3.LUT R10, R10, 0x64006400, RZ, 0xfc, !PT ;  /* 0x640064000a0a7812 */ /* 0x000fe200078efcff */
[----:B------:R-:W-:Y:S01]  /*1ed0*/  HFMA2 R18, R17, R0.H1_H1, -48, -48 ;  /* 0xd200d20011127431 */ /* 0x000fe20000060000 */
[----:B------:R-:W-:Y:S01]  /*1ee0*/  LOP3.LUT R8, R8, 0x64006400, RZ, 0xfc, !PT ;  /* 0x6400640008087812 */ /* 0x000fe200078efcff */
[-C--:B------:R-:W-:Y:S01]  /*1ef0*/  HFMA2 R4, R4, R5.reuse, R13 ;  /* 0x0000000504047231 */ /* 0x080fe2000000000d */
[----:B------:R-:W-:Y:S01]  /*1f00*/  LOP3.LUT R11, R11, 0x64006400, RZ, 0xfc, !PT ;  /* 0x640064000b0b7812 */ /* 0x000fe200078efcff */
[----:B------:R-:W-:Y:S01]  /*1f10*/  HADD2 R10, R10, -1040, -1040 ;  /* 0xe410e4100a0a7430 */ /* 0x000fe20000000000 */
[----:B------:R-:W-:Y:S01]  /*1f20*/  LOP3.LUT R14, R14, 0x64006400, RZ, 0xfc, !PT ;  /* 0x640064000e0e7812 */ /* 0x000fe200078efcff */
[----:B------:R-:W-:-:S02]  /*1f30*/  HFMA2 R16, R18, R5, R16 ;  /* 0x0000000512107231 */ /* 0x000fc40000000010 */
[----:B------:R-:W-:Y:S01]  /*1f40*/  HADD2 R8, R8, -1040, -1040 ;  /* 0xe410e41008087430 */ /* 0x000fe20000000000 */
[----:B------:R-:W-:Y:S01]  /*1f50*/  LOP3.LUT R27, R27, 0x64006400, RZ, 0xfc, !PT ;  /* 0x640064001b1b7812 */ /* 0x000fe200078efcff */
[----:B------:R-:W-:Y:S02]  /*1f60*/  HFMA2 R17, R23, R0.H1_H1, -48, -48 ;  /* 0xd200d20017117431 */ /* 0x000fe40000060000 */
[-C--:B------:R-:W-:Y:S02]  /*1f70*/  HFMA2 R4, R10, R6.reuse, R4 ;  /* 0x000000060a047231 */ /* 0x080fe40000000004 */
[-C--:B------:R-:W-:Y:S02]  /*1f80*/  HFMA2 R15, R19, R5.reuse, R15 ;  /* 0x00000005130f7231 */ /* 0x080fe4000000000f */
[----:B------:R-:W-:Y:S02]  /*1f90*/  HFMA2 R12, R17, R5, R12 ;  /* 0x00000005110c7231 */ /* 0x000fe4000000000c */
[----:B------:R-:W-:-:S02]  /*1fa0*/  HFMA2 R16, R8, R6, R16 ;  /* 0x0000000608107231 */ /* 0x000fc40000000010 */
[----:B------:R-:W-:Y:S02]  /*1fb0*/  HADD2 R8, R26, -1040, -1040 ;  /* 0xe410e4101a087430 */ /* 0x000fe40000000000 */
[----:B------:R-:W-:Y:S02]  /*1fc0*/  HADD2 R11, R11, -1040, -1040 ;  /* 0xe410e4100b0b7430 */ /* 0x000fe40000000000 */
[-C--:B------:R-:W-:Y:S02]  /*1fd0*/  HFMA2 R30, R30, R7.reuse, R4 ;  /* 0x000000071e1e7231 */ /* 0x080fe40000000004 */
[-C--:B------:R-:W-:Y:S02]  /*1fe0*/  HFMA2 R12, R9, R6.reuse, R12 ;  /* 0x00000006090c7231 */ /* 0x080fe4000000000c */
[----:B------:R-:W-:Y:S02]  /*1ff0*/  HFMA2 R11, R11, R6, R15 ;  /* 0x000000060b0b7231 */ /* 0x000fe4000000000f */
[----:B------:R-:W-:-:S02]  /*2000*/  HFMA2 R8, R8, R7, R16 ;  /* 0x0000000708087231 */ /* 0x000fc40000000010 */
[----:B------:R-:W-:Y:S02]  /*2010*/  HADD2 R6, R14, -1040, -1040 ;  /* 0xe410e4100e067430 */ /* 0x000fe40000000000 */
[----:B------:R-:W-:Y:S02]  /*2020*/  HADD2 R27, R27, -1040, -1040 ;  /* 0xe410e4101b1b7430 */ /* 0x000fe40000000000 */
[-C--:B------:R-:W-:Y:S02]  /*2030*/  HFMA2 R6, R6, R7.reuse, R12 ;  /* 0x0000000706067231 */ /* 0x080fe4000000000c */
[----:B------:R-:W-:Y:S02]  /*2040*/  HFMA2 R11, R27, R7, R11 ;  /* 0x000000071b0b7231 */ /* 0x000fe4000000000b */
[----:B------:R-:W-:Y:S02]  /*2050*/  HADD2 R4, R6.H0_H0, R6.H1_H1 ;  /* 0x3000000606047230 */ /* 0x000fe40000000800 */
[----:B------:R-:W-:-:S02]  /*2060*/  HADD2 R8, R8.H0_H0, R8.H1_H1 ;  /* 0x3000000808087230 */ /* 0x000fc40000000800 */
[----:B------:R-:W-:Y:S02]  /*2070*/  HADD2 R30, R30.H0_H0, R30.H1_H1 ;  /* 0x3000001e1e1e7230 */ /* 0x000fe40000000800 */
[----:B------:R-:W-:Y:S01]  /*2080*/  HADD2 R15, R11.H0_H0, R11.H1_H1 ;  /* 0x3000000b0b0f7230 */ /* 0x000fe20000000800 */
[----:B------:R-:W-:-:S04]  /*2090*/  PRMT R8, R8, 0x5410, R4 ;  /* 0x0000541008087816 */ /* 0x000fc80000000004 */
[----:B------:R-:W-:Y:S01]  /*20a0*/  PRMT R30, R30, 0x5410, R15 ;  /* 0x000054101e1e7816 */ /* 0x000fe2000000000f */
[----:B------:R-:W-:-:S04]  /*20b0*/  HFMA2 R4, R8, R24, RZ ;  /* 0x0000001808047231 */ /* 0x000fc800000000ff */
[----:B------:R-:W-:-:S07]  /*20c0*/  HFMA2 R5, R30, R2, RZ.H0_H0 ;  /* 0x000000021e057231 */ /* 0x000fce00000400ff */
.L_x_3776:
        /* <DEDUP_REMOVED lines=9> */
.L_x_3780:
[----:B------:R-:W0:Y:S02]  /*2160*/  LDS R4, [R2] ;  /* 0x0000000002047984 */ /* 0x000e240000000800 */
[----:B0-----:R-:W-:-:S05]  /*2170*/  HADD2 R5, R4, R7 ;  /* 0x0000000704057230 */ /* 0x001fca0000000000 */
[----:B------:R-:W0:Y:S02]  /*2180*/  ATOMS.CAST.SPIN P0, [R2], R4, R5 ;  /* 0x000000040200758d */ /* 0x000e240001800005 */
[----:B0-----:R-:W-:Y:S05]  /*2190*/  @!P0 BRA `(.L_x_3780) ;  /* 0xfffffffc00f08947 */ /* 0x001fea000383ffff */
[----:B------:R-:W-:Y:S05]  /*21a0*/  BRA `(.L_x_3778) ;  /* 0x00000000000c7947 */ /* 0x000fea0003800000 */
.L_x_3779:
[----:B------:R-:W2:Y:S02]  /*21b0*/  LD.E R0, desc[UR6][R28.64] ;  /* 0x000000061c007980 */ /* 0x000ea4000c101900 */
[----:B--2---:R-:W-:-:S05]  /*21c0*/  IMAD.IADD R3, R7, 0x1, R0 ;  /* 0x0000000107037824 */ /* 0x004fca00078e0200 */
[----:B------:R0:W-:Y:S02]  /*21d0*/  ST.E desc[UR6][R28.64], R3 ;  /* 0x000000031c007985 */ /* 0x0001e4000c101906 */
.L_x_3778:
[----:B------:R-:W-:Y:S05]  /*21e0*/  BSYNC.RECONVERGENT B0 ;  /* 0x0000000000007941 */ /* 0x000fea0003800200 */
.L_x_3777:
[----:B------:R1:W-:Y:S02]  /*21f0*/  ATOM.E.ADD.F16x2.RN.STRONG.GPU P0, RZ, desc[UR6][R28.64+0x4], R25 ;  /* 0x800004191cff79a2 */ /* 0x0003e4000c10e106 */
[----:B-1----:R-:W-:Y:S05]  /*2200*/  @P0 EXIT ;  /* 0x000000000000094d */ /* 0x002fea0003800000 */
[----:B------:R-:W1:Y:S02]  /*2210*/  QSPC.E.S P0, RZ, [R28+0x4] ;  /* 0x000004001cff73aa */ /* 0x000e640000000500 */
[----:B-1----:R-:W-:Y:S05]  /*2220*/  @!P0 BRA `(.L_x_3781) ;  /* 0x0000000000188947 */ /* 0x002fea0003800000 */
[----:B0-----:R-:W-:-:S07]  /*2230*/  MOV R28, R28 ;  /* 0x0000001c001c7202 */ /* 0x001fce0000000f00 */
.L_x_3782:
[----:B------:R-:W0:Y:S02]  /*2240*/  LDS R2, [R28+0x4] ;  /* 0x000004001c027984 */ /* 0x000e240000000800 */
[----:B0-----:R-:W-:-:S05]  /*2250*/  HFMA2 R3, R2, 1, 1, R25 ;  /* 0x3c003c0002037831 */ /* 0x001fca0000000019 */
[----:B------:R-:W0:Y:S02]  /*2260*/  ATOMS.CAST.SPIN P0, [R28+0x4], R2, R3 ;  /* 0x000004021c00758d */ /* 0x000e240001800003 */
[----:B0-----:R-:W-:Y:S05]  /*2270*/  @!P0 BRA `(.L_x_3782) ;  /* 0xfffffffc00f08947 */ /* 0x001fea000383ffff */
[----:B------:R-:W-:Y:S05]  /*2280*/  EXIT ;  /* 0x000000000000794d */ /* 0x000fea0003800000 */
.L_x_3781:
[----:B------:R-:W0:Y:S02]  /*2290*/  LD.E R0, desc[UR6][R28.64+0x4] ;  /* 0x000004061c007980 */ /* 0x000e24000c101900 */
[----:B0-----:R-:W-:-:S05]  /*22a0*/  IMAD.IADD R3, R25, 0x1, R0 ;  /* 0x0000000119037824 */ /* 0x001fca00078e0200 */
[----:B------:R-:W-:Y:S01]  /*22b0*/  ST.E desc[UR6][R28.64+0x4], R3 ;  /* 0x000004031c007985 */ /* 0x000fe2000c101906 */
[----:B------:R-:W-:Y:S05]  /*22c0*/  EXIT ;  /* 0x000000000000794d */ /* 0x000fea0003800000 */
.L_x_3783:
        /* <DEDUP_REMOVED lines=11> */
.L_x_3986:


//--------------------- .text._Z23gemm_half_q_half_kernelILi1ELi24ELb1ELb1ELi32EEvPK6__halfPKjS4_S2_PS0_iiiiPKtS7_iiiiiibS2_i --------------------------
	.section	.text._Z23gemm_half_q_half_kernelILi1ELi24ELb1ELb1ELi32EEvPK6__halfPKjS4_S2_PS0_iiiiPKtS7_iiiiiibS2_i,"ax",@progbits
	.align	128
        .global         _Z23gemm_half_q_half_kernelILi1ELi24ELb1ELb1ELi32EEvPK6__halfPKjS4_S2_PS0_iiiiPKtS7_iiiiiibS2_i
        .type           _Z23gemm_half_q_half_kernelILi1ELi24ELb1ELb1ELi32EEvPK6__halfPKjS4_S2_PS0_iiiiPKtS7_iiiiiibS2_i,@function
        .size           _Z23gemm_half_q_half_kernelILi1ELi24ELb1ELb1ELi32EEvPK6__halfPKjS4_S2_PS0_iiiiPKtS7_iiiiiibS2_i,(.L_x_3987 - _Z23gemm_half_q_half_kernelILi1ELi24ELb1ELb1ELi32EEvPK6__halfPKjS4_S2_PS0_iiiiPKtS7_iiiiiibS2_i)
        .other          _Z23gemm_half_q_half_kernelILi1ELi24ELb1ELb1ELi32EEvPK6__halfPKjS4_S2_PS0_iiiiPKtS7_iiiiiibS2_i,@"STO_CUDA_ENTRY STV_DEFAULT"
_Z23gemm_half_q_half_kernelILi1ELi24ELb1ELb1ELi32EEvPK6__halfPKjS4_S2_PS0_iiiiPKtS7_iiiiiibS2_i:
.text._Z23gemm_half_q_half_kernelILi1ELi24ELb1ELb1ELi32EEvPK6__halfPKjS4_S2_PS0_iiiiPKtS7_iiiiiibS2_i:
        /* <DEDUP_REMOVED lines=16> */
[----:B0-----:R-:W-:-:S04]  /*0100*/  SHF.L.U32 R12, R15, 0x5, RZ ;  /* 0x000000050f0c7819 */ /* 0x001fc800000006ff */
[C---:B------:R-:W-:Y:S02]  /*0110*/  IADD3 R33, PT, PT, R12.reuse, 0x20, RZ ;  /* 0x000000200c217810 */ /* 0x040fe40007ffe0ff */
[-C--:B--2---:R-:W-:Y:S02]  /*0120*/  IADD3 R13, PT, PT, R12, R3.reuse, RZ ;  /* 0x000000030c0d7210 */ /* 0x084fe40007ffe0ff */
[----:B-1----:R-:W-:Y:S02]  /*0130*/  VIMNMX R32, PT, PT, R33, R6, PT ;  /* 0x0000000621207248 */ /* 0x002fe40003fe0100 */
[----:B------:R-:W-:Y:S02]  /*0140*/  LEA R2, R2, R3, 0x5 ;  /* 0x0000000302027211 */ /* 0x000fe400078e28ff */
[----:B------:R-:W-:Y:S02]  /*0150*/  ISETP.GE.AND P0, PT, R13, R32, PT ;  /* 0x000000200d00720c */ /* 0x000fe40003f06270 */
[----:B------:R-:W-:-:S04]  /*0160*/  SHF.L.U32 R31, R2, 0x2, RZ ;  /* 0x00000002021f7819 */ /* 0x000fc800000006ff */
        /* <DEDUP_REMOVED lines=20> */
.L_x_3785:
[----:B------:R-:W-:Y:S05]  /*02b0*/  BSYNC.RECONVERGENT B0 ;  /* 0x0000000000007941 */ /* 0x000fea0003800200 */
.L_x_3784:
        /* <DEDUP_REMOVED lines=23> */
.L_x_3787:
[----:B------:R-:W0:Y:S01]  /*0430*/  LDC.64 R14, c[0x0][0x390] ;  /* 0x0000e400ff0e7b82 */ /* 0x000e220000000a00 */
[----:B-----5:R-:W-:-:S05]  /*0440*/  IADD3 R11, PT, PT, R7, UR4, RZ ;  /* 0x00000004070b7c10 */ /* 0x020fca000fffe0ff */
[----:B------:R-:W-:Y:S02]  /*0450*/  IMAD R2, R11, R0, RZ ;  /* 0x000000000b027224 */ /* 0x000fe400078e02ff */
[----:B------:R-:W1:Y:S03]  /*0460*/  LDC.64 R16, c[0x0][0x398] ;  /* 0x0000e600ff107b82 */ /* 0x000e660000000a00 */
[----:B------:R-:W-:-:S04]  /*0470*/  SHF.R.S32.HI R3, RZ, 0x1f, R2 ;  /* 0x0000001fff037819 */ /* 0x000fc80000011402 */
[----:B------:R-:W-:-:S04]  /*0480*/  LEA.HI R3, R3, R2, RZ, 0x3 ;  /* 0x0000000203037211 */ /* 0x000fc800078f18ff */
[----:B------:R-:W-:-:S05]  /*0490*/  LEA.HI.SX32 R3, R3, R10, 0x1d ;  /* 0x0000000a03037211 */ /* 0x000fca00078feaff */
[----:B0-----:R-:W-:-:S06]  /*04a0*/  IMAD.WIDE R14, R3, 0x4, R14 ;  /* 0x00000004030e7825 */ /* 0x001fcc00078e020e */
[----:B------:R-:W2:Y:S01]  /*04b0*/  LDG.E.CONSTANT R15, desc[UR6][R14.64] ;  /* 0x000000060e0f7981 */ /* 0x000ea2000c1e9900 */
[----:B------:R-:W-:-:S05]  /*04c0*/  SHF.L.U32 R3, R9, 0x1, RZ ;  /* 0x0000000109037819 */ /* 0x000fca00000006ff */
[----:B------:R-:W-:-:S06]  /*04d0*/  IMAD.WIDE.U32 R2, R3, 0x2, R4 ;  /* 0x0000000203027825 */ /* 0x000fcc00078e0004 */
[----:B------:R0:W3:Y:S01]  /*04e0*/  LDG.E.U16.CONSTANT R2, desc[UR6][R2.64+0x2] ;  /* 0x0000020602027981 */ /* 0x0000e2000c1e9500 */
[----:B-1----:R-:W-:-:S05]  /*04f0*/  IMAD.WIDE.U32 R16, R11, 0x2, R16 ;  /* 0x000000020b107825 */ /* 0x002fca00078e0010 */
        /* <DEDUP_REMOVED lines=9> */
[----:B0-----:R-:W-:Y:S01]  /*0590*/  IMAD R3, R14, R14, R14 ;  /* 0x0000000e0e037224 */ /* 0x001fe200078e020e */
[----:B------:R-:W-:-:S02]  /*05a0*/  LOP3.LUT R18, R18, 0xf, RZ, 0xc0, !PT ;  /* 0x0000000f12127812 */ /* 0x000fc400078ec0ff */
[----:B------:R-:W-:Y:S02]  /*05b0*/  LOP3.LUT R11, R11, 0xf, RZ, 0xc0, !PT ;  /* 0x0000000f0b0b7812 */ /* 0x000fe400078ec0ff */
[----:B------:R-:W-:Y:S02]  /*05c0*/  IADD3 R15, PT, PT, R14, 0x1, R3 ;  /* 0x000000010e0f7810 */ /* 0x000fe40007ffe003 */
[----:B------:R-:W-:Y:S01]  /*05d0*/  IADD3 R20, PT, PT, R13, 0x1, R20 ;  /* 0x000000010d147810 */ /* 0x000fe20007ffe014 */
[C---:B------:R-:W-:Y:S01]  /*05e0*/  IMAD R14, R11.reuse, R11, R11 ;  /* 0x0000000b0b0e7224 */ /* 0x040fe200078e020b */
[----:B---3--:R-:W-:Y:S01]  /*05f0*/  IADD3 R9, PT, PT, R2, R9, RZ ;  /* 0x0000000902097210 */ /* 0x008fe20007ffe0ff */
[----:B------:R-:W-:Y:S01]  /*0600*/  IMAD R13, R18, R18, R18 ;  /* 0x00000012120d7224 */ /* 0x000fe200078e0212 */
[----:B------:R-:W4:Y:S02]  /*0610*/  I2F.F16 R28, R15 ;  /* 0x0000000f001c7306 */ /* 0x000f240000200c00 */
[----:B------:R-:W-:-:S02]  /*0620*/  IADD3 R14, PT, PT, R11, 0x1, R14 ;  /* 0x000000010b0e7810 */ /* 0x000fc40007ffe00e */
[----:B------:R-:W-:Y:S02]  /*0630*/  IADD3 R13, PT, PT, R18, 0x1, R13 ;  /* 0x00000001120d7810 */ /* 0x000fe40007ffe00d */
[----:B------:R-:W-:Y:S02]  /*0640*/  ISETP.GE.AND P0, PT, R9, R32, PT ;  /* 0x000000200900720c */ /* 0x000fe40003f06270 */
        /* <DEDUP_REMOVED lines=8> */
.L_x_3786:
        /* <DEDUP_REMOVED lines=11> */
.L_x_3788:
        /* <DEDUP_REMOVED lines=11> */
.L_x_3789:
        /* <DEDUP_REMOVED lines=11> */
.L_x_3790:
[----:B------:R-:W0:Y:S01]  /*08e0*/  LDCU UR12, c[0x0][0x3d4] ;  /* 0x00007a80ff0c77ac */ /* 0x000e220008000800 */
[----:B------:R-:W-:Y:S01]  /*08f0*/  HFMA2 R7, -RZ, RZ, 0, 0 ;  /* 0x00000000ff077431 */ /* 0x000fe200000001ff */
        /* <DEDUP_REMOVED lines=9> */
.L_x_3791:
        /* <DEDUP_REMOVED lines=11> */
.L_x_3792:
        /* <DEDUP_REMOVED lines=8> */
[----:B------:R-:W-:-:S04]  /*0ac0*/  SHF.R.S32.HI R9, RZ, 0x5, R14 ;  /* 0x00000005ff097819 */ /* 0x000fc8000001140e */
[----:B------:R-:W-:-:S04]  /*0ad0*/  LEA R4, R9, R4, 0x3 ;  /* 0x0000000409047211 */ /* 0x000fc800078e18ff */
[----:B------:R-:W-:Y:S02]  /*0ae0*/  IADD3 R4, PT, PT, R8, R4, R5 ;  /* 0x0000000408047210 */ /* 0x000fe40007ffe005 */
[----:B------:R-:W-:Y:S02]  /*0af0*/  VIMNMX R5, PT, PT, R6, UR9, PT ;  /* 0x0000000906057c48 */ /* 0x000fe4000bfe0100 */
[----:B------:R-:W-:Y:S01]  /*0b00*/  IADD3 R7, PT, PT, R10, R4, R7 ;  /* 0x000000040a077210 */ /* 0x000fe20007ffe007 */
[----:B0-----:R-:W-:-:S04]  /*0b10*/  ULEA UR4, UR5, UR4, 0x18 ;  /* 0x0000000405047291 */ /* 0x001fc8000f8ec0ff */
        /* <DEDUP_REMOVED lines=13> */
[----:B------:R1:W4:Y:S01]  /*0bf0*/  LDG.E.128.CONSTANT R20, desc[UR6][R38.64] ;  /* 0x0000000626147981 */ /* 0x000322000c1e9d00 */
[----:B------:R-:W-:-:S04]  /*0c00*/  MOV R24, 0x2800 ;  /* 0x0000280000187802 */ /* 0x000fc80000000f00 */
[----:B------:R-:W-:Y:S01]  /*0c10*/  PRMT R2, R2, 0x5410, R24 ;  /* 0x0000541002027816 */ /* 0x000fe20000000018 */
[----:B-1----:R-:W-:Y:S01]  /*0c20*/  IMAD.WIDE R38, R0, 0x4, R38 ;  /* 0x0000000400267825 */ /* 0x002fe200078e0226 */
[----:B--2---:R-:W-:Y:S02]  /*0c30*/  LOP3.LUT R24, R8, 0x1f001f, RZ, 0xc0, !PT ;  /* 0x001f001f08187812 */ /* 0x004fe400078ec0ff */
        /* <DEDUP_REMOVED lines=13> */
[----:B------:R-:W-:-:S02]  /*0d10*/  HADD2 R16, R16, -1040, -1040 ;  /* 0xe410e41010107430 */ /* 0x000fc40000000000 */
[-C--:B0-----:R-:W-:Y:S02]  /*0d20*/  HFMA2 R19, R19, R12.reuse, RZ ;  /* 0x0000000c13137231 */ /* 0x081fe400000000ff */
[-C--:B------:R-:W-:Y:S02]  /*0d30*/  HFMA2 R24, R24, R12.reuse, RZ.H0_H0 ;  /* 0x0000000c18187231 */ /* 0x080fe400000400ff */
[-C--:B------:R-:W-:Y:S02]  /*0d40*/  HFMA2 R18, R18, R12.reuse, RZ ;  /* 0x0000000c12127231 */ /* 0x080fe400000000ff */
[----:B------:R-:W-:Y:S01]  /*0d50*/  HFMA2 R16, R16, R12, RZ.H0_H0 ;  /* 0x0000000c10107231 */ /* 0x000fe200000400ff */
[----:B------:R-:W-:Y:S01]  /*0d60*/  LOP3.LUT R25, R25, 0x64006400, RZ, 0xfc, !PT ;  /* 0x6400640019197812 */ /* 0x000fe200078efcff */
[----:B------:R-:W-:Y:S01]  /*0d70*/  HFMA2 R17, R17, R2.H1_H1, -48, -48 ;  /* 0xd200d20011117431 */ /* 0x000fe20000060002 */
[----:B------:R-:W-:Y:S02]  /*0d80*/  LOP3.LUT R12, R10, 0x3e003e0, RZ, 0xc0, !PT ;  /* 0x03e003e00a0c7812 */ /* 0x000fe400078ec0ff */
[----:B---3--:R-:W-:-:S02]  /*0d90*/  LOP3.LUT R37, R5, 0x3e003e0, RZ, 0xc0, !PT ;  /* 0x03e003e005257812 */ /* 0x008fc400078ec0ff */
[----:B------:R-:W-:Y:S01]  /*0da0*/  LOP3.LUT R27, R12, 0x64006400, RZ, 0xfc, !PT ;  /* 0x640064000c1b7812 */ /* 0x000fe200078efcff */
[-C--:B------:R-:W-:Y:S02]  /*0db0*/  HFMA2 R19, R17, R13.reuse, R19 ;  /* 0x0000000d11137231 */ /* 0x080fe40000000013 */
[-C--:B------:R-:W-:Y:S01]  /*0dc0*/  HFMA2 R12, R25, R2.reuse.H1_H1, -48, -48 ;  /* 0xd200d200190c7431 */ /* 0x080fe20000060002 */
[----:B------:R-:W-:Y:S02]  /*0dd0*/  LOP3.LUT R17, R11, 0x3e003e0, RZ, 0xc0, !PT ;  /* 0x03e003e00b117812 */ /* 0x000fe400078ec0ff */
[----:B------:R-:W-:Y:S02]  /*0de0*/  LOP3.LUT R37, R37, 0x64006400, RZ, 0xfc, !PT ;  /* 0x6400640025257812 */ /* 0x000fe400078efcff */
[----:B------:R-:W-:Y:S01]  /*0df0*/  LOP3.LUT R25, R17, 0x64006400, RZ, 0xfc, !PT ;  /* 0x6400640011197812 */ /* 0x000fe200078efcff */
[----:B------:R-:W-:Y:S02]  /*0e00*/  HFMA2 R17, R12, R13, R24 ;  /* 0x0000000d0c117231 */ /* 0x000fe40000000018 */
[-C--:B------:R-:W-:Y:S01]  /*0e10*/  HFMA2 R12, R27, R2.reuse.H1_H1, -48, -48 ;  /* 0xd200d2001b0c7431 */ /* 0x080fe20000060002 */
[----:B------:R-:W-:Y:S01]  /*0e20*/  SHF.R.U32.HI R24, RZ, 0xa, R8 ;  /* 0x0000000aff187819 */ /* 0x000fe20000011608 */
[----:B------:R-:W-:Y:S01]  /*0e30*/  HFMA2 R25, R25, R2.H1_H1, -48, -48 ;  /* 0xd200d20019197431 */ /* 0x000fe20000060002 */
[----:B------:R-:W-:-:S02]  /*0e40*/  LOP3.LUT R35, R4, 0x3e003e0, RZ, 0xc0, !PT ;  /* 0x03e003e004237812 */ /* 0x000fc400078ec0ff */
[----:B------:R-:W-:Y:S01]  /*0e50*/  LOP3.LUT R24, R24, 0x1f001f, RZ, 0xc0, !PT ;  /* 0x001f001f18187812 */ /* 0x000fe200078ec0ff */
[-C--:B------:R-:W-:Y:S02]  /*0e60*/  HFMA2 R12, R12, R13.reuse, R18 ;  /* 0x0000000d0c0c7231 */ /* 0x080fe40000000012 */
[----:B------:R-:W-:Y:S01]  /*0e70*/  HFMA2 R18, R25, R13, R16 ;  /* 0x0000000d19127231 */ /* 0x000fe20000000010 */
[----:B------:R-:W-:Y:S02]  /*0e80*/  SHF.R.U32.HI R13, RZ, 0xa, R9 ;  /* 0x0000000aff0d7819 */ /* 0x000fe40000011609 */
[----:B------:R-:W-:Y:S02]  /*0e90*/  LOP3.LUT R24, R24, 0x64006400, RZ, 0xfc, !PT ;  /* 0x6400640018187812 */ /* 0x000fe400078efcff */
[----:B------:R-:W-:Y:S02]  /*0ea0*/  SHF.R.U32.HI R25, RZ, 0xa, R10 ;  /* 0x0000000aff197819 */ /* 0x000fe4000001160a */
[----:B------:R-:W-:Y:S01]  /*0eb0*/  LOP3.LUT R16, R13, 0x1f001f, RZ, 0xc0, !PT ;  /* 0x001f001f0d107812 */ /* 0x000fe200078ec0ff */
[----:B------:R-:W-:Y:S01]  /*0ec0*/  HADD2 R13, R24, -1040, -1040 ;  /* 0xe410e410180d7430 */ /* 0x000fe20000000000 */
[----:B------:R-:W-:-:S02]  /*0ed0*/  LOP3.LUT R25, R25, 0x1f001f, RZ, 0xc0, !PT ;  /* 0x001f001f19197812 */ /* 0x000fc400078ec0ff */
[----:B------:R-:W-:Y:S02]  /*0ee0*/  SHF.R.U32.HI R24, RZ, 0xa, R11 ;  /* 0x0000000aff187819 */ /* 0x000fe4000001160b */
[----:B------:R-:W-:Y:S01]  /*0ef0*/  LOP3.LUT R25, R25, 0x64006400, RZ, 0xfc, !PT ;  /* 0x6400640019197812 */ /* 0x000fe200078efcff */
[----:B------:R-:W-:Y:S01]  /*0f00*/  HFMA2 R13, R13, R14, R19 ;  /* 0x0000000e0d0d7231 */ /* 0x000fe20000000013 */
        /* <DEDUP_REMOVED lines=8> */
[-C--:B------:R-:W-:Y:S02]  /*0f90*/  HFMA2 R12, R25, R14.reuse, R12 ;  /* 0x0000000e190c7231 */ /* 0x080fe4000000000c */
[----:B------:R-:W-:Y:S01]  /*0fa0*/  HADD2 R17, R24, -1040, -1040 ;  /* 0xe410e41018117430 */ /* 0x000fe20000000000 */
[----:B------:R-:W-:Y:S01]  /*0fb0*/  LOP3.LUT R35, R35, 0x64006400, RZ, 0xfc, !PT ;  /* 0x6400640023237812 */ /* 0x000fe200078efcff */
[----:B------:R-:W0:Y:S01]  /*0fc0*/  LDS.128 R24, [UR4+0x10] ;  /* 0x00001004ff187984 */ /* 0x000e220008000c00 */
[----:B------:R-:W-:Y:S02]  /*0fd0*/  HADD2 R19, R19, -1040, -1040 ;  /* 0xe410e41013137430 */ /* 0x000fe40000000000 */
[----:B------:R-:W-:Y:S01]  /*0fe0*/  HFMA2 R17, R17, R14, R18 ;  /* 0x0000000e11117231 */ /* 0x000fe20000000012 */
[----:B------:R-:W-:-:S02]  /*0ff0*/  LOP3.LUT R14, R5, 0x1f001f, RZ, 0xc0, !PT ;  /* 0x001f001f050e7812 */ /* 0x000fc400078ec0ff */
[----:B------:R-:W-:Y:S01]  /*1000*/  LOP3.LUT R18, R6, 0x1f001f, RZ, 0xc0, !PT ;  /* 0x001f001f06127812 */ /* 0x000fe200078ec0ff */
[----:B------:R-:W-:Y:S01]  /*1010*/  HFMA2 R13, R19, R15, R13 ;  /* 0x0000000f130d7231 */ /* 0x000fe2000000000d */
[----:B------:R-:W-:Y:S02]  /*1020*/  LOP3.LUT R19, R14, 0x64006400, RZ, 0xfc, !PT ;  /* 0x640064000e137812 */ /* 0x000fe400078efcff */
[----:B------:R-:W-:Y:S02]  /*1030*/  LOP3.LUT R14, R7, 0x1f001f, RZ, 0xc0, !PT ;  /* 0x001f001f070e7812 */ /* 0x000fe400078ec0ff */
[----:B------:R-:W-:Y:S01]  /*1040*/  LOP3.LUT R18, R18, 0x64006400, RZ, 0xfc, !PT ;  /* 0x6400640012127812 */ /* 0x000fe200078efcff */
[----:B------:R-:W-:Y:S01]  /*1050*/  HADD2 R34, R19, -1040, -1040 ;  /* 0xe410e41013227430 */ /* 0x000fe20000000000 */
[----:B------:R-:W-:-:S03]  /*1060*/  LOP3.LUT R19, R14, 0x64006400, RZ, 0xfc, !PT ;  /* 0x640064000e137812 */ /* 0x000fc600078efcff */
[----:B------:R-:W-:Y:S02]  /*1070*/  HADD2 R18, R18, -1040, -1040 ;  /* 0xe410e41012127430 */ /* 0x000fe40000000000 */
[----:B------:R-:W-:Y:S02]  /*1080*/  HADD2 R19, R19, -1040, -1040 ;  /* 0xe410e41013137430 */ /* 0x000fe40000000000 */
[-C--:B------:R-:W-:Y:S02]  /*1090*/  HFMA2 R14, R34, R15.reuse, R16 ;  /* 0x0000000f220e7231 */ /* 0x080fe40000000010 */
[-C--:B------:R-:W-:Y:S02]  /*10a0*/  HFMA2 R12, R18, R15.reuse, R12 ;  /* 0x0000000f120c7231 */ /* 0x080fe4000000000c */
[----:B------:R-:W-:Y:S01]  /*10b0*/  HFMA2 R15, R19, R15, R17 ;  /* 0x0000000f130f7231 */ /* 0x000fe20000000011 */
[----:B------:R-:W-:Y:S01]  /*10c0*/  LOP3.LUT R17, R6, 0x3e003e0, RZ, 0xc0, !PT ;  /* 0x03e003e006117812 */ /* 0x000fe200078ec0ff */
[-C--:B------:R-:W-:Y:S01]  /*10d0*/  HFMA2 R16, R37, R2.reuse.H1_H1, -48, -48 ;  /* 0xd200d20025107431 */ /* 0x080fe20000060002 */
[----:B------:R-:W-:Y:S01]  /*10e0*/  LOP3.LUT R19, R7, 0x3e003e0, RZ, 0xc0, !PT ;  /* 0x03e003e007137812 */ /* 0x000fe200078ec0ff */
[----:B------:R-:W-:Y:S01]  /*10f0*/  HFMA2 R18, R35, R2.H1_H1, -48, -48 ;  /* 0xd200d20023127431 */ /* 0x000fe20000060002 */
[----:B------:R-:W-:-:S02]  /*1100*/  LOP3.LUT R17, R17, 0x64006400, RZ, 0xfc, !PT ;  /* 0x6400640011117812 */ /* 0x000fc400078efcff */
[----:B------:R-:W-:-:S03]  /*1110*/  LOP3.LUT R19, R19, 0x64006400, RZ, 0xfc, !PT ;  /* 0x6400640013137812 */ /* 0x000fc600078efcff */
[-C--:B------:R-:W-:Y:S02]  /*1120*/  HFMA2 R17, R17, R2.reuse.H1_H1, -48, -48 ;  /* 0xd200d20011117431 */ /* 0x080fe40000060002 */
[----:B------:R-:W-:Y:S02]  /*1130*/  HFMA2 R19, R19, R2.H1_H1, -48, -48 ;  /* 0xd200d20013137431 */ /* 0x000fe40000060002 */
[-C--:B0-----:R-:W-:Y:S01]  /*1140*/  HFMA2 R14, R16, R24.reuse, R14 ;  /* 0x00000018100e7231 */ /* 0x081fe2000000000e */
[----:B------:R-:W-:Y:S01]  /*1150*/  SHF.R.U32.HI R16, RZ, 0xa, R4 ;  /* 0x0000000aff107819 */ /* 0x000fe20000011604 */
[-C--:B------:R-:W-:Y:S01]  /*1160*/  HFMA2 R12, R17, R24.reuse, R12 ;  /* 0x00000018110c7231 */ /* 0x080fe2000000000c */
[----:B------:R-:W-:Y:S01]  /*1170*/  SHF.R.U32.HI R17, RZ, 0xa, R5 ;  /* 0x0000000aff117819 */ /* 0x000fe20000011605 */
[-C--:B------:R-:W-:Y:S01]  /*1180*/  HFMA2 R13, R18, R24.reuse, R13 ;  /* 0x00000018120d7231 */ /* 0x080fe2000000000d */
[----:B------:R-:W-:Y:S01]  /*1190*/  LOP3.LUT R16, R16, 0x1f001f, RZ, 0xc0, !PT ;  /* 0x001f001f10107812 */ /* 0x000fe200078ec0ff */
[----:B------:R-:W-:Y:S01]  /*11a0*/  HFMA2 R15, R19, R24, R15 ;  /* 0x00000018130f7231 */ /* 0x000fe2000000000f */
[----:B------:R-:W-:-:S02]  /*11b0*/  LOP3.LUT R17, R17, 0x1f001f, RZ, 0xc0, !PT ;  /* 0x001f001f11117812 */ /* 0x000fc400078ec0ff */
[----:B------:R-:W-:Y:S02]  /*11c0*/  LOP3.LUT R16, R16, 0x64006400, RZ, 0xfc, !PT ;  /* 0x6400640010107812 */ /* 0x000fe400078efcff */
[----:B------:R-:W-:-:S03]  /*11d0*/  LOP3.LUT R17, R17, 0x64006400, RZ, 0xfc, !PT ;  /* 0x6400640011117812 */ /* 0x000fc600078efcff */
[----:B------:R-:W-:Y:S01]  /*11e0*/  HADD2 R34, R16, -1040, -1040 ;  /* 0xe410e41010227430 */ /* 0x000fe20000000000 */
[----:B------:R-:W-:Y:S01]  /*11f0*/  SHF.R.U32.HI R16, RZ, 0xa, R6 ;  /* 0x0000000aff107819 */ /* 0x000fe20000011606 */
[----:B------:R-:W-:Y:S02]  /*1200*/  HADD2 R17, R17, -1040, -1040 ;  /* 0xe410e41011117430 */ /* 0x000fe40000000000 */
[-C--:B------:R-:W-:Y:S01]  /*1210*/  HFMA2 R34, R34, R25.reuse, R13 ;  /* 0x0000001922227231 */ /* 0x080fe2000000000d */
[----:B------:R-:W-:Y:S01]  /*1220*/  LOP3.LUT R13, R16, 0x1f001f, RZ, 0xc0, !PT ;  /* 0x001f001f100d7812 */ /* 0x000fe200078ec0ff */
[----:B------:R-:W-:Y:S02]  /*1230*/  HFMA2 R14, R17, R25, R14 ;  /* 0x00000019110e7231 */ /* 0x000fe4000000000e */
[----:B------:R0:W2:Y:S01]  /*1240*/  LDG.E.128.CONSTANT R16, desc[UR6][R38.64] ;  /* 0x0000000626107981 */ /* 0x0000a2000c1e9d00 */
[----:B------:R-:W-:Y:S02]  /*1250*/  LOP3.LUT R13, R13, 0x64006400, RZ, 0xfc, !PT ;  /* 0x640064000d0d7812 */ /* 0x000fe400078efcff */
[----:B----4-:R-:W-:-:S03]  /*1260*/  LOP3.LUT R24, R21, 0x1f001f, RZ, 0xc0, !PT ;  /* 0x001f001f15187812 */ /* 0x010fc600078ec0ff */
[----:B------:R-:W-:Y:S01]  /*1270*/  HADD2 R13, R13, -1040, -1040 ;  /* 0xe410e4100d0d7430 */ /* 0x000fe20000000000 */
[----:B------:R-:W-:Y:S01]  /*1280*/  LOP3.LUT R24, R24, 0x64006400, RZ, 0xfc, !PT ;  /* 0x6400640018187812 */ /* 0x000fe200078efcff */
[----:B0-----:R-:W-:-:S04]  /*1290*/  IMAD.WIDE R38, R0, 0x4, R38 ;  /* 0x0000000400267825 */ /* 0x001fc800078e0226 */
[----:B------:R-:W-:Y:S01]  /*12a0*/  HFMA2 R13, R13, R25, R12 ;  /* 0x000000190d0d7231 */ /* 0x000fe2000000000c */
[----:B------:R-:W-:Y:S01]  /*12b0*/  SHF.R.U32.HI R12, RZ, 0xa, R7 ;  /* 0x0000000aff0c7819 */ /* 0x000fe20000011607 */
[----:B------:R-:W-:-:S03]  /*12c0*/  HADD2 R36, R24, -1040, -1040 ;  /* 0xe410e41018247430 */ /* 0x000fc60000000000 */
[----:B------:R-:W-:Y:S01]  /*12d0*/  LOP3.LUT R12, R12, 0x1f001f, RZ, 0xc0, !PT ;  /* 0x001f001f0c0c7812 */ /* 0x000fe200078ec0ff */
[----:B------:R-:W-:Y:S01]  /*12e0*/  HFMA2 R36, R36, R26, R14 ;  /* 0x0000001a24247231 */ /* 0x000fe2000000000e */
[----:B------:R-:W-:Y:S02]  /*12f0*/  LOP3.LUT R14, R23, 0x1f001f, RZ, 0xc0, !PT ;  /* 0x001f001f170e7812 */ /* 0x000fe400078ec0ff */
[----:B------:R-:W-:Y:S02]  /*1300*/  LOP3.LUT R12, R12, 0x64006400, RZ, 0xfc, !PT ;  /* 0x640064000c0c7812 */ /* 0x000fe400078efcff */
[----:B------:R-:W-:-:S03]  /*1310*/  LOP3.LUT R14, R14, 0x64006400, RZ, 0xfc, !PT ;  /* 0x640064000e0e7812 */ /* 0x000fc600078efcff */
[----:B------:R-:W-:Y:S02]  /*1320*/  HADD2 R12, R12, -1040, -1040 ;  /* 0xe410e4100c0c7430 */ /* 0x000fe40000000000 */
[----:B------:R-:W-:Y:S02]  /*1330*/  HADD2 R37, R14, -1040, -1040 ;  /* 0xe410e4100e257430 */ /* 0x000fe40000000000 */
[----:B------:R-:W-:Y:S01]  /*1340*/  HFMA2 R15, R12, R25, R15 ;  /* 0x000000190c0f7231 */ /* 0x000fe2000000000f */
[----:B------:R-:W-:-:S03]  /*1350*/  LOP3.LUT R12, R20, 0x1f001f, RZ, 0xc0, !PT ;  /* 0x001f001f140c7812 */ /* 0x000fc600078ec0ff */
[----:B------:R-:W-:Y:S01]  /*1360*/  HFMA2 R37, R37, R26, R15 ;  /* 0x0000001a25257231 */ /* 0x000fe2000000000f */
        /* <DEDUP_REMOVED lines=8> */
[----:B------:R-:W-:-:S05]  /*13f0*/  LOP3.LUT R13, R12, 0x64006400, RZ, 0xfc, !PT ;  /* 0x640064000c0d7812 */ /* 0x000fca00078efcff */
[----:B------:R-:W-:-:S04]  /*1400*/  HFMA2 R13, R13, R2.H1_H1, -48, -48 ;  /* 0xd200d2000d0d7431 */ /* 0x000fc80000060002 */
[----:B------:R-:W-:Y:S02]  /*1410*/  HFMA2 R34, R13, R27, R34 ;  /* 0x0000001b0d227231 */ /* 0x000fe40000000022 */
[----:B------:R-:W3:Y:S01]  /*1420*/  LDG.E.128.CONSTANT R12, desc[UR6][R38.64] ;  /* 0x00000006260c7981 */ /* 0x000ee2000c1e9d00 */
[----:B------:R-:W-:Y:S02]  /*1430*/  LOP3.LUT R24, R21, 0x3e003e0, RZ, 0xc0, !PT ;  /* 0x03e003e015187812 */ /* 0x000fe400078ec0ff */
[----:B------:R-:W-:Y:S02]  /*1440*/  SHF.R.U32.HI R8, RZ, 0xf, R8 ;  /* 0x0000000fff087819 */ /* 0x000fe40000011608 */
[----:B------:R-:W-:Y:S02]  /*1450*/  LOP3.LUT R24, R24, 0x64006400, RZ, 0xfc, !PT ;  /* 0x6400640018187812 */ /* 0x000fe400078efcff */
[----:B------:R-:W-:Y:S02]  /*1460*/  SHF.R.U32.HI R25, RZ, 0xe, R4 ;  /* 0x0000000eff197819 */ /* 0x000fe40000011604 */
[----:B------:R-:W-:Y:S01]  /*1470*/  LOP3.LUT R4, R8, 0x10001, RZ, 0xc0, !PT ;  /* 0x0001000108047812 */ /* 0x000fe200078ec0ff */
[----:B------:R-:W-:Y:S01]  /*1480*/  HFMA2 R24, R24, R2.H1_H1, -48, -48 ;  /* 0xd200d20018187431 */ /* 0x000fe20000060002 */
[----:B------:R-:W-:-:S02]  /*1490*/  SHF.R.U32.HI R10, RZ, 0xf, R10 ;  /* 0x0000000fff0a7819 */ /* 0x000fc4000001160a */
[----:B------:R-:W-:Y:S02]  /*14a0*/  LOP3.LUT R4, R4, 0x20002, R25, 0xf8, !PT ;  /* 0x0002000204047812 */ /* 0x000fe400078ef819 */
[----:B------:R-:W-:Y:S01]  /*14b0*/  SHF.R.U32.HI R9, RZ, 0xf, R9 ;  /* 0x0000000fff097819 */ /* 0x000fe20000011609 */
[----:B------:R-:W-:Y:S01]  /*14c0*/  HFMA2 R36, R24, R27, R36 ;  /* 0x0000001b18247231 */ /* 0x000fe20000000024 */
[----:B------:R-:W-:Y:S02]  /*14d0*/  LOP3.LUT R24, R22, 0x3e003e0, RZ, 0xc0, !PT ;  /* 0x03e003e016187812 */ /* 0x000fe400078ec0ff */
[----:B------:R-:W-:Y:S02]  /*14e0*/  SHF.R.U32.HI R40, RZ, 0xe, R5 ;  /* 0x0000000eff287819 */ /* 0x000fe40000011605 */
[----:B------:R-:W-:Y:S02]  /*14f0*/  LOP3.LUT R24, R24, 0x64006400, RZ, 0xfc, !PT ;  /* 0x6400640018187812 */ /* 0x000fe400078efcff */
[----:B------:R-:W-:-:S02]  /*1500*/  SHF.R.U32.HI R5, RZ, 0xe, R6 ;  /* 0x0000000eff057819 */ /* 0x000fc40000011606 */
[----:B------:R-:W-:Y:S01]  /*1510*/  LOP3.LUT R10, R10, 0x10001, RZ, 0xc0, !PT ;  /* 0x000100010a0a7812 */ /* 0x000fe200078ec0ff */
[----:B------:R-:W-:Y:S01]  /*1520*/  HFMA2 R24, R24, R2.H1_H1, -48, -48 ;  /* 0xd200d20018187431 */ /* 0x000fe20000060002 */
[----:B------:R-:W-:Y:S02]  /*1530*/  LOP3.LUT R9, R9, 0x10001, RZ, 0xc0, !PT ;  /* 0x0001000109097812 */ /* 0x000fe400078ec0ff */
[----:B------:R-:W-:Y:S02]  /*1540*/  LOP3.LUT R5, R10, 0x20002, R5, 0xf8, !PT ;  /* 0x000200020a057812 */ /* 0x000fe400078ef805 */
[----:B------:R-:W-:Y:S01]  /*1550*/  SHF.R.U32.HI R8, RZ, 0xa, R21 ;  /* 0x0000000aff087819 */ /* 0x000fe20000011615 */
[----:B------:R-:W-:Y:S01]  /*1560*/  HFMA2 R35, R24, R27, R35 ;  /* 0x0000001b18237231 */ /* 0x000fe20000000023 */
[----:B------:R-:W-:Y:S02]  /*1570*/  LOP3.LUT R24, R23, 0x3e003e0, RZ, 0xc0, !PT ;  /* 0x03e003e017187812 */ /* 0x000fe400078ec0ff */
[----:B------:R-:W-:-:S02]  /*1580*/  SHF.R.U32.HI R10, RZ, 0xa, R23 ;  /* 0x0000000aff0a7819 */ /* 0x000fc40000011617 */
[----:B------:R-:W-:Y:S02]  /*1590*/  LOP3.LUT R24, R24, 0x64006400, RZ, 0xfc, !PT ;  /* 0x6400640018187812 */ /* 0x000fe400078efcff */
[----:B------:R-:W-:Y:S02]  /*15a0*/  LOP3.LUT R40, R9, 0x20002, R40, 0xf8, !PT ;  /* 0x0002000209287812 */ /* 0x000fe400078ef828 */
[----:B------:R-:W-:Y:S01]  /*15b0*/  SHF.R.U32.HI R6, RZ, 0xa, R20 ;  /* 0x0000000aff067819 */ /* 0x000fe20000011614 */
[----:B------:R-:W-:Y:S01]  /*15c0*/  HFMA2 R24, R24, R2.H1_H1, -48, -48 ;  /* 0xd200d20018187431 */ /* 0x000fe20000060002 */
[----:B------:R-:W-:Y:S02]  /*15d0*/  SHF.R.U32.HI R9, RZ, 0xa, R22 ;  /* 0x0000000aff097819 */ /* 0x000fe40000011616 */
[----:B------:R-:W-:Y:S02]  /*15e0*/  LOP3.LUT R8, R8, 0x1f001f, RZ, 0xc0, !PT ;  /* 0x001f001f08087812 */ /* 0x000fe400078ec0ff */
[----:B------:R-:W-:Y:S01]  /*15f0*/  LOP3.LUT R10, R10, 0x1f001f, RZ, 0xc0, !PT ;  /* 0x001f001f0a0a7812 */ /* 0x000fe200078ec0ff */
[----:B------:R-:W-:Y:S01]  /*1600*/  HFMA2 R37, R24, R27, R37 ;  /* 0x0000001b18257231 */ /* 0x000fe20000000025 */
[----:B------:R-:W-:Y:S01]  /*1610*/  LOP3.LUT R6, R6, 0x1f001f, RZ, 0xc0, !PT ;  /* 0x001f001f06067812 */ /* 0x000fe200078ec0ff */
[----:B------:R-:W0:Y:S01]  /*1620*/  LDS.128 R24, [UR4+0x20] ;  /* 0x00002004ff187984 */ /* 0x000e220008000c00 */
[----:B------:R-:W-:-:S02]  /*1630*/  LOP3.LUT R9, R9, 0x1f001f, RZ, 0xc0, !PT ;  /* 0x001f001f09097812 */ /* 0x000fc400078ec0ff */
[----:B------:R-:W-:Y:S02]  /*1640*/  LOP3.LUT R8, R8, 0x64006400, RZ, 0xfc, !PT ;  /* 0x6400640008087812 */ /* 0x000fe400078efcff */
[----:B------:R-:W-:Y:S02]  /*1650*/  LOP3.LUT R10, R10, 0x64006400, RZ, 0xfc, !PT ;  /* 0x640064000a0a7812 */ /* 0x000fe400078efcff */
[----:B------:R-:W-:Y:S01]  /*1660*/  LOP3.LUT R6, R6, 0x64006400, RZ, 0xfc, !PT ;  /* 0x6400640006067812 */ /* 0x000fe200078efcff */
[----:B------:R-:W-:Y:S01]  /*1670*/  HADD2 R8, R8, -1040, -1040 ;  /* 0xe410e41008087430 */ /* 0x000fe20000000000 */
[----:B------:R-:W-:Y:S01]  /*1680*/  LOP3.LUT R9, R9, 0x64006400, RZ, 0xfc, !PT ;  /* 0x6400640009097812 */ /* 0x000fe200078efcff */
[----:B------:R-:W-:Y:S01]  /*1690*/  HADD2 R10, R10, -1040, -1040 ;  /* 0xe410e4100a0a7430 */ /* 0x000fe20000000000 */
[----:B------:R-:W-:Y:S01]  /*16a0*/  SHF.R.U32.HI R11, RZ, 0xf, R11 ;  /* 0x0000000fff0b7819 */ /* 0x000fe2000001160b */
[----:B------:R-:W-:Y:S01]  /*16b0*/  HADD2 R6, R6, -1040, -1040 ;  /* 0xe410e41006067430 */ /* 0x000fe20000000000 */
[----:B------:R-:W-:Y:S01]  /*16c0*/  SHF.R.U32.HI R21, RZ, 0xd, R21 ;  /* 0x0000000dff157819 */ /* 0x000fe20000011615 */
[----:B------:R-:W-:Y:S01]  /*16d0*/  HADD2 R9, R9, -1040, -1040 ;  /* 0xe410e41009097430 */ /* 0x000fe20000000000 */
[----:B------:R-:W-:-:S02]  /*16e0*/  SHF.R.U32.HI R22, RZ, 0xd, R22 ;  /* 0x0000000dff167819 */ /* 0x000fc40000011616 */
[----:B------:R-:W-:Y:S02]  /*16f0*/  LOP3.LUT R40, R40, 0x40004, R21, 0xf8, !PT ;  /* 0x0004000428287812 */ /* 0x000fe400078ef815 */
[----:B------:R-:W-:Y:S02]  /*1700*/  LOP3.LUT R5, R5, 0x40004, R22, 0xf8, !PT ;  /* 0x0004000405057812 */ /* 0x000fe400078ef816 */
[----:B------:R-:W-:Y:S01]  /*1710*/  PRMT R28, R28, 0x5410, R29 ;  /* 0x000054101c1c7816 */ /* 0x000fe2000000001d */
[-C--:B0-----:R-:W-:Y:S02]  /*1720*/  HFMA2 R6, R6, R24.reuse, R34 ;  /* 0x0000001806067231 */ /* 0x081fe40000000022 */
[-C--:B------:R-:W-:Y:S02]  /*1730*/  HFMA2 R8, R8, R24.reuse, R36 ;  /* 0x0000001808087231 */ /* 0x080fe40000000024 */
[-C--:B------:R-:W-:Y:S02]  /*1740*/  HFMA2 R9, R9, R24.reuse, R35 ;  /* 0x0000001809097231 */ /* 0x080fe40000000023 */
[----:B------:R-:W-:Y:S01]  /*1750*/  HFMA2 R10, R10, R24, R37 ;  /* 0x000000180a0a7231 */ /* 0x000fe20000000025 */
[----:B------:R-:W-:-:S02]  /*1760*/  SHF.R.U32.HI R24, RZ, 0xe, R7 ;  /* 0x0000000eff187819 */ /* 0x000fc40000011607 */
[----:B------:R-:W-:Y:S02]  /*1770*/  LOP3.LUT R7, R11, 0x10001, RZ, 0xc0, !PT ;  /* 0x000100010b077812 */ /* 0x000fe400078ec0ff */
[----:B------:R-:W-:Y:S02]  /*1780*/  SHF.R.U32.HI R11, RZ, 0xd, R20 ;  /* 0x0000000dff0b7819 */ /* 0x000fe40000011614 */
[----:B------:R-:W-:Y:S02]  /*1790*/  LOP3.LUT R7, R7, 0x20002, R24, 0xf8, !PT ;  /* 0x0002000207077812 */ /* 0x000fe400078ef818 */
[----:B------:R-:W-:Y:S02]  /*17a0*/  LOP3.LUT R4, R4, 0x40004, R11, 0xf8, !PT ;  /* 0x0004000404047812 */ /* 0x000fe400078ef80b */
[----:B------:R-:W-:-:S04]  /*17b0*/  SHF.R.U32.HI R20, RZ, 0xd, R23 ;  /* 0x0000000dff147819 */ /* 0x000fc80000011617 */
[----:B------:R-:W-:Y:S02]  /*17c0*/  LOP3.LUT R21, R7, 0x40004, R20, 0xf8, !PT ;  /* 0x0004000407157812 */ /* 0x000fe400078ef814 */
[----:B--2---:R-:W-:Y:S02]  /*17d0*/  LOP3.LUT R11, R16, 0x1f001f, RZ, 0xc0, !PT ;  /* 0x001f001f100b7812 */ /* 0x004fe400078ec0ff */
[----:B------:R-:W-:Y:S02]  /*17e0*/  LOP3.LUT R20, R17, 0x1f001f, RZ, 0xc0, !PT ;  /* 0x001f001f11147812 */ /* 0x000fe400078ec0ff */
[----:B------:R-:W-:Y:S02]  /*17f0*/  LOP3.LUT R11, R11, 0x64006400, RZ, 0xfc, !PT ;  /* 0x640064000b0b7812 */ /* 0x000fe400078efcff */
[----:B------:R-:W-:Y:S02]  /*1800*/  LOP3.LUT R20, R20, 0x64006400, RZ, 0xfc, !PT ;  /* 0x6400640014147812 */ /* 0x000fe400078efcff */
[----:B------:R-:W-:Y:S01]  /*1810*/  LOP3.LUT R22, R19, 0x1f001f, RZ, 0xc0, !PT ;  /* 0x001f001f13167812 */ /* 0x000fe200078ec0ff */
[----:B------:R-:W-:Y:S01]  /*1820*/  HADD2 R11, R11, -1040, -1040 ;  /* 0xe410e4100b0b7430 */ /* 0x000fe20000000000 */
[----:B------:R-:W-:Y:S01]  /*1830*/  SHF.R.U32.HI R23, RZ, 0xc, R17 ;  /* 0x0000000cff177819 */ /* 0x000fe20000011611 */
[----:B------:R-:W-:Y:S01]  /*1840*/  HADD2 R20, R20, -1040, -1040 ;  /* 0xe410e41014147430 */ /* 0x000fe20000000000 */
[----:B------:R-:W-:Y:S01]  /*1850*/  LOP3.LUT R22, R22, 0x64006400, RZ, 0xfc, !PT ;  /* 0x6400640016167812 */ /* 0x000fe200078efcff */
[----:B------:R-:W-:Y:S01]  /*1860*/  HFMA2 R7, R11, R25, R6 ;  /* 0x000000190b077231 */ /* 0x000fe20000000006 */
[----:B------:R-:W-:-:S02]  /*1870*/  LOP3.LUT R6, R18, 0x1f001f, RZ, 0xc0, !PT ;  /* 0x001f001f12067812 */ /* 0x000fc400078ec0ff */
[----:B------:R-:W-:Y:S02]  /*1880*/  SHF.R.U32.HI R11, RZ, 0xc, R16 ;  /* 0x0000000cff0b7819 */ /* 0x000fe40000011610 */
[----:B------:R-:W-:Y:S02]  /*1890*/  LOP3.LUT R6, R6, 0x64006400, RZ, 0xfc, !PT ;  /* 0x6400640006067812 */ /* 0x000fe400078efcff */
[----:B------:R-:W-:Y:S01]  /*18a0*/  LOP3.LUT R11, R4, 0x80008, R11, 0xf8, !PT ;  /* 0x00080008040b7812 */ /* 0x000fe200078ef80b */
[-C--:B------:R-:W-:Y:S01]  /*18b0*/  HFMA2 R4, R20, R25.reuse, R8 ;  /* 0x0000001914047231 */ /* 0x080fe20000000008 */
[----:B------:R-:W-:Y:S01]  /*18c0*/  LOP3.LUT R8, R16, 0x3e003e0, RZ, 0xc0, !PT ;  /* 0x03e003e010087812 */ /* 0x000fe200078ec0ff */
[----:B------:R-:W-:Y:S01]  /*18d0*/  HADD2 R6, R6, -1040, -1040 ;  /* 0xe410e41006067430 */ /* 0x000fe20000000000 */
[----:B------:R-:W-:Y:S02]  /*18e0*/  SHF.R.U32.HI R20, RZ, 0xc, R18 ;  /* 0x0000000cff147819 */ /* 0x000fe40000011612 */
[----:B------:R-:W-:Y:S01]  /*18f0*/  SHF.R.U32.HI R16, RZ, 0xa, R16 ;  /* 0x0000000aff107819 */ /* 0x000fe20000011610 */
[----:B------:R-:W-:Y:S01]  /*1900*/  HFMA2 R6, R6, R25, R9 ;  /* 0x0000001906067231 */ /* 0x000fe20000000009 */
[----:B------:R-:W-:-:S02]  /*1910*/  LOP3.LUT R9, R40, 0x80008, R23, 0xf8, !PT ;  /* 0x0008000828097812 */ /* 0x000fc400078ef817 */
[----:B------:R-:W-:Y:S02]  /*1920*/  LOP3.LUT R23, R8, 0x64006400, RZ, 0xfc, !PT ;  /* 0x6400640008177812 */ /* 0x000fe400078efcff */
[----:B------:R-:W-:Y:S01]  /*1930*/  LOP3.LUT R20, R5, 0x80008, R20, 0xf8, !PT ;  /* 0x0008000805147812 */ /* 0x000fe200078ef814 */
[----:B------:R-:W-:Y:S01]  /*1940*/  HADD2 R5, R22, -1040, -1040 ;  /* 0xe410e41016057430 */ /* 0x000fe20000000000 */
[--C-:B------:R-:W-:Y:S01]  /*1950*/  SHF.R.U32.HI R8, RZ, 0xc, R19.reuse ;  /* 0x0000000cff087819 */ /* 0x100fe20000011613 */
[----:B------:R-:W-:Y:S01]  /*1960*/  HFMA2 R23, R23, R2.H1_H1, -48, -48 ;  /* 0xd200d20017177431 */ /* 0x000fe20000060002 */
[----:B------:R-:W-:Y:S02]  /*1970*/  SHF.R.U32.HI R22, RZ, 0xa, R19 ;  /* 0x0000000aff167819 */ /* 0x000fe40000011613 */
[----:B------:R-:W-:Y:S01]  /*1980*/  LOP3.LUT R8, R21, 0x80008, R8, 0xf8, !PT ;  /* 0x0008000815087812 */ /* 0x000fe200078ef808 */
[----:B------:R-:W-:Y:S02]  /*1990*/  HFMA2 R25, R5, R25, R10 ;  /* 0x0000001905197231 */ /* 0x000fe4000000000a */
[----:B------:R-:W-:Y:S01]  /*19a0*/  HFMA2 R10, R23, R26, R7 ;  /* 0x0000001a170a7231 */ /* 0x000fe20000000007 */
        /* <DEDUP_REMOVED lines=8> */
[-C--:B------:R-:W-:Y:S01]  /*1a30*/  HFMA2 R5, R5, R2.reuse.H1_H1, -48, -48 ;  /* 0xd200d20005057431 */ /* 0x080fe20000060002 */
[----:B------:R-:W-:Y:S01]  /*1a40*/  SHF.R.U32.HI R18, RZ, 0xa, R18 ;  /* 0x0000000aff127819 */ /* 0x000fe20000011612 */
[----:B------:R-:W-:Y:S01]  /*1a50*/  HFMA2 R23, R23, R2.H1_H1, -48, -48 ;  /* 0xd200d20017177431 */ /* 0x000fe20000060002 */
[----:B------:R-:W-:Y:S01]  /*1a60*/  LOP3.LUT R17, R17, 0x1f001f, RZ, 0xc0, !PT ;  /* 0x001f001f11117812 */ /* 0x000fe200078ec0ff */
[-C--:B------:R-:W-:Y:S01]  /*1a70*/  HFMA2 R21, R21, R26.reuse, R6 ;  /* 0x0000001a15157231 */ /* 0x080fe20000000006 */
[----:B------:R-:W-:Y:S01]  /*1a80*/  LOP3.LUT R16, R16, 0x1f001f, RZ, 0xc0, !PT ;  /* 0x001f001f10107812 */ /* 0x000fe200078ec0ff */
[----:B------:R-:W-:-:S02]  /*1a90*/  HFMA2 R19, R23, R26, R25 ;  /* 0x0000001a17137231 */ /* 0x000fc40000000019 */
[----:B------:R-:W-:Y:S01]  /*1aa0*/  HFMA2 R26, R5, R26, R4 ;  /* 0x0000001a051a7231 */ /* 0x000fe20000000004 */
[----:B------:R-:W-:Y:S01]  /*1ab0*/  LOP3.LUT R22, R22, 0x1f001f, RZ, 0xc0, !PT ;  /* 0x001f001f16167812 */ /* 0x000fe200078ec0ff */
[----:B------:R-:W0:Y:S01]  /*1ac0*/  LDS.128 R4, [UR4+0x30] ;  /* 0x00003004ff047984 */ /* 0x000e220008000c00 */
[----:B------:R-:W-:Y:S01]  /*1ad0*/  LOP3.LUT R18, R18, 0x1f001f, RZ, 0xc0, !PT ;  /* 0x001f001f12127812 */ /* 0x000fe200078ec0ff */
[----:B------:R-:W-:Y:S01]  /*1ae0*/  UIADD3 UR4, UPT, UPT, UR4, 0x40, URZ ;  /* 0x0000004004047890 */ /* 0x000fe2000fffe0ff */
[----:B------:R-:W-:Y:S02]  /*1af0*/  LOP3.LUT R17, R17, 0x64006400, RZ, 0xfc, !PT ;  /* 0x6400640011117812 */ /* 0x000fe400078efcff */
[----:B------:R-:W-:Y:S02]  /*1b00*/  LOP3.LUT R16, R16, 0x64006400, RZ, 0xfc, !PT ;  /* 0x6400640010107812 */ /* 0x000fe400078efcff */
[----:B------:R-:W-:Y:S01]  /*1b10*/  LOP3.LUT R22, R22, 0x64006400, RZ, 0xfc, !PT ;  /* 0x6400640016167812 */ /* 0x000fe200078efcff */
[----:B------:R-:W-:Y:S01]  /*1b20*/  HADD2 R17, R17, -1040, -1040 ;  /* 0xe410e41011117430 */ /* 0x000fe20000000000 */
[----:B------:R-:W-:Y:S01]  /*1b30*/  LOP3.LUT R18, R18, 0x64006400, RZ, 0xfc, !PT ;  /* 0x6400640012127812 */ /* 0x000fe200078efcff */
[----:B------:R-:W-:-:S02]  /*1b40*/  HADD2 R16, R16, -1040, -1040 ;  /* 0xe410e41010107430 */ /* 0x000fc40000000000 */
[----:B------:R-:W-:Y:S01]  /*1b50*/  HADD2 R22, R22, -1040, -1040 ;  /* 0xe410e41016167430 */ /* 0x000fe20000000000 */
[----:B---3--:R-:W-:Y:S01]  /*1b60*/  LOP3.LUT R24, R15, 0x3e003e0, RZ, 0xc0, !PT ;  /* 0x03e003e00f187812 */ /* 0x008fe200078ec0ff */
[----:B------:R-:W-:Y:S01]  /*1b70*/  HADD2 R18, R18, -1040, -1040 ;  /* 0xe410e41012127430 */ /* 0x000fe20000000000 */
[----:B------:R-:W-:Y:S01]  /*1b80*/  SHF.R.U32.HI R35, RZ, 0xb, R14 ;  /* 0x0000000bff237819 */ /* 0x000fe2000001160e */
[-C--:B------:R-:W-:Y:S02]  /*1b90*/  HFMA2 R16, R16, R27.reuse, R10 ;  /* 0x0000001b10107231 */ /* 0x080fe4000000000a */
[-C--:B------:R-:W-:Y:S02]  /*1ba0*/  HFMA2 R10, R17, R27.reuse, R26 ;  /* 0x0000001b110a7231 */ /* 0x080fe4000000001a */
[-C--:B------:R-:W-:Y:S02]  /*1bb0*/  HFMA2 R17, R18, R27.reuse, R21 ;  /* 0x0000001b12117231 */ /* 0x080fe40000000015 */
        /* <DEDUP_REMOVED lines=9> */
[----:B------:R-:W-:Y:S01]  /*1c50*/  SHF.R.U32.HI R24, RZ, 0xb, R12 ;  /* 0x0000000bff187819 */ /* 0x000fe2000001160c */
[----:B------:R-:W-:Y:S01]  /*1c60*/  HFMA2 R22, R25, R2.H1_H1, -48, -48 ;  /* 0xd200d20019167431 */ /* 0x000fe20000060002 */
[----:B------:R-:W-:-:S02]  /*1c70*/  LOP3.LUT R23, R23, 0x64006400, RZ, 0xfc, !PT ;  /* 0x6400640017177812 */ /* 0x000fc400078efcff */
[----:B------:R-:W-:Y:S02]  /*1c80*/  LOP3.LUT R11, R11, 0x100010, R24, 0xf8, !PT ;  /* 0x001000100b0b7812 */ /* 0x000fe400078ef818 */
[----:B------:R-:W-:Y:S01]  /*1c90*/  SHF.R.U32.HI R24, RZ, 0xb, R13 ;  /* 0x0000000bff187819 */ /* 0x000fe2000001160d */
[----:B------:R-:W-:Y:S01]  /*1ca0*/  HADD2 R23, R23, -1040, -1040 ;  /* 0xe410e41017177430 */ /* 0x000fe20000000000 */
[----:B------:R-:W-:Y:S02]  /*1cb0*/  LOP3.LUT R25, R13, 0x1f001f, RZ, 0xc0, !PT ;  /* 0x001f001f0d197812 */ /* 0x000fe400078ec0ff */
[----:B------:R-:W-:Y:S02]  /*1cc0*/  LOP3.LUT R9, R9, 0x100010, R24, 0xf8, !PT ;  /* 0x0010001009097812 */ /* 0x000fe400078ef818 */
[----:B------:R-:W-:Y:S01]  /*1cd0*/  LOP3.LUT R24, R15, 0x1f001f, RZ, 0xc0, !PT ;  /* 0x001f001f0f187812 */ /* 0x000fe200078ec0ff */
[----:B0-----:R-:W-:Y:S01]  /*1ce0*/  HFMA2 R16, R23, R4, R16 ;  /* 0x0000000417107231 */ /* 0x001fe20000000010 */
[----:B------:R-:W-:-:S02]  /*1cf0*/  LOP3.LUT R23, R14, 0x1f001f, RZ, 0xc0, !PT ;  /* 0x001f001f0e177812 */ /* 0x000fc400078ec0ff */
[----:B------:R-:W-:Y:S02]  /*1d00*/  SHF.R.U32.HI R12, RZ, 0xa, R12 ;  /* 0x0000000aff0c7819 */ /* 0x000fe4000001160c */
[----:B------:R-:W-:Y:S02]  /*1d10*/  LOP3.LUT R23, R23, 0x64006400, RZ, 0xfc, !PT ;  /* 0x6400640017177812 */ /* 0x000fe400078efcff */
[----:B------:R-:W-:Y:S01]  /*1d20*/  LOP3.LUT R19, R13, 0x3e003e0, RZ, 0xc0, !PT ;  /* 0x03e003e00d137812 */ /* 0x000fe200078ec0ff */
[-C--:B------:R-:W-:Y:S01]  /*1d30*/  HFMA2 R16, R21, R5.reuse, R16 ;  /* 0x0000000515107231 */ /* 0x080fe20000000010 */
[----:B------:R-:W-:Y:S01]  /*1d40*/  LOP3.LUT R25, R25, 0x64006400, RZ, 0xfc, !PT ;  /* 0x6400640019197812 */ /* 0x000fe200078efcff */
[----:B------:R-:W-:Y:S01]  /*1d50*/  HADD2 R23, R23, -1040, -1040 ;  /* 0xe410e41017177430 */ /* 0x000fe20000000000 */
[----:B------:R-:W-:Y:S02]  /*1d60*/  LOP3.LUT R24, R24, 0x64006400, RZ, 0xfc, !PT ;  /* 0x6400640018187812 */ /* 0x000fe400078efcff */
[----:B------:R-:W-:Y:S01]  /*1d70*/  SHF.R.U32.HI R14, RZ, 0xa, R14 ;  /* 0x0000000aff0e7819 */ /* 0x000fe2000001160e */
[----:B------:R-:W-:Y:S01]  /*1d80*/  HADD2 R25, R25, -1040, -1040 ;  /* 0xe410e41019197430 */ /* 0x000fe20000000000 */
[----:B------:R-:W-:Y:S01]  /*1d90*/  SHF.R.U32.HI R13, RZ, 0xa, R13 ;  /* 0x0000000aff0d7819 */ /* 0x000fe2000001160d */
[-C--:B------:R-:W-:Y:S01]  /*1da0*/  HFMA2 R17, R23, R4.reuse, R17 ;  /* 0x0000000417117231 */ /* 0x080fe20000000011 */
[----:B------:R-:W-:Y:S01]  /*1db0*/  LOP3.LUT R12, R12, 0x1f001f, RZ, 0xc0, !PT ;  /* 0x001f001f0c0c7812 */ /* 0x000fe200078ec0ff */
[----:B------:R-:W-:Y:S01]  /*1dc0*/  HADD2 R24, R24, -1040, -1040 ;  /* 0xe410e41018187430 */ /* 0x000fe20000000000 */
[----:B------:R-:W-:Y:S01]  /*1dd0*/  LOP3.LUT R19, R19, 0x64006400, RZ, 0xfc, !PT ;  /* 0x6400640013137812 */ /* 0x000fe200078efcff */
[-C--:B------:R-:W-:Y:S01]  /*1de0*/  HFMA2 R10, R25, R4.reuse, R10 ;  /* 0x00000004190a7231 */ /* 0x080fe2000000000a */
[----:B------:R-:W-:Y:S01]  /*1df0*/  LOP3.LUT R14, R14, 0x1f001f, RZ, 0xc0, !PT ;  /* 0x001f001f0e0e7812 */ /* 0x000fe200078ec0ff */
[----:B------:R-:W-:Y:S01]  /*1e00*/  HFMA2 R27, R24, R4, R27 ;  /* 0x00000004181b7231 */ /* 0x000fe2000000001b */
[----:B------:R-:W-:Y:S01]  /*1e10*/  LOP3.LUT R13, R13, 0x1f001f, RZ, 0xc0, !PT ;  /* 0x001f001f0d0d7812 */ /* 0x000fe200078ec0ff */
[----:B------:R-:W-:Y:S01]  /*1e20*/  HFMA2 R19, R19, R2.H1_H1, -48, -48 ;  /* 0xd200d20013137431 */ /* 0x000fe20000060002 */
[----:B------:R-:W-:Y:S01]  /*1e30*/  LOP3.LUT R12, R12, 0x64006400, RZ, 0xfc, !PT ;  /* 0x640064000c0c7812 */ /* 0x000fe200078efcff */
[-C--:B------:R-:W-:Y:S01]  /*1e40*/  HFMA2 R17, R18, R5.reuse, R17 ;  /* 0x0000000512117231 */ /* 0x080fe20000000011 */
[----:B------:R-:W-:Y:S01]  /*1e50*/  LOP3.LUT R14, R14, 0x64006400, RZ, 0xfc, !PT ;  /* 0x640064000e0e7812 */ /* 0x000fe200078efcff */
[-C--:B------:R-:W-:Y:S01]  /*1e60*/  HFMA2 R10, R19, R5.reuse, R10 ;  /* 0x00000005130a7231 */ /* 0x080fe2000000000a */
[----:B------:R-:W-:Y:S01]  /*1e70*/  LOP3.LUT R13, R13, 0x64006400, RZ, 0xfc, !PT ;  /* 0x640064000d0d7812 */ /* 0x000fe200078efcff */
[----:B------:R-:W-:Y:S01]  /*1e80*/  HADD2 R12, R12, -1040, -1040 ;  /* 0xe410e4100c0c7430 */ /* 0x000fe20000000000 */
[----:B------:R-:W-:Y:S01]  /*1e90*/  SHF.R.U32.HI R25, RZ, 0xb, R15 ;  /* 0x0000000bff197819 */ /* 0x000fe2000001160f */
[----:B------:R-:W-:Y:S01]  /*1ea0*/  HFMA2 R22, R22, R5, R27 ;  /* 0x0000000516167231 */ /* 0x000fe2000000001b */
[----:B------:R-:W-:Y:S01]  /*1eb0*/  LOP3.LUT R20, R20, 0x100010, R35, 0xf8, !PT ;  /* 0x0010001014147812 */ /* 0x000fe200078ef823 */
[----:B------:R-:W-:Y:S01]  /*1ec0*/  HADD2 R14, R14, -1040, -1040 ;  /* 0xe410e4100e0e7430 */ /* 0x000fe20000000000 */
[----:B------:R-:W-:Y:S01]  /*1ed0*/  SHF.R.U32.HI R15, RZ, 0xa, R15 ;  /* 0x0000000aff0f7819 */ /* 0x000fe2000001160f */
[----:B------:R-:W-:Y:S01]  /*1ee0*/  HADD2 R5, R13, -1040, -1040 ;  /* 0xe410e4100d057430 */ /* 0x000fe20000000000 */
[----:B------:R-:W-:Y:S01]  /*1ef0*/  LOP3.LUT R11, R11, 0x64006400, RZ, 0xfc, !PT ;  /* 0x640064000b0b7812 */ /* 0x000fe200078efcff */
[-C--:B------:R-:W-:Y:S01]  /*1f00*/  HFMA2 R12, R12, R6.reuse, R16 ;  /* 0x000000060c0c7231 */ /* 0x080fe20000000010 */
[----:B------:R-:W-:Y:S01]  /*1f10*/  LOP3.LUT R15, R15, 0x1f001f, RZ, 0xc0, !PT ;  /* 0x001f001f0f0f7812 */ /* 0x000fe200078ec0ff */
[----:B------:R-:W-:Y:S01]  /*1f20*/  HFMA2 R5, R5, R6, R10 ;  /* 0x0000000605057231 */ /* 0x000fe2000000000a */
[----:B------:R-:W-:Y:S01]  /*1f30*/  LOP3.LUT R20, R20, 0x64006400, RZ, 0xfc, !PT ;  /* 0x6400640014147812 */ /* 0x000fe200078efcff */
[----:B------:R-:W-:-:S02]  /*1f40*/  HADD2 R11, R11, -1040, -1040 ;  /* 0xe410e4100b0b7430 */ /* 0x000fc40000000000 */
[----:B------:R-:W-:Y:S01]  /*1f50*/  HFMA2 R10, R14, R6, R17 ;  /* 0x000000060e0a7231 */ /* 0x000fe20000000011 */
[----:B------:R-:W-:Y:S01]  /*1f60*/  LOP3.LUT R8, R8, 0x100010, R25, 0xf8, !PT ;  /* 0x0010001008087812 */ /* 0x000fe200078ef819 */
[----:B------:R-:W-:Y:S01]  /*1f70*/  IMAD.WIDE R16, R0, 0x4, R38 ;  /* 0x0000000400107825 */ /* 0x000fe200078e0226 */
[----:B------:R-:W-:-:S03]  /*1f80*/  LOP3.LUT R15, R15, 0x64006400, RZ, 0xfc, !PT ;  /* 0x640064000f0f7812 */ /* 0x000fc600078efcff */
[----:B------:R-:W-:Y:S01]  /*1f90*/  HADD2 R20, R20, -1040, -1040 ;  /* 0xe410e41014147430 */ /* 0x000fe20000000000 */
[----:B------:R-:W-:Y:S01]  /*1fa0*/  LOP3.LUT R9, R9, 0x64006400, RZ, 0xfc, !PT ;  /* 0x6400640009097812 */ /* 0x000fe200078efcff */
[-C--:B------:R-:W-:Y:S01]  /*1fb0*/  HFMA2 R11, R11, R7.reuse, R12 ;  /* 0x000000070b0b7231 */ /* 0x080fe2000000000c */
[----:B------:R-:W-:Y:S01]  /*1fc0*/  LOP3.LUT R8, R8, 0x64006400, RZ, 0xfc, !PT ;  /* 0x6400640008087812 */ /* 0x000fe200078efcff */
[----:B------:R-:W-:Y:S01]  /*1fd0*/  HADD2 R15, R15, -1040, -1040 ;  /* 0xe410e4100f0f7430 */ /* 0x000fe20000000000 */
[----:B------:R-:W-:Y:S01]  /*1fe0*/  PRMT R2, R2, 0x5410, R3 ;  /* 0x0000541002027816 */ /* 0x000fe20000000003 */
[----:B------:R-:W-:Y:S02]  /*1ff0*/  HADD2 R9, R9, -1040, -1040 ;  /* 0xe410e41009097430 */ /* 0x000fe40000000000 */
[----:B------:R-:W-:Y:S02]  /*2000*/  HFMA2 R10, R20, R7, R10 ;  /* 0x00000007140a7231 */ /* 0x000fe4000000000a */
[----:B------:R-:W-:Y:S01]  /*2010*/  HFMA2 R4, R15, R6, R22 ;  /* 0x000000060f047231 */ /* 0x000fe20000000016 */
[----:B------:R-:W-:Y:S01]  /*2020*/  MOV R12, R33 ;  /* 0x00000021000c7202 */ /* 0x000fe20000000f00 */
[----:B------:R-:W-:-:S02]  /*2030*/  HADD2 R8, R8, -1040, -1040 ;  /* 0xe410e41008087430 */ /* 0x000fc40000000000 */
[-C--:B------:R-:W-:Y:S02]  /*2040*/  HFMA2 R5, R9, R7.reuse, R5 ;  /* 0x0000000709057231 */ /* 0x080fe40000000005 */
[----:B------:R-:W-:Y:S02]  /*2050*/  HFMA2 R4, R8, R7, R4 ;  /* 0x0000000708047231 */ /* 0x000fe40000000004 */
[----:B------:R-:W-:Y:S02]  /*2060*/  HADD2 R11, R11.H0_H0, R11.H1_H1 ;  /* 0x3000000b0b0b7230 */ /* 0x000fe40000000800 */
[----:B------:R-:W-:Y:S02]  /*2070*/  HADD2 R5, R5.H0_H0, R5.H1_H1 ;  /* 0x3000000505057230 */ /* 0x000fe40000000800 */
[----:B------:R-:W-:Y:S02]  /*2080*/  HADD2 R10, R10.H0_H0, R10.H1_H1 ;  /* 0x3000000a0a0a7230 */ /* 0x000fe40000000800 */
[----:B------:R-:W-:Y:S01]  /*2090*/  HADD2 R4, R4.H0_H0, R4.H1_H1 ;  /* 0x3000000404047230 */ /* 0x000fe20000000800 */
[----:B------:R-:W-:-:S04]  /*20a0*/  PRMT R11, R11, 0x5410, R5 ;  /* 0x000054100b0b7816 */ /* 0x000fc80000000005 */
[----:B------:R-:W-:Y:S01]  /*20b0*/  PRMT R10, R10, 0x5410, R4 ;  /* 0x000054100a0a7816 */ /* 0x000fe20000000004 */
[----:B------:R-:W-:-:S04]  /*20c0*/  HFMA2 R18, R11, R2, RZ ;  /* 0x000000020b127231 */ /* 0x000fc800000000ff */
[----:B------:R-:W-:-:S07]  /*20d0*/  HFMA2 R13, R10, R28, RZ.H0_H0 ;  /* 0x0000001c0a0d7231 */ /* 0x000fce00000400ff */
.L_x_3793:
[----:B------:R-:W0:Y:S01]  /*20e0*/  LDC.64 R14, c[0x0][0x3a0] ;  /* 0x0000e800ff0e7b82 */ /* 0x000e220000000a00 */
[----:B------:R-:W-:Y:S01]  /*20f0*/  VIMNMX R5, PT, PT, R32, UR12, PT ;  /* 0x0000000c20057c48 */ /* 0x000fe2000bfe0100 */
[----:B------:R-:W-:-:S03]  /*2100*/  IMAD R31, R0, UR8, R31 ;  /* 0x00000008001f7c24 */ /* 0x000fc6000f8e021f */
[----:B------:R-:W-:Y:S01]  /*2110*/  ISETP.GT.AND P0, PT, R5, R12, PT ;  /* 0x0000000c0500720c */ /* 0x000fe20003f04270 */
[----:B0-----:R-:W-:-:S12]  /*2120*/  IMAD.WIDE R14, R31, 0x2, R14 ;  /* 0x000000021f0e7825 */ /* 0x001fd800078e020e */
[----:B------:R-:W-:Y:S05]  /*2130*/  @!P0 BRA `(.L_x_3794) ;  /* 0x0000002000ec8947 */ /* 0x000fea0003800000 */
[----:B------:R-:W-:-:S07]  /*2140*/  VIMNMX.U32 R32, PT, PT, R32, UR12, PT ;  /* 0x0000000c20207c48 */ /* 0x000fce000bfe0000 */
.L_x_3795:
[----:B------:R-:W2:Y:S01]  /*2150*/  LDG.E.128.CONSTANT R8, desc[UR6][R16.64] ;  /* 0x0000000610087981 */ /* 0x000ea2000c1e9d00 */
[----:B------:R-:W-:-:S03]  /*2160*/  IMAD.WIDE R40, R0, 0x4, R16 ;  /* 0x0000000400287825 */ /* 0x000fc600078e0210 */
[----:B------:R-:W0:Y:S04]  /*2170*/  LDS.64 R20, [UR4] ;  /* 0x00000004ff147984 */ /* 0x000e280008000a00 */
[----:B------:R1:W3:Y:S02]  /*2180*/  LDG.E.128.CONSTANT R4, desc[UR6][R40.64] ;  /* 0x0000000628047981 */ /* 0x0002e4000c1e9d00 */
[----:B-1----:R-:W-:-:S04]  /*2190*/  IMAD.WIDE R40, R0, 0x4, R40 ;  /* 0x0000000400287825 */ /* 0x002fc800078e0228 */
[----:B0-----:R-:W-:Y:S01]  /*21a0*/  HADD2.F32 R17, -RZ, R20.H0_H0 ;  /* 0x20000014ff117230 */ /* 0x001fe20000004100 */
[----:B--2---:R-:W-:Y:S02]  /*21b0*/  LOP3.LUT R19, R8, 0xf000f, RZ, 0xc0, !PT ;  /* 0x000f000f08137812 */ /* 0x004fe400078ec0ff */
        /* <DEDUP_REMOVED lines=8> */
[----:B------:R-:W-:Y:S02]  /*2240*/  HADD2 R25, R23, -1032, -1032 ;  /* 0xe408e40817197430 */ /* 0x000fe40000000000 */
[----:B------:R-:W-:Y:S02]  /*2250*/  HADD2 R19, R22, -1032, -1032 ;  /* 0xe408e40816137430 */ /* 0x000fe40000000000 */
[----:B------:R-:W-:Y:S02]  /*2260*/  HADD2.F32 R16, -RZ, R26.H0_H0 ;  /* 0x2000001aff107230 */ /* 0x000fe40000004100 */
[----:B------:R-:W-:Y:S02]  /*2270*/  HADD2 R23, R24, -1032, -1032 ;  /* 0xe408e40818177430 */ /* 0x000fe40000000000 */
[----:B------:R-:W-:-:S02]  /*2280*/  HADD2.F32 R22, -RZ, R25.H0_H0 ;  /* 0x20000019ff167230 */ /* 0x000fc40000004100 */
[----:B------:R-:W-:Y:S02]  /*2290*/  HADD2.F32 R34, -RZ, R19.H0_H0 ;  /* 0x20000013ff227230 */ /* 0x000fe40000004100 */
[----:B------:R-:W-:Y:S01]  /*22a0*/  FFMA.FTZ R16, R16, R17, RZ ;  /* 0x0000001110107223 */ /* 0x000fe200000100ff */
[----:B------:R-:W-:Y:S02]  /*22b0*/  HADD2.F32 R24, -RZ, R23.H0_H0 ;  /* 0x20000017ff187230 */ /* 0x000fe40000004100 */
[C---:B------:R-:W-:Y:S01]  /*22c0*/  FFMA.FTZ R22, R17.reuse, R22, RZ ;  /* 0x0000001611167223 */ /* 0x040fe200000100ff */
[----:B------:R-:W-:Y:S02]  /*22d0*/  HADD2.F32 R27, -RZ, R26.H1_H1 ;  /* 0x3000001aff1b7230 */ /* 0x000fe40000004100 */
[----:B------:R-:W-:Y:S02]  /*22e0*/  HFMA2 R26, -RZ, RZ, 0, 0.0625 ;  /* 0x00002c00ff1a7431 */ /* 0x000fe400000001ff */
[C---:B------:R-:W-:Y:S01]  /*22f0*/  FFMA.FTZ R34, R17.reuse, R34, RZ ;  /* 0x0000002211227223 */ /* 0x040fe200000100ff */
[----:B------:R-:W-:Y:S01]  /*2300*/  FFMA.FTZ R24, R17, R24, RZ ;  /* 0x0000001811187223 */ /* 0x000fe200000100ff */
[----:B------:R-:W-:Y:S01]  /*2310*/  HADD2.F32 R17, -RZ, R20.H1_H1 ;  /* 0x30000014ff117230 */ /* 0x000fe20000004100 */
[----:B------:R-:W-:Y:S01]  /*2320*/  LOP3.LUT R20, R10, 0xf000f0, RZ, 0xc0, !PT ;  /* 0x00f000f00a147812 */ /* 0x000fe200078ec0ff */
[----:B------:R-:W-:-:S02]  /*2330*/  HADD2.F32 R19, -RZ, R19.H1_H1 ;  /* 0x30000013ff137230 */ /* 0x000fc40000004100 */
[----:B------:R-:W-:Y:S02]  /*2340*/  HADD2.F32 R25, -RZ, R25.H1_H1 ;  /* 0x30000019ff197230 */ /* 0x000fe40000004100 */
[----:B------:R-:W-:Y:S01]  /*2350*/  FFMA.FTZ R36, R27, R17, R16 ;  /* 0x000000111b247223 */ /* 0x000fe20000010010 */
[----:B------:R-:W-:Y:S01]  /*2360*/  HADD2.F32 R23, -RZ, R23.H1_H1 ;  /* 0x30000017ff177230 */ /* 0x000fe20000004100 */
[----:B------:R-:W-:Y:S01]  /*2370*/  LOP3.LUT R16, R8, 0xf000f0, RZ, 0xc0, !PT ;  /* 0x00f000f008107812 */ /* 0x000fe200078ec0ff */
[C---:B------:R-:W-:Y:S01]  /*2380*/  FFMA.FTZ R34, R17.reuse, R19, R34 ;  /* 0x0000001311227223 */ /* 0x040fe20000010022 */
[----:B------:R-:W-:Y:S01]  /*2390*/  PRMT R2, R2, 0x5410, R26 ;  /* 0x0000541002027816 */ /* 0x000fe2000000001a */
[C---:B------:R-:W-:Y:S01]  /*23a0*/  FFMA.FTZ R31, R17.reuse, R25, R22 ;  /* 0x00000019111f7223 */ /* 0x040fe20000010016 */
[----:B------:R-:W-:Y:S01]  /*23b0*/  FFMA.FTZ R26, R17, R23, R24 ;  /* 0x00000017111a7223 */ /* 0x000fe20000010018 */
[----:B------:R-:W-:Y:S02]  /*23c0*/  LOP3.LUT R17, R16, 0x64006400, RZ, 0xfc, !PT ;  /* 0x6400640010117812 */ /* 0x000fe400078efcff */
[----:B------:R-:W-:-:S02]  /*23d0*/  LOP3.LUT R19, R9, 0xf000f0, RZ, 0xc0, !PT ;  /* 0x00f000f009137812 */ /* 0x000fc400078ec0ff */
[----:B------:R-:W-:Y:S02]  /*23e0*/  LOP3.LUT R22, R11, 0xf000f0, RZ, 0xc0, !PT ;  /* 0x00f000f00b167812 */ /* 0x000fe400078ec0ff */
[----:B------:R-:W-:Y:S01]  /*23f0*/  LOP3.LUT R23, R20, 0x64006400, RZ, 0xfc, !PT ;  /* 0x6400640014177812 */ /* 0x000fe200078efcff */
[-C--:B------:R-:W-:Y:S01]  /*2400*/  HFMA2 R20, R17, R2.reuse.H1_H1, -72, -72 ;  /* 0xd480d48011147431 */ /* 0x080fe20000060002 */
[----:B------:R-:W-:Y:S01]  /*2410*/  LOP3.LUT R19, R19, 0x64006400, RZ, 0xfc, !PT ;  /* 0x6400640013137812 */ /* 0x000fe200078efcff */
[----:B------:R-:W0:Y:S01]  /*2420*/  LDS.64 R16, [UR4+0x8] ;  /* 0x00000804ff107984 */ /* 0x000e220008000a00 */
[----:B------:R-:W-:Y:S02]  /*2430*/  LOP3.LUT R25, R22, 0x64006400, RZ, 0xfc, !PT ;  /* 0x6400640016197812 */ /* 0x000fe400078efcff */
[----:B------:R-:W-:Y:S02]  /*2440*/  HADD2.F32 R35, -RZ, R20.H0_H0 ;  /* 0x20000014ff237230 */ /* 0x000fe40000004100 */
[----:B------:R-:W-:-:S02]  /*2450*/  HFMA2 R24, R19, R2.H1_H1, -72, -72 ;  /* 0xd480d48013187431 */ /* 0x000fc40000060002 */
[----:B------:R-:W-:Y:S02]  /*2460*/  HADD2.F32 R20, -RZ, R20.H1_H1 ;  /* 0x30000014ff147230 */ /* 0x000fe40000004100 */
[-C--:B------:R-:W-:Y:S02]  /*2470*/  HFMA2 R19, R23, R2.reuse.H1_H1, -72, -72 ;  /* 0xd480d48017137431 */ /* 0x080fe40000060002 */
[----:B------:R-:W-:Y:S02]  /*2480*/  HADD2.F32 R23, -RZ, R21.H0_H0 ;  /* 0x20000015ff177230 */ /* 0x000fe40000004100 */
[----:B------:R-:W-:Y:S02]  /*2490*/  HFMA2 R22, R25, R2.H1_H1, -72, -72 ;  /* 0xd480d48019167431 */ /* 0x000fe40000060002 */
[----:B------:R-:W-:Y:S02]  /*24a0*/  HADD2.F32 R27, -RZ, R24.H0_H0 ;  /* 0x20000018ff1b7230 */ /* 0x000fe40000004100 */
[----:B------:R-:W-:-:S02]  /*24b0*/  HADD2.F32 R33, -RZ, R19.H0_H0 ;  /* 0x20000013ff217230 */ /* 0x000fc40000004100 */
[----:B------:R-:W-:Y:S01]  /*24c0*/  FFMA.FTZ R35, R35, R23, R36 ;  /* 0x0000001723237223 */ /* 0x000fe20000010024 */
[----:B------:R-:W-:Y:S02]  /*24d0*/  HADD2.F32 R25, -RZ, R22.H0_H0 ;  /* 0x20000016ff197230 */ /* 0x000fe40000004100 */
[C---:B------:R-:W-:Y:S01]  /*24e0*/  FFMA.FTZ R27, R23.reuse, R27, R34 ;  /* 0x0000001b171b7223 */ /* 0x040fe20000010022 */
[----:B------:R-:W-:Y:S02]  /*24f0*/  HADD2.F32 R34, -RZ, R19.H1_H1 ;  /* 0x30000013ff227230 */ /* 0x000fe40000004100 */
[C---:B------:R-:W-:Y:S01]  /*2500*/  FFMA.FTZ R31, R23.reuse, R33, R31 ;  /* 0x00000021171f7223 */ /* 0x040fe2000001001f */
[----:B------:R-:W-:Y:S01]  /*2510*/  SHF.R.U32.HI R19, RZ, 0x8, R8 ;  /* 0x00000008ff137819 */ /* 0x000fe20000011608 */
[----:B------:R-:W-:Y:S01]  /*2520*/  FFMA.FTZ R26, R23, R25, R26 ;  /* 0x00000019171a7223 */ /* 0x000fe2000001001a */
[----:B------:R-:W-:Y:S01]  /*2530*/  HADD2.F32 R23, -RZ, R21.H1_H1 ;  /* 0x30000015ff177230 */ /* 0x000fe20000004100 */
[----:B------:R-:W-:Y:S01]  /*2540*/  SHF.R.U32.HI R21, RZ, 0x8, R10 ;  /* 0x00000008ff157819 */ /* 0x000fe2000001160a */
[----:B------:R-:W-:Y:S01]  /*2550*/  HADD2.F32 R24, -RZ, R24.H1_H1 ;  /* 0x30000018ff187230 */ /* 0x000fe20000004100 */
[----:B------:R-:W-:Y:S01]  /*2560*/  LOP3.LUT R8, R19, 0xf000f, RZ, 0xc0, !PT ;  /* 0x000f000f13087812 */ /* 0x000fe200078ec0ff */
[----:B------:R-:W-:-:S02]  /*2570*/  HADD2.F32 R22, -RZ, R22.H1_H1 ;  /* 0x30000016ff167230 */ /* 0x000fc40000004100 */
[----:B------:R-:W-:Y:S01]  /*2580*/  FFMA.FTZ R35, R20, R23, R35 ;  /* 0x0000001714237223 */ /* 0x000fe20000010023 */
[----:B------:R-:W-:Y:S01]  /*2590*/  SHF.R.U32.HI R20, RZ, 0x8, R9 ;  /* 0x00000008ff147819 */ /* 0x000fe20000011609 */
[----:B------:R-:W-:Y:S01]  /*25a0*/  FFMA.FTZ R27, R23, R24, R27 ;  /* 0x00000018171b7223 */ /* 0x000fe2000001001b */
[----:B------:R-:W-:Y:S01]  /*25b0*/  LOP3.LUT R10, R21, 0xf000f, RZ, 0xc0, !PT ;  /* 0x000f000f150a7812 */ /* 0x000fe200078ec0ff */
[C---:B------:R-:W-:Y:S01]  /*25c0*/  FFMA.FTZ R31, R23.reuse, R34, R31 ;  /* 0x00000022171f7223 */ /* 0x040fe2000001001f */
[----:B------:R-:W-:Y:S01]  /*25d0*/  LOP3.LUT R9, R20, 0xf000f, RZ, 0xc0, !PT ;  /* 0x000f000f14097812 */ /* 0x000fe200078ec0ff */
[----:B------:R-:W-:Y:S01]  /*25e0*/  FFMA.FTZ R26, R23, R22, R26 ;  /* 0x00000016171a7223 */ /* 0x000fe2000001001a */
[----:B------:R-:W-:Y:S02]  /*25f0*/  LOP3.LUT R8, R8, 0x64006400, RZ, 0xfc, !PT ;  /* 0x6400640008087812 */ /* 0x000fe400078efcff */
[----:B------:R-:W-:Y:S02]  /*2600*/  LOP3.LUT R9, R9, 0x64006400, RZ, 0xfc, !PT ;  /* 0x6400640009097812 */ /* 0x000fe400078efcff */
[----:B------:R-:W-:Y:S01]  /*2610*/  LOP3.LUT R10, R10, 0x64006400, RZ, 0xfc, !PT ;  /* 0x640064000a0a7812 */ /* 0x000fe200078efcff */
[----:B------:R-:W-:Y:S01]  /*2620*/  HADD2 R22, R8, -1032, -1032 ;  /* 0xe408e40808167430 */ /* 0x000fe20000000000 */
[----:B------:R-:W-:Y:S01]  /*2630*/  SHF.R.U32.HI R36, RZ, 0x8, R11 ;  /* 0x00000008ff247819 */ /* 0x000fe2000001160b */
[----:B------:R-:W-:-:S02]  /*2640*/  HADD2 R24, R9, -1032, -1032 ;  /* 0xe408e40809187430 */ /* 0x000fc40000000000 */
[----:B------:R-:W-:Y:S02]  /*2650*/  HADD2 R23, R10, -1032, -1032 ;  /* 0xe408e4080a177430 */ /* 0x000fe40000000000 */
[----:B0-----:R-:W-:Y:S01]  /*2660*/  HADD2.F32 R25, -RZ, R16.H0_H0 ;  /* 0x20000010ff197230 */ /* 0x001fe20000004100 */
[----:B------:R-:W-:Y:S01]  /*2670*/  LOP3.LUT R33, R36, 0xf000f, RZ, 0xc0, !PT ;  /* 0x000f000f24217812 */ /* 0x000fe200078ec0ff */
[----:B------:R-:W-:Y:S02]  /*2680*/  HADD2.F32 R10, -RZ, R22.H0_H0 ;  /* 0x20000016ff0a7230 */ /* 0x000fe40000004100 */
[----:B------:R-:W-:Y:S02]  /*2690*/  HADD2.F32 R9, -RZ, R24.H0_H0 ;  /* 0x20000018ff097230 */ /* 0x000fe40000004100 */
[----:B------:R-:W-:Y:S02]  /*26a0*/  HADD2.F32 R8, -RZ, R23.H0_H0 ;  /* 0x20000017ff087230 */ /* 0x000fe40000004100 */
[----:B------:R-:W-:Y:S01]  /*26b0*/  FFMA.FTZ R35, R10, R25, R35 ;  /* 0x000000190a237223 */ /* 0x000fe20000010023 */
[----:B------:R-:W-:-:S02]  /*26c0*/  FFMA.FTZ R27, R25, R9, R27 ;  /* 0x00000009191b7223 */ /* 0x000fc4000001001b */
[----:B------:R-:W-:Y:S02]  /*26d0*/  FFMA.FTZ R31, R25, R8, R31 ;  /* 0x00000008191f7223 */ /* 0x000fe4000001001f */
[----:B------:R0:W2:Y:S01]  /*26e0*/  LDG.E.128.CONSTANT R8, desc[UR6][R40.64] ;  /* 0x0000000628087981 */ /* 0x0000a2000c1e9d00 */
[----:B------:R-:W-:Y:S01]  /*26f0*/  LOP3.LUT R33, R33, 0x64006400, RZ, 0xfc, !PT ;  /* 0x6400640021217812 */ /* 0x000fe200078efcff */
[----:B------:R-:W-:Y:S01]  /*2700*/  HADD2.F32 R16, -RZ, R16.H1_H1 ;  /* 0x30000010ff107230 */ /* 0x000fe20000004100 */
[----:B------:R-:W-:Y:S01]  /*2710*/  LOP3.LUT R20, R20, 0xf000f0, RZ, 0xc0, !PT ;  /* 0x00f000f014147812 */ /* 0x000fe200078ec0ff */
[----:B------:R-:W-:Y:S01]  /*2720*/  HADD2.F32 R22, -RZ, R22.H1_H1 ;  /* 0x30000016ff167230 */ /* 0x000fe20000004100 */
[----:B------:R-:W-:Y:S01]  /*2730*/  LOP3.LUT R21, R21, 0xf000f0, RZ, 0xc0, !PT ;  /* 0x00f000f015157812 */ /* 0x000fe200078ec0ff */
[----:B------:R-:W-:Y:S01]  /*2740*/  HADD2 R33, R33, -1032, -1032 ;  /* 0xe408e40821217430 */ /* 0x000fe20000000000 */
[----:B------:R-:W-:Y:S01]  /*2750*/  LOP3.LUT R19, R19, 0xf000f0, RZ, 0xc0, !PT ;  /* 0x00f000f013137812 */ /* 0x000fe200078ec0ff */
[----:B------:R-:W-:Y:S01]  /*2760*/  HADD2.F32 R24, -RZ, R24.H1_H1 ;  /* 0x30000018ff187230 */ /* 0x000fe20000004100 */
[----:B------:R-:W-:Y:S01]  /*2770*/  LOP3.LUT R36, R36, 0xf000f0, RZ, 0xc0, !PT ;  /* 0x00f000f024247812 */ /* 0x000fe200078ec0ff */
[----:B------:R-:W-:Y:S01]  /*2780*/  FFMA.FTZ R35, R22, R16, R35 ;  /* 0x0000001016237223 */ /* 0x000fe20000010023 */
[--C-:B------:R-:W-:Y:S01]  /*2790*/  HADD2.F32 R34, -RZ, R33.reuse.H0_H0 ;  /* 0x20000021ff227230 */ /* 0x100fe20000004100 */
[----:B------:R-:W-:Y:S01]  /*27a0*/  LOP3.LUT R19, R19, 0x64006400, RZ, 0xfc, !PT ;  /* 0x6400640013137812 */ /* 0x000fe200078efcff */
[----:B------:R-:W-:Y:S01]  /*27b0*/  HADD2.F32 R33, -RZ, R33.H1_H1 ;  /* 0x30000021ff217230 */ /* 0x000fe20000004100 */
[----:B------:R-:W-:Y:S01]  /*27c0*/  LOP3.LUT R37, R36, 0x64006400, RZ, 0xfc, !PT ;  /* 0x6400640024257812 */ /* 0x000fe200078efcff */
[----:B------:R-:W-:-:S02]  /*27d0*/  HADD2.F32 R22, -RZ, R23.H1_H1 ;  /* 0x30000017ff167230 */ /* 0x000fc40000004100 */
[----:B------:R-:W-:Y:S01]  /*27e0*/  FFMA.FTZ R26, R25, R34, R26 ;  /* 0x00000022191a7223 */ /* 0x000fe2000001001a */
[----:B------:R-:W-:Y:S01]  /*27f0*/  LOP3.LUT R25, R20, 0x64006400, RZ, 0xfc, !PT ;  /* 0x6400640014197812 */ /* 0x000fe200078efcff */
[C---:B------:R-:W-:Y:S01]  /*2800*/  FFMA.FTZ R27, R16.reuse, R24, R27 ;  /* 0x00000018101b7223 */ /* 0x040fe2000001001b */
[-C--:B------:R-:W-:Y:S02]  /*2810*/  HFMA2 R23, R19, R2.reuse.H1_H1, -72, -72 ;  /* 0xd480d48013177431 */ /* 0x080fe40000060002 */
[C---:B------:R-:W-:Y:S01]  /*2820*/  FFMA.FTZ R26, R16.reuse, R33, R26 ;  /* 0x00000021101a7223 */ /* 0x040fe2000001001a */
[----:B------:R-:W-:Y:S01]  /*2830*/  LOP3.LUT R33, R21, 0x64006400, RZ, 0xfc, !PT ;  /* 0x6400640015217812 */ /* 0x000fe200078efcff */
[----:B------:R-:W-:Y:S01]  /*2840*/  FFMA.FTZ R31, R16, R22, R31 ;  /* 0x00000016101f7223 */ /* 0x000fe2000001001f */
[----:B------:R-:W1:Y:S01]  /*2850*/  LDS.64 R20, [UR4+0x10] ;  /* 0x00001004ff147984 */ /* 0x000e620008000a00 */
[----:B------:R-:W-:Y:S02]  /*2860*/  HFMA2 R22, R25, R2.H1_H1, -72, -72 ;  /* 0xd480d48019167431 */ /* 0x000fe40000060002 */
[----:B------:R-:W-:-:S02]  /*2870*/  HADD2.F32 R34, -RZ, R17.H0_H0 ;  /* 0x20000011ff227230 */ /* 0x000fc40000004100 */
[-C--:B------:R-:W-:Y:S02]  /*2880*/  HFMA2 R19, R33, R2.reuse.H1_H1, -72, -72 ;  /* 0xd480d48021137431 */ /* 0x080fe40000060002 */
[----:B------:R-:W-:Y:S02]  /*2890*/  HADD2.F32 R36, -RZ, R23.H0_H0 ;  /* 0x20000017ff247230 */ /* 0x000fe40000004100 */
[----:B------:R-:W-:Y:S02]  /*28a0*/  HFMA2 R16, R37, R2.H1_H1, -72, -72 ;  /* 0xd480d48025107431 */ /* 0x000fe40000060002 */
        /* <DEDUP_REMOVED lines=14> */
[----:B---3--:R-:W-:Y:S01]  /*2990*/  LOP3.LUT R19, R6, 0xf000f, RZ, 0xc0, !PT ;  /* 0x000f000f06137812 */ /* 0x008fe200078ec0ff */
[C---:B------:R-:W-:Y:S01]  /*29a0*/  FFMA.FTZ R31, R17.reuse, R36, R31 ;  /* 0x00000024111f7223 */ /* 0x040fe2000001001f */
[----:B------:R-:W-:Y:S01]  /*29b0*/  LOP3.LUT R16, R4, 0xf000f, RZ, 0xc0, !PT ;  /* 0x000f000f04107812 */ /* 0x000fe200078ec0ff */
[----:B------:R-:W-:Y:S01]  /*29c0*/  FFMA.FTZ R27, R17, R27, R26 ;  /* 0x0000001b111b7223 */ /* 0x000fe2000001001a */
[----:B------:R-:W-:Y:S01]  /*29d0*/  LOP3.LUT R17, R5, 0xf000f, RZ, 0xc0, !PT ;  /* 0x000f000f05117812 */ /* 0x000fe200078ec0ff */
[----:B0-----:R-:W-:Y:S01]  /*29e0*/  IMAD.WIDE R40, R0, 0x4, R40 ;  /* 0x0000000400287825 */ /* 0x001fe200078e0228 */
[----:B------:R-:W-:Y:S02]  /*29f0*/  LOP3.LUT R19, R19, 0x64006400, RZ, 0xfc, !PT ;  /* 0x6400640013137812 */ /* 0x000fe400078efcff */
[----:B------:R-:W-:Y:S02]  /*2a00*/  LOP3.LUT R17, R17, 0x64006400, RZ, 0xfc, !PT ;  /* 0x6400640011117812 */ /* 0x000fe400078efcff */
[----:B------:R-:W-:Y:S01]  /*2a10*/  LOP3.LUT R22, R7, 0xf000f, RZ, 0xc0, !PT ;  /* 0x000f000f07167812 */ /* 0x000fe200078ec0ff */
[----:B------:R-:W-:Y:S01]  /*2a20*/  HADD2 R19, R19, -1032, -1032 ;  /* 0xe408e40813137430 */ /* 0x000fe20000000000 */
[----:B------:R-:W-:Y:S01]  /*2a30*/  LOP3.LUT R16, R16, 0x64006400, RZ, 0xfc, !PT ;  /* 0x6400640010107812 */ /* 0x000fe200078efcff */
[----:B------:R-:W-:Y:S01]  /*2a40*/  HADD2 R17, R17, -1032, -1032 ;  /* 0xe408e40811117430 */ /* 0x000fe20000000000 */
[----:B------:R-:W-:-:S02]  /*2a50*/  LOP3.LUT R22, R22, 0x64006400, RZ, 0xfc, !PT ;  /* 0x6400640016167812 */ /* 0x000fc400078efcff */
[----:B------:R-:W-:Y:S02]  /*2a60*/  HADD2.F32 R25, -RZ, R19.H0_H0 ;  /* 0x20000013ff197230 */ /* 0x000fe40000004100 */
[----:B------:R-:W-:Y:S02]  /*2a70*/  HADD2 R23, R16, -1032, -1032 ;  /* 0xe408e40810177430 */ /* 0x000fe40000000000 */
[--C-:B-1----:R-:W-:Y:S02]  /*2a80*/  HADD2.F32 R24, -RZ, R20.reuse.H0_H0 ;  /* 0x20000014ff187230 */ /* 0x102fe40000004100 */
[----:B------:R-:W-:Y:S02]  /*2a90*/  HADD2 R16, R22, -1032, -1032 ;  /* 0xe408e40816107430 */ /* 0x000fe40000000000 */
[----:B------:R-:W-:Y:S01]  /*2aa0*/  HADD2.F32 R35, -RZ, R17.H0_H0 ;  /* 0x20000011ff237230 */ /* 0x000fe20000004100 */
[----:B------:R-:W-:Y:S01]  /*2ab0*/  LOP3.LUT R26, R6, 0xf000f0, RZ, 0xc0, !PT ;  /* 0x00f000f0061a7812 */ /* 0x000fe200078ec0ff */
[----:B------:R-:W-:-:S02]  /*2ac0*/  HADD2.F32 R20, -RZ, R20.H1_H1 ;  /* 0x30000014ff147230 */ /* 0x000fc40000004100 */
[C---:B------:R-:W-:Y:S01]  /*2ad0*/  FFMA.FTZ R25, R24.reuse, R25, RZ ;  /* 0x0000001918197223 */ /* 0x040fe200000100ff */
[----:B------:R-:W-:Y:S02]  /*2ae0*/  HADD2.F32 R17, -RZ, R17.H1_H1 ;  /* 0x30000011ff117230 */ /* 0x000fe40000004100 */
[----:B------:R-:W-:Y:S01]  /*2af0*/  FFMA.FTZ R35, R24, R35, RZ ;  /* 0x0000002318237223 */ /* 0x000fe200000100ff */
[----:B------:R-:W-:Y:S01]  /*2b00*/  HADD2.F32 R19, -RZ, R19.H1_H1 ;  /* 0x30000013ff137230 */ /* 0x000fe20000004100 */
[----:B------:R-:W-:Y:S01]  /*2b10*/  LOP3.LUT R26, R26, 0x64006400, RZ, 0xfc, !PT ;  /* 0x640064001a1a7812 */ /* 0x000fe200078efcff */
[----:B------:R-:W-:Y:S02]  /*2b20*/  HADD2.F32 R36, -RZ, R23.H0_H0 ;  /* 0x20000017ff247230 */ /* 0x000fe40000004100 */
[----:B------:R-:W-:Y:S01]  /*2b30*/  FFMA.FTZ R35, R20, R17, R35 ;  /* 0x0000001114237223 */ /* 0x000fe20000010023 */
[----:B------:R-:W-:Y:S01]  /*2b40*/  LOP3.LUT R17, R4, 0xf000f0, RZ, 0xc0, !PT ;  /* 0x00f000f004117812 */ /* 0x000fe200078ec0ff */
[----:B------:R-:W-:-:S02]  /*2b50*/  HADD2.F32 R22, -RZ, R16.H0_H0 ;  /* 0x20000010ff167230 */ /* 0x000fc40000004100 */
[----:B------:R-:W-:Y:S01]  /*2b60*/  FFMA.FTZ R25, R20, R19, R25 ;  /* 0x0000001314197223 */ /* 0x000fe20000010019 */
[----:B------:R-:W-:Y:S01]  /*2b70*/  FFMA.FTZ R36, R36, R24, RZ ;  /* 0x0000001824247223 */ /* 0x000fe200000100ff */
[----:B------:R-:W-:Y:S01]  /*2b80*/  LOP3.LUT R17, R17, 0x64006400, RZ, 0xfc, !PT ;  /* 0x6400640011117812 */ /* 0x000fe200078efcff */
[----:B------:R-:W-:Y:S02]  /*2b90*/  HADD2.F32 R19, -RZ, R16.H1_H1 ;  /* 0x30000010ff137230 */ /* 0x000fe40000004100 */
[----:B------:R-:W-:Y:S01]  /*2ba0*/  FFMA.FTZ R22, R24, R22, RZ ;  /* 0x0000001618167223 */ /* 0x000fe200000100ff */
[----:B------:R-:W-:Y:S01]  /*2bb0*/  HADD2.F32 R23, -RZ, R23.H1_H1 ;  /* 0x30000017ff177230 */ /* 0x000fe20000004100 */
[----:B------:R-:W-:Y:S01]  /*2bc0*/  LOP3.LUT R16, R5, 0xf000f0, RZ, 0xc0, !PT ;  /* 0x00f000f005107812 */ /* 0x000fe200078ec0ff */
[----:B------:R-:W-:Y:S02]  /*2bd0*/  HFMA2 R24, R17, R2.H1_H1, -72, -72 ;  /* 0xd480d48011187431 */ /* 0x000fe40000060002 */
[----:B------:R-:W-:Y:S01]  /*2be0*/  FFMA.FTZ R22, R20, R19, R22 ;  /* 0x0000001314167223 */ /* 0x000fe20000010016 */
[----:B------:R-:W-:-:S02]  /*2bf0*/  HADD2.F32 R17, -RZ, R21.H0_H0 ;  /* 0x20000015ff117230 */ /* 0x000fc40000004100 */
[----:B------:R-:W-:Y:S01]  /*2c00*/  FFMA.FTZ R36, R23, R20, R36 ;  /* 0x0000001417247223 */ /* 0x000fe20000010024 */
[----:B------:R-:W-:Y:S01]  /*2c10*/  LOP3.LUT R20, R7, 0xf000f0, RZ, 0xc0, !PT ;  /* 0x00f000f007147812 */ /* 0x000fe200078ec0ff */
[--C-:B------:R-:W-:Y:S02]  /*2c20*/  HADD2.F32 R19, -RZ, R24.reuse.H0_H0 ;  /* 0x20000018ff137230 */ /* 0x100fe40000004100 */
[-C--:B------:R-:W-:Y:S01]  /*2c30*/  HFMA2 R26, R26, R2.reuse.H1_H1, -72, -72 ;  /* 0xd480d4801a1a7431 */ /* 0x080fe20000060002 */
[----:B------:R-:W-:Y:S01]  /*2c40*/  SHF.R.U32.HI R6, RZ, 0x8, R6 ;  /* 0x00000008ff067819 */ /* 0x000fe20000011606 */
[----:B------:R-:W-:Y:S01]  /*2c50*/  HADD2.F32 R24, -RZ, R24.H1_H1 ;  /* 0x30000018ff187230 */ /* 0x000fe20000004100 */
[----:B------:R-:W-:Y:S01]  /*2c60*/  LOP3.LUT R20, R20, 0x64006400, RZ, 0xfc, !PT ;  /* 0x6400640014147812 */ /* 0x000fe200078efcff */
[----:B------:R-:W-:Y:S01]  /*2c70*/  FFMA.FTZ R36, R19, R17, R36 ;  /* 0x0000001113247223 */ /* 0x000fe20000010024 */
[----:B------:R-:W-:Y:S01]  /*2c80*/  LOP3.LUT R19, R16, 0x64006400, RZ, 0xfc, !PT ;  /* 0x6400640010137812 */ /* 0x000fe200078efcff */
[----:B------:R-:W-:Y:S01]  /*2c90*/  HADD2.F32 R23, -RZ, R26.H0_H0 ;  /* 0x2000001aff177230 */ /* 0x000fe20000004100 */
[----:B------:R-:W-:Y:S01]  /*2ca0*/  SHF.R.U32.HI R5, RZ, 0x8, R5 ;  /* 0x00000008ff057819 */ /* 0x000fe20000011605 */
[-C--:B------:R-:W-:Y:S01]  /*2cb0*/  HFMA2 R20, R20, R2.reuse.H1_H1, -72, -72 ;  /* 0xd480d48014147431 */ /* 0x080fe20000060002 */
[----:B------:R-:W-:Y:S01]  /*2cc0*/  SHF.R.U32.HI R7, RZ, 0x8, R7 ;  /* 0x00000008ff077819 */ /* 0x000fe20000011607 */
[----:B------:R-:W-:-:S02]  /*2cd0*/  HFMA2 R19, R19, R2.H1_H1, -72, -72 ;  /* 0xd480d48013137431 */ /* 0x000fc40000060002 */
[----:B------:R-:W-:Y:S01]  /*2ce0*/  FFMA.FTZ R23, R17, R23, R25 ;  /* 0x0000001711177223 */ /* 0x000fe20000010019 */
[----:B------:R-:W-:Y:S02]  /*2cf0*/  HADD2.F32 R25, -RZ, R21.H1_H1 ;  /* 0x30000015ff197230 */ /* 0x000fe40000004100 */
[----:B------:R-:W-:Y:S01]  /*2d00*/  HADD2.F32 R21, -RZ, R26.H1_H1 ;  /* 0x3000001aff157230 */ /* 0x000fe20000004100 */
[----:B------:R-:W-:Y:S01]  /*2d10*/  LOP3.LUT R26, R6, 0xf000f, RZ, 0xc0, !PT ;  /* 0x000f000f061a7812 */ /* 0x000fe200078ec0ff */
[--C-:B------:R-:W-:Y:S02]  /*2d20*/  HADD2.F32 R16, -RZ, R19.reuse.H0_H0 ;  /* 0x20000013ff107230 */ /* 0x100fe40000004100 */
[----:B------:R-:W-:Y:S01]  /*2d30*/  FFMA.FTZ R24, R24, R25, R36 ;  /* 0x0000001918187223 */ /* 0x000fe20000010024 */
[----:B------:R-:W-:Y:S02]  /*2d40*/  HADD2.F32 R19, -RZ, R19.H1_H1 ;  /* 0x30000013ff137230 */ /* 0x000fe40000004100 */
[----:B------:R-:W-:Y:S01]  /*2d50*/  FFMA.FTZ R21, R25, R21, R23 ;  /* 0x0000001519157223 */ /* 0x000fe20000010017 */
[----:B------:R-:W-:-:S02]  /*2d60*/  HADD2.F32 R23, -RZ, R20.H1_H1 ;  /* 0x30000014ff177230 */ /* 0x000fc40000004100 */
[----:B------:R-:W-:Y:S01]  /*2d70*/  FFMA.FTZ R35, R17, R16, R35 ;  /* 0x0000001011237223 */ /* 0x000fe20000010023 */
[----:B------:R-:W-:Y:S01]  /*2d80*/  HADD2.F32 R16, -RZ, R20.H0_H0 ;  /* 0x20000014ff107230 */ /* 0x000fe20000004100 */
[----:B------:R-:W-:Y:S02]  /*2d90*/  LOP3.LUT R26, R26, 0x64006400, RZ, 0xfc, !PT ;  /* 0x640064001a1a7812 */ /* 0x000fe400078efcff */
[----:B------:R-:W-:Y:S02]  /*2da0*/  FFMA.FTZ R19, R25, R19, R35 ;  /* 0x0000001319137223 */ /* 0x000fe40000010023 */
[----:B------:R-:W-:Y:S01]  /*2db0*/  FFMA.FTZ R22, R17, R16, R22 ;  /* 0x0000001011167223 */ /* 0x000fe20000010016 */
[----:B------:R-:W-:Y:S01]  /*2dc0*/  HADD2 R26, R26, -1032, -1032 ;  /* 0xe408e4081a1a7430 */ /* 0x000fe20000000000 */
[----:B------:R-:W0:Y:S02]  /*2dd0*/  LDS.64 R16, [UR4+0x18] ;  /* 0x00001804ff107984 */ /* 0x000e240008000a00 */
[----:B------:R-:W-:Y:S01]  /*2de0*/  FFMA.FTZ R20, R25, R23, R22 ;  /* 0x0000001719147223 */ /* 0x000fe20000010016 */
[----:B------:R-:W-:Y:S01]  /*2df0*/  SHF.R.U32.HI R23, RZ, 0x8, R4 ;  /* 0x00000008ff177819 */ /* 0x000fe20000011604 */
[----:B------:R-:W-:-:S02]  /*2e00*/  HADD2.F32 R36, -RZ, R26.H0_H0 ;  /* 0x2000001aff247230 */ /* 0x000fc40000004100 */
[----:B------:R-:W-:Y:S01]  /*2e10*/  HADD2.F32 R26, -RZ, R26.H1_H1 ;  /* 0x3000001aff1a7230 */ /* 0x000fe20000004100 */
[C---:B------:R-:W-:Y:S02]  /*2e20*/  LOP3.LUT R4, R23.reuse, 0xf000f, RZ, 0xc0, !PT ;  /* 0x000f000f17047812 */ /* 0x040fe400078ec0ff */
[----:B------:R-:W-:Y:S02]  /*2e30*/  LOP3.LUT R23, R23, 0xf000f0, RZ, 0xc0, !PT ;  /* 0x00f000f017177812 */ /* 0x000fe400078ec0ff */
[----:B------:R-:W-:Y:S02]  /*2e40*/  LOP3.LUT R4, R4, 0x64006400, RZ, 0xfc, !PT ;  /* 0x6400640004047812 */ /* 0x000fe400078efcff */
[----:B------:R-:W-:-:S03]  /*2e50*/  LOP3.LUT R23, R23, 0x64006400, RZ, 0xfc, !PT ;  /* 0x6400640017177812 */ /* 0x000fc600078efcff */
[----:B------:R-:W-:-:S05]  /*2e60*/  HADD2 R4, R4, -1032, -1032 ;  /* 0xe408e40804047430 */ /* 0x000fca0000000000 */
[--C-:B------:R-:W-:Y:S02]  /*2e70*/  HADD2.F32 R25, -RZ, R4.reuse.H0_H0 ;  /* 0x20000004ff197230 */ /* 0x100fe40000004100 */
[----:B------:R-:W-:Y:S02]  /*2e80*/  HADD2.F32 R4, -RZ, R4.H1_H1 ;  /* 0x30000004ff047230 */ /* 0x000fe40000004100 */
[--C-:B0-----:R-:W-:Y:S02]  /*2e90*/  HADD2.F32 R22, -RZ, R16.reuse.H0_H0 ;  /* 0x20000010ff167230 */ /* 0x101fe40000004100 */
[----:B------:R-:W-:-:S03]  /*2ea0*/  HADD2.F32 R16, -RZ, R16.H1_H1 ;  /* 0x30000010ff107230 */ /* 0x000fc60000004100 */
[----:B------:R-:W-:Y:S01]  /*2eb0*/  FFMA.FTZ R24, R25, R22, R24 ;  /* 0x0000001619187223 */ /* 0x000fe20000010018 */
[----:B------:R-:W-:Y:S01]  /*2ec0*/  LOP3.LUT R25, R5, 0xf000f, RZ, 0xc0, !PT ;  /* 0x000f000f05197812 */ /* 0x000fe200078ec0ff */
[----:B------:R-:W-:Y:S01]  /*2ed0*/  FFMA.FTZ R36, R22, R36, R21 ;  /* 0x0000002416247223 */ /* 0x000fe20000010015 */
[----:B------:R-:W-:Y:S01]  /*2ee0*/  LOP3.LUT R21, R7, 0xf000f, RZ, 0xc0, !PT ;  /* 0x000f000f07157812 */ /* 0x000fe200078ec0ff */
[----:B------:R-:W-:Y:S01]  /*2ef0*/  FFMA.FTZ R4, R4, R16, R24 ;  /* 0x0000001004047223 */ /* 0x000fe20000010018 */
[----:B------:R-:W-:Y:S01]  /*2f00*/  LOP3.LUT R25, R25, 0x64006400, RZ, 0xfc, !PT ;  /* 0x6400640019197812 */ /* 0x000fe200078efcff */
[----:B------:R-:W-:Y:S01]  /*2f10*/  FFMA.FTZ R26, R16, R26, R36 ;  /* 0x0000001a101a7223 */ /* 0x000fe20000010024 */
[----:B------:R-:W-:Y:S02]  /*2f20*/  LOP3.LUT R21, R21, 0x64006400, RZ, 0xfc, !PT ;  /* 0x6400640015157812 */ /* 0x000fe400078efcff */
[----:B------:R-:W-:Y:S01]  /*2f30*/  LOP3.LUT R5, R5, 0xf000f0, RZ, 0xc0, !PT ;  /* 0x00f000f005057812 */ /* 0x000fe200078ec0ff */
[----:B------:R-:W-:-:S02]  /*2f40*/  HADD2 R25, R25, -1032, -1032 ;  /* 0xe408e40819197430 */ /* 0x000fc40000000000 */
[----:B------:R-:W-:Y:S01]  /*2f50*/  HADD2 R21, R21, -1032, -1032 ;  /* 0xe408e40815157430 */ /* 0x000fe20000000000 */
[----:B------:R-:W-:Y:S02]  /*2f60*/  LOP3.LUT R5, R5, 0x64006400, RZ, 0xfc, !PT ;  /* 0x6400640005057812 */ /* 0x000fe400078efcff */
[--C-:B------:R-:W-:Y:S02]  /*2f70*/  HADD2.F32 R35, -RZ, R25.reuse.H0_H0 ;  /* 0x20000019ff237230 */ /* 0x100fe40000004100 */
[----:B------:R-:W-:-:S03]  /*2f80*/  HADD2.F32 R25, -RZ, R25.H1_H1 ;  /* 0x30000019ff197230 */ /* 0x000fc60000004100 */
[----:B------:R-:W-:Y:S01]  /*2f90*/  FFMA.FTZ R19, R22, R35, R19 ;  /* 0x0000002316137223 */ /* 0x000fe20000010013 */
[--C-:B------:R-:W-:Y:S02]  /*2fa0*/  HADD2.F32 R35, -RZ, R21.reuse.H0_H0 ;  /* 0x20000015ff237230 */ /* 0x100fe40000004100 */
[----:B------:R-:W-:Y:S02]  /*2fb0*/  HADD2.F32 R21, -RZ, R21.H1_H1 ;  /* 0x30000015ff157230 */ /* 0x000fe40000004100 */
[----:B------:R-:W-:Y:S01]  /*2fc0*/  FFMA.FTZ R19, R16, R25, R19 ;  /* 0x0000001910137223 */ /* 0x000fe20000010013 */
[----:B------:R-:W-:Y:S01]  /*2fd0*/  FFMA.FTZ R20, R22, R35, R20 ;  /* 0x0000002316147223 */ /* 0x000fe20000010014 */
[----:B------:R-:W-:Y:S01]  /*2fe0*/  LOP3.LUT R22, R7, 0xf000f0, RZ, 0xc0, !PT ;  /* 0x00f000f007167812 */ /* 0x000fe200078ec0ff */
[----:B------:R-:W-:Y:S02]  /*2ff0*/  HFMA2 R7, R23, R2.H1_H1, -72, -72 ;  /* 0xd480d48017077431 */ /* 0x000fe40000060002 */
[----:B------:R-:W-:-:S02]  /*3000*/  HADD2.F32 R23, -RZ, R17.H0_H0 ;  /* 0x20000011ff177230 */ /* 0x000fc40000004100 */
[----:B------:R-:W-:Y:S01]  /*3010*/  FFMA.FTZ R20, R16, R21, R20 ;  /* 0x0000001510147223 */ /* 0x000fe20000010014 */
[----:B------:R-:W-:Y:S01]  /*3020*/  LOP3.LUT R16, R6, 0xf000f0, RZ, 0xc0, !PT ;  /* 0x00f000f006107812 */ /* 0x000fe200078ec0ff */
[-C--:B------:R-:W-:Y:S01]  /*3030*/  HFMA2 R6, R5, R2.reuse.H1_H1, -72, -72 ;  /* 0xd480d48005067431 */ /* 0x080fe20000060002 */
[----:B------:R-:W-:Y:S01]  /*3040*/  LOP3.LUT R5, R22, 0x64006400, RZ, 0xfc, !PT ;  /* 0x6400640016057812 */ /* 0x000fe200078efcff */
[----:B------:R-:W-:Y:S01]  /*3050*/  HADD2.F32 R25, -RZ, R7.H0_H0 ;  /* 0x20000007ff197230 */ /* 0x000fe20000004100 */
[----:B------:R-:W-:Y:S01]  /*3060*/  LOP3.LUT R21, R16, 0x64006400, RZ, 0xfc, !PT ;  /* 0x6400640010157812 */ /* 0x000fe200078efcff */
[----:B------:R-:W-:Y:S02]  /*3070*/  HADD2.F32 R17, -RZ, R17.H1_H1 ;  /* 0x30000011ff117230 */ /* 0x000fe40000004100 */
[----:B------:R-:W-:Y:S02]  /*3080*/  HADD2.F32 R24, -RZ, R6.H0_H0 ;  /* 0x20000006ff187230 */ /* 0x000fe40000004100 */
[----:B------:R-:W-:-:S02]  /*3090*/  HFMA2 R16, R5, R2.H1_H1, -72, -72 ;  /* 0xd480d48005107431 */ /* 0x000fc40000060002 */
[----:B------:R-:W-:Y:S01]  /*30a0*/  FFMA.FTZ R22, R25, R23, R4 ;  /* 0x0000001719167223 */ /* 0x000fe20000010004 */
[----:B------:R-:W-:Y:S01]  /*30b0*/  HFMA2 R21, R21, R2.H1_H1, -72, -72 ;  /* 0xd480d48015157431 */ /* 0x000fe20000060002 */
[----:B------:R-:W0:Y:S01]  /*30c0*/  LDS.64 R4, [UR4+0x20] ;  /* 0x00002004ff047984 */ /* 0x000e220008000a00 */
[C---:B------:R-:W-:Y:S01]  /*30d0*/  FFMA.FTZ R19, R23.reuse, R24, R19 ;  /* 0x0000001817137223 */ /* 0x040fe20000010013 */
        /* <DEDUP_REMOVED lines=19> */
[----:B------:R-:W-:Y:S01]  /*3210*/  FMUL.FTZ R27, R27, R20 ;  /* 0x000000141b1b7220 */ /* 0x000fe20000410000 */
[----:B------:R-:W-:Y:S01]  /*3220*/  F2FP.F16.F32.PACK_AB R7, RZ, R7 ;  /* 0x00000007ff07723e */ /* 0x000fe200000000ff */
[----:B------:R-:W-:Y:S01]  /*3230*/  FMUL.FTZ R31, R31, R21 ;  /* 0x000000151f1f7220 */ /* 0x000fe20000410000 */
[----:B------:R-:W-:Y:S01]  /*3240*/  F2FP.F16.F32.PACK_AB R16, RZ, R16 ;  /* 0x00000010ff10723e */ /* 0x000fe200000000ff */
[----:B------:R-:W-:Y:S01]  /*3250*/  FMUL.FTZ R25, R19, R25 ;  /* 0x0000001913197220 */ /* 0x000fe20000410000 */
[----:B------:R-:W-:-:S02]  /*3260*/  F2FP.F16.F32.PACK_AB R17, RZ, R27 ;  /* 0x0000001bff11723e */ /* 0x000fc400000000ff */
[----:B------:R-:W-:Y:S02]  /*3270*/  PRMT R27, R7, 0x5410, R16 ;  /* 0x00005410071b7816 */ /* 0x000fe40000000010 */
[----:B------:R-:W-:Y:S01]  /*3280*/  F2FP.F16.F32.PACK_AB R31, RZ, R31 ;  /* 0x0000001fff1f723e */ /* 0x000fe200000000ff */
[----:B0-----:R-:W-:-:S03]  /*3290*/  HADD2.F32 R34, -RZ, R4.H1_H1 ;  /* 0x30000004ff227230 */ /* 0x001fc60000004100 */
[----:B------:R-:W-:Y:S01]  /*32a0*/  PRMT R7, R31, 0x5410, R17 ;  /* 0x000054101f077816 */ /* 0x000fe20000000011 */
[----:B------:R-:W-:Y:S01]  /*32b0*/  HFMA2 R18, R27, 1, 1, R18 ;  /* 0x3c003c001b127831 */ /* 0x000fe20000000012 */
[----:B------:R-:W0:Y:S01]  /*32c0*/  LDS.64 R16, [UR4+0x28] ;  /* 0x00002804ff107984 */ /* 0x000e220008000a00 */
[C---:B--2---:R-:W-:Y:S02]  /*32d0*/  LOP3.LUT R6, R8.reuse, 0xf000f, RZ, 0xc0, !PT ;  /* 0x000f000f08067812 */ /* 0x044fe400078ec0ff */
[----:B------:R-:W-:Y:S01]  /*32e0*/  HFMA2 R13, R7, 1, 1, R13 ;  /* 0x3c003c00070d7831 */ /* 0x000fe2000000000d */
[----:B------:R-:W-:Y:S02]  /*32f0*/  LOP3.LUT R31, R8, 0xf000f0, RZ, 0xc0, !PT ;  /* 0x00f000f0081f7812 */ /* 0x000fe400078ec0ff */
[----:B------:R-:W-:Y:S02]  /*3300*/  LOP3.LUT R6, R6, 0x64006400, RZ, 0xfc, !PT ;  /* 0x6400640006067812 */ /* 0x000fe400078efcff */
[----:B------:R-:W-:-:S02]  /*3310*/  LOP3.LUT R31, R31, 0x64006400, RZ, 0xfc, !PT ;  /* 0x640064001f1f7812 */ /* 0x000fc400078efcff */
[----:B------:R-:W-:Y:S01]  /*3320*/  SHF.R.U32.HI R8, RZ, 0x8, R8 ;  /* 0x00000008ff087819 */ /* 0x000fe20000011608 */
[----:B------:R-:W-:Y:S02]  /*3330*/  HADD2 R27, R6, -1032, -1032 ;  /* 0xe408e408061b7430 */ /* 0x000fe40000000000 */
[----:B------:R-:W-:Y:S02]  /*3340*/  HADD2.F32 R6, -RZ, R4.H0_H0 ;  /* 0x20000004ff067230 */ /* 0x000fe40000004100 */
[----:B------:R-:W-:Y:S01]  /*3350*/  HFMA2 R4, R31, R2.H1_H1, -72, -72 ;  /* 0xd480d4801f047431 */ /* 0x000fe20000060002 */
[----:B------:R-:W-:Y:S01]  /*3360*/  LOP3.LUT R31, R8, 0xf000f, RZ, 0xc0, !PT ;  /* 0x000f000f081f7812 */ /* 0x000fe200078ec0ff */
[--C-:B------:R-:W-:Y:S02]  /*3370*/  HADD2.F32 R7, -RZ, R27.reuse.H0_H0 ;  /* 0x2000001bff077230 */ /* 0x100fe40000004100 */
[----:B------:R-:W-:Y:S01]  /*3380*/  FMUL.FTZ R23, R20, R23 ;  /* 0x0000001714177220 */ /* 0x000fe20000410000 */
[----:B------:R-:W-:Y:S01]  /*3390*/  HADD2.F32 R27, -RZ, R27.H1_H1 ;  /* 0x3000001bff1b7230 */ /* 0x000fe20000004100 */
[----:B------:R-:W-:Y:S01]  /*33a0*/  LOP3.LUT R31, R31, 0x64006400, RZ, 0xfc, !PT ;  /* 0x640064001f1f7812 */ /* 0x000fe200078efcff */
[----:B------:R-:W-:Y:S01]  /*33b0*/  FFMA.FTZ R36, R7, R6, RZ ;  /* 0x0000000607247223 */ /* 0x000fe200000100ff */
[----:B------:R-:W-:-:S02]  /*33c0*/  HADD2.F32 R7, -RZ, R5.H0_H0 ;  /* 0x20000005ff077230 */ /* 0x000fc40000004100 */
[----:B------:R-:W-:Y:S01]  /*33d0*/  FMUL.FTZ R24, R21, R24 ;  /* 0x0000001815187220 */ /* 0x000fe20000410000 */
[----:B------:R-:W-:Y:S02]  /*33e0*/  HADD2.F32 R5, -RZ, R5.H1_H1 ;  /* 0x30000005ff057230 */ /* 0x000fe40000004100 */
[----:B------:R-:W-:Y:S01]  /*33f0*/  FFMA.FTZ R36, R27, R34, R36 ;  /* 0x000000221b247223 */ /* 0x000fe20000010024 */
[--C-:B------:R-:W-:Y:S02]  /*3400*/  HADD2.F32 R27, -RZ, R4.reuse.H0_H0 ;  /* 0x20000004ff1b7230 */ /* 0x100fe40000004100 */
[----:B------:R-:W-:Y:S01]  /*3410*/  HADD2 R31, R31, -1032, -1032 ;  /* 0xe408e4081f1f7430 */ /* 0x000fe20000000000 */
[----:B------:R-:W-:Y:S02]  /*3420*/  F2FP.F16.F32.PACK_AB R26, RZ, R26 ;  /* 0x0000001aff1a723e */ /* 0x000fe400000000ff */
[----:B------:R-:W-:Y:S01]  /*3430*/  F2FP.F16.F32.PACK_AB R25, RZ, R25 ;  /* 0x00000019ff19723e */ /* 0x000fe200000000ff */
[----:B------:R-:W-:Y:S01]  /*3440*/  FFMA.FTZ R36, R27, R7, R36 ;  /* 0x000000071b247223 */ /* 0x000fe20000010024 */
[----:B------:R-:W-:Y:S01]  /*3450*/  HADD2.F32 R27, -RZ, R4.H1_H1 ;  /* 0x30000004ff1b7230 */ /* 0x000fe20000004100 */
[----:B------:R-:W-:Y:S01]  /*3460*/  LOP3.LUT R4, R9, 0xf000f, RZ, 0xc0, !PT ;  /* 0x000f000f09047812 */ /* 0x000fe200078ec0ff */
[----:B------:R-:W-:-:S03]  /*3470*/  HADD2.F32 R33, -RZ, R31.H0_H0 ;  /* 0x2000001fff217230 */ /* 0x000fc60000004100 */
[----:B------:R-:W-:Y:S01]  /*3480*/  LOP3.LUT R4, R4, 0x64006400, RZ, 0xfc, !PT ;  /* 0x6400640004047812 */ /* 0x000fe200078efcff */
[----:B------:R-:W-:Y:S01]  /*3490*/  FFMA.FTZ R36, R27, R5, R36 ;  /* 0x000000051b247223 */ /* 0x000fe20000010024 */
[----:B0-----:R-:W-:-:S03]  /*34a0*/  HADD2.F32 R27, -RZ, R16.H0_H0 ;  /* 0x20000010ff1b7230 */ /* 0x001fc60000004100 */
        /* <DEDUP_REMOVED lines=8> */
[----:B------:R-:W-:-:S05]  /*3530*/  HFMA2 R4, R4, R2.H1_H1, -72, -72 ;  /* 0xd480d48004047431 */ /* 0x000fca0000060002 */
[--C-:B------:R-:W-:Y:S02]  /*3540*/  HADD2.F32 R35, -RZ, R4.reuse.H0_H0 ;  /* 0x20000004ff237230 */ /* 0x100fe40000004100 */
[----:B------:R-:W-:-:S03]  /*3550*/  HADD2.F32 R4, -RZ, R4.H1_H1 ;  /* 0x30000004ff047230 */ /* 0x000fc60000004100 */
[----:B------:R-:W-:Y:S01]  /*3560*/  FFMA.FTZ R36, R7, R35, R36 ;  /* 0x0000002307247223 */ /* 0x000fe20000010024 */
[----:B------:R-:W-:-:S03]  /*3570*/  SHF.R.U32.HI R35, RZ, 0x8, R9 ;  /* 0x00000008ff237819 */ /* 0x000fc60000011609 */
[----:B------:R-:W-:Y:S01]  /*3580*/  FFMA.FTZ R4, R5, R4, R36 ;  /* 0x0000000405047223 */ /* 0x000fe20000010024 */
[----:B------:R-:W-:-:S04]  /*3590*/  LOP3.LUT R9, R35, 0xf000f, RZ, 0xc0, !PT ;  /* 0x000f000f23097812 */ /* 0x000fc800078ec0ff */
[----:B------:R-:W-:-:S05]  /*35a0*/  LOP3.LUT R9, R9, 0x64006400, RZ, 0xfc, !PT ;  /* 0x6400640009097812 */ /* 0x000fca00078efcff */
[----:B------:R-:W-:-:S05]  /*35b0*/  HADD2 R9, R9, -1032, -1032 ;  /* 0xe408e40809097430 */ /* 0x000fca0000000000 */
        /* <DEDUP_REMOVED lines=22> */
[----:B------:R-:W-:-:S03]  /*3720*/  LOP3.LUT R6, R11, 0xf000f0, RZ, 0xc0, !PT ;  /* 0x00f000f00b067812 */ /* 0x000fc600078ec0ff */
[----:B------:R-:W-:Y:S01]  /*3730*/  FFMA.FTZ R37, R5, R4, R37 ;  /* 0x0000000405257223 */ /* 0x000fe20000010025 */
[----:B------:R-:W-:-:S05]  /*3740*/  LOP3.LUT R6, R6, 0x64006400, RZ, 0xfc, !PT ;  /* 0x6400640006067812 */ /* 0x000fca00078efcff */
[----:B------:R-:W-:-:S05]  /*3750*/  HFMA2 R6, R6, R2.H1_H1, -72, -72 ;  /* 0xd480d48006067431 */ /* 0x000fca0000060002 */
[--C-:B------:R-:W-:Y:S02]  /*3760*/  HADD2.F32 R38, -RZ, R6.reuse.H0_H0 ;  /* 0x20000006ff267230 */ /* 0x100fe40000004100 */
[----:B------:R-:W-:-:S03]  /*3770*/  HADD2.F32 R6, -RZ, R6.H1_H1 ;  /* 0x30000006ff067230 */ /* 0x000fc60000004100 */
[----:B------:R-:W-:-:S04]  /*3780*/  FFMA.FTZ R34, R7, R38, R34 ;  /* 0x0000002607227223 */ /* 0x000fc80000010022 */
[----:B------:R-:W-:Y:S02]  /*3790*/  FFMA.FTZ R34, R5, R6, R34 ;  /* 0x0000000605227223 */ /* 0x000fe40000010022 */
[----:B------:R-:W2:Y:S01]  /*37a0*/  LDG.E.128.CONSTANT R4, desc[UR6][R40.64] ;  /* 0x0000000628047981 */ /* 0x000ea2000c1e9d00 */
[----:B------:R-:W-:Y:S01]  /*37b0*/  LOP3.LUT R8, R8, 0xf000f0, RZ, 0xc0, !PT ;  /* 0x00f000f008087812 */ /* 0x000fe200078ec0ff */
[----:B------:R-:W-:Y:S01]  /*37c0*/  HADD2.F32 R31, -RZ, R31.H1_H1 ;  /* 0x3000001fff1f7230 */ /* 0x000fe20000004100 */
[----:B------:R-:W-:Y:S01]  /*37d0*/  SHF.R.U32.HI R38, RZ, 0x8, R10 ;  /* 0x00000008ff267819 */ /* 0x000fe2000001160a */
[----:B------:R-:W-:Y:S01]  /*37e0*/  HADD2.F32 R16, -RZ, R16.H1_H1 ;  /* 0x30000010ff107230 */ /* 0x000fe20000004100 */
[----:B------:R-:W-:Y:S01]  /*37f0*/  LOP3.LUT R8, R8, 0x64006400, RZ, 0xfc, !PT ;  /* 0x6400640008087812 */ /* 0x000fe200078efcff */
[----:B------:R-:W-:Y:S01]  /*3800*/  HADD2.F32 R9, -RZ, R9.H1_H1 ;  /* 0x30000009ff097230 */ /* 0x000fe20000004100 */
[----:B------:R-:W-:Y:S02]  /*3810*/  SHF.R.U32.HI R11, RZ, 0x8, R11 ;  /* 0x00000008ff0b7819 */ /* 0x000fe4000001160b */
[----:B------:R-:W-:Y:S01]  /*3820*/  FFMA.FTZ R33, R31, R16, R33 ;  /* 0x000000101f217223 */ /* 0x000fe20000010021 */
[----:B------:R-:W-:-:S02]  /*3830*/  HFMA2 R8, R8, R2.H1_H1, -72, -72 ;  /* 0xd480d48008087431 */ /* 0x000fc40000060002 */
[----:B------:R-:W-:Y:S01]  /*3840*/  FFMA.FTZ R36, R16, R9, R36 ;  /* 0x0000000910247223 */ /* 0x000fe20000010024 */
[----:B------:R-:W-:Y:S01]  /*3850*/  HADD2.F32 R31, -RZ, R17.H0_H0 ;  /* 0x20000011ff1f7230 */ /* 0x000fe20000004100 */
[C---:B------:R-:W-:Y:S01]  /*3860*/  LOP3.LUT R10, R38.reuse, 0xf000f, RZ, 0xc0, !PT ;  /* 0x000f000f260a7812 */ /* 0x040fe200078ec0ff */
[--C-:B------:R-:W-:Y:S01]  /*3870*/  HADD2.F32 R9, -RZ, R8.reuse.H0_H0 ;  /* 0x20000008ff097230 */ /* 0x100fe20000004100 */
[----:B------:R-:W-:Y:S01]  /*3880*/  LOP3.LUT R38, R38, 0xf000f0, RZ, 0xc0, !PT ;  /* 0x00f000f026267812 */ /* 0x000fe200078ec0ff */
[----:B------:R-:W-:Y:S01]  /*3890*/  HADD2.F32 R8, -RZ, R8.H1_H1 ;  /* 0x30000008ff087230 */ /* 0x000fe20000004100 */
[----:B------:R-:W-:Y:S02]  /*38a0*/  LOP3.LUT R10, R10, 0x64006400, RZ, 0xfc, !PT ;  /* 0x640064000a0a7812 */ /* 0x000fe400078efcff */
[----:B------:R-:W-:Y:S01]  /*38b0*/  FFMA.FTZ R33, R9, R31, R33 ;  /* 0x0000001f09217223 */ /* 0x000fe20000010021 */
[----:B------:R-:W-:Y:S02]  /*38c0*/  LOP3.LUT R9, R35, 0xf000f0, RZ, 0xc0, !PT ;  /* 0x00f000f023097812 */ /* 0x000fe400078ec0ff */
[----:B------:R-:W-:Y:S01]  /*38d0*/  HADD2 R10, R10, -1032, -1032 ;  /* 0xe408e4080a0a7430 */ /* 0x000fe20000000000 */
[----:B------:R-:W-:-:S02]  /*38e0*/  F2FP.F16.F32.PACK_AB R24, RZ, R24 ;  /* 0x00000018ff18723e */ /* 0x000fc400000000ff */
[----:B------:R-:W-:Y:S02]  /*38f0*/  LOP3.LUT R9, R9, 0x64006400, RZ, 0xfc, !PT ;  /* 0x6400640009097812 */ /* 0x000fe400078efcff */
[--C-:B------:R-:W-:Y:S01]  /*3900*/  HADD2.F32 R39, -RZ, R10.reuse.H0_H0 ;  /* 0x2000000aff277230 */ /* 0x100fe20000004100 */
[----:B------:R-:W-:Y:S01]  /*3910*/  PRMT R26, R26, 0x5410, R25 ;  /* 0x000054101a1a7816 */ /* 0x000fe20000000019 */
[----:B------:R-:W-:Y:S02]  /*3920*/  HADD2.F32 R10, -RZ, R10.H1_H1 ;  /* 0x3000000aff0a7230 */ /* 0x000fe40000004100 */
[----:B------:R-:W-:Y:S01]  /*3930*/  HFMA2 R9, R9, R2.H1_H1, -72, -72 ;  /* 0xd480d48009097431 */ /* 0x000fe20000060002 */
[----:B------:R-:W-:Y:S01]  /*3940*/  IADD3 R12, PT, PT, R12, 0x20, RZ ;  /* 0x000000200c0c7810 */ /* 0x000fe20007ffe0ff */
[----:B------:R-:W-:Y:S01]  /*3950*/  FFMA.FTZ R37, R27, R39, R37 ;  /* 0x000000271b257223 */ /* 0x000fe20000010025 */
[----:B------:R-:W-:Y:S02]  /*3960*/  HFMA2 R18, R26, 1, 1, R18 ;  /* 0x3c003c001a127831 */ /* 0x000fe40000000012 */
[----:B------:R-:W-:-:S02]  /*3970*/  HADD2.F32 R35, -RZ, R9.H0_H0 ;  /* 0x20000009ff237230 */ /* 0x000fc40000004100 */
[----:B------:R-:W-:Y:S01]  /*3980*/  FFMA.FTZ R37, R16, R10, R37 ;  /* 0x0000000a10257223 */ /* 0x000fe20000010025 */
[----:B------:R-:W-:Y:S01]  /*3990*/  HADD2.F32 R9, -RZ, R9.H1_H1 ;  /* 0x30000009ff097230 */ /* 0x000fe20000004100 */
[----:B------:R-:W-:Y:S01]  /*39a0*/  ISETP.GE.AND P0, PT, R12, R32, PT ;  /* 0x000000200c00720c */ /* 0x000fe20003f06270 */
[----:B------:R-:W-:Y:S01]  /*39b0*/  FFMA.FTZ R36, R31, R35, R36 ;  /* 0x000000231f247223 */ /* 0x000fe20000010024 */
[----:B------:R-:W-:-:S05]  /*39c0*/  HADD2.F32 R35, -RZ, R17.H1_H1 ;  /* 0x30000011ff237230 */ /* 0x000fca0000004100 */
[----:B------:R-:W-:Y:S01]  /*39d0*/  FFMA.FTZ R17, R8, R35, R33 ;  /* 0x0000002308117223 */ /* 0x000fe20000010021 */
[----:B------:R-:W-:Y:S01]  /*39e0*/  LOP3.LUT R8, R11, 0xf000f, RZ, 0xc0, !PT ;  /* 0x000f000f0b087812 */ /* 0x000fe200078ec0ff */
[----:B------:R-:W-:Y:S01]  /*39f0*/  FFMA.FTZ R33, R35, R9, R36 ;  /* 0x0000000923217223 */ /* 0x000fe20000010024 */
[----:B------:R-:W-:Y:S01]  /*3a00*/  LOP3.LUT R11, R11, 0xf000f0, RZ, 0xc0, !PT ;  /* 0x00f000f00b0b7812 */ /* 0x000fe200078ec0ff */
[----:B------:R-:W-:Y:S01]  /*3a10*/  FMUL.FTZ R17, R22, R17 ;  /* 0x0000001116117220 */ /* 0x000fe20000410000 */
[----:B------:R-:W-:Y:S02]  /*3a20*/  LOP3.LUT R8, R8, 0x64006400, RZ, 0xfc, !PT ;  /* 0x6400640008087812 */ /* 0x000fe400078efcff */
[----:B------:R-:W-:Y:S02]  /*3a30*/  LOP3.LUT R11, R11, 0x64006400, RZ, 0xfc, !PT ;  /* 0x640064000b0b7812 */ /* 0x000fe400078efcff */
[----:B------:R-:W-:Y:S01]  /*3a40*/  F2FP.F16.F32.PACK_AB R17, RZ, R17 ;  /* 0x00000011ff11723e */ /* 0x000fe200000000ff */
[----:B------:R-:W-:-:S02]  /*3a50*/  HADD2 R8, R8, -1032, -1032 ;  /* 0xe408e40808087430 */ /* 0x000fc40000000000 */
[----:B------:R-:W-:-:S03]  /*3a60*/  HFMA2 R11, R11, R2.H1_H1, -72, -72 ;  /* 0xd480d4800b0b7431 */ /* 0x000fc60000060002 */
[--C-:B------:R-:W-:Y:S02]  /*3a70*/  HADD2.F32 R9, -RZ, R8.reuse.H0_H0 ;  /* 0x20000008ff097230 */ /* 0x100fe40000004100 */
[----:B------:R-:W-:-:S03]  /*3a80*/  HADD2.F32 R8, -RZ, R8.H1_H1 ;  /* 0x30000008ff087230 */ /* 0x000fc60000004100 */
[----:B------:R-:W-:-:S04]  /*3a90*/  FFMA.FTZ R9, R27, R9, R34 ;  /* 0x000000091b097223 */ /* 0x000fc80000010022 */
[----:B------:R-:W-:Y:S01]  /*3aa0*/  FFMA.FTZ R16, R16, R8, R9 ;  /* 0x0000000810107223 */ /* 0x000fe20000010009 */
[----:B------:R-:W-:-:S05]  /*3ab0*/  LOP3.LUT R9, R38, 0x64006400, RZ, 0xfc, !PT ;  /* 0x6400640026097812 */ /* 0x000fca00078efcff */
[----:B------:R-:W-:Y:S02]  /*3ac0*/  HFMA2 R10, R9, R2.H1_H1, -72, -72 ;  /* 0xd480d480090a7431 */ /* 0x000fe40000060002 */
[----:B------:R-:W0:Y:S03]  /*3ad0*/  LDS.64 R8, [UR4+0x30] ;  /* 0x00003004ff087984 */ /* 0x000e260008000a00 */
[--C-:B------:R-:W-:Y:S02]  /*3ae0*/  HADD2.F32 R27, -RZ, R10.reuse.H0_H0 ;  /* 0x2000000aff1b7230 */ /* 0x100fe40000004100 */
[----:B------:R-:W-:-:S03]  /*3af0*/  HADD2.F32 R10, -RZ, R10.H1_H1 ;  /* 0x3000000aff0a7230 */ /* 0x000fc60000004100 */
[----:B------:R-:W-:Y:S01]  /*3b00*/  FFMA.FTZ R37, R31, R27, R37 ;  /* 0x0000001b1f257223 */ /* 0x000fe20000010025 */
[--C-:B------:R-:W-:Y:S02]  /*3b10*/  HADD2.F32 R27, -RZ, R11.reuse.H0_H0 ;  /* 0x2000000bff1b7230 */ /* 0x100fe40000004100 */
[----:B------:R-:W-:-:S03]  /*3b20*/  HADD2.F32 R11, -RZ, R11.H1_H1 ;  /* 0x3000000bff0b7230 */ /* 0x000fc60000004100 */
[----:B------:R-:W-:Y:S01]  /*3b30*/  FFMA.FTZ R34, R31, R27, R16 ;  /* 0x0000001b1f227223 */ /* 0x000fe20000010010 */
[C---:B------:R-:W-:Y:S01]  /*3b40*/  FFMA.FTZ R16, R35.reuse, R10, R37 ;  /* 0x0000000a23107223 */ /* 0x040fe20000010025 */
[----:B------:R-:W-:Y:S02]  /*3b50*/  F2FP.F16.F32.PACK_AB R10, RZ, R23 ;  /* 0x00000017ff0a723e */ /* 0x000fe400000000ff */
[----:B------:R-:W-:Y:S01]  /*3b60*/  FFMA.FTZ R35, R35, R11, R34 ;  /* 0x0000000b23237223 */ /* 0x000fe20000010022 */
[----:B------:R-:W-:Y:S01]  /*3b70*/  FMUL.FTZ R16, R21, R16 ;  /* 0x0000001015107220 */ /* 0x000fe20000410000 */
[----:B------:R-:W-:Y:S02]  /*3b80*/  PRMT R24, R24, 0x5410, R10 ;  /* 0x0000541018187816 */ /* 0x000fe4000000000a */
[----:B------:R-:W-:Y:S02]  /*3b90*/  FMUL.FTZ R35, R20, R35 ;  /* 0x0000002314237220 */ /* 0x000fe40000410000 */
[----:B------:R-:W-:-:S03]  /*3ba0*/  F2FP.F16.F32.PACK_AB R16, RZ, R16 ;  /* 0x00000010ff10723e */ /* 0x000fc600000000ff */
[----:B------:R-:W-:-:S04]  /*3bb0*/  F2FP.F16.F32.PACK_AB R35, RZ, R35 ;  /* 0x00000023ff23723e */ /* 0x000fc800000000ff */
[----:B------:R-:W-:Y:S02]  /*3bc0*/  PRMT R16, R16, 0x5410, R35 ;  /* 0x0000541010107816 */ /* 0x000fe40000000023 */
[C---:B--2---:R-:W-:Y:S02]  /*3bd0*/  LOP3.LUT R11, R4.reuse, 0xf000f, RZ, 0xc0, !PT ;  /* 0x000f000f040b7812 */ /* 0x044fe400078ec0ff */
[----:B------:R-:W-:Y:S02]  /*3be0*/  LOP3.LUT R25, R4, 0xf000f0, RZ, 0xc0, !PT ;  /* 0x00f000f004197812 */ /* 0x000fe400078ec0ff */
[----:B------:R-:W-:Y:S02]  /*3bf0*/  LOP3.LUT R23, R11, 0x64006400, RZ, 0xfc, !PT ;  /* 0x640064000b177812 */ /* 0x000fe400078efcff */
[----:B------:R-:W1:Y:S01]  /*3c00*/  LDS.64 R10, [UR4+0x38] ;  /* 0x00003804ff0a7984 */ /* 0x000e620008000a00 */
[----:B------:R-:W-:Y:S01]  /*3c10*/  LOP3.LUT R25, R25, 0x64006400, RZ, 0xfc, !PT ;  /* 0x6400640019197812 */ /* 0x000fe200078efcff */
[----:B------:R-:W-:Y:S01]  /*3c20*/  UIADD3 UR4, UPT, UPT, UR4, 0x40, URZ ;  /* 0x0000004004047890 */ /* 0x000fe2000fffe0ff */
[----:B------:R-:W-:-:S02]  /*3c30*/  HADD2 R26, R23, -1032, -1032 ;  /* 0xe408e408171a7430 */ /* 0x000fc40000000000 */
[----:B------:R-:W-:Y:S02]  /*3c40*/  HFMA2 R23, R24, 1, 1, R13 ;  /* 0x3c003c0018177831 */ /* 0x000fe4000000000d */
[--C-:B0-----:R-:W-:Y:S02]  /*3c50*/  HADD2.F32 R13, -RZ, R8.reuse.H0_H0 ;  /* 0x20000008ff0d7230 */ /* 0x101fe40000004100 */
[----:B------:R-:W-:Y:S02]  /*3c60*/  HFMA2 R25, R25, R2.H1_H1, -72, -72 ;  /* 0xd480d48019197431 */ /* 0x000fe40000060002 */
[----:B------:R-:W-:Y:S02]  /*3c70*/  HADD2.F32 R8, -RZ, R8.H1_H1 ;  /* 0x30000008ff087230 */ /* 0x000fe40000004100 */
[--C-:B------:R-:W-:Y:S02]  /*3c80*/  HADD2.F32 R24, -RZ, R26.reuse.H0_H0 ;  /* 0x2000001aff187230 */ /* 0x100fe40000004100 */
[----:B------:R-:W-:-:S02]  /*3c90*/  HADD2.F32 R27, -RZ, R26.H1_H1 ;  /* 0x3000001aff1b7230 */ /* 0x000fc40000004100 */
[----:B------:R-:W-:Y:S02]  /*3ca0*/  HFMA2 R23, R16, 1, 1, R23 ;  /* 0x3c003c0010177831 */ /* 0x000fe40000000017 */
[----:B------:R-:W-:Y:S02]  /*3cb0*/  HADD2.F32 R26, -RZ, R25.H0_H0 ;  /* 0x20000019ff1a7230 */ /* 0x000fe40000004100 */
[----:B------:R-:W-:-:S04]  /*3cc0*/  FFMA.FTZ R24, R24, R13, RZ ;  /* 0x0000000d18187223 */ /* 0x000fc800000100ff */
[----:B------:R-:W-:Y:S01]  /*3cd0*/  FFMA.FTZ R31, R27, R8, R24 ;  /* 0x000000081b1f7223 */ /* 0x000fe20000010018 */
[----:B------:R-:W-:Y:S01]  /*3ce0*/  SHF.R.U32.HI R27, RZ, 0x8, R4 ;  /* 0x00000008ff1b7819 */ /* 0x000fe20000011604 */
[--C-:B------:R-:W-:Y:S02]  /*3cf0*/  HADD2.F32 R24, -RZ, R9.reuse.H0_H0 ;  /* 0x20000009ff187230 */ /* 0x100fe40000004100 */
[----:B------:R-:W-:Y:S01]  /*3d00*/  HADD2.F32 R9, -RZ, R9.H1_H1 ;  /* 0x30000009ff097230 */ /* 0x000fe20000004100 */
[C---:B------:R-:W-:Y:S02]  /*3d10*/  LOP3.LUT R4, R27.reuse, 0xf000f, RZ, 0xc0, !PT ;  /* 0x000f000f1b047812 */ /* 0x040fe400078ec0ff */
[----:B------:R-:W-:Y:S01]  /*3d20*/  FFMA.FTZ R26, R26, R24, R31 ;  /* 0x000000181a1a7223 */ /* 0x000fe2000001001f */
[----:B------:R-:W-:Y:S01]  /*3d30*/  HADD2.F32 R31, -RZ, R25.H1_H1 ;  /* 0x30000019ff1f7230 */ /* 0x000fe20000004100 */
[----:B------:R-:W-:Y:S02]  /*3d40*/  LOP3.LUT R4, R4, 0x64006400, RZ, 0xfc, !PT ;  /* 0x6400640004047812 */ /* 0x000fe400078efcff */
[----:B------:R-:W-:-:S02]  /*3d50*/  LOP3.LUT R27, R27, 0xf000f0, RZ, 0xc0, !PT ;  /* 0x00f000f01b1b7812 */ /* 0x000fc400078ec0ff */
[----:B------:R-:W-:Y:S01]  /*3d60*/  FFMA.FTZ R26, R31, R9, R26 ;  /* 0x000000091f1a7223 */ /* 0x000fe2000001001a */
[----:B------:R-:W-:Y:S01]  /*3d70*/  HADD2 R25, R4, -1032, -1032 ;  /* 0xe408e40804197430 */ /* 0x000fe20000000000 */
[----:B------:R-:W-:-:S04]  /*3d80*/  LOP3.LUT R27, R27, 0x64006400, RZ, 0xfc, !PT ;  /* 0x640064001b1b7812 */ /* 0x000fc800078efcff */
[----:B------:R-:W-:Y:S02]  /*3d90*/  HADD2.F32 R31, -RZ, R25.H0_H0 ;  /* 0x20000019ff1f7230 */ /* 0x000fe40000004100 */
[----:B------:R-:W-:Y:S02]  /*3da0*/  HFMA2 R27, R27, R2.H1_H1, -72, -72 ;  /* 0xd480d4801b1b7431 */ /* 0x000fe40000060002 */
[----:B-1----:R-:W-:-:S03]  /*3db0*/  HADD2.F32 R4, -RZ, R10.H0_H0 ;  /* 0x2000000aff047230 */ /* 0x002fc60000004100 */
[----:B------:R-:W-:Y:S02]  /*3dc0*/  HADD2.F32 R34, -RZ, R27.H1_H1 ;  /* 0x3000001bff227230 */ /* 0x000fe40000004100 */
[----:B------:R-:W-:Y:S01]  /*3dd0*/  FFMA.FTZ R26, R31, R4, R26 ;  /* 0x000000041f1a7223 */ /* 0x000fe2000001001a */
[----:B------:R-:W-:Y:S02]  /*3de0*/  HADD2.F32 R31, -RZ, R25.H1_H1 ;  /* 0x30000019ff1f7230 */ /* 0x000fe40000004100 */
[----:B------:R-:W-:Y:S02]  /*3df0*/  HADD2.F32 R25, -RZ, R10.H1_H1 ;  /* 0x3000000aff197230 */ /* 0x000fe40000004100 */
[----:B------:R-:W-:-:S03]  /*3e00*/  HADD2.F32 R10, -RZ, R11.H0_H0 ;  /* 0x2000000bff0a7230 */ /* 0x000fc60000004100 */
[----:B------:R-:W-:Y:S01]  /*3e10*/  FFMA.FTZ R31, R31, R25, R26 ;  /* 0x000000191f1f7223 */ /* 0x000fe2000001001a */
[----:B------:R-:W-:Y:S01]  /*3e20*/  HADD2.F32 R26, -RZ, R27.H0_H0 ;  /* 0x2000001bff1a7230 */ /* 0x000fe20000004100 */
[----:B------:R-:W-:-:S04]  /*3e30*/  LOP3.LUT R27, R5, 0xf000f, RZ, 0xc0, !PT ;  /* 0x000f000f051b7812 */ /* 0x000fc800078ec0ff */
[----:B------:R-:W-:Y:S01]  /*3e40*/  LOP3.LUT R27, R27, 0x64006400, RZ, 0xfc, !PT ;  /* 0x640064001b1b7812 */ /* 0x000fe200078efcff */
[----:B------:R-:W-:Y:S01]  /*3e50*/  FFMA.FTZ R31, R26, R10, R31 ;  /* 0x0000000a1a1f7223 */ /* 0x000fe2000001001f */
[----:B------:R-:W-:-:S03]  /*3e60*/  HADD2.F32 R26, -RZ, R11.H1_H1 ;  /* 0x3000000bff1a7230 */ /* 0x000fc60000004100 */
[----:B------:R-:W-:Y:S02]  /*3e70*/  HADD2 R27, R27, -1032, -1032 ;  /* 0xe408e4081b1b7430 */ /* 0x000fe40000000000 */
[----:B------:R-:W-:-:S03]  /*3e80*/  FFMA.FTZ R11, R34, R26, R31 ;  /* 0x0000001a220b7223 */ /* 0x000fc6000001001f */
[--C-:B------:R-:W-:Y:S02]  /*3e90*/  HADD2.F32 R34, -RZ, R27.reuse.H0_H0 ;  /* 0x2000001bff227230 */ /* 0x100fe40000004100 */
[----:B------:R-:W-:Y:S01]  /*3ea0*/  FMUL.FTZ R11, R22, R11 ;  /* 0x0000000b160b7220 */ /* 0x000fe20000410000 */
[----:B------:R-:W-:Y:S02]  /*3eb0*/  HADD2.F32 R27, -RZ, R27.H1_H1 ;  /* 0x3000001bff1b7230 */ /* 0x000fe40000004100 */
[----:B------:R-:W-:Y:S01]  /*3ec0*/  FFMA.FTZ R31, R13, R34, RZ ;  /* 0x000000220d1f7223 */ /* 0x000fe200000100ff */
[----:B------:R-:W-:Y:S01]  /*3ed0*/  FMUL.FTZ R34, R19, R33 ;  /* 0x0000002113227220 */ /* 0x000fe20000410000 */
[----:B------:R-:W-:Y:S02]  /*3ee0*/  F2FP.F16.F32.PACK_AB R11, RZ, R11 ;  /* 0x0000000bff0b723e */ /* 0x000fe400000000ff */
[----:B------:R-:W-:Y:S01]  /*3ef0*/  FFMA.FTZ R31, R8, R27, R31 ;  /* 0x0000001b081f7223 */ /* 0x000fe2000001001f */
[----:B------:R-:W-:-:S04]  /*3f00*/  LOP3.LUT R27, R5, 0xf000f0, RZ, 0xc0, !PT ;  /* 0x00f000f0051b7812 */ /* 0x000fc800078ec0ff */
[----:B------:R-:W-:-:S05]  /*3f10*/  LOP3.LUT R27, R27, 0x64006400, RZ, 0xfc, !PT ;  /* 0x640064001b1b7812 */ /* 0x000fca00078efcff */
[----:B------:R-:W-:Y:S01]  /*3f20*/  HFMA2 R33, R27, R2.H1_H1, -72, -72 ;  /* 0xd480d4801b217431 */ /* 0x000fe20000060002 */
[----:B------:R-:W-:-:S04]  /*3f30*/  F2FP.F16.F32.PACK_AB R27, RZ, R34 ;  /* 0x00000022ff1b723e */ /* 0x000fc800000000ff */
[--C-:B------:R-:W-:Y:S01]  /*3f40*/  HADD2.F32 R34, -RZ, R33.reuse.H0_H0 ;  /* 0x20000021ff227230 */ /* 0x100fe20000004100 */
[----:B------:R-:W-:Y:S01]  /*3f50*/  PRMT R17, R17, 0x5410, R27 ;  /* 0x0000541011117816 */ /* 0x000fe2000000001b */
[----:B------:R-:W-:-:S03]  /*3f60*/  HADD2.F32 R33, -RZ, R33.H1_H1 ;  /* 0x30000021ff217230 */ /* 0x000fc60000004100 */
[----:B------:R-:W-:Y:S01]  /*3f70*/  FFMA.FTZ R31, R24, R34, R31 ;  /* 0x00000022181f7223 */ /* 0x000fe2000001001f */
[----:B------:R-:W-:Y:S01]  /*3f80*/  SHF.R.U32.HI R34, RZ, 0x8, R5 ;  /* 0x00000008ff227819 */ /* 0x000fe20000011605 */
[----:B------:R-:W-:Y:S02]  /*3f90*/  HFMA2 R18, R17, 1, 1, R18 ;  /* 0x3c003c0011127831 */ /* 0x000fe40000000012 */
[----:B------:R-:W-:-:S04]  /*3fa0*/  IMAD.WIDE R16, R0, 0x4, R40 ;  /* 0x0000000400107825 */ /* 0x000fc800078e0228 */
[----:B------:R-:W-:Y:S01]  /*3fb0*/  FFMA.FTZ R5, R9, R33, R31 ;  /* 0x0000002109057223 */ /* 0x000fe2000001001f */
[----:B------:R-:W-:-:S04]  /*3fc0*/  LOP3.LUT R31, R34, 0xf000f, RZ, 0xc0, !PT ;  /* 0x000f000f221f7812 */ /* 0x000fc800078ec0ff */
[----:B------:R-:W-:-:S05]  /*3fd0*/  LOP3.LUT R31, R31, 0x64006400, RZ, 0xfc, !PT ;  /* 0x640064001f1f7812 */ /* 0x000fca00078efcff */
[----:B------:R-:W-:-:S05]  /*3fe0*/  HADD2 R31, R31, -1032, -1032 ;  /* 0xe408e4081f1f7430 */ /* 0x000fca0000000000 */
[--C-:B------:R-:W-:Y:S02]  /*3ff0*/  HADD2.F32 R33, -RZ, R31.reuse.H0_H0 ;  /* 0x2000001fff217230 */ /* 0x100fe40000004100 */
[----:B------:R-:W-:-:S03]  /*4000*/  HADD2.F32 R31, -RZ, R31.H1_H1 ;  /* 0x3000001fff1f7230 */ /* 0x000fc60000004100 */
[----:B------:R-:W-:Y:S01]  /*4010*/  FFMA.FTZ R5, R4, R33, R5 ;  /* 0x0000002104057223 */ /* 0x000fe20000010005 */
[----:B------:R-:W-:-:S03]  /*4020*/  LOP3.LUT R33, R34, 0xf000f0, RZ, 0xc0, !PT ;  /* 0x00f000f022217812 */ /* 0x000fc600078ec0ff */
[----:B------:R-:W-:Y:S01]  /*4030*/  FFMA.FTZ R34, R25, R31, R5 ;  /* 0x0000001f19227223 */ /* 0x000fe20000010005 */
[----:B------:R-:W-:Y:S02]  /*4040*/  LOP3.LUT R5, R33, 0x64006400, RZ, 0xfc, !PT ;  /* 0x6400640021057812 */ /* 0x000fe400078efcff */
[----:B------:R-:W-:-:S03]  /*4050*/  LOP3.LUT R33, R6, 0xf000f, RZ, 0xc0, !PT ;  /* 0x000f000f06217812 */ /* 0x000fc600078ec0ff */
[----:B------:R-:W-:Y:S01]  /*4060*/  HFMA2 R5, R5, R2.H1_H1, -72, -72 ;  /* 0xd480d48005057431 */ /* 0x000fe20000060002 */
[----:B------:R-:W-:-:S04]  /*4070*/  LOP3.LUT R33, R33, 0x64006400, RZ, 0xfc, !PT ;  /* 0x6400640021217812 */ /* 0x000fc800078efcff */
[--C-:B------:R-:W-:Y:S02]  /*4080*/  HADD2.F32 R31, -RZ, R5.reuse.H0_H0 ;  /* 0x20000005ff1f7230 */ /* 0x100fe40000004100 */
[----:B------:R-:W-:Y:S02]  /*4090*/  HADD2 R33, R33, -1032, -1032 ;  /* 0xe408e40821217430 */ /* 0x000fe40000000000 */
[----:B------:R-:W-:Y:S02]  /*40a0*/  HADD2.F32 R5, -RZ, R5.H1_H1 ;  /* 0x30000005ff057230 */ /* 0x000fe40000004100 */
[----:B------:R-:W-:Y:S01]  /*40b0*/  FFMA.FTZ R31, R10, R31, R34 ;  /* 0x0000001f0a1f7223 */ /* 0x000fe20000010022 */
        /* <DEDUP_REMOVED lines=12> */
[C---:B------:R-:W-:Y:S02]  /*4180*/  LOP3.LUT R6, R36.reuse, 0xf000f, RZ, 0xc0, !PT ;  /* 0x000f000f24067812 */ /* 0x040fe400078ec0ff */
[----:B------:R-:W-:Y:S02]  /*4190*/  LOP3.LUT R36, R36, 0xf000f0, RZ, 0xc0, !PT ;  /* 0x00f000f024247812 */ /* 0x000fe400078ec0ff */
        /* <DEDUP_REMOVED lines=9> */
[----:B------:R-:W-:Y:S02]  /*4230*/  HFMA2 R6, R6, R2.H1_H1, -72, -72 ;  /* 0xd480d48006067431 */ /* 0x000fe40000060002 */
[----:B------:R-:W-:-:S03]  /*4240*/  HADD2 R33, R33, -1032, -1032 ;  /* 0xe408e40821217430 */ /* 0x000fc60000000000 */
[----:B------:R-:W-:-:S05]  /*4250*/  HADD2.F32 R36, -RZ, R6.H0_H0 ;  /* 0x20000006ff247230 */ /* 0x000fca0000004100 */
[----:B------:R-:W-:Y:S01]  /*4260*/  FFMA.FTZ R36, R10, R36, R34 ;  /* 0x000000240a247223 */ /* 0x000fe20000010022 */
[--C-:B------:R-:W-:Y:S02]  /*4270*/  HADD2.F32 R34, -RZ, R33.reuse.H0_H0 ;  /* 0x20000021ff227230 */ /* 0x100fe40000004100 */
[----:B------:R-:W-:-:S03]  /*4280*/  HADD2.F32 R33, -RZ, R33.H1_H1 ;  /* 0x30000021ff217230 */ /* 0x000fc60000004100 */
[----:B------:R-:W-:-:S04]  /*4290*/  FFMA.FTZ R34, R13, R34, RZ ;  /* 0x000000220d227223 */ /* 0x000fc800000100ff */
[----:B------:R-:W-:Y:S01]  /*42a0*/  FFMA.FTZ R33, R8, R33, R34 ;  /* 0x0000002108217223 */ /* 0x000fe20000010022 */
[----:B------:R-:W-:Y:S02]  /*42b0*/  LOP3.LUT R8, R7, 0xf000f0, RZ, 0xc0, !PT ;  /* 0x00f000f007087812 */ /* 0x000fe400078ec0ff */
[----:B------:R-:W-:Y:S02]  /*42c0*/  SHF.R.U32.HI R7, RZ, 0x8, R7 ;  /* 0x00000008ff077819 */ /* 0x000fe40000011607 */
[----:B------:R-:W-:-:S05]  /*42d0*/  LOP3.LUT R13, R8, 0x64006400, RZ, 0xfc, !PT ;  /* 0x64006400080d7812 */ /* 0x000fca00078efcff */
[----:B------:R-:W-:-:S05]  /*42e0*/  HFMA2 R8, R13, R2.H1_H1, -72, -72 ;  /* 0xd480d4800d087431 */ /* 0x000fca0000060002 */
        /* <DEDUP_REMOVED lines=9> */
[----:B------:R-:W-:-:S03]  /*4380*/  HFMA2 R7, R7, R2.H1_H1, -72, -72 ;  /* 0xd480d48007077431 */ /* 0x000fc60000060002 */
[----:B------:R-:W-:-:S05]  /*4390*/  HADD2.F32 R8, -RZ, R13.H0_H0 ;  /* 0x2000000dff087230 */ /* 0x000fca0000004100 */
[----:B------:R-:W-:Y:S01]  /*43a0*/  FFMA.FTZ R8, R4, R8, R9 ;  /* 0x0000000804087223 */ /* 0x000fe20000010009 */
[----:B------:R-:W-:Y:S02]  /*43b0*/  HADD2.F32 R4, -RZ, R13.H1_H1 ;  /* 0x3000000dff047230 */ /* 0x000fe40000004100 */
[----:B------:R-:W-:-:S03]  /*43c0*/  HADD2.F32 R9, -RZ, R6.H1_H1 ;  /* 0x30000006ff097230 */ /* 0x000fc60000004100 */
[----:B------:R-:W-:Y:S01]  /*43d0*/  FFMA.FTZ R25, R25, R4, R8 ;  /* 0x0000000419197223 */ /* 0x000fe20000010008 */
[--C-:B------:R-:W-:Y:S02]  /*43e0*/  HADD2.F32 R4, -RZ, R7.reuse.H0_H0 ;  /* 0x20000007ff047230 */ /* 0x100fe40000004100 */
[----:B------:R-:W-:Y:S01]  /*43f0*/  FFMA.FTZ R36, R26, R9, R36 ;  /* 0x000000091a247223 */ /* 0x000fe20000010024 */
[----:B------:R-:W-:Y:S02]  /*4400*/  HADD2.F32 R7, -RZ, R7.H1_H1 ;  /* 0x30000007ff077230 */ /* 0x000fe40000004100 */
[----:B------:R-:W-:Y:S01]  /*4410*/  FFMA.FTZ R10, R10, R4, R25 ;  /* 0x000000040a0a7223 */ /* 0x000fe20000010019 */
[C---:B------:R-:W-:Y:S01]  /*4420*/  FFMA.FTZ R4, R26.reuse, R5, R31 ;  /* 0x000000051a047223 */ /* 0x040fe2000001001f */
[----:B------:R-:W-:Y:S02]  /*4430*/  FMUL.FTZ R36, R21, R36 ;  /* 0x0000002415247220 */ /* 0x000fe40000410000 */
[----:B------:R-:W-:Y:S01]  /*4440*/  FFMA.FTZ R7, R26, R7, R10 ;  /* 0x000000071a077223 */ /* 0x000fe2000001000a */
[----:B------:R-:W-:-:S02]  /*4450*/  FMUL.FTZ R4, R19, R4 ;  /* 0x0000000413047220 */ /* 0x000fc40000410000 */
[----:B------:R-:W-:Y:S01]  /*4460*/  F2FP.F16.F32.PACK_AB R36, RZ, R36 ;  /* 0x00000024ff24723e */ /* 0x000fe200000000ff */
[----:B------:R-:W-:Y:S02]  /*4470*/  FMUL.FTZ R7, R20, R7 ;  /* 0x0000000714077220 */ /* 0x000fe40000410000 */
[----:B------:R-:W-:-:S03]  /*4480*/  F2FP.F16.F32.PACK_AB R4, RZ, R4 ;  /* 0x00000004ff04723e */ /* 0x000fc600000000ff */
[----:B------:R-:W-:Y:S02]  /*4490*/  F2FP.F16.F32.PACK_AB R7, RZ, R7 ;  /* 0x00000007ff07723e */ /* 0x000fe400000000ff */
[----:B------:R-:W-:Y:S02]  /*44a0*/  PRMT R11, R11, 0x5410, R4 ;  /* 0x000054100b0b7816 */ /* 0x000fe40000000004 */
[----:B------:R-:W-:-:S03]  /*44b0*/  PRMT R36, R36, 0x5410, R7 ;  /* 0x0000541024247816 */ /* 0x000fc60000000007 */
[----:B------:R-:W-:Y:S02]  /*44c0*/  HADD2 R18, R11, R18 ;  /* 0x000000120b127230 */ /* 0x000fe40000000000 */
[----:B------:R-:W-:Y:S01]  /*44d0*/  HFMA2 R13, R36, 1, 1, R23 ;  /* 0x3c003c00240d7831 */ /* 0x000fe20000000017 */
[----:B------:R-:W-:Y:S06]  /*44e0*/  @!P0 BRA `(.L_x_3795) ;  /* 0xffffffdc00188947 */ /* 0x000fec000383ffff */
.L_x_3794:
        /* <DEDUP_REMOVED lines=9> */
.L_x_3799:
[----:B------:R-:W0:Y:S02]  /*4580*/  LDS R4, [R2] ;  /* 0x0000000002047984 */ /* 0x000e240000000800 */
[----:B0-----:R-:W-:-:S05]  /*4590*/  HADD2 R5, R4, R7 ;  /* 0x0000000704057230 */ /* 0x001fca0000000000 */
[----:B------:R-:W0:Y:S02]  /*45a0*/  ATOMS.CAST.SPIN P0, [R2], R4, R5 ;  /* 0x000000040200758d */ /* 0x000e240001800005 */
[----:B0-----:R-:W-:Y:S05]  /*45b0*/  @!P0 BRA `(.L_x_3799) ;  /* 0xfffffffc00f08947 */ /* 0x001fea000383ffff */
[----:B------:R-:W-:Y:S05]  /*45c0*/  BRA `(.L_x_3797) ;  /* 0x00000000000c7947 */ /* 0x000fea0003800000 */
.L_x_3798:
[----:B------:R-:W2:Y:S02]  /*45d0*/  LD.E R0, desc[UR6][R14.64] ;  /* 0x000000060e007980 */ /* 0x000ea4000c101900 */
[----:B--2---:R-:W-:-:S05]  /*45e0*/  IADD3 R3, PT, PT, R7, R0, RZ ;  /* 0x0000000007037210 */ /* 0x004fca0007ffe0ff */
[----:B------:R0:W-:Y:S02]  /*45f0*/  ST.E desc[UR6][R14.64], R3 ;  /* 0x000000030e007985 */ /* 0x0001e4000c101906 */
.L_x_3797:
[----:B------:R-:W-:Y:S05]  /*4600*/  BSYNC.RECONVERGENT B0 ;  /* 0x0000000000007941 */ /* 0x000fea0003800200 */
.L_x_3796:
[----:B------:R1:W-:Y:S02]  /*4610*/  ATOM.E.ADD.F16x2.RN.STRONG.GPU P0, RZ, desc[UR6][R14.64+0x4], R9 ;  /* 0x800004090eff79a2 */ /* 0x0003e4000c10e106 */
[----:B-1----:R-:W-:Y:S05]  /*4620*/  @P0 EXIT ;  /* 0x000000000000094d */ /* 0x002fea0003800000 */
[----:B------:R-:W1:Y:S02]  /*4630*/  QSPC.E.S P0, RZ, [R14+0x4] ;  /* 0x000004000eff73aa */ /* 0x000e640000000500 */
[----:B-1----:R-:W-:Y:S05]  /*4640*/  @!P0 BRA `(.L_x_3800) ;  /* 0x0000000000188947 */ /* 0x002fea0003800000 */
[----:B0-----:R-:W-:-:S07]  /*4650*/  MOV R14, R14 ;  /* 0x0000000e000e7202 */ /* 0x001fce0000000f00 */
.L_x_3801:
[----:B------:R-:W0:Y:S02]  /*4660*/  LDS R2, [R14+0x4] ;  /* 0x000004000e027984 */ /* 0x000e240000000800 */
[----:B0-----:R-:W-:-:S05]  /*4670*/  HFMA2 R3, R2, 1, 1, R9 ;  /* 0x3c003c0002037831 */ /* 0x001fca0000000009 */
[----:B------:R-:W0:Y:S02]  /*4680*/  ATOMS.CAST.SPIN P0, [R14+0x4], R2, R3 ;  /* 0x000004020e00758d */ /* 0x000e240001800003 */
[----:B0-----:R-:W-:Y:S05]  /*4690*/  @!P0 BRA `(.L_x_3801) ;  /* 0xfffffffc00f08947 */ /* 0x001fea000383ffff */
[----:B------:R-:W-:Y:S05]  /*46a0*/  EXIT ;  /* 0x000000000000794d */ /* 0x000fea0003800000 */
.L_x_3800:
[----:B------:R-:W0:Y:S02]  /*46b0*/  LD.E R0, desc[UR6][R14.64+0x4] ;  /* 0x000004060e007980 */ /* 0x000e24000c101900 */
[----:B0-----:R-:W-:-:S05]  /*46c0*/  IADD3 R3, PT, PT, R9, R0, RZ ;  /* 0x0000000009037210 */ /* 0x001fca0007ffe0ff */
[----:B------:R-:W-:Y:S01]  /*46d0*/  ST.E desc[UR6][R14.64+0x4], R3 ;  /* 0x000004030e007985 */ /* 0x000fe2000c101906 */
[----:B------:R-:W-:Y:S05]  /*46e0*/  EXIT ;  /* 0x000000000000794d */ /* 0x000fea0003800000 */
.L_x_3802:
        /* <DEDUP_REMOVED lines=9> */
.L_x_3987:


//--------------------- .text._Z23gemm_half_q_half_kernelILi1ELi8ELb1ELb1ELi32EEvPK6__halfPKjS4_S2_PS0_iiiiPKtS7_iiiiiibS2_i --------------------------
	.section	.text._Z23gemm_half_q_half_kernelILi1ELi8ELb1ELb1ELi32EEvPK6__halfPKjS4_S2_PS0_iiiiPKtS7_iiiiiibS2_i,"ax",@progbits
	.align	128
        .global         _Z23gemm_half_q_half_kernelILi1ELi8ELb1ELb1ELi32EEvPK6__halfPKjS4_S2_PS0_iiiiPKtS7_iiiiiibS2_i
        .type           _Z23gemm_half_q_half_kernelILi1ELi8ELb1ELb1ELi32EEvPK6__halfPKjS4_S2_PS0_iiiiPKtS7_iiiiiibS2_i,@function
        .size           _Z23gemm_half_q_half_kernelILi1ELi8ELb1ELb1ELi32EEvPK6__halfPKjS4_S2_PS0_iiiiPKtS7_iiiiiibS2_i,(.L_x_3988 - _Z23gemm_half_q_half_kernelILi1ELi8ELb1ELb1ELi32EEvPK6__halfPKjS4_S2_PS0_iiiiPKtS7_iiiiiibS2_i)
        .other          _Z23gemm_half_q_half_kernelILi1ELi8ELb1ELb1ELi32EEvPK6__halfPKjS4_S2_PS0_iiiiPKtS7_iiiiiibS2_i,@"STO_CUDA_ENTRY STV_DEFAULT"
_Z23gemm_half_q_half_kernelILi1ELi8ELb1ELb1ELi32EEvPK6__halfPKjS4_S2_PS0_iiiiPKtS7_iiiiiibS2_i:
.text._Z23gemm_half_q_half_kernelILi1ELi8ELb1ELb1ELi32EEvPK6__halfPKjS4_S2_PS0_iiiiPKtS7_iiiiiibS2_i:
        /* <DEDUP_REMOVED lines=16> */
[----:B-1----:R-:W-:-:S04]  /*0100*/  SHF.L.U32 R6, R4, 0x5, RZ ;  /* 0x0000000504067819 */ /* 0x002fc800000006ff */
[CC--:B---3--:R-:W-:Y:S02]  /*0110*/  IADD3 R7, PT, PT, R6.reuse, R5.reuse, RZ ;  /* 0x0000000506077210 */ /* 0x0c8fe40007ffe0ff */
[----:B--2---:R-:W-:Y:S02]  /*0120*/  VIADDMNMX R10, R6, 0x20, R11, PT ;  /* 0x00000020060a7846 */ /* 0x004fe4000380010b */
[----:B0-----:R-:W-:Y:S02]  /*0130*/  LEA R0, R0, R5, 0x5 ;  /* 0x0000000500007211 */ /* 0x001fe400078e28ff */
[----:B------:R-:W-:Y:S02]  /*0140*/  ISETP.GE.AND P0, PT, R7, R10, PT ;  /* 0x0000000a0700720c */ /* 0x000fe40003f06270 */
[----:B------:R-:W-:-:S04]  /*0150*/  SHF.L.U32 R0, R0, 0x2, RZ ;  /* 0x0000000200007819 */ /* 0x000fc800000006ff */
[----:B----4-:R-:W-:-:S07]  /*0160*/  ISETP.GE.AND P1, PT, R0, R3, PT ;  /* 0x000000030000720c */ /* 0x010fce0003f26270 */
        /* <DEDUP_REMOVED lines=19> */
.L_x_3804:
[----:B------:R-:W-:Y:S05]  /*02a0*/  BSYNC.RECONVERGENT B0 ;  /* 0x0000000000007941 */ /* 0x000fea0003800200 */
.L_x_3803:
        /* <DEDUP_REMOVED lines=23> */
.L_x_3806:
        /* <DEDUP_REMOVED lines=16> */
[----:B------:R-:W-:Y:S02]  /*0520*/  LOP3.LUT R20, R7, 0xf, RZ, 0xc0, !PT ;  /* 0x0000000f07147812 */ /* 0x000fe400078ec0ff */
[--C-:B------:R-:W-:Y:S02]  /*0530*/  SHF.R.U32.HI R21, RZ, 0x4, R7.reuse ;  /* 0x00000004ff157819 */ /* 0x100fe40000011607 */
[--C-:B------:R-:W-:Y:S01]  /*0540*/  SHF.R.U32.HI R18, RZ, 0x8, R7.reuse ;  /* 0x00000008ff127819 */ /* 0x100fe20000011607 */
[----:B------:R-:W-:Y:S01]  /*0550*/  IMAD R23, R20, R20, R20 ;  /* 0x0000001414177224 */ /* 0x000fe200078e0214 */
[----:B------:R-:W-:Y:S02]  /*0560*/  SHF.R.U32.HI R7, RZ, 0xc, R7 ;  /* 0x0000000cff077819 */ /* 0x000fe40000011607 */
[----:B------:R-:W-:Y:S02]  /*0570*/  LOP3.LUT R21, R21, 0xf, RZ, 0xc0, !PT ;  /* 0x0000000f15157812 */ /* 0x000fe400078ec0ff */
[----:B------:R-:W-:-:S02]  /*0580*/  LOP3.LUT R18, R18, 0xf, RZ, 0xc0, !PT ;  /* 0x0000000f12127812 */ /* 0x000fc400078ec0ff */
[----:B------:R-:W-:Y:S02]  /*0590*/  LOP3.LUT R7, R7, 0xf, RZ, 0xc0, !PT ;  /* 0x0000000f07077812 */ /* 0x000fe400078ec0ff */
[----:B------:R-:W-:Y:S01]  /*05a0*/  IADD3 R23, PT, PT, R20, 0x1, R23 ;  /* 0x0000000114177810 */ /* 0x000fe20007ffe017 */
[----:B------:R-:W-:Y:S01]  /*05b0*/  IMAD R20, R21, R21, R21 ;  /* 0x0000001515147224 */ /* 0x000fe200078e0215 */
[----:B---3--:R-:W-:Y:S01]  /*05c0*/  IADD3 R13, PT, PT, R16, R13, RZ ;  /* 0x0000000d100d7210 */ /* 0x008fe20007ffe0ff */
[C---:B------:R-:W-:Y:S01]  /*05d0*/  IMAD R17, R18.reuse, R18, R18 ;  /* 0x0000001212117224 */ /* 0x040fe200078e0212 */
[----:B------:R-:W4:Y:S01]  /*05e0*/  I2F.F16 R22, R23 ;  /* 0x0000001700167306 */ /* 0x000f220000200c00 */
[----:B0-----:R-:W-:Y:S01]  /*05f0*/  IMAD R4, R7, R7, R7 ;  /* 0x0000000707047224 */ /* 0x001fe200078e0207 */
[----:B------:R-:W-:Y:S02]  /*0600*/  IADD3 R20, PT, PT, R21, 0x1, R20 ;  /* 0x0000000115147810 */ /* 0x000fe40007ffe014 */
[----:B------:R-:W-:-:S02]  /*0610*/  IADD3 R17, PT, PT, R18, 0x1, R17 ;  /* 0x0000000112117810 */ /* 0x000fc40007ffe011 */
[----:B------:R-:W-:Y:S02]  /*0620*/  IADD3 R19, PT, PT, R7, 0x1, R4 ;  /* 0x0000000107137810 */ /* 0x000fe40007ffe004 */
[----:B------:R-:W0:Y:S01]  /*0630*/  I2F.F16 R20, R20 ;  /* 0x0000001400147306 */ /* 0x000e220000200c00 */
[----:B------:R-:W-:Y:S01]  /*0640*/  ISETP.GE.AND P0, PT, R13, R10, PT ;  /* 0x0000000a0d00720c */ /* 0x000fe20003f06270 */
[----:B----4-:R-:W-:-:S06]  /*0650*/  HMUL2 R21, R22.H0_H0, R5.H0_H0 ;  /* 0x2000000516157232 */ /* 0x010fcc0000000800 */
[----:B------:R-:W1:Y:S01]  /*0660*/  I2F.F16 R18, R17 ;  /* 0x0000001100127306 */ /* 0x000e620000200c00 */
[----:B0-----:R-:W-:-:S07]  /*0670*/  HMUL2 R7, R20.H0_H0, R5.H0_H0 ;  /* 0x2000000514077232 */ /* 0x001fce0000000800 */
[----:B------:R-:W0:Y:S01]  /*0680*/  I2F.F16 R24, R19 ;  /* 0x0000001300187306 */ /* 0x000e220000200c00 */
[-C--:B-1----:R-:W-:Y:S02]  /*0690*/  HMUL2 R4, R18.H0_H0, R5.reuse.H0_H0 ;  /* 0x2000000512047232 */ /* 0x082fe40000000800 */
[----:B0-----:R-:W-:Y:S01]  /*06a0*/  HMUL2 R5, R24.H0_H0, R5.H0_H0 ;  /* 0x2000000518057232 */ /* 0x001fe20000000800 */
[----:B------:R-:W-:Y:S06]  /*06b0*/  @!P0 BRA `(.L_x_3806) ;  /* 0xfffffffc00588947 */ /* 0x000fec000383ffff */
.L_x_3805:
        /* <DEDUP_REMOVED lines=11> */
.L_x_3807:
        /* <DEDUP_REMOVED lines=11> */
.L_x_3808:
        /* <DEDUP_REMOVED lines=11> */
.L_x_3809:
        /* <DEDUP_REMOVED lines=11> */
.L_x_3810:
        /* <DEDUP_REMOVED lines=11> */
.L_x_3811:
[----:B------:R-:W-:Y:S01]  /*0a30*/  VIMNMX R14, PT, PT, R6, UR4, PT ;  /* 0x00000004060e7c48 */ /* 0x000fe2000bfe0100 */
[----:B------:R-:W0:Y:S01]  /*0a40*/  LDCU.64 UR4, c[0x0][0x388] ;  /* 0x00007100ff0477ac */ /* 0x000e220008000a00 */
[----:B------:R-:W1:Y:S01]  /*0a50*/  LDC.64 R16, c[0x0][0x3a0] ;  /* 0x0000e800ff107b82 */ /* 0x000e620000000a00 */
[----:B------:R-:W-:Y:S02]  /*0a60*/  VIMNMX R11, PT, PT, R11, UR9, PT ;  /* 0x000000090b0b7c48 */ /* 0x000fe4000bfe0100 */
[----:B------:R-:W-:-:S04]  /*0a70*/  SHF.R.S32.HI R15, RZ, 0x1f, R14 ;  /* 0x0000001fff0f7819 */ /* 0x000fc8000001140e */
[----:B------:R-:W-:-:S04]  /*0a80*/  LEA.HI R15, R15, R14, RZ, 0x5 ;  /* 0x0000000e0f0f7211 */ /* 0x000fc800078f28ff */
[----:B------:R-:W-:-:S04]  /*0a90*/  SHF.R.S32.HI R15, RZ, 0x5, R15 ;  /* 0x00000005ff0f7819 */ /* 0x000fc8000001140f */
[----:B------:R-:W-:-:S04]  /*0aa0*/  LEA R8, R15, R8, 0x3 ;  /* 0x000000080f087211 */ /* 0x000fc800078e18ff */
[----:B------:R-:W-:-:S04]  /*0ab0*/  IADD3 R8, PT, PT, R10, R8, R9 ;  /* 0x000000080a087210 */ /* 0x000fc80007ffe009 */
[----:B------:R-:W-:Y:S01]  /*0ac0*/  IADD3 R8, PT, PT, R13, R8, R12 ;  /* 0x000000080d087210 */ /* 0x000fe20007ffe00c */
[----:B------:R-:W-:-:S04]  /*0ad0*/  IMAD R13, R3, UR8, R0 ;  /* 0x00000008030d7c24 */ /* 0x000fc8000f8e0200 */
[----:B------:R-:W-:Y:S01]  /*0ae0*/  IMAD R9, R8, R3, RZ ;  /* 0x0000000308097224 */ /* 0x000fe200078e02ff */
[----:B------:R-:W-:Y:S01]  /*0af0*/  SHF.R.S32.HI R8, RZ, 0x1f, R0 ;  /* 0x0000001fff087819 */ /* 0x000fe20000011400 */
[----:B-1----:R-:W-:-:S03]  /*0b00*/  IMAD.WIDE R16, R13, 0x2, R16 ;  /* 0x000000020d107825 */ /* 0x002fc600078e0210 */
[----:B------:R-:W-:Y:S02]  /*0b10*/  IADD3 R10, P0, PT, R0, R9, RZ ;  /* 0x00000009000a7210 */ /* 0x000fe40007f1e0ff */
[----:B------:R-:W-:Y:S02]  /*0b20*/  PRMT R0, RZ, 0x5410, RZ ;  /* 0x00005410ff007816 */ /* 0x000fe400000000ff */
[----:B------:R-:W-:Y:S02]  /*0b30*/  LEA.HI.X.SX32 R9, R9, R8, 0x1, P0 ;  /* 0x0000000809097211 */ /* 0x000fe400000f0eff */
[----:B------:R-:W-:Y:S02]  /*0b40*/  ISETP.GT.AND P0, PT, R11, R6, PT ;  /* 0x000000060b00720c */ /* 0x000fe40003f04270 */
[----:B0-----:R-:W-:Y:S02]  /*0b50*/  LEA R18, P1, R10, UR4, 0x2 ;  /* 0x000000040a127c11 */ /* 0x001fe4000f8210ff */
[----:B------:R-:W-:-:S02]  /*0b60*/  PRMT R6, RZ, 0x5410, RZ ;  /* 0x00005410ff067816 */ /* 0x000fc400000000ff */
[----:B------:R-:W-:-:S07]  /*0b70*/  LEA.HI.X R19, R10, UR5, R9, 0x2, P1 ;  /* 0x000000050a137c11 */ /* 0x000fce00088f1409 */
[----:B------:R-:W-:Y:S05]  /*0b80*/  @!P0 BRA `(.L_x_3812) ;  /* 0x0000002000f88947 */ /* 0x000fea0003800000 */
[----:B------:R-:W2:Y:S01]  /*0b90*/  LDG.E.128.CONSTANT R12, desc[UR6][R18.64] ;  /* 0x00000006120c7981 */ /* 0x000ea2000c1e9d00 */
[----:B------:R-:W-:-:S05]  /*0ba0*/  IMAD.WIDE R28, R3, 0x4, R18 ;  /* 0x00000004031c7825 */ /* 0x000fca00078e0212 */
[----:B------:R-:W3:Y:S01]  /*0bb0*/  LDG.E.128.CONSTANT R8, desc[UR6][R28.64] ;  /* 0x000000061c087981 */ /* 0x000ee2000c1e9d00 */
[----:B------:R-:W0:Y:S01]  /*0bc0*/  S2UR UR5, SR_CgaCtaId ;  /* 0x00000000000579c3 */ /* 0x000e220000008800 */
[----:B------:R-:W-:Y:S01]  /*0bd0*/  UMOV UR4, 0x400 ;  /* 0x0000040000047882 */ /* 0x000fe20000000000 */
[----:B------:R-:W-:Y:S02]  /*0be0*/  HADD2.F32 R7, -RZ, R7.H0_H0 ;  /* 0x20000007ff077230 */ /* 0x000fe40000004100 */
[----:B------:R-:W-:Y:S01]  /*0bf0*/  HADD2.F32 R21, -RZ, R21.H0_H0 ;  /* 0x20000015ff157230 */ /* 0x000fe20000004100 */
[----:B0-----:R-:W-:-:S09]  /*0c00*/  ULEA UR4, UR5, UR4, 0x18 ;  /* 0x0000000405047291 */ /* 0x001fd2000f8ec0ff */
[----:B------:R-:W0:Y:S01]  /*0c10*/  LDS.64 R22, [UR4] ;  /* 0x00000004ff167984 */ /* 0x000e220008000a00 */
        /* <DEDUP_REMOVED lines=10> */
[----:B0-----:R-:W-:Y:S02]  /*0cc0*/  HADD2.F32 R0, -RZ, R22.H0_H0 ;  /* 0x20000016ff007230 */ /* 0x001fe40000004100 */
[----:B------:R-:W-:Y:S02]  /*0cd0*/  HADD2 R24, R20, -1032, -1032 ;  /* 0xe408e40814187430 */ /* 0x000fe40000000000 */
[----:B------:R-:W-:Y:S02]  /*0ce0*/  HADD2.F32 R35, -RZ, R19.H0_H0 ;  /* 0x20000013ff237230 */ /* 0x000fe40000004100 */
[----:B------:R-:W-:-:S02]  /*0cf0*/  HADD2 R6, R18, -1032, -1032 ;  /* 0xe408e40812067430 */ /* 0x000fc40000000000 */
[--C-:B------:R-:W-:Y:S02]  /*0d00*/  HADD2.F32 R33, -RZ, R25.reuse.H0_H0 ;  /* 0x20000019ff217230 */ /* 0x100fe40000004100 */
[----:B------:R-:W-:Y:S02]  /*0d10*/  HADD2.F32 R31, -RZ, R24.H0_H0 ;  /* 0x20000018ff1f7230 */ /* 0x000fe40000004100 */
        /* <DEDUP_REMOVED lines=8> */
[----:B------:R-:W-:Y:S02]  /*0da0*/  HADD2.F32 R19, -RZ, R22.H1_H1 ;  /* 0x30000016ff137230 */ /* 0x000fe40000004100 */
[----:B------:R-:W-:-:S03]  /*0db0*/  HADD2.F32 R6, -RZ, R6.H1_H1 ;  /* 0x30000006ff067230 */ /* 0x000fc60000004100 */
[----:B------:R-:W-:Y:S01]  /*0dc0*/  FFMA.FTZ R27, R27, R19, R20 ;  /* 0x000000131b1b7223 */ /* 0x000fe20000010014 */
[C---:B------:R-:W-:Y:S01]  /*0dd0*/  FFMA.FTZ R25, R19.reuse, R25, R18 ;  /* 0x0000001913197223 */ /* 0x040fe20000010012 */
[----:B------:R-:W-:Y:S01]  /*0de0*/  MOV R20, 0x2c00 ;  /* 0x00002c0000147802 */ /* 0x000fe20000000f00 */
[C---:B------:R-:W-:Y:S01]  /*0df0*/  FFMA.FTZ R32, R19.reuse, R31, R32 ;  /* 0x0000001f13207223 */ /* 0x040fe20000010020 */
[----:B------:R-:W-:Y:S01]  /*0e00*/  LOP3.LUT R18, R12, 0xf000f0, RZ, 0xc0, !PT ;  /* 0x00f000f00c127812 */ /* 0x000fe200078ec0ff */
[----:B------:R-:W-:Y:S01]  /*0e10*/  FFMA.FTZ R22, R19, R6, R0 ;  /* 0x0000000613167223 */ /* 0x000fe20000010000 */
[----:B------:R-:W-:Y:S02]  /*0e20*/  PRMT R4, R4, 0x5410, R20 ;  /* 0x0000541004047816 */ /* 0x000fe40000000014 */
[----:B------:R-:W-:Y:S01]  /*0e30*/  LOP3.LUT R31, R18, 0x64006400, RZ, 0xfc, !PT ;  /* 0x64006400121f7812 */ /* 0x000fe200078efcff */
[--C-:B------:R-:W-:Y:S01]  /*0e40*/  HADD2.F32 R18, -RZ, R23.reuse.H0_H0 ;  /* 0x20000017ff127230 */ /* 0x100fe20000004100 */
[----:B------:R-:W-:Y:S01]  /*0e50*/  LOP3.LUT R19, R13, 0xf000f0, RZ, 0xc0, !PT ;  /* 0x00f000f00d137812 */ /* 0x000fe200078ec0ff */
[----:B------:R-:W-:Y:S01]  /*0e60*/  HADD2.F32 R23, -RZ, R23.H1_H1 ;  /* 0x30000017ff177230 */ /* 0x000fe20000004100 */
[----:B------:R-:W-:Y:S01]  /*0e70*/  SHF.R.U32.HI R13, RZ, 0x8, R13 ;  /* 0x00000008ff0d7819 */ /* 0x000fe2000001160d */
[----:B------:R-:W-:Y:S01]  /*0e80*/  HFMA2 R24, R31, R4.H1_H1, -72, -72 ;  /* 0xd480d4801f187431 */ /* 0x000fe20000060004 */
[----:B------:R-:W-:-:S02]  /*0e90*/  LOP3.LUT R19, R19, 0x64006400, RZ, 0xfc, !PT ;  /* 0x6400640013137812 */ /* 0x000fc400078efcff */
[----:B------:R-:W-:Y:S02]  /*0ea0*/  LOP3.LUT R31, R14, 0xf000f0, RZ, 0xc0, !PT ;  /* 0x00f000f00e1f7812 */ /* 0x000fe400078ec0ff */
[----:B------:R-:W-:Y:S02]  /*0eb0*/  HADD2.F32 R30, -RZ, R24.H0_H0 ;  /* 0x20000018ff1e7230 */ /* 0x000fe40000004100 */
[----:B------:R-:W-:Y:S01]  /*0ec0*/  HFMA2 R0, R19, R4.H1_H1, -72, -72 ;  /* 0xd480d48013007431 */ /* 0x000fe20000060004 */
[----:B------:R-:W-:Y:S02]  /*0ed0*/  LOP3.LUT R31, R31, 0x64006400, RZ, 0xfc, !PT ;  /* 0x640064001f1f7812 */ /* 0x000fe400078efcff */
[----:B------:R-:W-:Y:S01]  /*0ee0*/  SHF.R.U32.HI R14, RZ, 0x8, R14 ;  /* 0x00000008ff0e7819 */ /* 0x000fe2000001160e */
[----:B------:R-:W-:Y:S01]  /*0ef0*/  FFMA.FTZ R30, R30, R18, R27 ;  /* 0x000000121e1e7223 */ /* 0x000fe2000001001b */
[----:B------:R-:W-:Y:S01]  /*0f00*/  LOP3.LUT R27, R15, 0xf000f0, RZ, 0xc0, !PT ;  /* 0x00f000f00f1b7812 */ /* 0x000fe200078ec0ff */
[----:B------:R-:W-:-:S02]  /*0f10*/  HADD2.F32 R19, -RZ, R0.H0_H0 ;  /* 0x20000000ff137230 */ /* 0x000fc40000004100 */
[-C--:B------:R-:W-:Y:S02]  /*0f20*/  HFMA2 R20, R31, R4.reuse.H1_H1, -72, -72 ;  /* 0xd480d4801f147431 */ /* 0x080fe40000060004 */
[----:B------:R-:W-:Y:S01]  /*0f30*/  HADD2.F32 R0, -RZ, R0.H1_H1 ;  /* 0x30000000ff007230 */ /* 0x000fe20000004100 */
[----:B------:R-:W-:Y:S01]  /*0f40*/  LOP3.LUT R27, R27, 0x64006400, RZ, 0xfc, !PT ;  /* 0x640064001b1b7812 */ /* 0x000fe200078efcff */
[----:B------:R-:W-:Y:S01]  /*0f50*/  FFMA.FTZ R26, R18, R19, R25 ;  /* 0x00000013121a7223 */ /* 0x000fe20000010019 */
[--C-:B------:R-:W-:Y:S01]  /*0f60*/  HADD2.F32 R25, -RZ, R20.reuse.H0_H0 ;  /* 0x20000014ff197230 */ /* 0x100fe20000004100 */
[----:B------:R-:W-:Y:S02]  /*0f70*/  SHF.R.U32.HI R15, RZ, 0x8, R15 ;  /* 0x00000008ff0f7819 */ /* 0x000fe4000001160f */
[----:B------:R-:W-:Y:S02]  /*0f80*/  HFMA2 R6, R27, R4.H1_H1, -72, -72 ;  /* 0xd480d4801b067431 */ /* 0x000fe40000060004 */
[----:B------:R-:W-:Y:S01]  /*0f90*/  FFMA.FTZ R0, R23, R0, R26 ;  /* 0x0000000017007223 */ /* 0x000fe2000001001a */
[----:B------:R-:W-:-:S02]  /*0fa0*/  HADD2.F32 R26, -RZ, R20.H1_H1 ;  /* 0x30000014ff1a7230 */ /* 0x000fc40000004100 */
[----:B------:R-:W-:Y:S01]  /*0fb0*/  FFMA.FTZ R25, R18, R25, R32 ;  /* 0x0000001912197223 */ /* 0x000fe20000010020 */
[----:B------:R-:W-:Y:S01]  /*0fc0*/  SHF.R.U32.HI R20, RZ, 0x8, R12 ;  /* 0x00000008ff147819 */ /* 0x000fe2000001160c */
[--C-:B------:R-:W-:Y:S02]  /*0fd0*/  HADD2.F32 R19, -RZ, R6.reuse.H0_H0 ;  /* 0x20000006ff137230 */ /* 0x100fe40000004100 */
[----:B------:R-:W-:Y:S01]  /*0fe0*/  FFMA.FTZ R12, R23, R26, R25 ;  /* 0x0000001a170c7223 */ /* 0x000fe20000010019 */
[----:B------:R-:W-:Y:S01]  /*0ff0*/  LOP3.LUT R25, R20, 0xf000f, RZ, 0xc0, !PT ;  /* 0x000f000f14197812 */ /* 0x000fe200078ec0ff */
[----:B------:R-:W-:Y:S02]  /*1000*/  HADD2.F32 R6, -RZ, R6.H1_H1 ;  /* 0x30000006ff067230 */ /* 0x000fe40000004100 */
[----:B------:R-:W-:Y:S01]  /*1010*/  FFMA.FTZ R22, R18, R19, R22 ;  /* 0x0000001312167223 */ /* 0x000fe20000010016 */
[----:B------:R-:W-:Y:S01]  /*1020*/  HADD2.F32 R27, -RZ, R24.H1_H1 ;  /* 0x30000018ff1b7230 */ /* 0x000fe20000004100 */
[----:B------:R-:W0:Y:S01]  /*1030*/  LDS.64 R18, [UR4+0x8] ;  /* 0x00000804ff127984 */ /* 0x000e220008000a00 */
[----:B------:R-:W-:Y:S01]  /*1040*/  LOP3.LUT R25, R25, 0x64006400, RZ, 0xfc, !PT ;  /* 0x6400640019197812 */ /* 0x000fe200078efcff */
[----:B------:R-:W-:Y:S01]  /*1050*/  FFMA.FTZ R22, R23, R6, R22 ;  /* 0x0000000617167223 */ /* 0x000fe20000010016 */
[----:B------:R-:W-:Y:S01]  /*1060*/  LOP3.LUT R26, R14, 0xf000f, RZ, 0xc0, !PT ;  /* 0x000f000f0e1a7812 */ /* 0x000fe200078ec0ff */
[----:B------:R-:W-:Y:S01]  /*1070*/  FFMA.FTZ R24, R27, R23, R30 ;  /* 0x000000171b187223 */ /* 0x000fe2000001001e */
[----:B------:R-:W-:Y:S01]  /*1080*/  LOP3.LUT R20, R20, 0xf000f0, RZ, 0xc0, !PT ;  /* 0x00f000f014147812 */ /* 0x000fe200078ec0ff */
[----:B------:R-:W-:Y:S01]  /*1090*/  HADD2 R6, R25, -1032, -1032 ;  /* 0xe408e40819067430 */ /* 0x000fe20000000000 */
[----:B------:R-:W-:-:S02]  /*10a0*/  LOP3.LUT R26, R26, 0x64006400, RZ, 0xfc, !PT ;  /* 0x640064001a1a7812 */ /* 0x000fc400078efcff */
[----:B------:R-:W-:Y:S02]  /*10b0*/  LOP3.LUT R14, R14, 0xf000f0, RZ, 0xc0, !PT ;  /* 0x00f000f00e0e7812 */ /* 0x000fe400078ec0ff */
[----:B------:R-:W-:Y:S02]  /*10c0*/  HADD2.F32 R25, -RZ, R6.H0_H0 ;  /* 0x20000006ff197230 */ /* 0x000fe40000004100 */
[----:B------:R-:W-:Y:S02]  /*10d0*/  HADD2 R26, R26, -1032, -1032 ;  /* 0xe408e4081a1a7430 */ /* 0x000fe40000000000 */
[----:B0-----:R-:W-:-:S05]  /*10e0*/  HADD2.F32 R23, -RZ, R18.H0_H0 ;  /* 0x20000012ff177230 */ /* 0x001fca0000004100 */
[----:B------:R-:W-:Y:S01]  /*10f0*/  FFMA.FTZ R24, R25, R23, R24 ;  /* 0x0000001719187223 */ /* 0x000fe20000010018 */
[----:B------:R-:W-:-:S04]  /*1100*/  LOP3.LUT R25, R13, 0xf000f, RZ, 0xc0, !PT ;  /* 0x000f000f0d197812 */ /* 0x000fc800078ec0ff */
[----:B------:R-:W-:-:S05]  /*1110*/  LOP3.LUT R25, R25, 0x64006400, RZ, 0xfc, !PT ;  /* 0x6400640019197812 */ /* 0x000fca00078efcff */
[----:B------:R-:W-:-:S05]  /*1120*/  HADD2 R25, R25, -1032, -1032 ;  /* 0xe408e40819197430 */ /* 0x000fca0000000000 */
[--C-:B------:R-:W-:Y:S02]  /*1130*/  HADD2.F32 R27, -RZ, R25.reuse.H0_H0 ;  /* 0x20000019ff1b7230 */ /* 0x100fe40000004100 */
[----:B------:R-:W-:-:S03]  /*1140*/  HADD2.F32 R25, -RZ, R25.H1_H1 ;  /* 0x30000019ff197230 */ /* 0x000fc60000004100 */
[----:B------:R-:W-:Y:S01]  /*1150*/  FFMA.FTZ R0, R23, R27, R0 ;  /* 0x0000001b17007223 */ /* 0x000fe20000010000 */
[----:B------:R-:W-:-:S05]  /*1160*/  HADD2.F32 R27, -RZ, R26.H0_H0 ;  /* 0x2000001aff1b7230 */ /* 0x000fca0000004100 */
[----:B------:R-:W-:Y:S01]  /*1170*/  FFMA.FTZ R30, R23, R27, R12 ;  /* 0x0000001b171e7223 */ /* 0x000fe2000001000c */
[C---:B------:R-:W-:Y:S02]  /*1180*/  LOP3.LUT R12, R15.reuse, 0xf000f, RZ, 0xc0, !PT ;  /* 0x000f000f0f0c7812 */ /* 0x040fe400078ec0ff */
[----:B------:R-:W-:Y:S02]  /*1190*/  LOP3.LUT R15, R15, 0xf000f0, RZ, 0xc0, !PT ;  /* 0x00f000f00f0f7812 */ /* 0x000fe400078ec0ff */
[----:B------:R-:W-:Y:S02]  /*11a0*/  LOP3.LUT R12, R12, 0x64006400, RZ, 0xfc, !PT ;  /* 0x640064000c0c7812 */ /* 0x000fe400078efcff */
[----:B------:R-:W-:-:S03]  /*11b0*/  LOP3.LUT R15, R15, 0x64006400, RZ, 0xfc, !PT ;  /* 0x640064000f0f7812 */ /* 0x000fc600078efcff */
[----:B------:R-:W-:Y:S02]  /*11c0*/  HADD2 R12, R12, -1032, -1032 ;  /* 0xe408e4080c0c7430 */ /* 0x000fe40000000000 */
[----:B------:R-:W-:-:S03]  /*11d0*/  HFMA2 R15, R15, R4.H1_H1, -72, -72 ;  /* 0xd480d4800f0f7431 */ /* 0x000fc60000060004 */
[--C-:B------:R-:W-:Y:S02]  /*11e0*/  HADD2.F32 R27, -RZ, R12.reuse.H0_H0 ;  /* 0x2000000cff1b7230 */ /* 0x100fe40000004100 */
[----:B------:R-:W-:-:S03]  /*11f0*/  HADD2.F32 R31, -RZ, R12.H1_H1 ;  /* 0x3000000cff1f7230 */ /* 0x000fc60000004100 */
[----:B------:R-:W-:Y:S01]  /*1200*/  FFMA.FTZ R22, R23, R27, R22 ;  /* 0x0000001b17167223 */ /* 0x000fe20000010016 */
[----:B------:R-:W-:Y:S02]  /*1210*/  HADD2.F32 R27, -RZ, R18.H1_H1 ;  /* 0x30000012ff1b7230 */ /* 0x000fe40000004100 */
[----:B------:R-:W-:-:S03]  /*1220*/  HADD2.F32 R23, -RZ, R6.H1_H1 ;  /* 0x30000006ff177230 */ /* 0x000fc60000004100 */
[----:B------:R-:W-:Y:S01]  /*1230*/  FFMA.FTZ R0, R27, R25, R0 ;  /* 0x000000191b007223 */ /* 0x000fe20000010000 */
[----:B------:R-:W-:Y:S02]  /*1240*/  HADD2.F32 R25, -RZ, R26.H1_H1 ;  /* 0x3000001aff197230 */ /* 0x000fe40000004100 */
[----:B------:R-:W-:Y:S01]  /*1250*/  FFMA.FTZ R23, R23, R27, R24 ;  /* 0x0000001b17177223 */ /* 0x000fe20000010018 */
[C---:B------:R-:W-:Y:S01]  /*1260*/  FFMA.FTZ R22, R27.reuse, R31, R22 ;  /* 0x0000001f1b167223 */ /* 0x040fe20000010016 */
[----:B---3--:R-:W-:Y:S01]  /*1270*/  LOP3.LUT R26, R8, 0xf000f, RZ, 0xc0, !PT ;  /* 0x000f000f081a7812 */ /* 0x008fe200078ec0ff */
[----:B------:R-:W-:Y:S01]  /*1280*/  FFMA.FTZ R30, R27, R25, R30 ;  /* 0x000000191b1e7223 */ /* 0x000fe2000001001e */
[----:B------:R-:W-:Y:S02]  /*1290*/  LOP3.LUT R27, R13, 0xf000f0, RZ, 0xc0, !PT ;  /* 0x00f000f00d1b7812 */ /* 0x000fe400078ec0ff */
[----:B------:R-:W-:Y:S01]  /*12a0*/  LOP3.LUT R25, R20, 0x64006400, RZ, 0xfc, !PT ;  /* 0x6400640014197812 */ /* 0x000fe200078efcff */
[----:B------:R-:W0:Y:S01]  /*12b0*/  LDS.64 R12, [UR4+0x10] ;  /* 0x00001004ff0c7984 */ /* 0x000e220008000a00 */
[----:B------:R-:W-:-:S03]  /*12c0*/  LOP3.LUT R27, R27, 0x64006400, RZ, 0xfc, !PT ;  /* 0x640064001b1b7812 */ /* 0x000fc600078efcff */
[-C--:B------:R-:W-:Y:S02]  /*12d0*/  HFMA2 R18, R25, R4.reuse.H1_H1, -72, -72 ;  /* 0xd480d48019127431 */ /* 0x080fe40000060004 */
[----:B------:R-:W-:Y:S02]  /*12e0*/  HADD2.F32 R25, -RZ, R19.H0_H0 ;  /* 0x20000013ff197230 */ /* 0x000fe40000004100 */
[----:B------:R-:W-:Y:S01]  /*12f0*/  HFMA2 R6, R27, R4.H1_H1, -72, -72 ;  /* 0xd480d4801b067431 */ /* 0x000fe20000060004 */
[----:B------:R-:W-:Y:S01]  /*1300*/  LOP3.LUT R27, R14, 0x64006400, RZ, 0xfc, !PT ;  /* 0x640064000e1b7812 */ /* 0x000fe200078efcff */
[----:B------:R-:W-:-:S03]  /*1310*/  HADD2.F32 R24, -RZ, R18.H0_H0 ;  /* 0x20000012ff187230 */ /* 0x000fc60000004100 */
[----:B------:R-:W-:Y:S02]  /*1320*/  HADD2.F32 R20, -RZ, R6.H0_H0 ;  /* 0x20000006ff147230 */ /* 0x000fe40000004100 */
[----:B------:R-:W-:Y:S02]  /*1330*/  HFMA2 R14, R27, R4.H1_H1, -72, -72 ;  /* 0xd480d4801b0e7431 */ /* 0x000fe40000060004 */
[----:B------:R-:W-:Y:S02]  /*1340*/  HADD2.F32 R27, -RZ, R18.H1_H1 ;  /* 0x30000012ff1b7230 */ /* 0x000fe40000004100 */
[----:B------:R-:W-:Y:S01]  /*1350*/  FFMA.FTZ R24, R24, R25, R23 ;  /* 0x0000001918187223 */ /* 0x000fe20000010017 */
[----:B------:R-:W-:Y:S02]  /*1360*/  HADD2.F32 R23, -RZ, R19.H1_H1 ;  /* 0x30000013ff177230 */ /* 0x000fe40000004100 */
[----:B------:R-:W-:Y:S01]  /*1370*/  FFMA.FTZ R0, R25, R20, R0 ;  /* 0x0000001419007223 */ /* 0x000fe20000010000 */
[----:B------:R-:W-:-:S02]  /*1380*/  HADD2.F32 R20, -RZ, R14.H0_H0 ;  /* 0x2000000eff147230 */ /* 0x000fc40000004100 */
[--C-:B------:R-:W-:Y:S02]  /*1390*/  HADD2.F32 R19, -RZ, R15.reuse.H0_H0 ;  /* 0x2000000fff137230 */ /* 0x100fe40000004100 */
[----:B------:R-:W-:Y:S01]  /*13a0*/  FFMA.FTZ R24, R27, R23, R24 ;  /* 0x000000171b187223 */ /* 0x000fe20000010018 */
[----:B------:R-:W-:Y:S02]  /*13b0*/  HADD2.F32 R15, -RZ, R15.H1_H1 ;  /* 0x3000000fff0f7230 */ /* 0x000fe40000004100 */
[C---:B------:R-:W-:Y:S01]  /*13c0*/  FFMA.FTZ R20, R25.reuse, R20, R30 ;  /* 0x0000001419147223 */ /* 0x040fe2000001001e */
[----:B------:R-:W-:Y:S02]  /*13d0*/  HADD2.F32 R27, -RZ, R14.H1_H1 ;  /* 0x3000000eff1b7230 */ /* 0x000fe40000004100 */
[----:B------:R-:W-:Y:S01]  /*13e0*/  FFMA.FTZ R22, R25, R19, R22 ;  /* 0x0000001319167223 */ /* 0x000fe20000010016 */
[----:B------:R-:W-:Y:S01]  /*13f0*/  HADD2.F32 R25, -RZ, R6.H1_H1 ;  /* 0x30000006ff197230 */ /* 0x000fe20000004100 */
[----:B------:R-:W1:Y:S01]  /*1400*/  LDS.64 R18, [UR4+0x18] ;  /* 0x00001804ff127984 */ /* 0x000e620008000a00 */
[----:B------:R-:W-:Y:S01]  /*1410*/  LOP3.LUT R6, R26, 0x64006400, RZ, 0xfc, !PT ;  /* 0x640064001a067812 */ /* 0x000fe200078efcff */
[C---:B------:R-:W-:Y:S01]  /*1420*/  FFMA.FTZ R20, R23.reuse, R27, R20 ;  /* 0x0000001b17147223 */ /* 0x040fe20000010014 */
[----:B------:R-:W-:Y:S01]  /*1430*/  FMUL.FTZ R24, R24, R21 ;  /* 0x0000001518187220 */ /* 0x000fe20000410000 */
[----:B------:R-:W-:-:S02]  /*1440*/  FFMA.FTZ R14, R23, R25, R0 ;  /* 0x00000019170e7223 */ /* 0x000fc40000010000 */
[----:B------:R-:W-:Y:S02]  /*1450*/  HADD2 R25, R6, -1032, -1032 ;  /* 0xe408e40806197430 */ /* 0x000fe40000000000 */
[----:B------:R-:W-:Y:S01]  /*1460*/  FFMA.FTZ R6, R23, R15, R22 ;  /* 0x0000000f17067223 */ /* 0x000fe20000010016 */
[----:B------:R-:W-:Y:S01]  /*1470*/  HFMA2 R22, -RZ, RZ, 0, 0.0625 ;  /* 0x00002c00ff167431 */ /* 0x000fe200000001ff */
[----:B------:R-:W-:Y:S01]  /*1480*/  LOP3.LUT R23, R8, 0xf000f0, RZ, 0xc0, !PT ;  /* 0x00f000f008177812 */ /* 0x000fe200078ec0ff */
[--C-:B------:R-:W-:Y:S01]  /*1490*/  HADD2.F32 R15, -RZ, R25.reuse.H0_H0 ;  /* 0x20000019ff0f7230 */ /* 0x100fe20000004100 */
[----:B------:R-:W-:Y:S01]  /*14a0*/  SHF.R.U32.HI R8, RZ, 0x8, R8 ;  /* 0x00000008ff087819 */ /* 0x000fe20000011608 */
[----:B------:R-:W-:Y:S01]  /*14b0*/  HADD2.F32 R25, -RZ, R25.H1_H1 ;  /* 0x30000019ff197230 */ /* 0x000fe20000004100 */
[----:B------:R-:W-:Y:S01]  /*14c0*/  LOP3.LUT R23, R23, 0x64006400, RZ, 0xfc, !PT ;  /* 0x6400640017177812 */ /* 0x000fe200078efcff */
[--C-:B0-----:R-:W-:Y:S01]  /*14d0*/  HADD2.F32 R0, -RZ, R12.reuse.H0_H0 ;  /* 0x2000000cff007230 */ /* 0x101fe20000004100 */
[----:B------:R-:W-:Y:S01]  /*14e0*/  F2FP.F16.F32.PACK_AB R24, RZ, R24 ;  /* 0x00000018ff18723e */ /* 0x000fe200000000ff */
[----:B------:R-:W-:Y:S01]  /*14f0*/  HADD2.F32 R12, -RZ, R12.H1_H1 ;  /* 0x3000000cff0c7230 */ /* 0x000fe20000004100 */
[----:B------:R-:W-:-:S02]  /*1500*/  PRMT R4, R4, 0x5410, R22 ;  /* 0x0000541004047816 */ /* 0x000fc40000000016 */
[----:B------:R-:W-:Y:S01]  /*1510*/  FFMA.FTZ R26, R15, R0, RZ ;  /* 0x000000000f1a7223 */ /* 0x000fe200000100ff */
[--C-:B------:R-:W-:Y:S02]  /*1520*/  HADD2.F32 R15, -RZ, R13.reuse.H0_H0 ;  /* 0x2000000dff0f7230 */ /* 0x100fe40000004100 */
[----:B------:R-:W-:Y:S01]  /*1530*/  HFMA2 R22, R23, R4.H1_H1, -72, -72 ;  /* 0xd480d48017167431 */ /* 0x000fe20000060004 */
[----:B------:R-:W-:Y:S01]  /*1540*/  LOP3.LUT R23, R8, 0xf000f, RZ, 0xc0, !PT ;  /* 0x000f000f08177812 */ /* 0x000fe200078ec0ff */
[----:B------:R-:W-:Y:S01]  /*1550*/  FFMA.FTZ R26, R25, R12, R26 ;  /* 0x0000000c191a7223 */ /* 0x000fe2000001001a */
[----:B------:R-:W-:Y:S02]  /*1560*/  HADD2.F32 R13, -RZ, R13.H1_H1 ;  /* 0x3000000dff0d7230 */ /* 0x000fe40000004100 */
[----:B------:R-:W-:Y:S01]  /*1570*/  HADD2.F32 R25, -RZ, R22.H0_H0 ;  /* 0x20000016ff197230 */ /* 0x000fe20000004100 */
[----:B------:R-:W-:-:S04]  /*1580*/  LOP3.LUT R23, R23, 0x64006400, RZ, 0xfc, !PT ;  /* 0x6400640017177812 */ /* 0x000fc800078efcff */
[----:B------:R-:W-:Y:S01]  /*1590*/  FFMA.FTZ R26, R25, R15, R26 ;  /* 0x0000000f191a7223 */ /* 0x000fe2000001001a */
[----:B------:R-:W-:Y:S02]  /*15a0*/  HADD2.F32 R25, -RZ, R22.H1_H1 ;  /* 0x30000016ff197230 */ /* 0x000fe40000004100 */
[----:B------:R-:W-:-:S03]  /*15b0*/  HADD2 R23, R23, -1032, -1032 ;  /* 0xe408e40817177430 */ /* 0x000fc60000000000 */
[----:B------:R-:W-:Y:S01]  /*15c0*/  FFMA.FTZ R25, R25, R13, R26 ;  /* 0x0000000d19197223 */ /* 0x000fe2000001001a */
[----:B-1----:R-:W-:Y:S02]  /*15d0*/  HADD2.F32 R22, -RZ, R18.H0_H0 ;  /* 0x20000012ff167230 */ /* 0x002fe40000004100 */
[----:B------:R-:W-:-:S05]  /*15e0*/  HADD2.F32 R26, -RZ, R23.H0_H0 ;  /* 0x20000017ff1a7230 */ /* 0x000fca0000004100 */
[----:B------:R-:W-:Y:S01]  /*15f0*/  FFMA.FTZ R26, R26, R22, R25 ;  /* 0x000000161a1a7223 */ /* 0x000fe20000010019 */
[----:B------:R-:W-:Y:S02]  /*1600*/  HADD2.F32 R25, -RZ, R23.H1_H1 ;  /* 0x30000017ff197230 */ /* 0x000fe40000004100 */
[----:B------:R-:W-:-:S05]  /*1610*/  HADD2.F32 R23, -RZ, R18.H1_H1 ;  /* 0x30000012ff177230 */ /* 0x000fca0000004100 */
        /* <DEDUP_REMOVED lines=8> */
[----:B------:R-:W-:Y:S02]  /*16a0*/  LOP3.LUT R25, R9, 0xf000f0, RZ, 0xc0, !PT ;  /* 0x00f000f009197812 */ /* 0x000fe400078ec0ff */
[----:B------:R-:W-:Y:S02]  /*16b0*/  SHF.R.U32.HI R27, RZ, 0x8, R9 ;  /* 0x00000008ff1b7819 */ /* 0x000fe40000011609 */
        /* <DEDUP_REMOVED lines=8> */
[----:B------:R-:W-:-:S03]  /*1740*/  HADD2.F32 R25, -RZ, R9.H0_H0 ;  /* 0x20000009ff197230 */ /* 0x000fc60000004100 */
[----:B------:R-:W-:-:S04]  /*1750*/  FFMA.FTZ R31, R13, R31, R26 ;  /* 0x0000001f0d1f7223 */ /* 0x000fc8000001001a */
[----:B------:R-:W-:Y:S01]  /*1760*/  FFMA.FTZ R26, R22, R25, R31 ;  /* 0x00000019161a7223 */ /* 0x000fe2000001001f */
[----:B------:R-:W-:Y:S01]  /*1770*/  FMUL.FTZ R25, R14, R7 ;  /* 0x000000070e197220 */ /* 0x000fe20000410000 */
[----:B------:R-:W-:-:S04]  /*1780*/  LOP3.LUT R14, R10, 0xf000f, RZ, 0xc0, !PT ;  /* 0x000f000f0a0e7812 */ /* 0x000fc800078ec0ff */
[----:B------:R-:W-:Y:S01]  /*1790*/  LOP3.LUT R14, R14, 0x64006400, RZ, 0xfc, !PT ;  /* 0x640064000e0e7812 */ /* 0x000fe200078efcff */
[----:B------:R-:W-:Y:S01]  /*17a0*/  HADD2.F32 R9, -RZ, R9.H1_H1 ;  /* 0x30000009ff097230 */ /* 0x000fe20000004100 */
[----:B------:R-:W-:-:S03]  /*17b0*/  F2FP.F16.F32.PACK_AB R25, RZ, R25 ;  /* 0x00000019ff19723e */ /* 0x000fc600000000ff */
[----:B------:R-:W-:-:S05]  /*17c0*/  HADD2 R14, R14, -1032, -1032 ;  /* 0xe408e4080e0e7430 */ /* 0x000fca0000000000 */
[--C-:B------:R-:W-:Y:S02]  /*17d0*/  HADD2.F32 R31, -RZ, R14.reuse.H0_H0 ;  /* 0x2000000eff1f7230 */ /* 0x100fe40000004100 */
[----:B------:R-:W-:Y:S01]  /*17e0*/  HADD2.F32 R33, -RZ, R14.H1_H1 ;  /* 0x3000000eff217230 */ /* 0x000fe20000004100 */
[----:B------:R-:W-:Y:S02]  /*17f0*/  LOP3.LUT R14, R11, 0xf000f, RZ, 0xc0, !PT ;  /* 0x000f000f0b0e7812 */ /* 0x000fe400078ec0ff */
[----:B------:R-:W-:Y:S02]  /*1800*/  FFMA.FTZ R31, R0, R31, RZ ;  /* 0x0000001f001f7223 */ /* 0x000fe400000100ff */
[----:B------:R-:W-:Y:S02]  /*1810*/  LOP3.LUT R14, R14, 0x64006400, RZ, 0xfc, !PT ;  /* 0x640064000e0e7812 */ /* 0x000fe400078efcff */
[----:B------:R-:W-:-:S03]  /*1820*/  FFMA.FTZ R32, R12, R33, R31 ;  /* 0x000000210c207223 */ /* 0x000fc6000001001f */
[----:B------:R-:W-:-:S05]  /*1830*/  HADD2 R14, R14, -1032, -1032 ;  /* 0xe408e4080e0e7430 */ /* 0x000fca0000000000 */
[--C-:B------:R-:W-:Y:S02]  /*1840*/  HADD2.F32 R31, -RZ, R14.reuse.H0_H0 ;  /* 0x2000000eff1f7230 */ /* 0x100fe40000004100 */
[----:B------:R-:W-:-:S03]  /*1850*/  HADD2.F32 R14, -RZ, R14.H1_H1 ;  /* 0x3000000eff0e7230 */ /* 0x000fc60000004100 */
[----:B------:R-:W-:-:S04]  /*1860*/  FFMA.FTZ R31, R0, R31, RZ ;  /* 0x0000001f001f7223 */ /* 0x000fc800000100ff */
[----:B------:R-:W-:Y:S01]  /*1870*/  FFMA.FTZ R14, R12, R14, R31 ;  /* 0x0000000e0c0e7223 */ /* 0x000fe2000001001f */
[----:B------:R-:W-:-:S04]  /*1880*/  LOP3.LUT R31, R10, 0xf000f0, RZ, 0xc0, !PT ;  /* 0x00f000f00a1f7812 */ /* 0x000fc800078ec0ff */
[----:B------:R-:W-:-:S05]  /*1890*/  LOP3.LUT R31, R31, 0x64006400, RZ, 0xfc, !PT ;  /* 0x640064001f1f7812 */ /* 0x000fca00078efcff */
[----:B------:R-:W-:Y:S01]  /*18a0*/  HFMA2 R0, R31, R4.H1_H1, -72, -72 ;  /* 0xd480d4801f007431 */ /* 0x000fe20000060004 */
[----:B------:R-:W-:-:S04]  /*18b0*/  LOP3.LUT R31, R11, 0xf000f0, RZ, 0xc0, !PT ;  /* 0x00f000f00b1f7812 */ /* 0x000fc800078ec0ff */
[--C-:B------:R-:W-:Y:S01]  /*18c0*/  HADD2.F32 R12, -RZ, R0.reuse.H0_H0 ;  /* 0x20000000ff0c7230 */ /* 0x100fe20000004100 */
[----:B------:R-:W-:Y:S01]  /*18d0*/  LOP3.LUT R31, R31, 0x64006400, RZ, 0xfc, !PT ;  /* 0x640064001f1f7812 */ /* 0x000fe200078efcff */
[----:B------:R-:W-:-:S03]  /*18e0*/  HADD2.F32 R0, -RZ, R0.H1_H1 ;  /* 0x30000000ff007230 */ /* 0x000fc60000004100 */
[----:B------:R-:W-:Y:S01]  /*18f0*/  FFMA.FTZ R32, R15, R12, R32 ;  /* 0x0000000c0f207223 */ /* 0x000fe20000010020 */
[----:B------:R-:W-:-:S03]  /*1900*/  HFMA2 R12, R31, R4.H1_H1, -72, -72 ;  /* 0xd480d4801f0c7431 */ /* 0x000fc60000060004 */
[----:B------:R-:W-:Y:S01]  /*1910*/  FFMA.FTZ R31, R13, R0, R32 ;  /* 0x000000000d1f7223 */ /* 0x000fe20000010020 */
[----:B------:R-:W-:-:S04]  /*1920*/  IMAD.WIDE R32, R3, 0x4, R28 ;  /* 0x0000000403207825 */ /* 0x000fc800078e021c */
[--C-:B------:R-:W-:Y:S02]  /*1930*/  HADD2.F32 R30, -RZ, R12.reuse.H0_H0 ;  /* 0x2000000cff1e7230 */ /* 0x100fe40000004100 */
[----:B------:R-:W-:-:S03]  /*1940*/  HADD2.F32 R12, -RZ, R12.H1_H1 ;  /* 0x3000000cff0c7230 */ /* 0x000fc60000004100 */
[----:B------:R-:W-:Y:S01]  /*1950*/  FFMA.FTZ R14, R15, R30, R14 ;  /* 0x0000001e0f0e7223 */ /* 0x000fe2000001000e */
[----:B------:R-:W-:-:S04]  /*1960*/  SHF.R.U32.HI R30, RZ, 0x8, R10 ;  /* 0x00000008ff1e7819 */ /* 0x000fc8000001160a */
[----:B------:R-:W-:-:S04]  /*1970*/  LOP3.LUT R0, R30, 0xf000f, RZ, 0xc0, !PT ;  /* 0x000f000f1e007812 */ /* 0x000fc800078ec0ff */
[----:B------:R-:W-:-:S05]  /*1980*/  LOP3.LUT R0, R0, 0x64006400, RZ, 0xfc, !PT ;  /* 0x6400640000007812 */ /* 0x000fca00078efcff */
[----:B------:R-:W-:-:S05]  /*1990*/  HADD2 R0, R0, -1032, -1032 ;  /* 0xe408e40800007430 */ /* 0x000fca0000000000 */
[----:B------:R-:W-:-:S05]  /*19a0*/  HADD2.F32 R15, -RZ, R0.H0_H0 ;  /* 0x20000000ff0f7230 */ /* 0x000fca0000004100 */
[----:B------:R-:W-:Y:S01]  /*19b0*/  FFMA.FTZ R10, R22, R15, R31 ;  /* 0x0000000f160a7223 */ /* 0x000fe2000001001f */
[----:B------:R-:W-:Y:S02]  /*19c0*/  FFMA.FTZ R31, R13, R12, R14 ;  /* 0x0000000c0d1f7223 */ /* 0x000fe4000001000e */
[----:B------:R0:W2:Y:S01]  /*19d0*/  LDG.E.128.CONSTANT R12, desc[UR6][R32.64] ;  /* 0x00000006200c7981 */ /* 0x0000a2000c1e9d00 */
[----:B------:R-:W-:Y:S01]  /*19e0*/  FFMA.FTZ R26, R23, R9, R26 ;  /* 0x00000009171a7223 */ /* 0x000fe2000001001a */
[----:B------:R-:W-:Y:S01]  /*19f0*/  LOP3.LUT R9, R8, 0xf000f0, RZ, 0xc0, !PT ;  /* 0x00f000f008097812 */ /* 0x000fe200078ec0ff */
[----:B------:R-:W-:Y:S01]  /*1a00*/  HADD2.F32 R29, -RZ, R19.H0_H0 ;  /* 0x20000013ff1d7230 */ /* 0x000fe20000004100 */
[----:B------:R-:W-:Y:S01]  /*1a10*/  SHF.R.U32.HI R11, RZ, 0x8, R11 ;  /* 0x00000008ff0b7819 */ /* 0x000fe2000001160b */
[----:B------:R-:W-:Y:S01]  /*1a20*/  HADD2.F32 R0, -RZ, R0.H1_H1 ;  /* 0x30000000ff007230 */ /* 0x000fe20000004100 */
[----:B------:R-:W-:Y:S02]  /*1a30*/  LOP3.LUT R9, R9, 0x64006400, RZ, 0xfc, !PT ;  /* 0x6400640009097812 */ /* 0x000fe400078efcff */
[----:B------:R-:W-:-:S02]  /*1a40*/  LOP3.LUT R30, R30, 0xf000f0, RZ, 0xc0, !PT ;  /* 0x00f000f01e1e7812 */ /* 0x000fc400078ec0ff */
[----:B------:R-:W-:Y:S01]  /*1a50*/  FFMA.FTZ R0, R23, R0, R10 ;  /* 0x0000000017007223 */ /* 0x000fe2000001000a */
[-C--:B------:R-:W-:Y:S01]  /*1a60*/  HFMA2 R8, R9, R4.reuse.H1_H1, -72, -72 ;  /* 0xd480d48009087431 */ /* 0x080fe20000060004 */
[----:B------:R-:W-:Y:S01]  /*1a70*/  LOP3.LUT R9, R27, 0xf000f0, RZ, 0xc0, !PT ;  /* 0x00f000f01b097812 */ /* 0x000fe200078ec0ff */
[----:B0-----:R-:W-:Y:S01]  /*1a80*/  IMAD.WIDE R32, R3, 0x4, R32 ;  /* 0x0000000403207825 */ /* 0x001fe200078e0220 */
[----:B------:R-:W-:Y:S02]  /*1a90*/  PRMT R24, R24, 0x5410, R25 ;  /* 0x0000541018187816 */ /* 0x000fe40000000019 */
[----:B------:R-:W-:Y:S01]  /*1aa0*/  LOP3.LUT R9, R9, 0x64006400, RZ, 0xfc, !PT ;  /* 0x6400640009097812 */ /* 0x000fe200078efcff */
[--C-:B------:R-:W-:Y:S02]  /*1ab0*/  HADD2.F32 R35, -RZ, R8.reuse.H0_H0 ;  /* 0x20000008ff237230 */ /* 0x100fe40000004100 */
[----:B------:R-:W-:Y:S02]  /*1ac0*/  HADD2.F32 R8, -RZ, R8.H1_H1 ;  /* 0x30000008ff087230 */ /* 0x000fe40000004100 */
[----:B------:R-:W-:-:S02]  /*1ad0*/  HFMA2 R9, R9, R4.H1_H1, -72, -72 ;  /* 0xd480d48009097431 */ /* 0x000fc40000060004 */
[----:B------:R-:W-:Y:S01]  /*1ae0*/  FFMA.FTZ R35, R35, R29, R18 ;  /* 0x0000001d23237223 */ /* 0x000fe20000010012 */
[----:B------:R-:W-:Y:S02]  /*1af0*/  HADD2.F32 R3, -RZ, R4.H0_H0 ;  /* 0x20000004ff037230 */ /* 0x000fe40000004100 */
[--C-:B------:R-:W-:Y:S02]  /*1b00*/  HADD2.F32 R27, -RZ, R9.reuse.H0_H0 ;  /* 0x20000009ff1b7230 */ /* 0x100fe40000004100 */
[----:B------:R-:W-:Y:S02]  /*1b10*/  HADD2.F32 R9, -RZ, R9.H1_H1 ;  /* 0x30000009ff097230 */ /* 0x000fe40000004100 */
[----:B------:R-:W-:Y:S01]  /*1b20*/  FMUL.FTZ R20, R20, R3 ;  /* 0x0000000314147220 */ /* 0x000fe20000410000 */
[----:B------:R-:W-:Y:S01]  /*1b30*/  FFMA.FTZ R27, R29, R27, R26 ;  /* 0x0000001b1d1b7223 */ /* 0x000fe2000001001a */
[----:B------:R-:W-:-:S05]  /*1b40*/  HADD2.F32 R26, -RZ, R19.H1_H1 ;  /* 0x30000013ff1a7230 */ /* 0x000fca0000004100 */
[----:B------:R-:W-:Y:S01]  /*1b50*/  FFMA.FTZ R8, R8, R26, R35 ;  /* 0x0000001a08087223 */ /* 0x000fe20000010023 */
[----:B------:R-:W-:-:S03]  /*1b60*/  FFMA.FTZ R28, R26, R9, R27 ;  /* 0x000000091a1c7223 */ /* 0x000fc6000001001b */
[----:B------:R-:W-:Y:S01]  /*1b70*/  FMUL.FTZ R18, R21, R8 ;  /* 0x0000000815127220 */ /* 0x000fe20000410000 */
[----:B------:R-:W-:Y:S01]  /*1b80*/  LOP3.LUT R8, R11, 0xf000f, RZ, 0xc0, !PT ;  /* 0x000f000f0b087812 */ /* 0x000fe200078ec0ff */
[----:B------:R-:W-:Y:S01]  /*1b90*/  FMUL.FTZ R19, R7, R28 ;  /* 0x0000001c07137220 */ /* 0x000fe20000410000 */
[----:B------:R-:W-:Y:S02]  /*1ba0*/  LOP3.LUT R11, R11, 0xf000f0, RZ, 0xc0, !PT ;  /* 0x00f000f00b0b7812 */ /* 0x000fe400078ec0ff */
[----:B------:R-:W-:Y:S02]  /*1bb0*/  LOP3.LUT R8, R8, 0x64006400, RZ, 0xfc, !PT ;  /* 0x6400640008087812 */ /* 0x000fe400078efcff */
[----:B------:R-:W-:Y:S02]  /*1bc0*/  LOP3.LUT R11, R11, 0x64006400, RZ, 0xfc, !PT ;  /* 0x640064000b0b7812 */ /* 0x000fe400078efcff */
[----:B------:R-:W-:Y:S01]  /*1bd0*/  F2FP.F16.F32.PACK_AB R18, RZ, R18 ;  /* 0x00000012ff12723e */ /* 0x000fe200000000ff */
[----:B------:R-:W-:Y:S01]  /*1be0*/  HADD2 R8, R8, -1032, -1032 ;  /* 0xe408e40808087430 */ /* 0x000fe20000000000 */
[----:B------:R-:W-:-:S04]  /*1bf0*/  F2FP.F16.F32.PACK_AB R19, RZ, R19 ;  /* 0x00000013ff13723e */ /* 0x000fc800000000ff */
[----:B------:R-:W-:Y:S01]  /*1c00*/  HADD2.F32 R9, -RZ, R8.H0_H0 ;  /* 0x20000008ff097230 */ /* 0x000fe20000004100 */
[----:B------:R-:W-:Y:S01]  /*1c10*/  PRMT R18, R18, 0x5410, R19 ;  /* 0x0000541012127816 */ /* 0x000fe20000000013 */
[----:B------:R-:W-:-:S03]  /*1c20*/  HFMA2 R19, R24, 1, 1, RZ ;  /* 0x3c003c0018137831 */ /* 0x000fc600000000ff */
[----:B------:R-:W-:Y:S01]  /*1c30*/  FFMA.FTZ R22, R22, R9, R31 ;  /* 0x0000000916167223 */ /* 0x000fe2000001001f */
[----:B------:R-:W-:-:S05]  /*1c40*/  HADD2.F32 R9, -RZ, R8.H1_H1 ;  /* 0x30000008ff097230 */ /* 0x000fca0000004100 */
[----:B------:R-:W-:Y:S01]  /*1c50*/  FFMA.FTZ R22, R23, R9, R22 ;  /* 0x0000000917167223 */ /* 0x000fe20000010016 */
[----:B------:R-:W-:Y:S01]  /*1c60*/  LOP3.LUT R9, R30, 0x64006400, RZ, 0xfc, !PT ;  /* 0x640064001e097812 */ /* 0x000fe200078efcff */
[-C--:B------:R-:W-:Y:S02]  /*1c70*/  HFMA2 R23, R11, R4.reuse.H1_H1, -72, -72 ;  /* 0xd480d4800b177431 */ /* 0x080fe40000060004 */
[----:B------:R-:W-:Y:S02]  /*1c80*/  HADD2 R19, R18, R19 ;  /* 0x0000001312137230 */ /* 0x000fe40000000000 */
[----:B------:R-:W-:Y:S02]  /*1c90*/  HFMA2 R10, R9, R4.H1_H1, -72, -72 ;  /* 0xd480d480090a7431 */ /* 0x000fe40000060004 */
[--C-:B------:R-:W-:Y:S01]  /*1ca0*/  HADD2.F32 R11, -RZ, R23.reuse.H0_H0 ;  /* 0x20000017ff0b7230 */ /* 0x100fe20000004100 */
[----:B------:R-:W0:Y:S01]  /*1cb0*/  LDS.64 R8, [UR4+0x20] ;  /* 0x00002004ff087984 */ /* 0x000e220008000a00 */
[----:B------:R-:W-:Y:S01]  /*1cc0*/  MOV R4, 0x2c00 ;  /* 0x00002c0000047802 */ /* 0x000fe20000000f00 */
[----:B------:R-:W-:-:S02]  /*1cd0*/  HADD2.F32 R23, -RZ, R23.H1_H1 ;  /* 0x30000017ff177230 */ /* 0x000fc40000004100 */
[--C-:B------:R-:W-:Y:S02]  /*1ce0*/  HADD2.F32 R27, -RZ, R10.reuse.H0_H0 ;  /* 0x2000000aff1b7230 */ /* 0x100fe40000004100 */
[C---:B------:R-:W-:Y:S01]  /*1cf0*/  FFMA.FTZ R11, R29.reuse, R11, R22 ;  /* 0x0000000b1d0b7223 */ /* 0x040fe20000010016 */
[----:B------:R-:W-:Y:S02]  /*1d00*/  HADD2.F32 R10, -RZ, R10.H1_H1 ;  /* 0x3000000aff0a7230 */ /* 0x000fe40000004100 */
[----:B------:R-:W-:Y:S01]  /*1d10*/  FFMA.FTZ R27, R29, R27, R0 ;  /* 0x0000001b1d1b7223 */ /* 0x000fe20000010000 */
[----:B------:R-:W-:-:S03]  /*1d20*/  HADD2.F32 R29, -RZ, R5.H0_H0 ;  /* 0x20000005ff1d7230 */ /* 0x000fc60000004100 */
[C---:B------:R-:W-:Y:S01]  /*1d30*/  FFMA.FTZ R10, R26.reuse, R10, R27 ;  /* 0x0000000a1a0a7223 */ /* 0x040fe2000001001b */
[----:B------:R-:W-:Y:S01]  /*1d40*/  FFMA.FTZ R26, R26, R23, R11 ;  /* 0x000000171a1a7223 */ /* 0x000fe2000001000b */
[----:B------:R-:W-:Y:S01]  /*1d50*/  FMUL.FTZ R0, R6, R29 ;  /* 0x0000001d06007220 */ /* 0x000fe20000410000 */
[----:B------:R-:W-:Y:S01]  /*1d60*/  PRMT R6, R4, 0x7610, R6 ;  /* 0x0000761004067816 */ /* 0x000fe20000000006 */
[----:B------:R-:W-:Y:S01]  /*1d70*/  FMUL.FTZ R10, R3, R10 ;  /* 0x0000000a030a7220 */ /* 0x000fe20000410000 */
[----:B------:R-:W1:Y:S01]  /*1d80*/  LDS.64 R4, [UR4+0x28] ;  /* 0x00002804ff047984 */ /* 0x000e620008000a00 */
[----:B------:R-:W-:Y:S01]  /*1d90*/  F2FP.F16.F32.PACK_AB R11, RZ, R20 ;  /* 0x00000014ff0b723e */ /* 0x000fe200000000ff */
[----:B------:R-:W-:Y:S01]  /*1da0*/  FMUL.FTZ R22, R29, R26 ;  /* 0x0000001a1d167220 */ /* 0x000fe20000410000 */
[----:B------:R-:W-:Y:S02]  /*1db0*/  F2FP.F16.F32.PACK_AB R0, RZ, R0 ;  /* 0x00000000ff00723e */ /* 0x000fe400000000ff */
[----:B------:R-:W-:-:S02]  /*1dc0*/  F2FP.F16.F32.PACK_AB R10, RZ, R10 ;  /* 0x0000000aff0a723e */ /* 0x000fc400000000ff */
[----:B------:R-:W-:Y:S02]  /*1dd0*/  PRMT R11, R11, 0x5410, R0 ;  /* 0x000054100b0b7816 */ /* 0x000fe40000000000 */
[----:B------:R-:W-:-:S03]  /*1de0*/  F2FP.F16.F32.PACK_AB R22, RZ, R22 ;  /* 0x00000016ff16723e */ /* 0x000fc600000000ff */
[----:B------:R-:W-:Y:S01]  /*1df0*/  HFMA2 R18, R11, 1, 1, RZ ;  /* 0x3c003c000b127831 */ /* 0x000fe200000000ff */
[----:B------:R-:W-:-:S05]  /*1e00*/  PRMT R10, R10, 0x5410, R22 ;  /* 0x000054100a0a7816 */ /* 0x000fca0000000016 */
[----:B------:R-:W-:Y:S02]  /*1e10*/  HFMA2 R18, R10, 1, 1, R18 ;  /* 0x3c003c000a127831 */ /* 0x000fe40000000012 */
[----:B0-----:R-:W-:Y:S02]  /*1e20*/  HADD2.F32 R10, -RZ, R9.H0_H0 ;  /* 0x20000009ff0a7230 */ /* 0x001fe40000004100 */
[----:B-1----:R-:W-:Y:S01]  /*1e30*/  HADD2.F32 R26, -RZ, R4.H0_H0 ;  /* 0x20000004ff1a7230 */ /* 0x002fe20000004100 */
[C---:B--2---:R-:W-:Y:S02]  /*1e40*/  LOP3.LUT R20, R12.reuse, 0xf000f, RZ, 0xc0, !PT ;  /* 0x000f000f0c147812 */ /* 0x044fe400078ec0ff */
[----:B------:R-:W-:Y:S02]  /*1e50*/  LOP3.LUT R0, R12, 0xf000f0, RZ, 0xc0, !PT ;  /* 0x00f000f00c007812 */ /* 0x000fe400078ec0ff */
[----:B------:R-:W-:Y:S02]  /*1e60*/  LOP3.LUT R20, R20, 0x64006400, RZ, 0xfc, !PT ;  /* 0x6400640014147812 */ /* 0x000fe400078efcff */
[----:B------:R-:W-:Y:S01]  /*1e70*/  LOP3.LUT R25, R0, 0x64006400, RZ, 0xfc, !PT ;  /* 0x6400640000197812 */ /* 0x000fe200078efcff */
[----:B------:R-:W-:Y:S01]  /*1e80*/  HADD2.F32 R0, -RZ, R8.H0_H0 ;  /* 0x20000008ff007230 */ /* 0x000fe20000004100 */
[----:B------:R-:W-:Y:S01]  /*1e90*/  SHF.R.U32.HI R12, RZ, 0x8, R12 ;  /* 0x00000008ff0c7819 */ /* 0x000fe2000001160c */
[----:B------:R-:W-:-:S02]  /*1ea0*/  HADD2 R20, R20, -1032, -1032 ;  /* 0xe408e40814147430 */ /* 0x000fc40000000000 */
[----:B------:R-:W-:-:S03]  /*1eb0*/  HADD2.F32 R8, -RZ, R8.H1_H1 ;  /* 0x30000008ff087230 */ /* 0x000fc60000004100 */
[--C-:B------:R-:W-:Y:S02]  /*1ec0*/  HADD2.F32 R11, -RZ, R20.reuse.H0_H0 ;  /* 0x20000014ff0b7230 */ /* 0x100fe40000004100 */
[----:B------:R-:W-:Y:S02]  /*1ed0*/  HADD2.F32 R23, -RZ, R20.H1_H1 ;  /* 0x30000014ff177230 */ /* 0x000fe40000004100 */
[----:B------:R-:W-:Y:S02]  /*1ee0*/  HFMA2 R20, R25, R6.H0_H0, -72, -72 ;  /* 0xd480d48019147431 */ /* 0x000fe40000040006 */
[----:B------:R-:W-:Y:S02]  /*1ef0*/  HADD2.F32 R25, -RZ, R9.H1_H1 ;  /* 0x30000009ff197230 */ /* 0x000fe40000004100 */
[----:B------:R-:W-:Y:S01]  /*1f00*/  FFMA.FTZ R22, R11, R0, RZ ;  /* 0x000000000b167223 */ /* 0x000fe200000100ff */
[----:B------:R-:W-:Y:S01]  /*1f10*/  LOP3.LUT R11, R12, 0xf000f, RZ, 0xc0, !PT ;  /* 0x000f000f0c0b7812 */ /* 0x000fe200078ec0ff */
[----:B------:R-:W-:-:S02]  /*1f20*/  HADD2.F32 R24, -RZ, R20.H0_H0 ;  /* 0x20000014ff187230 */ /* 0x000fc40000004100 */
[----:B------:R-:W-:Y:S01]  /*1f30*/  FFMA.FTZ R23, R23, R8, R22 ;  /* 0x0000000817177223 */ /* 0x000fe20000010016 */
[----:B------:R-:W-:Y:S01]  /*1f40*/  LOP3.LUT R11, R11, 0x64006400, RZ, 0xfc, !PT ;  /* 0x640064000b0b7812 */ /* 0x000fe200078efcff */
[----:B------:R-:W-:Y:S01]  /*1f50*/  HADD2.F32 R20, -RZ, R20.H1_H1 ;  /* 0x30000014ff147230 */ /* 0x000fe20000004100 */
[----:B------:R-:W-:Y:S01]  /*1f60*/  LOP3.LUT R12, R12, 0xf000f0, RZ, 0xc0, !PT ;  /* 0x00f000f00c0c7812 */ /* 0x000fe200078ec0ff */
[----:B------:R-:W-:Y:S01]  /*1f70*/  FFMA.FTZ R23, R24, R10, R23 ;  /* 0x0000000a18177223 */ /* 0x000fe20000010017 */
[----:B------:R-:W-:Y:S02]  /*1f80*/  HADD2.F32 R22, -RZ, R5.H1_H1 ;  /* 0x30000005ff167230 */ /* 0x000fe40000004100 */
[----:B------:R-:W-:Y:S01]  /*1f90*/  HADD2 R9, R11, -1032, -1032 ;  /* 0xe408e4080b097430 */ /* 0x000fe20000000000 */
[----:B------:R-:W-:Y:S01]  /*1fa0*/  LOP3.LUT R11, R12, 0x64006400, RZ, 0xfc, !PT ;  /* 0x640064000c0b7812 */ /* 0x000fe200078efcff */
[----:B------:R-:W-:Y:S01]  /*1fb0*/  FFMA.FTZ R23, R20, R25, R23 ;  /* 0x0000001914177223 */ /* 0x000fe20000010017 */
[----:B------:R-:W-:-:S02]  /*1fc0*/  HADD2.F32 R12, -RZ, R4.H1_H1 ;  /* 0x30000004ff0c7230 */ /* 0x000fc40000004100 */
[----:B------:R-:W-:Y:S02]  /*1fd0*/  HADD2.F32 R20, -RZ, R9.H0_H0 ;  /* 0x20000009ff147230 */ /* 0x000fe40000004100 */
[----:B------:R-:W-:-:S03]  /*1fe0*/  HFMA2 R4, R11, R6.H0_H0, -72, -72 ;  /* 0xd480d4800b047431 */ /* 0x000fc60000040006 */
[----:B------:R-:W-:Y:S01]  /*1ff0*/  FFMA.FTZ R20, R20, R26, R23 ;  /* 0x0000001a14147223 */ /* 0x000fe20000010017 */
[----:B------:R-:W-:Y:S01]  /*2000*/  HADD2.F32 R23, -RZ, R9.H1_H1 ;  /* 0x30000009ff177230 */ /* 0x000fe20000004100 */
[----:B------:R-:W-:Y:S01]  /*2010*/  LOP3.LUT R9, R13, 0xf000f, RZ, 0xc0, !PT ;  /* 0x000f000f0d097812 */ /* 0x000fe200078ec0ff */
[----:B------:R-:W-:-:S03]  /*2020*/  HADD2.F32 R11, -RZ, R4.H0_H0 ;  /* 0x20000004ff0b7230 */ /* 0x000fc60000004100 */
[----:B------:R-:W-:Y:S01]  /*2030*/  FFMA.FTZ R20, R23, R12, R20 ;  /* 0x0000000c17147223 */ /* 0x000fe20000010014 */
[----:B------:R-:W-:Y:S01]  /*2040*/  HADD2.F32 R23, -RZ, R5.H0_H0 ;  /* 0x20000005ff177230 */ /* 0x000fe20000004100 */
[----:B------:R-:W-:Y:S01]  /*2050*/  LOP3.LUT R9, R9, 0x64006400, RZ, 0xfc, !PT ;  /* 0x6400640009097812 */ /* 0x000fe200078efcff */
[----:B------:R-:W-:Y:S01]  /*2060*/  HADD2.F32 R5, -RZ, R4.H1_H1 ;  /* 0x30000004ff057230 */ /* 0x000fe20000004100 */
[----:B------:R-:W-:Y:S02]  /*2070*/  LOP3.LUT R4, R13, 0xf000f0, RZ, 0xc0, !PT ;  /* 0x00f000f00d047812 */ /* 0x000fe400078ec0ff */
[----:B------:R-:W-:Y:S01]  /*2080*/  FFMA.FTZ R20, R11, R23, R20 ;  /* 0x000000170b147223 */ /* 0x000fe20000010014 */
[----:B------:R-:W-:Y:S01]  /*2090*/  HADD2 R9, R9, -1032, -1032 ;  /* 0xe408e40809097430 */ /* 0x000fe20000000000 */
[----:B------:R-:W-:Y:S02]  /*20a0*/  SHF.R.U32.HI R13, RZ, 0x8, R13 ;  /* 0x00000008ff0d7819 */ /* 0x000fe4000001160d */
[----:B------:R-:W-:Y:S01]  /*20b0*/  FFMA.FTZ R24, R5, R22, R20 ;  /* 0x0000001605187223 */ /* 0x000fe20000010014 */
[----:B------:R-:W-:Y:S01]  /*20c0*/  LOP3.LUT R5, R4, 0x64006400, RZ, 0xfc, !PT ;  /* 0x6400640004057812 */ /* 0x000fe200078efcff */
[----:B------:R-:W-:-:S02]  /*20d0*/  HADD2.F32 R11, -RZ, R9.H0_H0 ;  /* 0x20000009ff0b7230 */ /* 0x000fc40000004100 */
[----:B------:R-:W-:Y:S02]  /*20e0*/  HADD2.F32 R9, -RZ, R9.H1_H1 ;  /* 0x30000009ff097230 */ /* 0x000fe40000004100 */
[----:B------:R-:W-:Y:S02]  /*20f0*/  HFMA2 R5, R5, R6.H0_H0, -72, -72 ;  /* 0xd480d48005057431 */ /* 0x000fe40000040006 */
[----:B------:R-:W-:-:S03]  /*2100*/  FFMA.FTZ R11, R0, R11, RZ ;  /* 0x0000000b000b7223 */ /* 0x000fc600000100ff */
[----:B------:R-:W-:Y:S02]  /*2110*/  HADD2.F32 R4, -RZ, R5.H0_H0 ;  /* 0x20000005ff047230 */ /* 0x000fe40000004100 */
[----:B------:R-:W-:-:S04]  /*2120*/  FFMA.FTZ R9, R8, R9, R11 ;  /* 0x0000000908097223 */ /* 0x000fc8000001000b */
[----:B------:R-:W-:Y:S01]  /*2130*/  FFMA.FTZ R20, R10, R4, R9 ;  /* 0x000000040a147223 */ /* 0x000fe20000010009 */
[----:B------:R-:W-:-:S05]  /*2140*/  HADD2.F32 R4, -RZ, R5.H1_H1 ;  /* 0x30000005ff047230 */ /* 0x000fca0000004100 */
[----:B------:R-:W-:Y:S01]  /*2150*/  FFMA.FTZ R5, R25, R4, R20 ;  /* 0x0000000419057223 */ /* 0x000fe20000010014 */
[C---:B------:R-:W-:Y:S02]  /*2160*/  LOP3.LUT R4, R13.reuse, 0xf000f, RZ, 0xc0, !PT ;  /* 0x000f000f0d047812 */ /* 0x040fe400078ec0ff */
[----:B------:R-:W-:Y:S02]  /*2170*/  LOP3.LUT R13, R13, 0xf000f0, RZ, 0xc0, !PT ;  /* 0x00f000f00d0d7812 */ /* 0x000fe400078ec0ff */
[----:B------:R-:W-:-:S05]  /*2180*/  LOP3.LUT R4, R4, 0x64006400, RZ, 0xfc, !PT ;  /* 0x6400640004047812 */ /* 0x000fca00078efcff */
[----:B------:R-:W-:-:S05]  /*2190*/  HADD2 R4, R4, -1032, -1032 ;  /* 0xe408e40804047430 */ /* 0x000fca0000000000 */
[----:B------:R-:W-:-:S05]  /*21a0*/  HADD2.F32 R9, -RZ, R4.H0_H0 ;  /* 0x20000004ff097230 */ /* 0x000fca0000004100 */
[----:B------:R-:W-:Y:S01]  /*21b0*/  FFMA.FTZ R9, R26, R9, R5 ;  /* 0x000000091a097223 */ /* 0x000fe20000010005 */
[----:B------:R-:W-:-:S05]  /*21c0*/  HADD2.F32 R5, -RZ, R4.H1_H1 ;  /* 0x30000004ff057230 */ /* 0x000fca0000004100 */
[----:B------:R-:W-:Y:S01]  /*21d0*/  FFMA.FTZ R4, R12, R5, R9 ;  /* 0x000000050c047223 */ /* 0x000fe20000010009 */
[----:B------:R-:W-:Y:S02]  /*21e0*/  LOP3.LUT R9, R13, 0x64006400, RZ, 0xfc, !PT ;  /* 0x640064000d097812 */ /* 0x000fe400078efcff */
[----:B------:R-:W-:-:S03]  /*21f0*/  LOP3.LUT R5, R14, 0xf000f, RZ, 0xc0, !PT ;  /* 0x000f000f0e057812 */ /* 0x000fc600078ec0ff */
[----:B------:R-:W-:Y:S01]  /*2200*/  HFMA2 R9, R9, R6.H0_H0, -72, -72 ;  /* 0xd480d48009097431 */ /* 0x000fe20000040006 */
[----:B------:R-:W-:-:S04]  /*2210*/  LOP3.LUT R5, R5, 0x64006400, RZ, 0xfc, !PT ;  /* 0x6400640005057812 */ /* 0x000fc800078efcff */
[--C-:B------:R-:W-:Y:S02]  /*2220*/  HADD2.F32 R11, -RZ, R9.reuse.H0_H0 ;  /* 0x20000009ff0b7230 */ /* 0x100fe40000004100 */
[----:B------:R-:W-:Y:S02]  /*2230*/  HADD2 R5, R5, -1032, -1032 ;  /* 0xe408e40805057430 */ /* 0x000fe40000000000 */
[----:B------:R-:W-:Y:S02]  /*2240*/  HADD2.F32 R9, -RZ, R9.H1_H1 ;  /* 0x30000009ff097230 */ /* 0x000fe40000004100 */
[----:B------:R-:W-:Y:S01]  /*2250*/  FFMA.FTZ R11, R23, R11, R4 ;  /* 0x0000000b170b7223 */ /* 0x000fe20000010004 */
[----:B------:R-:W-:Y:S01]  /*2260*/  LOP3.LUT R4, R15, 0xf000f, RZ, 0xc0, !PT ;  /* 0x000f000f0f047812 */ /* 0x000fe200078ec0ff */
[--C-:B------:R-:W-:Y:S02]  /*2270*/  HADD2.F32 R13, -RZ, R5.reuse.H0_H0 ;  /* 0x20000005ff0d7230 */ /* 0x100fe40000004100 */
[----:B------:R-:W-:Y:S01]  /*2280*/  FFMA.FTZ R20, R22, R9, R11 ;  /* 0x0000000916147223 */ /* 0x000fe2000001000b */
[----:B------:R-:W-:Y:S01]  /*2290*/  LOP3.LUT R4, R4, 0x64006400, RZ, 0xfc, !PT ;  /* 0x6400640004047812 */ /* 0x000fe200078efcff */
[----:B------:R-:W-:-:S02]  /*22a0*/  HADD2.F32 R5, -RZ, R5.H1_H1 ;  /* 0x30000005ff057230 */ /* 0x000fc40000004100 */
[----:B------:R-:W-:Y:S02]  /*22b0*/  FFMA.FTZ R9, R0, R13, RZ ;  /* 0x0000000d00097223 */ /* 0x000fe400000100ff */
[----:B------:R-:W-:Y:S02]  /*22c0*/  HADD2 R4, R4, -1032, -1032 ;  /* 0xe408e40804047430 */ /* 0x000fe40000000000 */
[----:B------:R-:W-:-:S03]  /*22d0*/  FFMA.FTZ R9, R8, R5, R9 ;  /* 0x0000000508097223 */ /* 0x000fc60000010009 */
[--C-:B------:R-:W-:Y:S02]  /*22e0*/  HADD2.F32 R5, -RZ, R4.reuse.H0_H0 ;  /* 0x20000004ff057230 */ /* 0x100fe40000004100 */
[----:B------:R-:W-:-:S03]  /*22f0*/  HADD2.F32 R11, -RZ, R4.H1_H1 ;  /* 0x30000004ff0b7230 */ /* 0x000fc60000004100 */
[----:B------:R-:W-:Y:S01]  /*2300*/  FFMA.FTZ R5, R0, R5, RZ ;  /* 0x0000000500057223 */ /* 0x000fe200000100ff */
[----:B------:R-:W-:-:S03]  /*2310*/  LOP3.LUT R0, R14, 0xf000f0, RZ, 0xc0, !PT ;  /* 0x00f000f00e007812 */ /* 0x000fc600078ec0ff */
[----:B------:R-:W-:Y:S01]  /*2320*/  FFMA.FTZ R11, R8, R11, R5 ;  /* 0x0000000b080b7223 */ /* 0x000fe20000010005 */
[----:B------:R-:W-:Y:S02]  /*2330*/  LOP3.LUT R5, R0, 0x64006400, RZ, 0xfc, !PT ;  /* 0x6400640000057812 */ /* 0x000fe400078efcff */
[----:B------:R-:W-:-:S03]  /*2340*/  LOP3.LUT R0, R15, 0xf000f0, RZ, 0xc0, !PT ;  /* 0x00f000f00f007812 */ /* 0x000fc600078ec0ff */
[----:B------:R-:W-:Y:S01]  /*2350*/  HFMA2 R5, R5, R6.H0_H0, -72, -72 ;  /* 0xd480d48005057431 */ /* 0x000fe20000040006 */
[----:B------:R-:W-:-:S04]  /*2360*/  LOP3.LUT R13, R0, 0x64006400, RZ, 0xfc, !PT ;  /* 0x64006400000d7812 */ /* 0x000fc800078efcff */
[----:B------:R-:W-:Y:S02]  /*2370*/  HADD2.F32 R0, -RZ, R5.H0_H0 ;  /* 0x20000005ff007230 */ /* 0x000fe40000004100 */
[----:B------:R-:W-:-:S03]  /*2380*/  HFMA2 R4, R13, R6.H0_H0, -72, -72 ;  /* 0xd480d4800d047431 */ /* 0x000fc60000040006 */
[----:B------:R-:W-:Y:S02]  /*2390*/  FFMA.FTZ R0, R10, R0, R9 ;  /* 0x000000000a007223 */ /* 0x000fe40000010009 */
[----:B------:R-:W-:-:S05]  /*23a0*/  HADD2.F32 R28, -RZ, R4.H0_H0 ;  /* 0x20000004ff1c7230 */ /* 0x000fca0000004100 */
[----:B------:R-:W-:Y:S02]  /*23b0*/  FFMA.FTZ R28, R10, R28, R11 ;  /* 0x0000001c0a1c7223 */ /* 0x000fe4000001000b */
[----:B------:R-:W2:Y:S01]  /*23c0*/  LDG.E.128.CONSTANT R8, desc[UR6][R32.64] ;  /* 0x0000000620087981 */ /* 0x000ea2000c1e9d00 */
[----:B------:R-:W-:Y:S02]  /*23d0*/  HADD2.F32 R5, -RZ, R5.H1_H1 ;  /* 0x30000005ff057230 */ /* 0x000fe40000004100 */
[----:B------:R-:W-:Y:S01]  /*23e0*/  FMUL.FTZ R20, R7, R20 ;  /* 0x0000001407147220 */ /* 0x000fe20000410000 */
[----:B------:R-:W-:Y:S01]  /*23f0*/  HADD2.F32 R13, -RZ, R4.H1_H1 ;  /* 0x30000004ff0d7230 */ /* 0x000fe20000004100 */
[----:B------:R-:W-:Y:S02]  /*2400*/  SHF.R.U32.HI R4, RZ, 0x8, R14 ;  /* 0x00000008ff047819 */ /* 0x000fe4000001160e */
[----:B------:R-:W-:Y:S01]  /*2410*/  SHF.R.U32.HI R14, RZ, 0x8, R15 ;  /* 0x00000008ff0e7819 */ /* 0x000fe2000001160f */
[C---:B------:R-:W-:Y:S01]  /*2420*/  FFMA.FTZ R5, R25.reuse, R5, R0 ;  /* 0x0000000519057223 */ /* 0x040fe20000010000 */
[----:B------:R-:W-:Y:S01]  /*2430*/  FFMA.FTZ R25, R25, R13, R28 ;  /* 0x0000000d19197223 */ /* 0x000fe2000001001c */
[----:B------:R-:W-:-:S02]  /*2440*/  LOP3.LUT R0, R4, 0xf000f, RZ, 0xc0, !PT ;  /* 0x000f000f04007812 */ /* 0x000fc400078ec0ff */
[----:B------:R-:W-:Y:S02]  /*2450*/  LOP3.LUT R13, R14, 0xf000f, RZ, 0xc0, !PT ;  /* 0x000f000f0e0d7812 */ /* 0x000fe400078ec0ff */
[----:B------:R-:W-:Y:S02]  /*2460*/  LOP3.LUT R0, R0, 0x64006400, RZ, 0xfc, !PT ;  /* 0x6400640000007812 */ /* 0x000fe400078efcff */
[----:B------:R-:W-:Y:S02]  /*2470*/  LOP3.LUT R13, R13, 0x64006400, RZ, 0xfc, !PT ;  /* 0x640064000d0d7812 */ /* 0x000fe400078efcff */
[----:B------:R-:W-:Y:S01]  /*2480*/  LOP3.LUT R14, R14, 0xf000f0, RZ, 0xc0, !PT ;  /* 0x00f000f00e0e7812 */ /* 0x000fe200078ec0ff */
[----:B------:R-:W-:Y:S01]  /*2490*/  HADD2 R0, R0, -1032, -1032 ;  /* 0xe408e40800007430 */ /* 0x000fe20000000000 */
[----:B------:R-:W-:Y:S01]  /*24a0*/  F2FP.F16.F32.PACK_AB R20, RZ, R20 ;  /* 0x00000014ff14723e */ /* 0x000fe200000000ff */
[----:B------:R-:W-:Y:S01]  /*24b0*/  HADD2 R13, R13, -1032, -1032 ;  /* 0xe408e4080d0d7430 */ /* 0x000fe20000000000 */
[----:B------:R-:W-:-:S02]  /*24c0*/  LOP3.LUT R31, R14, 0x64006400, RZ, 0xfc, !PT ;  /* 0x640064000e1f7812 */ /* 0x000fc400078efcff */
[--C-:B------:R-:W-:Y:S02]  /*24d0*/  HADD2.F32 R15, -RZ, R0.reuse.H0_H0 ;  /* 0x20000000ff0f7230 */ /* 0x100fe40000004100 */
[--C-:B------:R-:W-:Y:S02]  /*24e0*/  HADD2.F32 R28, -RZ, R13.reuse.H0_H0 ;  /* 0x2000000dff1c7230 */ /* 0x100fe40000004100 */
[----:B------:R-:W-:Y:S02]  /*24f0*/  HADD2.F32 R0, -RZ, R0.H1_H1 ;  /* 0x30000000ff007230 */ /* 0x000fe40000004100 */
[C---:B------:R-:W-:Y:S01]  /*2500*/  FFMA.FTZ R15, R26.reuse, R15, R5 ;  /* 0x0000000f1a0f7223 */ /* 0x040fe20000010005 */
[----:B------:R-:W-:Y:S01]  /*2510*/  FFMA.FTZ R25, R26, R28, R25 ;  /* 0x0000001c1a197223 */ /* 0x000fe20000010019 */
[----:B------:R-:W-:Y:S02]  /*2520*/  LOP3.LUT R26, R4, 0xf000f0, RZ, 0xc0, !PT ;  /* 0x00f000f0041a7812 */ /* 0x000fe400078ec0ff */
[----:B------:R-:W-:Y:S01]  /*2530*/  FFMA.FTZ R0, R12, R0, R15 ;  /* 0x000000000c007223 */ /* 0x000fe2000001000f */
[----:B------:R-:W0:Y:S01]  /*2540*/  LDS.64 R4, [UR4+0x30] ;  /* 0x00003004ff047984 */ /* 0x000e220008000a00 */
[----:B------:R-:W-:Y:S01]  /*2550*/  LOP3.LUT R27, R26, 0x64006400, RZ, 0xfc, !PT ;  /* 0x640064001a1b7812 */ /* 0x000fe200078efcff */
[----:B------:R-:W-:-:S04]  /*2560*/  HADD2.F32 R26, -RZ, R13.H1_H1 ;  /* 0x3000000dff1a7230 */ /* 0x000fc80000004100 */
[-C--:B------:R-:W-:Y:S02]  /*2570*/  HFMA2 R14, R27, R6.reuse.H0_H0, -72, -72 ;  /* 0xd480d4801b0e7431 */ /* 0x080fe40000040006 */
[----:B------:R-:W-:Y:S01]  /*2580*/  FFMA.FTZ R26, R12, R26, R25 ;  /* 0x0000001a0c1a7223 */ /* 0x000fe20000010019 */
[----:B------:R-:W-:Y:S02]  /*2590*/  HFMA2 R6, R31, R6.H0_H0, -72, -72 ;  /* 0xd480d4801f067431 */ /* 0x000fe40000040006 */
[----:B------:R-:W-:-:S03]  /*25a0*/  HADD2.F32 R15, -RZ, R14.H0_H0 ;  /* 0x2000000eff0f7230 */ /* 0x000fc60000004100 */
[----:B------:R-:W-:Y:S02]  /*25b0*/  HADD2.F32 R13, -RZ, R6.H0_H0 ;  /* 0x20000006ff0d7230 */ /* 0x000fe40000004100 */
[C---:B------:R-:W-:Y:S01]  /*25c0*/  FFMA.FTZ R15, R23.reuse, R15, R0 ;  /* 0x0000000f170f7223 */ /* 0x040fe20000010000 */
[----:B------:R-:W-:Y:S02]  /*25d0*/  HADD2.F32 R0, -RZ, R14.H1_H1 ;  /* 0x3000000eff007230 */ /* 0x000fe40000004100 */
[----:B------:R-:W-:Y:S01]  /*25e0*/  FFMA.FTZ R23, R23, R13, R26 ;  /* 0x0000000d17177223 */ /* 0x000fe2000001001a */
[----:B------:R-:W-:Y:S01]  /*25f0*/  HADD2.F32 R26, -RZ, R6.H1_H1 ;  /* 0x30000006ff1a7230 */ /* 0x000fe20000004100 */
[----:B------:R-:W1:Y:S01]  /*2600*/  LDS.64 R12, [UR4+0x38] ;  /* 0x00003804ff0c7984 */ /* 0x000e620008000a00 */
[----:B------:R-:W-:Y:S01]  /*2610*/  FMUL.FTZ R14, R21, R24 ;  /* 0x00000018150e7220 */ /* 0x000fe20000410000 */
[C---:B------:R-:W-:Y:S02]  /*2620*/  FFMA.FTZ R6, R22.reuse, R0, R15 ;  /* 0x0000000016067223 */ /* 0x040fe4000001000f */
[----:B------:R-:W-:-:S02]  /*2630*/  FFMA.FTZ R22, R22, R26, R23 ;  /* 0x0000001a16167223 */ /* 0x000fc40000010017 */
[----:B------:R-:W-:Y:S01]  /*2640*/  F2FP.F16.F32.PACK_AB R14, RZ, R14 ;  /* 0x0000000eff0e723e */ /* 0x000fe200000000ff */
[----:B------:R-:W-:Y:S01]  /*2650*/  FMUL.FTZ R6, R3, R6 ;  /* 0x0000000603067220 */ /* 0x000fe20000410000 */
[----:B------:R-:W-:Y:S02]  /*2660*/  FMUL.FTZ R22, R29, R22 ;  /* 0x000000161d167220 */ /* 0x000fe40000410000 */
[----:B------:R-:W-:Y:S02]  /*2670*/  PRMT R14, R14, 0x5410, R20 ;  /* 0x000054100e0e7816 */ /* 0x000fe40000000014 */
[----:B------:R-:W-:Y:S02]  /*2680*/  F2FP.F16.F32.PACK_AB R6, RZ, R6 ;  /* 0x00000006ff06723e */ /* 0x000fe400000000ff */
[----:B------:R-:W-:Y:S01]  /*2690*/  F2FP.F16.F32.PACK_AB R22, RZ, R22 ;  /* 0x00000016ff16723e */ /* 0x000fe200000000ff */
[----:B------:R-:W-:-:S03]  /*26a0*/  HFMA2 R19, R14, 1, 1, R19 ;  /* 0x3c003c000e137831 */ /* 0x000fc60000000013 */
[----:B------:R-:W-:Y:S01]  /*26b0*/  PRMT R6, R6, 0x5410, R22 ;  /* 0x0000541006067816 */ /* 0x000fe20000000016 */
[----:B0-----:R-:W-:-:S04]  /*26c0*/  HADD2.F32 R0, -RZ, R4.H0_H0 ;  /* 0x20000004ff007230 */ /* 0x001fc80000004100 */
[----:B------:R-:W-:Y:S01]  /*26d0*/  HADD2 R18, R6, R18 ;  /* 0x0000001206127230 */ /* 0x000fe20000000000 */
[C---:B--2---:R-:W-:Y:S02]  /*26e0*/  LOP3.LUT R25, R8.reuse, 0xf000f, RZ, 0xc0, !PT ;  /* 0x000f000f08197812 */ /* 0x044fe400078ec0ff */
[----:B------:R-:W-:Y:S02]  /*26f0*/  LOP3.LUT R23, R8, 0xf000f0, RZ, 0xc0, !PT ;  /* 0x00f000f008177812 */ /* 0x000fe400078ec0ff */
[----:B------:R-:W-:-:S05]  /*2700*/  LOP3.LUT R25, R25, 0x64006400, RZ, 0xfc, !PT ;  /* 0x6400640019197812 */ /* 0x000fca00078efcff */
[----:B------:R-:W-:Y:S01]  /*2710*/  HADD2 R24, R25, -1032, -1032 ;  /* 0xe408e40819187430 */ /* 0x000fe20000000000 */
[----:B------:R-:W-:-:S04]  /*2720*/  MOV R25, 0x2c00 ;  /* 0x00002c0000197802 */ /* 0x000fc80000000f00 */
[----:B------:R-:W-:Y:S01]  /*2730*/  PRMT R4, R25, 0x7610, R4 ;  /* 0x0000761019047816 */ /* 0x000fe20000000004 */
[--C-:B------:R-:W-:Y:S01]  /*2740*/  HADD2.F32 R15, -RZ, R24.reuse.H0_H0 ;  /* 0x20000018ff0f7230 */ /* 0x100fe20000004100 */
[----:B------:R-:W-:Y:S01]  /*2750*/  LOP3.LUT R25, R23, 0x64006400, RZ, 0xfc, !PT ;  /* 0x6400640017197812 */ /* 0x000fe200078efcff */
[----:B------:R-:W-:Y:S02]  /*2760*/  HADD2.F32 R24, -RZ, R24.H1_H1 ;  /* 0x30000018ff187230 */ /* 0x000fe40000004100 */
[----:B------:R-:W-:Y:S02]  /*2770*/  HADD2.F32 R23, -RZ, R4.H1_H1 ;  /* 0x30000004ff177230 */ /* 0x000fe40000004100 */
[----:B------:R-:W-:Y:S01]  /*2780*/  FFMA.FTZ R15, R15, R0, RZ ;  /* 0x000000000f0f7223 */ /* 0x000fe200000100ff */
[----:B------:R-:W-:-:S03]  /*2790*/  HFMA2 R25, R25, R4.H0_H0, -72, -72 ;  /* 0xd480d48019197431 */ /* 0x000fc60000040004 */
[----:B------:R-:W-:Y:S01]  /*27a0*/  FFMA.FTZ R27, R24, R23, R15 ;  /* 0x00000017181b7223 */ /* 0x000fe2000001000f */
[----:B------:R-:W-:Y:S01]  /*27b0*/  SHF.R.U32.HI R24, RZ, 0x8, R8 ;  /* 0x00000008ff187819 */ /* 0x000fe20000011608 */
[----:B------:R-:W-:Y:S02]  /*27c0*/  HADD2.F32 R8, -RZ, R5.H0_H0 ;  /* 0x20000005ff087230 */ /* 0x000fe40000004100 */
[--C-:B------:R-:W-:Y:S01]  /*27d0*/  HADD2.F32 R26, -RZ, R25.reuse.H0_H0 ;  /* 0x20000019ff1a7230 */ /* 0x100fe20000004100 */
[C---:B------:R-:W-:Y:S01]  /*27e0*/  LOP3.LUT R15, R24.reuse, 0xf000f, RZ, 0xc0, !PT ;  /* 0x000f000f180f7812 */ /* 0x040fe200078ec0ff */
[----:B------:R-:W-:Y:S01]  /*27f0*/  HADD2.F32 R25, -RZ, R25.H1_H1 ;  /* 0x30000019ff197230 */ /* 0x000fe20000004100 */
[----:B------:R-:W-:Y:S02]  /*2800*/  LOP3.LUT R24, R24, 0xf000f0, RZ, 0xc0, !PT ;  /* 0x00f000f018187812 */ /* 0x000fe400078ec0ff */
[----:B------:R-:W-:Y:S01]  /*2810*/  FFMA.FTZ R26, R26, R8, R27 ;  /* 0x000000081a1a7223 */ /* 0x000fe2000001001b */
[----:B------:R-:W-:Y:S01]  /*2820*/  LOP3.LUT R27, R15, 0x64006400, RZ, 0xfc, !PT ;  /* 0x640064000f1b7812 */ /* 0x000fe200078efcff */
[----:B------:R-:W-:Y:S01]  /*2830*/  HADD2.F32 R15, -RZ, R5.H1_H1 ;  /* 0x30000005ff0f7230 */ /* 0x000fe20000004100 */
[----:B------:R-:W-:Y:S01]  /*2840*/  LOP3.LUT R31, R24, 0x64006400, RZ, 0xfc, !PT ;  /* 0x64006400181f7812 */ /* 0x000fe200078efcff */
[----:B-1----:R-:W-:-:S02]  /*2850*/  HADD2.F32 R5, -RZ, R12.H0_H0 ;  /* 0x2000000cff057230 */ /* 0x002fc40000004100 */
[----:B------:R-:W-:Y:S02]  /*2860*/  HADD2 R27, R27, -1032, -1032 ;  /* 0xe408e4081b1b7430 */ /* 0x000fe40000000000 */
[----:B------:R-:W-:Y:S01]  /*2870*/  FFMA.FTZ R26, R25, R15, R26 ;  /* 0x0000000f191a7223 */ /* 0x000fe2000001001a */
[----:B------:R-:W-:Y:S02]  /*2880*/  HADD2.F32 R24, -RZ, R12.H1_H1 ;  /* 0x3000000cff187230 */ /* 0x000fe40000004100 */
[----:B------:R-:W-:Y:S02]  /*2890*/  HADD2.F32 R12, -RZ, R13.H0_H0 ;  /* 0x2000000dff0c7230 */ /* 0x000fe40000004100 */
[--C-:B------:R-:W-:Y:S02]  /*28a0*/  HADD2.F32 R25, -RZ, R27.reuse.H0_H0 ;  /* 0x2000001bff197230 */ /* 0x100fe40000004100 */
[----:B------:R-:W-:Y:S02]  /*28b0*/  HADD2.F32 R28, -RZ, R27.H1_H1 ;  /* 0x3000001bff1c7230 */ /* 0x000fe40000004100 */
[----:B------:R-:W-:-:S02]  /*28c0*/  HADD2.F32 R13, -RZ, R13.H1_H1 ;  /* 0x3000000dff0d7230 */ /* 0x000fc40000004100 */
[----:B------:R-:W-:Y:S01]  /*28d0*/  FFMA.FTZ R25, R25, R5, R26 ;  /* 0x0000000519197223 */ /* 0x000fe2000001001a */
        /* <DEDUP_REMOVED lines=24> */
[----:B------:R-:W-:-:S05]  /*2a60*/  LOP3.LUT R25, R25, 0x64006400, RZ, 0xfc, !PT ;  /* 0x6400640019197812 */ /* 0x000fca00078efcff */
[----:B------:R-:W-:-:S05]  /*2a70*/  HADD2 R25, R25, -1032, -1032 ;  /* 0xe408e40819197430 */ /* 0x000fca0000000000 */
[----:B------:R-:W-:-:S05]  /*2a80*/  HADD2.F32 R27, -RZ, R25.H0_H0 ;  /* 0x20000019ff1b7230 */ /* 0x000fca0000004100 */
[----:B------:R-:W-:Y:S01]  /*2a90*/  FFMA.FTZ R31, R5, R27, R26 ;  /* 0x0000001b051f7223 */ /* 0x000fe2000001001a */
[----:B------:R-:W-:Y:S01]  /*2aa0*/  HADD2.F32 R27, -RZ, R25.H1_H1 ;  /* 0x30000019ff1b7230 */ /* 0x000fe20000004100 */
[----:B------:R-:W-:Y:S02]  /*2ab0*/  LOP3.LUT R25, R9, 0xf000f0, RZ, 0xc0, !PT ;  /* 0x00f000f009197812 */ /* 0x000fe400078ec0ff */
[----:B------:R-:W-:Y:S02]  /*2ac0*/  LOP3.LUT R26, R10, 0xf000f, RZ, 0xc0, !PT ;  /* 0x000f000f0a1a7812 */ /* 0x000fe400078ec0ff */
[----:B------:R-:W-:Y:S01]  /*2ad0*/  LOP3.LUT R25, R25, 0x64006400, RZ, 0xfc, !PT ;  /* 0x6400640019197812 */ /* 0x000fe200078efcff */
[----:B------:R-:W-:Y:S01]  /*2ae0*/  FFMA.FTZ R9, R24, R27, R31 ;  /* 0x0000001b18097223 */ /* 0x000fe2000001001f */
[----:B------:R-:W-:-:S03]  /*2af0*/  LOP3.LUT R26, R26, 0x64006400, RZ, 0xfc, !PT ;  /* 0x640064001a1a7812 */ /* 0x000fc600078efcff */
[----:B------:R-:W-:Y:S02]  /*2b00*/  HFMA2 R25, R25, R4.H0_H0, -72, -72 ;  /* 0xd480d48019197431 */ /* 0x000fe40000040004 */
[----:B------:R-:W-:-:S03]  /*2b10*/  HADD2 R27, R26, -1032, -1032 ;  /* 0xe408e4081a1b7430 */ /* 0x000fc60000000000 */
[--C-:B------:R-:W-:Y:S02]  /*2b20*/  HADD2.F32 R28, -RZ, R25.reuse.H0_H0 ;  /* 0x20000019ff1c7230 */ /* 0x100fe40000004100 */
[----:B------:R-:W-:Y:S01]  /*2b30*/  HADD2.F32 R26, -RZ, R25.H1_H1 ;  /* 0x30000019ff1a7230 */ /* 0x000fe20000004100 */
[----:B------:R-:W-:Y:S02]  /*2b40*/  LOP3.LUT R25, R10, 0xf000f0, RZ, 0xc0, !PT ;  /* 0x00f000f00a197812 */ /* 0x000fe400078ec0ff */
[----:B------:R-:W-:Y:S01]  /*2b50*/  FFMA.FTZ R28, R12, R28, R9 ;  /* 0x0000001c0c1c7223 */ /* 0x000fe20000010009 */
[--C-:B------:R-:W-:Y:S01]  /*2b60*/  HADD2.F32 R9, -RZ, R27.reuse.H0_H0 ;  /* 0x2000001bff097230 */ /* 0x100fe20000004100 */
[----:B------:R-:W-:Y:S02]  /*2b70*/  LOP3.LUT R25, R25, 0x64006400, RZ, 0xfc, !PT ;  /* 0x6400640019197812 */ /* 0x000fe400078efcff */
[----:B------:R-:W-:Y:S01]  /*2b80*/  FFMA.FTZ R26, R13, R26, R28 ;  /* 0x0000001a0d1a7223 */ /* 0x000fe2000001001c */
[----:B------:R-:W-:-:S02]  /*2b90*/  HADD2.F32 R28, -RZ, R27.H1_H1 ;  /* 0x3000001bff1c7230 */ /* 0x000fc40000004100 */
[----:B------:R-:W-:Y:S01]  /*2ba0*/  FFMA.FTZ R30, R0, R9, RZ ;  /* 0x00000009001e7223 */ /* 0x000fe200000100ff */
[----:B------:R-:W-:Y:S01]  /*2bb0*/  HFMA2 R25, R25, R4.H0_H0, -72, -72 ;  /* 0xd480d48019197431 */ /* 0x000fe20000040004 */
[----:B------:R-:W-:Y:S01]  /*2bc0*/  SHF.R.U32.HI R10, RZ, 0x8, R10 ;  /* 0x00000008ff0a7819 */ /* 0x000fe2000001160a */
[----:B------:R-:W-:Y:S01]  /*2bd0*/  FMUL.FTZ R26, R7, R26 ;  /* 0x0000001a071a7220 */ /* 0x000fe20000410000 */
[----:B------:R-:W-:Y:S02]  /*2be0*/  FFMA.FTZ R9, R23, R28, R30 ;  /* 0x0000001c17097223 */ /* 0x000fe4000001001e */
[--C-:B------:R-:W-:Y:S02]  /*2bf0*/  HADD2.F32 R27, -RZ, R25.reuse.H0_H0 ;  /* 0x20000019ff1b7230 */ /* 0x100fe40000004100 */
[----:B------:R-:W-:Y:S01]  /*2c00*/  HADD2.F32 R28, -RZ, R25.H1_H1 ;  /* 0x30000019ff1c7230 */ /* 0x000fe20000004100 */
[----:B------:R-:W-:Y:S02]  /*2c10*/  F2FP.F16.F32.PACK_AB R26, RZ, R26 ;  /* 0x0000001aff1a723e */ /* 0x000fe400000000ff */
[----:B------:R-:W-:Y:S01]  /*2c20*/  FFMA.FTZ R30, R8, R27, R9 ;  /* 0x0000001b081e7223 */ /* 0x000fe20000010009 */
[----:B------:R-:W-:-:S02]  /*2c30*/  LOP3.LUT R9, R10, 0xf000f, RZ, 0xc0, !PT ;  /* 0x000f000f0a097812 */ /* 0x000fc400078ec0ff */
[----:B------:R-:W-:Y:S01]  /*2c40*/  LOP3.LUT R10, R10, 0xf000f0, RZ, 0xc0, !PT ;  /* 0x00f000f00a0a7812 */ /* 0x000fe200078ec0ff */
[----:B------:R-:W-:Y:S01]  /*2c50*/  FFMA.FTZ R28, R15, R28, R30 ;  /* 0x0000001c0f1c7223 */ /* 0x000fe2000001001e */
[----:B------:R-:W-:Y:S02]  /*2c60*/  LOP3.LUT R9, R9, 0x64006400, RZ, 0xfc, !PT ;  /* 0x6400640009097812 */ /* 0x000fe400078efcff */
[----:B------:R-:W-:-:S03]  /*2c70*/  PRMT R21, R21, 0x5410, R26 ;  /* 0x0000541015157816 */ /* 0x000fc6000000001a */
[----:B------:R-:W-:-:S05]  /*2c80*/  HADD2 R9, R9, -1032, -1032 ;  /* 0xe408e40809097430 */ /* 0x000fca0000000000 */
[--C-:B------:R-:W-:Y:S02]  /*2c90*/  HADD2.F32 R25, -RZ, R9.reuse.H0_H0 ;  /* 0x20000009ff197230 */ /* 0x100fe40000004100 */
[----:B------:R-:W-:-:S03]  /*2ca0*/  HADD2.F32 R9, -RZ, R9.H1_H1 ;  /* 0x30000009ff097230 */ /* 0x000fc60000004100 */
[----:B------:R-:W-:-:S04]  /*2cb0*/  FFMA.FTZ R25, R5, R25, R28 ;  /* 0x0000001905197223 */ /* 0x000fc8000001001c */
        /* <DEDUP_REMOVED lines=9> */
[--C-:B------:R-:W-:Y:S02]  /*2d50*/  HADD2.F32 R25, -RZ, R27.reuse.H0_H0 ;  /* 0x2000001bff197230 */ /* 0x100fe40000004100 */
[----:B------:R-:W-:Y:S02]  /*2d60*/  HADD2.F32 R27, -RZ, R27.H1_H1 ;  /* 0x3000001bff1b7230 */ /* 0x000fe40000004100 */
[----:B------:R-:W-:Y:S01]  /*2d70*/  FFMA.FTZ R10, R13, R9, R10 ;  /* 0x000000090d0a7223 */ /* 0x000fe2000001000a */
[----:B------:R-:W-:Y:S01]  /*2d80*/  FFMA.FTZ R0, R0, R25, RZ ;  /* 0x0000001900007223 */ /* 0x000fe200000100ff */
[----:B------:R-:W-:-:S02]  /*2d90*/  LOP3.LUT R25, R11, 0xf000f0, RZ, 0xc0, !PT ;  /* 0x00f000f00b197812 */ /* 0x000fc400078ec0ff */
[----:B------:R-:W-:Y:S01]  /*2da0*/  FMUL.FTZ R10, R3, R10 ;  /* 0x0000000a030a7220 */ /* 0x000fe20000410000 */
[----:B------:R-:W-:Y:S01]  /*2db0*/  SHF.R.U32.HI R11, RZ, 0x8, R11 ;  /* 0x00000008ff0b7819 */ /* 0x000fe2000001160b */
[----:B------:R-:W-:Y:S01]  /*2dc0*/  FFMA.FTZ R27, R23, R27, R0 ;  /* 0x0000001b171b7223 */ /* 0x000fe20000010000 */
[----:B------:R-:W-:Y:S02]  /*2dd0*/  LOP3.LUT R25, R25, 0x64006400, RZ, 0xfc, !PT ;  /* 0x6400640019197812 */ /* 0x000fe400078efcff */
[----:B------:R-:W-:-:S03]  /*2de0*/  F2FP.F16.F32.PACK_AB R10, RZ, R10 ;  /* 0x0000000aff0a723e */ /* 0x000fc600000000ff */
        /* <DEDUP_REMOVED lines=13> */
[--C-:B------:R-:W-:Y:S02]  /*2ec0*/  HADD2.F32 R0, -RZ, R4.reuse.H0_H0 ;  /* 0x20000004ff007230 */ /* 0x100fe40000004100 */
[----:B------:R-:W-:Y:S01]  /*2ed0*/  FFMA.FTZ R15, R5, R15, R8 ;  /* 0x0000000f050f7223 */ /* 0x000fe20000010008 */
[----:B------:R-:W-:-:S03]  /*2ee0*/  HADD2.F32 R4, -RZ, R4.H1_H1 ;  /* 0x30000004ff047230 */ /* 0x000fc60000004100 */
[----:B------:R-:W-:-:S04]  /*2ef0*/  FFMA.FTZ R11, R24, R11, R15 ;  /* 0x0000000b180b7223 */ /* 0x000fc8000001000f */
[----:B------:R-:W-:Y:S01]  /*2f00*/  FFMA.FTZ R11, R12, R0, R11 ;  /* 0x000000000c0b7223 */ /* 0x000fe2000001000b */
[----:B------:R-:W-:-:S03]  /*2f10*/  HFMA2 R0, R21, 1, 1, R19 ;  /* 0x3c003c0015007831 */ /* 0x000fc60000000013 */
[----:B------:R-:W-:-:S04]  /*2f20*/  FFMA.FTZ R4, R13, R4, R11 ;  /* 0x000000040d047223 */ /* 0x000fc8000001000b */
[----:B------:R-:W-:-:S05]  /*2f30*/  FMUL.FTZ R4, R29, R4 ;  /* 0x000000041d047220 */ /* 0x000fca0000410000 */
[----:B------:R-:W-:-:S04]  /*2f40*/  F2FP.F16.F32.PACK_AB R4, RZ, R4 ;  /* 0x00000004ff04723e */ /* 0x000fc800000000ff */
[----:B------:R-:W-:-:S05]  /*2f50*/  PRMT R10, R10, 0x5410, R4 ;  /* 0x000054100a0a7816 */ /* 0x000fca0000000004 */
[----:B------:R-:W-:-:S07]  /*2f60*/  HADD2 R6, R10, R18 ;  /* 0x000000120a067230 */ /* 0x000fce0000000000 */
.L_x_3812:
        /* <DEDUP_REMOVED lines=9> */
.L_x_3816:
[----:B------:R-:W0:Y:S02]  /*3000*/  LDS R4, [R2] ;  /* 0x0000000002047984 */ /* 0x000e240000000800 */
[----:B0-----:R-:W-:-:S05]  /*3010*/  HFMA2 R5, R4, 1, 1, R7 ;  /* 0x3c003c0004057831 */ /* 0x001fca0000000007 */
[----:B------:R-:W0:Y:S02]  /*3020*/  ATOMS.CAST.SPIN P0, [R2], R4, R5 ;  /* 0x000000040200758d */ /* 0x000e240001800005 */
[----:B0-----:R-:W-:Y:S05]  /*3030*/  @!P0 BRA `(.L_x_3816) ;  /* 0xfffffffc00f08947 */ /* 0x001fea000383ffff */
[----:B------:R-:W-:Y:S05]  /*3040*/  BRA `(.L_x_3814) ;  /* 0x00000000000c7947 */ /* 0x000fea0003800000 */
.L_x_3815:
[----:B------:R-:W2:Y:S02]  /*3050*/  LD.E R0, desc[UR6][R16.64] ;  /* 0x0000000610007980 */ /* 0x000ea4000c101900 */
[----:B--2---:R-:W-:-:S05]  /*3060*/  IADD3 R3, PT, PT, R7, R0, RZ ;  /* 0x0000000007037210 */ /* 0x004fca0007ffe0ff */
[----:B------:R0:W-:Y:S02]  /*3070*/  ST.E desc[UR6][R16.64], R3 ;  /* 0x0000000310007985 */ /* 0x0001e4000c101906 */
.L_x_3814:
[----:B------:R-:W-:Y:S05]  /*3080*/  BSYNC.RECONVERGENT B0 ;  /* 0x0000000000007941 */ /* 0x000fea0003800200 */
.L_x_3813:
[----:B------:R1:W-:Y:S02]  /*3090*/  ATOM.E.ADD.F16x2.RN.STRONG.GPU P0, RZ, desc[UR6][R16.64+0x4], R9 ;  /* 0x8000040910ff79a2 */ /* 0x0003e4000c10e106 */
[----:B-1----:R-:W-:Y:S05]  /*30a0*/  @P0 EXIT ;  /* 0x000000000000094d */ /* 0x002fea0003800000 */
[----:B------:R-:W1:Y:S02]  /*30b0*/  QSPC.E.S P0, RZ, [R16+0x4] ;  /* 0x0000040010ff73aa */ /* 0x000e640000000500 */
[----:B-1----:R-:W-:Y:S05]  /*30c0*/  @!P0 BRA `(.L_x_3817) ;  /* 0x0000000000188947 */ /* 0x002fea0003800000 */
[----:B0-----:R-:W-:-:S07]  /*30d0*/  MOV R16, R16 ;  /* 0x0000001000107202 */ /* 0x001fce0000000f00 */
.L_x_3818:
[----:B------:R-:W0:Y:S02]  /*30e0*/  LDS R2, [R16+0x4] ;  /* 0x0000040010027984 */ /* 0x000e240000000800 */
[----:B0-----:R-:W-:-:S05]  /*30f0*/  HADD2 R3, R2, R9 ;  /* 0x0000000902037230 */ /* 0x001fca0000000000 */
[----:B------:R-:W0:Y:S02]  /*3100*/  ATOMS.CAST.SPIN P0, [R16+0x4], R2, R3 ;  /* 0x000004021000758d */ /* 0x000e240001800003 */
[----:B0-----:R-:W-:Y:S05]  /*3110*/  @!P0 BRA `(.L_x_3818) ;  /* 0xfffffffc00f08947 */ /* 0x001fea000383ffff */
[----:B------:R-:W-:Y:S05]  /*3120*/  EXIT ;  /* 0x000000000000794d */ /* 0x000fea0003800000 */
.L_x_3817:
[----:B------:R-:W0:Y:S02]  /*3130*/  LD.E R0, desc[UR6][R16.64+0x4] ;  /* 0x0000040610007980 */ /* 0x000e24000c101900 */
[----:B0-----:R-:W-:-:S05]  /*3140*/  IADD3 R3, PT, PT, R9, R0, RZ ;  /* 0x0000000009037210 */ /* 0x001fca0007ffe0ff */
[----:B------:R-:W-:Y:S01]  /*3150*/  ST.E desc[UR6][R16.64+0x4], R3 ;  /* 0x0000040310007985 */ /* 0x000fe2000c101906 */
[----:B------:R-:W-:Y:S05]  /*3160*/  EXIT ;  /* 0x000000000000794d */ /* 0x000fea0003800000 */
.L_x_3819:
        /* <DEDUP_REMOVED lines=9> */
.L_x_3988:


//--------------------- .text._Z23gemm_half_q_half_kernelILi1ELi12ELb1ELb1ELi32EEvPK6__halfPKjS4_S2_PS0_iiiiPKtS7_iiiiiibS2_i --------------------------
	.section	.text._Z23gemm_half_q_half_kernelILi1ELi12ELb1ELb1ELi32EEvPK6__halfPKjS4_S2_PS0_iiiiPKtS7_iiiiiibS2_i,"ax",@progbits
	.align	128
        .global         _Z23gemm_half_q_half_kernelILi1ELi12ELb1ELb1ELi32EEvPK6__halfPKjS4_S2_PS0_iiiiPKtS7_iiiiiibS2_i
        .type           _Z23gemm_half_q_half_kernelILi1ELi12ELb1ELb1ELi32EEvPK6__halfPKjS4_S2_PS0_iiiiPKtS7_iiiiiibS2_i,@function
        .size           _Z23gemm_half_q_half_kernelILi1ELi12ELb1ELb1ELi32EEvPK6__halfPKjS4_S2_PS0_iiiiPKtS7_iiiiiibS2_i,(.L_x_3989 - _Z23gemm_half_q_half_kernelILi1ELi12ELb1ELb1ELi32EEvPK6__halfPKjS4_S2_PS0_iiiiPKtS7_iiiiiibS2_i)
        .other          _Z23gemm_half_q_half_kernelILi1ELi12ELb1ELb1ELi32EEvPK6__halfPKjS4_S2_PS0_iiiiPKtS7_iiiiiibS2_i,@"STO_CUDA_ENTRY STV_DEFAULT"
_Z23gemm_half_q_half_kernelILi1ELi12ELb1ELb1ELi32EEvPK6__halfPKjS4_S2_PS0_iiiiPKtS7_iiiiiibS2_i:
.text._Z23gemm_half_q_half_kernelILi1ELi12ELb1ELb1ELi32EEvPK6__halfPKjS4_S2_PS0_iiiiPKtS7_iiiiiibS2_i:
        /* <DEDUP_REMOVED lines=43> */
.L_x_3821:
[----:B------:R-:W-:Y:S05]  /*02b0*/  BSYNC.RECONVERGENT B0 ;  /* 0x0000000000007941 */ /* 0x000fea0003800200 */
.L_x_3820:
        /* <DEDUP_REMOVED lines=23> */
.L_x_3823:
        /* <DEDUP_REMOVED lines=12> */
[----:B-1----:R-:W-:-:S06]  /*04f0*/  IMAD.WIDE.U32 R4, R17, 0x2, R4 ;  /* 0x0000000211047825 */ /* 0x002fcc00078e0004 */
[----:B------:R1:W4:Y:S01]  /*0500*/  LDG.E.U16.CONSTANT R5, desc[UR6][R4.64] ;  /* 0x0000000604057981 */ /* 0x000322000c1e9500 */
[----:B------:R-:W-:Y:S01]  /*0510*/  UIADD3 UR4, UPT, UPT, UR4, 0x1, URZ ;  /* 0x0000000104047890 */ /* 0x000fe2000fffe0ff */
[----:B--2---:R-:W-:-:S04]  /*0520*/  SHF.R.U32.HI R16, RZ, R12, R15 ;  /* 0x0000000cff107219 */ /* 0x004fc8000001160f */
[--C-:B------:R-:W-:Y:S02]  /*0530*/  SHF.R.U32.HI R14, RZ, 0x8, R16.reuse ;  /* 0x00000008ff0e7819 */ /* 0x100fe40000011610 */
[----:B------:R-:W-:Y:S02]  /*0540*/  LOP3.LUT R17, R16, 0xf, RZ, 0xc0, !PT ;  /* 0x0000000f10117812 */ /* 0x000fe400078ec0ff */
[----:B------:R-:W-:Y:S02]  /*0550*/  LOP3.LUT R14, R14, 0xf, RZ, 0xc0, !PT ;  /* 0x0000000f0e0e7812 */ /* 0x000fe400078ec0ff */
[--C-:B------:R-:W-:Y:S01]  /*0560*/  SHF.R.U32.HI R18, RZ, 0x4, R16.reuse ;  /* 0x00000004ff127819 */ /* 0x100fe20000011610 */
[----:B------:R-:W-:Y:S01]  /*0570*/  IMAD R22, R17, R17, R17 ;  /* 0x0000001111167224 */ /* 0x000fe200078e0211 */
[----:B------:R-:W-:Y:S01]  /*0580*/  SHF.R.U32.HI R16, RZ, 0xc, R16 ;  /* 0x0000000cff107819 */ /* 0x000fe20000011610 */
[----:B0-----:R-:W-:Y:S01]  /*0590*/  IMAD R3, R14, R14, R14 ;  /* 0x0000000e0e037224 */ /* 0x001fe200078e020e */
[----:B------:R-:W-:-:S02]  /*05a0*/  LOP3.LUT R18, R18, 0xf, RZ, 0xc0, !PT ;  /* 0x0000000f12127812 */ /* 0x000fc400078ec0ff */
[----:B------:R-:W-:Y:S02]  /*05b0*/  LOP3.LUT R16, R16, 0xf, RZ, 0xc0, !PT ;  /* 0x0000000f10107812 */ /* 0x000fe400078ec0ff */
[----:B------:R-:W-:Y:S01]  /*05c0*/  IADD3 R14, PT, PT, R14, 0x1, R3 ;  /* 0x000000010e0e7810 */ /* 0x000fe20007ffe003 */
[----:B------:R-:W-:Y:S01]  /*05d0*/  IMAD R15, R18, R18, R18 ;  /* 0x00000012120f7224 */ /* 0x000fe200078e0212 */
[----:B------:R-:W-:Y:S01]  /*05e0*/  IADD3 R22, PT, PT, R17, 0x1, R22 ;  /* 0x0000000111167810 */ /* 0x000fe20007ffe016 */
[----:B------:R-:W-:Y:S01]  /*05f0*/  IMAD R3, R16, R16, R16 ;  /* 0x0000001010037224 */ /* 0x000fe200078e0210 */
[----:B---3--:R-:W-:Y:S02]  /*0600*/  IADD3 R11, PT, PT, R2, R11, RZ ;  /* 0x0000000b020b7210 */ /* 0x008fe40007ffe0ff */
[----:B------:R-:W-:Y:S01]  /*0610*/  IADD3 R15, PT, PT, R18, 0x1, R15 ;  /* 0x00000001120f7810 */ /* 0x000fe20007ffe00f */
[----:B------:R-:W-:Y:S01]  /*0620*/  I2F.F16 R14, R14 ;  /* 0x0000000e000e7306 */ /* 0x000fe20000200c00 */
[----:B------:R-:W-:-:S02]  /*0630*/  IADD3 R16, PT, PT, R16, 0x1, R3 ;  /* 0x0000000110107810 */ /* 0x000fc40007ffe003 */
[----:B------:R-:W-:-:S05]  /*0640*/  ISETP.GE.AND P0, PT, R11, R20, PT ;  /* 0x000000140b00720c */ /* 0x000fca0003f06270 */
[----:B-1----:R-:W4:Y:S08]  /*0650*/  I2F.F16 R4, R15 ;  /* 0x0000000f00047306 */ /* 0x002f300000200c00 */
[----:B------:R-:W0:Y:S01]  /*0660*/  I2F.F16 R22, R22 ;  /* 0x0000001600167306 */ /* 0x000e220000200c00 */
[----:B----4-:R-:W-:-:S07]  /*0670*/  HMUL2 R3, R4.H0_H0, R5.H0_H0 ;  /* 0x2000000504037232 */ /* 0x010fce0000000800 */
[----:B------:R-:W1:Y:S01]  /*0680*/  I2F.F16 R16, R16 ;  /* 0x0000001000107306 */ /* 0x000e620000200c00 */
[-C--:B------:R-:W-:Y:S02]  /*0690*/  HMUL2 R4, R14.H0_H0, R5.reuse.H0_H0 ;  /* 0x200000050e047232 */ /* 0x080fe40000000800 */
[-C--:B0-----:R-:W-:Y:S02]  /*06a0*/  HMUL2 R2, R22.H0_H0, R5.reuse.H0_H0 ;  /* 0x2000000516027232 */ /* 0x081fe40000000800 */
[----:B-1----:R-:W-:Y:S01]  /*06b0*/  HMUL2 R5, R16.H0_H0, R5.H0_H0 ;  /* 0x2000000510057232 */ /* 0x002fe20000000800 */
[----:B------:R-:W-:Y:S06]  /*06c0*/  @!P0 BRA `(.L_x_3823) ;  /* 0xfffffffc00588947 */ /* 0x000fec000383ffff */
.L_x_3822:
[----:B------:R-:W1:Y:S01]  /*06d0*/  LDCU UR4, c[0x0][0x3c8] ;  /* 0x00007900ff0477ac */ /* 0x000e620008000800 */
[----:B------:R-:W-:Y:S01]  /*06e0*/  HFMA2 R8, -RZ, RZ, 0, 0 ;  /* 0x00000000ff087431 */ /* 0x000fe200000001ff */
[----:B-1----:R-:W-:-:S13]  /*06f0*/  ISETP.GT.AND P0, PT, R25, UR4, PT ;  /* 0x0000000419007c0c */ /* 0x002fda000bf04270 */
[----:B------:R-:W-:Y:S05]  /*0700*/  @!P0 BRA `(.L_x_3824) ;  /* 0x00000000001c8947 */ /* 0x000fea0003800000 */
[----:B------:R-:W1:Y:S02]  /*0710*/  LDC R8, c[0x0][0x3cc] ;  /* 0x0000f300ff087b82 */ /* 0x000e640000000800 */
[----:B-1----:R-:W-:-:S04]  /*0720*/  VIMNMX R8, PT, PT, R25, R8, PT ;  /* 0x0000000819087248 */ /* 0x002fc80003fe0100 */
[----:B------:R-:W-:-:S04]  /*0730*/  IADD3 R8, PT, PT, R8, -UR4, RZ ;  /* 0x8000000408087c10 */ /* 0x000fc8000fffe0ff */
[----:B------:R-:W-:-:S04]  /*0740*/  SHF.R.S32.HI R9, RZ, 0x1f, R8 ;  /* 0x0000001fff097819 */ /* 0x000fc80000011408 */
[----:B------:R-:W-:-:S04]  /*0750*/  LEA.HI R9, R9, R8, RZ, 0x5 ;  /* 0x0000000809097211 */ /* 0x000fc800078f28ff */
[----:B------:R-:W-:-:S05]  /*0760*/  SHF.R.S32.HI R9, RZ, 0x5, R9 ;  /* 0x00000005ff097819 */ /* 0x000fca0000011409 */
[----:B------:R-:W-:-:S07]  /*0770*/  IMAD R8, R9, 0x6, RZ ;  /* 0x0000000609087824 */ /* 0x000fce00078e02ff */
.L_x_3824:
        /* <DEDUP_REMOVED lines=11> */
.L_x_3825:
        /* <DEDUP_REMOVED lines=11> */
.L_x_3826:
        /* <DEDUP_REMOVED lines=11> */
.L_x_3827:
        /* <DEDUP_REMOVED lines=11> */
.L_x_3828:
[----:B------:R-:W-:Y:S01]  /*0a40*/  VIMNMX R13, PT, PT, R25, UR4, PT ;  /* 0x00000004190d7c48 */ /* 0x000fe2000bfe0100 */
[----:B------:R-:W1:Y:S01]  /*0a50*/  S2UR UR5, SR_CgaCtaId ;  /* 0x00000000000579c3 */ /* 0x000e620000008800 */
[----:B------:R-:W2:Y:S01]  /*0a60*/  LDCU.64 UR10, c[0x0][0x388] ;  /* 0x00007100ff0a77ac */ /* 0x000ea20008000a00 */
[----:B------:R-:W-:Y:S02]  /*0a70*/  PRMT R24, RZ, 0x5410, RZ ;  /* 0x00005410ff187816 */ /* 0x000fe400000000ff */
[----:B------:R-:W-:Y:S01]  /*0a80*/  SHF.R.S32.HI R14, RZ, 0x1f, R13 ;  /* 0x0000001fff0e7819 */ /* 0x000fe2000001140d */
[----:B------:R-:W-:-:S03]  /*0a90*/  UMOV UR4, 0x400 ;  /* 0x0000040000047882 */ /* 0x000fc60000000000 */
[----:B------:R-:W-:-:S04]  /*0aa0*/  LEA.HI R14, R14, R13, RZ, 0x5 ;  /* 0x0000000d0e0e7211 */ /* 0x000fc800078f28ff */
[----:B------:R-:W-:-:S04]  /*0ab0*/  SHF.R.S32.HI R13, RZ, 0x5, R14 ;  /* 0x00000005ff0d7819 */ /* 0x000fc8000001140e */
[----:B------:R-:W-:-:S04]  /*0ac0*/  LEA R8, R13, R8, 0x3 ;  /* 0x000000080d087211 */ /* 0x000fc800078e18ff */
[----:B------:R-:W-:Y:S02]  /*0ad0*/  IADD3 R8, PT, PT, R10, R8, R9 ;  /* 0x000000080a087210 */ /* 0x000fe40007ffe009 */
[----:B------:R-:W-:Y:S02]  /*0ae0*/  SHF.R.S32.HI R9, RZ, 0x1f, R21 ;  /* 0x0000001fff097819 */ /* 0x000fe40000011415 */
[----:B------:R-:W-:Y:S01]  /*0af0*/  IADD3 R11, PT, PT, R12, R8, R11 ;  /* 0x000000080c0b7210 */ /* 0x000fe20007ffe00b */
[----:B-1----:R-:W-:Y:S01]  /*0b00*/  ULEA UR4, UR5, UR4, 0x18 ;  /* 0x0000000405047291 */ /* 0x002fe2000f8ec0ff */
[----:B------:R-:W-:Y:S02]  /*0b10*/  VIMNMX R10, PT, PT, R7, UR9, PT ;  /* 0x00000009070a7c48 */ /* 0x000fe4000bfe0100 */
[----:B------:R-:W-:Y:S01]  /*0b20*/  PRMT R7, RZ, 0x5410, RZ ;  /* 0x00005410ff077816 */ /* 0x000fe200000000ff */
[----:B------:R-:W-:-:S05]  /*0b30*/  IMAD R8, R11, R0, RZ ;  /* 0x000000000b087224 */ /* 0x000fca00078e02ff */
[----:B------:R-:W-:-:S04]  /*0b40*/  IADD3 R11, P0, PT, R21, R8, RZ ;  /* 0x00000008150b7210 */ /* 0x000fc80007f1e0ff */
[----:B------:R-:W-:Y:S02]  /*0b50*/  LEA.HI.X.SX32 R8, R8, R9, 0x1, P0 ;  /* 0x0000000908087211 */ /* 0x000fe400000f0eff */
[----:B------:R-:W-:Y:S02]  /*0b60*/  ISETP.GT.AND P0, PT, R10, R25, PT ;  /* 0x000000190a00720c */ /* 0x000fe40003f04270 */
[----:B--2---:R-:W-:-:S04]  /*0b70*/  LEA R28, P1, R11, UR10, 0x2 ;  /* 0x0000000a0b1c7c11 */ /* 0x004fc8000f8210ff */
[----:B------:R-:W-:-:S07]  /*0b80*/  LEA.HI.X R29, R11, UR11, R8, 0x2, P1 ;  /* 0x0000000b0b1d7c11 */ /* 0x000fce00088f1408 */
[----:B------:R-:W-:Y:S05]  /*0b90*/  @!P0 BRA `(.L_x_3829) ;  /* 0x0000002000e08947 */ /* 0x000fea0003800000 */
[----:B------:R-:W2:Y:S01]  /*0ba0*/  LDG.E.128.CONSTANT R8, desc[UR6][R28.64] ;  /* 0x000000061c087981 */ /* 0x000ea2000c1e9d00 */
[----:B------:R-:W-:-:S03]  /*0bb0*/  IMAD.WIDE R24, R0, 0x4, R28 ;  /* 0x0000000400187825 */ /* 0x000fc600078e021c */
[----:B------:R-:W1:Y:S04]  /*0bc0*/  LDS.64 R22, [UR4] ;  /* 0x00000004ff167984 */ /* 0x000e680008000a00 */
[----:B------:R-:W3:Y:S01]  /*0bd0*/  LDG.E.128.CONSTANT R12, desc[UR6][R24.64] ;  /* 0x00000006180c7981 */ /* 0x000ee2000c1e9d00 */
[----:B------:R-:W-:-:S05]  /*0be0*/  IMAD.WIDE R38, R0, 0x4, R24 ;  /* 0x0000000400267825 */ /* 0x000fca00078e0218 */
[----:B------:R4:W5:Y:S02]  /*0bf0*/  LDG.E.128.CONSTANT R16, desc[UR6][R38.64] ;  /* 0x0000000626107981 */ /* 0x000964000c1e9d00 */
[----:B----4-:R-:W-:-:S04]  /*0c00*/  IMAD.WIDE R38, R0, 0x4, R38 ;  /* 0x0000000400267825 */ /* 0x010fc800078e0226 */
[----:B-1----:R-:W-:Y:S02]  /*0c10*/  HADD2.F32 R25, -RZ, R22.H1_H1 ;  /* 0x30000016ff197230 */ /* 0x002fe40000004100 */
[--C-:B------:R-:W-:Y:S02]  /*0c20*/  HADD2.F32 R37, -RZ, R23.reuse.H0_H0 ;  /* 0x20000017ff257230 */ /* 0x100fe40000004100 */
[----:B------:R-:W-:Y:S01]  /*0c30*/  HADD2.F32 R23, -RZ, R23.H1_H1 ;  /* 0x30000017ff177230 */ /* 0x000fe20000004100 */
        /* <DEDUP_REMOVED lines=11> */
[----:B------:R-:W-:Y:S02]  /*0cf0*/  HADD2 R27, R30, -1032, -1032 ;  /* 0xe408e4081e1b7430 */ /* 0x000fe40000000000 */
[----:B------:R-:W-:-:S02]  /*0d00*/  HADD2.F32 R28, -RZ, R7.H0_H0 ;  /* 0x20000007ff1c7230 */ /* 0x000fc40000004100 */
[----:B------:R-:W-:Y:S02]  /*0d10*/  HADD2 R29, R29, -1032, -1032 ;  /* 0xe408e4081d1d7430 */ /* 0x000fe40000000000 */
[----:B------:R-:W-:Y:S01]  /*0d20*/  HADD2.F32 R34, -RZ, R7.H1_H1 ;  /* 0x30000007ff227230 */ /* 0x000fe20000004100 */
[----:B------:R-:W-:Y:S01]  /*0d30*/  LOP3.LUT R35, R35, 0x64006400, RZ, 0xfc, !PT ;  /* 0x6400640023237812 */ /* 0x000fe200078efcff */
[----:B------:R-:W-:Y:S01]  /*0d40*/  HADD2.F32 R7, -RZ, R22.H0_H0 ;  /* 0x20000016ff077230 */ /* 0x000fe20000004100 */
[----:B------:R-:W-:Y:S01]  /*0d50*/  SHF.R.U32.HI R10, RZ, 0x8, R10 ;  /* 0x00000008ff0a7819 */ /* 0x000fe2000001160a */
[----:B------:R-:W-:Y:S02]  /*0d60*/  HADD2.F32 R32, -RZ, R31.H0_H0 ;  /* 0x2000001fff207230 */ /* 0x000fe40000004100 */
[----:B------:R-:W-:Y:S02]  /*0d70*/  HADD2.F32 R30, -RZ, R27.H0_H0 ;  /* 0x2000001bff1e7230 */ /* 0x000fe40000004100 */
[----:B------:R-:W-:Y:S01]  /*0d80*/  FFMA.FTZ R33, R28, R7, RZ ;  /* 0x000000071c217223 */ /* 0x000fe200000100ff */
[----:B------:R-:W-:-:S02]  /*0d90*/  HADD2.F32 R24, -RZ, R29.H0_H0 ;  /* 0x2000001dff187230 */ /* 0x000fc40000004100 */
[C---:B------:R-:W-:Y:S01]  /*0da0*/  FFMA.FTZ R28, R7.reuse, R32, RZ ;  /* 0x00000020071c7223 */ /* 0x040fe200000100ff */
[----:B------:R-:W-:Y:S02]  /*0db0*/  HADD2.F32 R31, -RZ, R31.H1_H1 ;  /* 0x3000001fff1f7230 */ /* 0x000fe40000004100 */
[C---:B------:R-:W-:Y:S01]  /*0dc0*/  FFMA.FTZ R22, R7.reuse, R30, RZ ;  /* 0x0000001e07167223 */ /* 0x040fe200000100ff */
[----:B------:R-:W-:Y:S02]  /*0dd0*/  HADD2.F32 R29, -RZ, R29.H1_H1 ;  /* 0x3000001dff1d7230 */ /* 0x000fe40000004100 */
[----:B------:R-:W-:Y:S01]  /*0de0*/  FFMA.FTZ R24, R7, R24, RZ ;  /* 0x0000001807187223 */ /* 0x000fe200000100ff */
[----:B------:R-:W-:Y:S01]  /*0df0*/  HADD2.F32 R7, -RZ, R27.H1_H1 ;  /* 0x3000001bff077230 */ /* 0x000fe20000004100 */
[----:B------:R-:W-:Y:S01]  /*0e00*/  MOV R30, 0x2c00 ;  /* 0x00002c00001e7802 */ /* 0x000fe20000000f00 */
[----:B------:R-:W-:Y:S01]  /*0e10*/  FFMA.FTZ R34, R34, R25, R33 ;  /* 0x0000001922227223 */ /* 0x000fe20000010021 */
[C---:B------:R-:W-:Y:S01]  /*0e20*/  FFMA.FTZ R28, R25.reuse, R31, R28 ;  /* 0x0000001f191c7223 */ /* 0x040fe2000001001c */
[----:B------:R-:W-:Y:S01]  /*0e30*/  LOP3.LUT R27, R8, 0xf000f0, RZ, 0xc0, !PT ;  /* 0x00f000f0081b7812 */ /* 0x000fe200078ec0ff */
[C---:B------:R-:W-:Y:S01]  /*0e40*/  FFMA.FTZ R22, R25.reuse, R7, R22 ;  /* 0x0000000719167223 */ /* 0x040fe20000010016 */
[----:B------:R-:W-:Y:S01]  /*0e50*/  FFMA.FTZ R7, R25, R29, R24 ;  /* 0x0000001d19077223 */ /* 0x000fe20000010018 */
[----:B------:R-:W-:Y:S01]  /*0e60*/  PRMT R2, R2, 0x5410, R30 ;  /* 0x0000541002027816 */ /* 0x000fe2000000001e */
[----:B------:R-:W1:Y:S01]  /*0e70*/  LDS.64 R24, [UR4+0x8] ;  /* 0x00000804ff187984 */ /* 0x000e620008000a00 */
[----:B------:R-:W-:-:S02]  /*0e80*/  LOP3.LUT R27, R27, 0x64006400, RZ, 0xfc, !PT ;  /* 0x640064001b1b7812 */ /* 0x000fc400078efcff */
[----:B------:R-:W-:Y:S01]  /*0e90*/  LOP3.LUT R31, R9, 0xf000f0, RZ, 0xc0, !PT ;  /* 0x00f000f0091f7812 */ /* 0x000fe200078ec0ff */
[-C--:B------:R-:W-:Y:S01]  /*0ea0*/  HFMA2 R30, R35, R2.reuse.H1_H1, -72, -72 ;  /* 0xd480d480231e7431 */ /* 0x080fe20000060002 */
[----:B------:R-:W-:Y:S01]  /*0eb0*/  LOP3.LUT R29, R11, 0xf000f0, RZ, 0xc0, !PT ;  /* 0x00f000f00b1d7812 */ /* 0x000fe200078ec0ff */
[-C--:B------:R-:W-:Y:S01]  /*0ec0*/  HFMA2 R27, R27, R2.reuse.H1_H1, -72, -72 ;  /* 0xd480d4801b1b7431 */ /* 0x080fe20000060002 */
[----:B------:R-:W-:Y:S02]  /*0ed0*/  LOP3.LUT R31, R31, 0x64006400, RZ, 0xfc, !PT ;  /* 0x640064001f1f7812 */ /* 0x000fe400078efcff */
[----:B------:R-:W-:Y:S01]  /*0ee0*/  LOP3.LUT R29, R29, 0x64006400, RZ, 0xfc, !PT ;  /* 0x640064001d1d7812 */ /* 0x000fe200078efcff */
[----:B------:R-:W-:Y:S01]  /*0ef0*/  HADD2.F32 R35, -RZ, R30.H0_H0 ;  /* 0x2000001eff237230 */ /* 0x000fe20000004100 */
[----:B------:R-:W-:Y:S01]  /*0f00*/  SHF.R.U32.HI R8, RZ, 0x8, R8 ;  /* 0x00000008ff087819 */ /* 0x000fe20000011608 */
[----:B------:R-:W-:Y:S02]  /*0f10*/  HADD2.F32 R33, -RZ, R27.H0_H0 ;  /* 0x2000001bff217230 */ /* 0x000fe40000004100 */
[----:B------:R-:W-:-:S02]  /*0f20*/  HFMA2 R31, R31, R2.H1_H1, -72, -72 ;  /* 0xd480d4801f1f7431 */ /* 0x000fc40000060002 */
[----:B------:R-:W-:Y:S02]  /*0f30*/  HADD2.F32 R27, -RZ, R27.H1_H1 ;  /* 0x3000001bff1b7230 */ /* 0x000fe40000004100 */
[----:B------:R-:W-:Y:S02]  /*0f40*/  HFMA2 R29, R29, R2.H1_H1, -72, -72 ;  /* 0xd480d4801d1d7431 */ /* 0x000fe40000060002 */
[----:B------:R-:W-:Y:S01]  /*0f50*/  FFMA.FTZ R22, R37, R35, R22 ;  /* 0x0000002325167223 */ /* 0x000fe20000010016 */
[----:B------:R-:W-:Y:S01]  /*0f60*/  FFMA.FTZ R34, R33, R37, R34 ;  /* 0x0000002521227223 */ /* 0x000fe20000010022 */
[----:B------:R-:W-:Y:S01]  /*0f70*/  HADD2.F32 R33, -RZ, R31.H0_H0 ;  /* 0x2000001fff217230 */ /* 0x000fe20000004100 */
[----:B------:R-:W-:Y:S01]  /*0f80*/  SHF.R.U32.HI R9, RZ, 0x8, R9 ;  /* 0x00000008ff097819 */ /* 0x000fe20000011609 */
[----:B------:R-:W-:Y:S01]  /*0f90*/  HADD2.F32 R32, -RZ, R29.H0_H0 ;  /* 0x2000001dff207230 */ /* 0x000fe20000004100 */
[----:B------:R-:W-:Y:S01]  /*0fa0*/  SHF.R.U32.HI R11, RZ, 0x8, R11 ;  /* 0x00000008ff0b7819 */ /* 0x000fe2000001160b */
[----:B------:R-:W-:-:S02]  /*0fb0*/  HADD2.F32 R31, -RZ, R31.H1_H1 ;  /* 0x3000001fff1f7230 */ /* 0x000fc40000004100 */
[C---:B------:R-:W-:Y:S01]  /*0fc0*/  FFMA.FTZ R28, R37.reuse, R33, R28 ;  /* 0x00000021251c7223 */ /* 0x040fe2000001001c */
[----:B------:R-:W-:Y:S02]  /*0fd0*/  HADD2.F32 R33, -RZ, R30.H1_H1 ;  /* 0x3000001eff217230 */ /* 0x000fe40000004100 */
[----:B------:R-:W-:Y:S01]  /*0fe0*/  FFMA.FTZ R7, R37, R32, R7 ;  /* 0x0000002025077223 */ /* 0x000fe20000010007 */
[----:B------:R-:W-:Y:S01]  /*0ff0*/  LOP3.LUT R30, R8, 0xf000f, RZ, 0xc0, !PT ;  /* 0x000f000f081e7812 */ /* 0x000fe200078ec0ff */
[----:B------:R-:W-:Y:S02]  /*1000*/  HADD2.F32 R32, -RZ, R29.H1_H1 ;  /* 0x3000001dff207230 */ /* 0x000fe40000004100 */
[----:B------:R-:W-:Y:S01]  /*1010*/  FFMA.FTZ R27, R27, R23, R34 ;  /* 0x000000171b1b7223 */ /* 0x000fe20000010022 */
[C---:B------:R-:W-:Y:S01]  /*1020*/  FFMA.FTZ R28, R23.reuse, R31, R28 ;  /* 0x0000001f171c7223 */ /* 0x040fe2000001001c */
[----:B------:R-:W-:Y:S01]  /*1030*/  LOP3.LUT R30, R30, 0x64006400, RZ, 0xfc, !PT ;  /* 0x640064001e1e7812 */ /* 0x000fe200078efcff */
[C---:B------:R-:W-:Y:S01]  /*1040*/  FFMA.FTZ R22, R23.reuse, R33, R22 ;  /* 0x0000002117167223 */ /* 0x040fe20000010016 */
[----:B------:R-:W-:Y:S01]  /*1050*/  FFMA.FTZ R29, R23, R32, R7 ;  /* 0x00000020171d7223 */ /* 0x000fe20000010007 */
[----:B------:R-:W-:-:S02]  /*1060*/  LOP3.LUT R7, R10, 0xf000f, RZ, 0xc0, !PT ;  /* 0x000f000f0a077812 */ /* 0x000fc400078ec0ff */
[----:B------:R-:W-:Y:S01]  /*1070*/  LOP3.LUT R23, R9, 0xf000f, RZ, 0xc0, !PT ;  /* 0x000f000f09177812 */ /* 0x000fe200078ec0ff */
[----:B------:R-:W-:Y:S01]  /*1080*/  HADD2 R31, R30, -1032, -1032 ;  /* 0xe408e4081e1f7430 */ /* 0x000fe20000000000 */
[----:B------:R-:W-:Y:S02]  /*1090*/  LOP3.LUT R33, R11, 0xf000f, RZ, 0xc0, !PT ;  /* 0x000f000f0b217812 */ /* 0x000fe400078ec0ff */
[----:B------:R-:W-:Y:S01]  /*10a0*/  LOP3.LUT R7, R7, 0x64006400, RZ, 0xfc, !PT ;  /* 0x6400640007077812 */ /* 0x000fe200078efcff */
[----:B-1----:R-:W-:Y:S01]  /*10b0*/  HADD2.F32 R30, -RZ, R24.H0_H0 ;  /* 0x20000018ff1e7230 */ /* 0x002fe20000004100 */
[----:B------:R-:W-:Y:S01]  /*10c0*/  LOP3.LUT R23, R23, 0x64006400, RZ, 0xfc, !PT ;  /* 0x6400640017177812 */ /* 0x000fe200078efcff */
[----:B------:R-:W-:Y:S01]  /*10d0*/  HADD2.F32 R32, -RZ, R31.H0_H0 ;  /* 0x2000001fff207230 */ /* 0x000fe20000004100 */
[----:B------:R-:W-:Y:S01]  /*10e0*/  LOP3.LUT R33, R33, 0x64006400, RZ, 0xfc, !PT ;  /* 0x6400640021217812 */ /* 0x000fe200078efcff */
[----:B------:R-:W-:Y:S01]  /*10f0*/  HADD2 R7, R7, -1032, -1032 ;  /* 0xe408e40807077430 */ /* 0x000fe20000000000 */
[----:B------:R-:W-:Y:S01]  /*1100*/  LOP3.LUT R8, R8, 0xf000f0, RZ, 0xc0, !PT ;  /* 0x00f000f008087812 */ /* 0x000fe200078ec0ff */
[----:B------:R-:W-:-:S02]  /*1110*/  HADD2 R23, R23, -1032, -1032 ;  /* 0xe408e40817177430 */ /* 0x000fc40000000000 */
[----:B------:R-:W-:Y:S01]  /*1120*/  FFMA.FTZ R32, R32, R30, R27 ;  /* 0x0000001e20207223 */ /* 0x000fe2000001001b */
[----:B------:R-:W-:Y:S02]  /*1130*/  HADD2 R27, R33, -1032, -1032 ;  /* 0xe408e408211b7430 */ /* 0x000fe40000000000 */
[----:B------:R-:W-:Y:S01]  /*1140*/  HADD2.F32 R33, -RZ, R7.H0_H0 ;  /* 0x20000007ff217230 */ /* 0x000fe20000004100 */
[----:B------:R-:W-:Y:S01]  /*1150*/  LOP3.LUT R9, R9, 0xf000f0, RZ, 0xc0, !PT ;  /* 0x00f000f009097812 */ /* 0x000fe200078ec0ff */
[--C-:B------:R-:W-:Y:S01]  /*1160*/  HADD2.F32 R35, -RZ, R23.reuse.H0_H0 ;  /* 0x20000017ff237230 */ /* 0x100fe20000004100 */
[----:B------:R-:W-:Y:S01]  /*1170*/  LOP3.LUT R10, R10, 0xf000f0, RZ, 0xc0, !PT ;  /* 0x00f000f00a0a7812 */ /* 0x000fe200078ec0ff */
[----:B------:R-:W-:Y:S02]  /*1180*/  HADD2.F32 R23, -RZ, R23.H1_H1 ;  /* 0x30000017ff177230 */ /* 0x000fe40000004100 */
[----:B------:R-:W-:Y:S01]  /*1190*/  FFMA.FTZ R22, R30, R33, R22 ;  /* 0x000000211e167223 */ /* 0x000fe20000010016 */
[----:B------:R-:W-:-:S02]  /*11a0*/  HADD2.F32 R33, -RZ, R27.H0_H0 ;  /* 0x2000001bff217230 */ /* 0x000fc40000004100 */
[C---:B------:R-:W-:Y:S01]  /*11b0*/  FFMA.FTZ R28, R30.reuse, R35, R28 ;  /* 0x000000231e1c7223 */ /* 0x040fe2000001001c */
[----:B------:R-:W-:Y:S02]  /*11c0*/  HADD2.F32 R35, -RZ, R31.H1_H1 ;  /* 0x3000001fff237230 */ /* 0x000fe40000004100 */
[----:B------:R-:W-:Y:S02]  /*11d0*/  HADD2.F32 R31, -RZ, R24.H1_H1 ;  /* 0x30000018ff1f7230 */ /* 0x000fe40000004100 */
[----:B------:R-:W-:Y:S01]  /*11e0*/  FFMA.FTZ R30, R30, R33, R29 ;  /* 0x000000211e1e7223 */ /* 0x000fe2000001001d */
[----:B------:R-:W-:Y:S02]  /*11f0*/  HADD2.F32 R7, -RZ, R7.H1_H1 ;  /* 0x30000007ff077230 */ /* 0x000fe40000004100 */
[----:B------:R-:W-:Y:S02]  /*1200*/  HADD2.F32 R27, -RZ, R27.H1_H1 ;  /* 0x3000001bff1b7230 */ /* 0x000fe40000004100 */
[----:B------:R-:W-:Y:S01]  /*1210*/  FFMA.FTZ R32, R35, R31, R32 ;  /* 0x0000001f23207223 */ /* 0x000fe20000010020 */
[C---:B------:R-:W-:Y:S01]  /*1220*/  FFMA.FTZ R28, R31.reuse, R23, R28 ;  /* 0x000000171f1c7223 */ /* 0x040fe2000001001c */
[----:B------:R-:W-:Y:S01]  /*1230*/  FFMA.FTZ R22, R31, R7, R22 ;  /* 0x000000071f167223 */ /* 0x000fe20000010016 */
[----:B------:R-:W-:Y:S01]  /*1240*/  LOP3.LUT R23, R9, 0x64006400, RZ, 0xfc, !PT ;  /* 0x6400640009177812 */ /* 0x000fe200078efcff */
[----:B------:R-:W-:Y:S01]  /*1250*/  FFMA.FTZ R31, R31, R27, R30 ;  /* 0x0000001b1f1f7223 */ /* 0x000fe2000001001e */
[----:B------:R-:W-:-:S02]  /*1260*/  LOP3.LUT R27, R8, 0x64006400, RZ, 0xfc, !PT ;  /* 0x64006400081b7812 */ /* 0x000fc400078efcff */
[----:B------:R-:W1:Y:S01]  /*1270*/  LDS.64 R8, [UR4+0x10] ;  /* 0x00001004ff087984 */ /* 0x000e620008000a00 */
[----:B------:R-:W-:Y:S01]  /*1280*/  LOP3.LUT R7, R11, 0xf000f0, RZ, 0xc0, !PT ;  /* 0x00f000f00b077812 */ /* 0x000fe200078ec0ff */
[-C--:B------:R-:W-:Y:S01]  /*1290*/  HFMA2 R23, R23, R2.reuse.H1_H1, -72, -72 ;  /* 0xd480d48017177431 */ /* 0x080fe20000060002 */
[----:B------:R-:W-:Y:S01]  /*12a0*/  LOP3.LUT R11, R10, 0x64006400, RZ, 0xfc, !PT ;  /* 0x640064000a0b7812 */ /* 0x000fe200078efcff */
[-C--:B------:R-:W-:Y:S01]  /*12b0*/  HFMA2 R27, R27, R2.reuse.H1_H1, -72, -72 ;  /* 0xd480d4801b1b7431 */ /* 0x080fe20000060002 */
[----:B------:R-:W-:Y:S01]  /*12c0*/  LOP3.LUT R29, R7, 0x64006400, RZ, 0xfc, !PT ;  /* 0x64006400071d7812 */ /* 0x000fe200078efcff */
[----:B------:R-:W-:Y:S02]  /*12d0*/  HADD2.F32 R7, -RZ, R25.H0_H0 ;  /* 0x20000019ff077230 */ /* 0x000fe40000004100 */
[----:B------:R-:W-:Y:S02]  /*12e0*/  HFMA2 R11, R11, R2.H1_H1, -72, -72 ;  /* 0xd480d4800b0b7431 */ /* 0x000fe40000060002 */
[----:B------:R-:W-:-:S02]  /*12f0*/  HADD2.F32 R33, -RZ, R27.H0_H0 ;  /* 0x2000001bff217230 */ /* 0x000fc40000004100 */
[----:B------:R-:W-:Y:S02]  /*1300*/  HFMA2 R10, R29, R2.H1_H1, -72, -72 ;  /* 0xd480d4801d0a7431 */ /* 0x000fe40000060002 */
[----:B------:R-:W-:Y:S02]  /*1310*/  HADD2.F32 R24, -RZ, R23.H0_H0 ;  /* 0x20000017ff187230 */ /* 0x000fe40000004100 */
[----:B------:R-:W-:Y:S02]  /*1320*/  HADD2.F32 R29, -RZ, R27.H1_H1 ;  /* 0x3000001bff1d7230 */ /* 0x000fe40000004100 */
[----:B------:R-:W-:Y:S01]  /*1330*/  FFMA.FTZ R32, R33, R7, R32 ;  /* 0x0000000721207223 */ /* 0x000fe20000010020 */
[----:B------:R-:W-:Y:S02]  /*1340*/  HADD2.F32 R33, -RZ, R11.H0_H0 ;  /* 0x2000000bff217230 */ /* 0x000fe40000004100 */
[----:B------:R-:W-:Y:S01]  /*1350*/  FFMA.FTZ R24, R7, R24, R28 ;  /* 0x0000001807187223 */ /* 0x000fe2000001001c */
[----:B------:R-:W-:-:S02]  /*1360*/  HADD2.F32 R30, -RZ, R10.H0_H0 ;  /* 0x2000000aff1e7230 */ /* 0x000fc40000004100 */
[----:B------:R-:W-:Y:S02]  /*1370*/  HADD2.F32 R25, -RZ, R25.H1_H1 ;  /* 0x30000019ff197230 */ /* 0x000fe40000004100 */
[C---:B------:R-:W-:Y:S01]  /*1380*/  FFMA.FTZ R33, R7.reuse, R33, R22 ;  /* 0x0000002107217223 */ /* 0x040fe20000010016 */
[----:B------:R-:W-:Y:S02]  /*1390*/  HADD2.F32 R27, -RZ, R23.H1_H1 ;  /* 0x30000017ff1b7230 */ /* 0x000fe40000004100 */
[----:B------:R-:W-:Y:S01]  /*13a0*/  FFMA.FTZ R22, R7, R30, R31 ;  /* 0x0000001e07167223 */ /* 0x000fe2000001001f */
[----:B------:R-:W-:Y:S01]  /*13b0*/  HADD2.F32 R28, -RZ, R11.H1_H1 ;  /* 0x3000000bff1c7230 */ /* 0x000fe20000004100 */
[----:B---3--:R-:W-:Y:S01]  /*13c0*/  LOP3.LUT R11, R12, 0xf000f, RZ, 0xc0, !PT ;  /* 0x000f000f0c0b7812 */ /* 0x008fe200078ec0ff */
[----:B------:R-:W-:Y:S01]  /*13d0*/  FFMA.FTZ R23, R29, R25, R32 ;  /* 0x000000191d177223 */ /* 0x000fe20000010020 */
[----:B------:R-:W-:Y:S01]  /*13e0*/  FFMA.FTZ R24, R25, R27, R24 ;  /* 0x0000001b19187223 */ /* 0x000fe20000010018 */
[----:B------:R-:W-:Y:S01]  /*13f0*/  LOP3.LUT R27, R13, 0xf000f, RZ, 0xc0, !PT ;  /* 0x000f000f0d1b7812 */ /* 0x000fe200078ec0ff */
[----:B------:R-:W-:Y:S01]  /*1400*/  FFMA.FTZ R7, R25, R28, R33 ;  /* 0x0000001c19077223 */ /* 0x000fe20000010021 */
[----:B------:R-:W-:Y:S01]  /*1410*/  LOP3.LUT R28, R14, 0xf000f, RZ, 0xc0, !PT ;  /* 0x000f000f0e1c7812 */ /* 0x000fe200078ec0ff */
[----:B------:R-:W-:Y:S01]  /*1420*/  HADD2.F32 R10, -RZ, R10.H1_H1 ;  /* 0x3000000aff0a7230 */ /* 0x000fe20000004100 */
[----:B------:R-:W-:-:S02]  /*1430*/  LOP3.LUT R29, R15, 0xf000f, RZ, 0xc0, !PT ;  /* 0x000f000f0f1d7812 */ /* 0x000fc400078ec0ff */
[----:B------:R-:W-:Y:S02]  /*1440*/  LOP3.LUT R11, R11, 0x64006400, RZ, 0xfc, !PT ;  /* 0x640064000b0b7812 */ /* 0x000fe400078efcff */
[----:B------:R-:W-:Y:S01]  /*1450*/  LOP3.LUT R27, R27, 0x64006400, RZ, 0xfc, !PT ;  /* 0x640064001b1b7812 */ /* 0x000fe200078efcff */
[----:B------:R-:W-:Y:S01]  /*1460*/  FFMA.FTZ R22, R25, R10, R22 ;  /* 0x0000000a19167223 */ /* 0x000fe20000010016 */
[----:B------:R-:W-:Y:S01]  /*1470*/  LOP3.LUT R28, R28, 0x64006400, RZ, 0xfc, !PT ;  /* 0x640064001c1c7812 */ /* 0x000fe200078efcff */
[----:B------:R-:W-:Y:S01]  /*1480*/  HADD2 R11, R11, -1032, -1032 ;  /* 0xe408e4080b0b7430 */ /* 0x000fe20000000000 */
[----:B------:R-:W-:Y:S01]  /*1490*/  LOP3.LUT R29, R29, 0x64006400, RZ, 0xfc, !PT ;  /* 0x640064001d1d7812 */ /* 0x000fe200078efcff */
[----:B------:R-:W-:Y:S02]  /*14a0*/  HADD2 R27, R27, -1032, -1032 ;  /* 0xe408e4081b1b7430 */ /* 0x000fe40000000000 */
[----:B-1----:R-:W-:Y:S02]  /*14b0*/  HADD2.F32 R36, -RZ, R9.H0_H0 ;  /* 0x20000009ff247230 */ /* 0x002fe40000004100 */
        /* <DEDUP_REMOVED lines=8> */
[----:B------:R-:W-:Y:S02]  /*1540*/  HADD2.F32 R10, -RZ, R29.H0_H0 ;  /* 0x2000001dff0a7230 */ /* 0x000fe40000004100 */
[C---:B------:R-:W-:Y:S01]  /*1550*/  FFMA.FTZ R31, R11.reuse, R32, RZ ;  /* 0x000000200b1f7223 */ /* 0x040fe200000100ff */
[----:B------:R-:W-:Y:S02]  /*1560*/  HADD2.F32 R8, -RZ, R8.H1_H1 ;  /* 0x30000008ff087230 */ /* 0x000fe40000004100 */
[C---:B------:R-:W-:Y:S01]  /*1570*/  FFMA.FTZ R33, R11.reuse, R28, RZ ;  /* 0x0000001c0b217223 */ /* 0x040fe200000100ff */
[----:B------:R-:W-:Y:S02]  /*1580*/  HADD2.F32 R27, -RZ, R27.H1_H1 ;  /* 0x3000001bff1b7230 */ /* 0x000fe40000004100 */
[----:B------:R-:W-:Y:S01]  /*1590*/  FFMA.FTZ R11, R11, R10, RZ ;  /* 0x0000000a0b0b7223 */ /* 0x000fe200000100ff */
[----:B------:R-:W-:Y:S01]  /*15a0*/  LOP3.LUT R10, R12, 0xf000f0, RZ, 0xc0, !PT ;  /* 0x00f000f00c0a7812 */ /* 0x000fe200078ec0ff */
[----:B------:R-:W-:Y:S01]  /*15b0*/  FFMA.FTZ R35, R35, R8, R30 ;  /* 0x0000000823237223 */ /* 0x000fe2000001001e */
[----:B------:R-:W-:-:S02]  /*15c0*/  HADD2.F32 R28, -RZ, R25.H1_H1 ;  /* 0x30000019ff1c7230 */ /* 0x000fc40000004100 */
[----:B------:R-:W-:Y:S01]  /*15d0*/  FFMA.FTZ R27, R8, R27, R31 ;  /* 0x0000001b081b7223 */ /* 0x000fe2000001001f */
[----:B------:R-:W-:Y:S01]  /*15e0*/  HADD2.F32 R30, -RZ, R29.H1_H1 ;  /* 0x3000001dff1e7230 */ /* 0x000fe20000004100 */
[----:B------:R-:W-:Y:S01]  /*15f0*/  LOP3.LUT R29, R10, 0x64006400, RZ, 0xfc, !PT ;  /* 0x640064000a1d7812 */ /* 0x000fe200078efcff */
[C---:B------:R-:W-:Y:S01]  /*1600*/  FFMA.FTZ R25, R8.reuse, R28, R33 ;  /* 0x0000001c08197223 */ /* 0x040fe20000010021 */
[----:B------:R-:W-:Y:S02]  /*1610*/  LOP3.LUT R31, R15, 0xf000f0, RZ, 0xc0, !PT ;  /* 0x00f000f00f1f7812 */ /* 0x000fe400078ec0ff */
[----:B------:R-:W-:Y:S01]  /*1620*/  FFMA.FTZ R8, R8, R30, R11 ;  /* 0x0000001e08087223 */ /* 0x000fe2000001000b */
[----:B------:R-:W-:Y:S01]  /*1630*/  HFMA2 R28, R29, R2.H1_H1, -72, -72 ;  /* 0xd480d4801d1c7431 */ /* 0x000fe20000060002 */
[----:B------:R-:W-:Y:S02]  /*1640*/  LOP3.LUT R11, R14, 0xf000f0, RZ, 0xc0, !PT ;  /* 0x00f000f00e0b7812 */ /* 0x000fe400078ec0ff */
[----:B------:R-:W-:-:S02]  /*1650*/  LOP3.LUT R29, R13, 0xf000f0, RZ, 0xc0, !PT ;  /* 0x00f000f00d1d7812 */ /* 0x000fc400078ec0ff */
[--C-:B------:R-:W-:Y:S01]  /*1660*/  HADD2.F32 R10, -RZ, R28.reuse.H0_H0 ;  /* 0x2000001cff0a7230 */ /* 0x100fe20000004100 */
[----:B------:R-:W-:Y:S01]  /*1670*/  LOP3.LUT R11, R11, 0x64006400, RZ, 0xfc, !PT ;  /* 0x640064000b0b7812 */ /* 0x000fe200078efcff */
[----:B------:R-:W-:Y:S01]  /*1680*/  HADD2.F32 R28, -RZ, R28.H1_H1 ;  /* 0x3000001cff1c7230 */ /* 0x000fe20000004100 */
[----:B------:R-:W-:Y:S02]  /*1690*/  LOP3.LUT R29, R29, 0x64006400, RZ, 0xfc, !PT ;  /* 0x640064001d1d7812 */ /* 0x000fe400078efcff */
[----:B------:R-:W-:Y:S01]  /*16a0*/  FFMA.FTZ R35, R10, R36, R35 ;  /* 0x000000240a237223 */ /* 0x000fe20000010023 */
[-C--:B------:R-:W-:Y:S01]  /*16b0*/  HFMA2 R30, R11, R2.reuse.H1_H1, -72, -72 ;  /* 0xd480d4800b1e7431 */ /* 0x080fe20000060002 */
[----:B------:R-:W-:Y:S01]  /*16c0*/  LOP3.LUT R31, R31, 0x64006400, RZ, 0xfc, !PT ;  /* 0x640064001f1f7812 */ /* 0x000fe200078efcff */
[----:B------:R-:W1:Y:S01]  /*16d0*/  LDS.64 R10, [UR4+0x18] ;  /* 0x00001804ff0a7984 */ /* 0x000e620008000a00 */
[----:B------:R-:W-:Y:S01]  /*16e0*/  HFMA2 R29, R29, R2.H1_H1, -72, -72 ;  /* 0xd480d4801d1d7431 */ /* 0x000fe20000060002 */
[----:B------:R-:W-:Y:S01]  /*16f0*/  SHF.R.U32.HI R13, RZ, 0x8, R13 ;  /* 0x00000008ff0d7819 */ /* 0x000fe2000001160d */
[----:B------:R-:W-:-:S02]  /*1700*/  HADD2.F32 R34, -RZ, R30.H0_H0 ;  /* 0x2000001eff227230 */ /* 0x000fc40000004100 */
[----:B------:R-:W-:Y:S02]  /*1710*/  HFMA2 R31, R31, R2.H1_H1, -72, -72 ;  /* 0xd480d4801f1f7431 */ /* 0x000fe40000060002 */
[----:B------:R-:W-:Y:S01]  /*1720*/  HADD2.F32 R30, -RZ, R30.H1_H1 ;  /* 0x3000001eff1e7230 */ /* 0x000fe20000004100 */
[----:B------:R-:W-:Y:S01]  /*1730*/  SHF.R.U32.HI R15, RZ, 0x8, R15 ;  /* 0x00000008ff0f7819 */ /* 0x000fe2000001160f */
[----:B------:R-:W-:Y:S02]  /*1740*/  HADD2.F32 R32, -RZ, R29.H0_H0 ;  /* 0x2000001dff207230 */ /* 0x000fe40000004100 */
[C---:B------:R-:W-:Y:S01]  /*1750*/  FFMA.FTZ R25, R36.reuse, R34, R25 ;  /* 0x0000002224197223 */ /* 0x040fe20000010019 */
[----:B------:R-:W-:Y:S01]  /*1760*/  HADD2.F32 R33, -RZ, R31.H0_H0 ;  /* 0x2000001fff217230 */ /* 0x000fe20000004100 */
[----:B------:R-:W-:Y:S01]  /*1770*/  SHF.R.U32.HI R12, RZ, 0x8, R12 ;  /* 0x00000008ff0c7819 */ /* 0x000fe2000001160c */
[----:B------:R-:W-:Y:S02]  /*1780*/  HADD2.F32 R29, -RZ, R29.H1_H1 ;  /* 0x3000001dff1d7230 */ /* 0x000fe40000004100 */
[----:B------:R-:W-:Y:S01]  /*1790*/  FFMA.FTZ R27, R36, R32, R27 ;  /* 0x00000020241b7223 */ /* 0x000fe2000001001b */
[----:B------:R-:W-:-:S02]  /*17a0*/  HADD2.F32 R32, -RZ, R9.H1_H1 ;  /* 0x30000009ff207230 */ /* 0x000fc40000004100 */
[----:B------:R-:W-:Y:S01]  /*17b0*/  FFMA.FTZ R8, R36, R33, R8 ;  /* 0x0000002124087223 */ /* 0x000fe20000010008 */
[----:B------:R-:W-:Y:S01]  /*17c0*/  HADD2.F32 R31, -RZ, R31.H1_H1 ;  /* 0x3000001fff1f7230 */ /* 0x000fe20000004100 */
[----:B------:R-:W-:Y:S01]  /*17d0*/  SHF.R.U32.HI R14, RZ, 0x8, R14 ;  /* 0x00000008ff0e7819 */ /* 0x000fe2000001160e */
[----:B------:R-:W-:Y:S01]  /*17e0*/  FFMA.FTZ R35, R28, R32, R35 ;  /* 0x000000201c237223 */ /* 0x000fe20000010023 */
[C---:B------:R-:W-:Y:S01]  /*17f0*/  FFMA.FTZ R25, R32.reuse, R30, R25 ;  /* 0x0000001e20197223 */ /* 0x040fe20000010019 */
[----:B------:R-:W-:Y:S01]  /*1800*/  LOP3.LUT R28, R13, 0xf000f, RZ, 0xc0, !PT ;  /* 0x000f000f0d1c7812 */ /* 0x000fe200078ec0ff */
[C---:B------:R-:W-:Y:S01]  /*1810*/  FFMA.FTZ R27, R32.reuse, R29, R27 ;  /* 0x0000001d201b7223 */ /* 0x040fe2000001001b */
[----:B------:R-:W-:Y:S01]  /*1820*/  LOP3.LUT R30, R15, 0xf000f, RZ, 0xc0, !PT ;  /* 0x000f000f0f1e7812 */ /* 0x000fe200078ec0ff */
[----:B------:R-:W-:Y:S01]  /*1830*/  FFMA.FTZ R8, R32, R31, R8 ;  /* 0x0000001f20087223 */ /* 0x000fe20000010008 */
        /* <DEDUP_REMOVED lines=11> */
[----:B-1----:R-:W-:Y:S02]  /*18f0*/  HADD2.F32 R36, -RZ, R10.H0_H0 ;  /* 0x2000000aff247230 */ /* 0x002fe40000004100 */
[----:B------:R-:W-:Y:S02]  /*1900*/  HADD2 R9, R31, -1032, -1032 ;  /* 0xe408e4081f097430 */ /* 0x000fe40000000000 */
[----:B------:R-:W-:Y:S02]  /*1910*/  HADD2.F32 R31, -RZ, R28.H0_H0 ;  /* 0x2000001cff1f7230 */ /* 0x000fe40000004100 */
[----:B------:R-:W-:Y:S02]  /*1920*/  HADD2.F32 R40, -RZ, R30.H0_H0 ;  /* 0x2000001eff287230 */ /* 0x000fe40000004100 */
[----:B------:R-:W-:Y:S02]  /*1930*/  HADD2.F32 R10, -RZ, R10.H1_H1 ;  /* 0x3000000aff0a7230 */ /* 0x000fe40000004100 */
[----:B------:R-:W-:Y:S01]  /*1940*/  FFMA.FTZ R31, R36, R31, R8 ;  /* 0x0000001f241f7223 */ /* 0x000fe20000010008 */
[----:B------:R-:W-:-:S02]  /*1950*/  HADD2.F32 R8, -RZ, R30.H1_H1 ;  /* 0x3000001eff087230 */ /* 0x000fc40000004100 */
[----:B------:R-:W-:Y:S01]  /*1960*/  FFMA.FTZ R35, R40, R36, R35 ;  /* 0x0000002428237223 */ /* 0x000fe20000010023 */
[----:B------:R-:W-:Y:S02]  /*1970*/  HADD2.F32 R32, -RZ, R29.H0_H0 ;  /* 0x2000001dff207230 */ /* 0x000fe40000004100 */
[--C-:B------:R-:W-:Y:S02]  /*1980*/  HADD2.F32 R34, -RZ, R9.reuse.H0_H0 ;  /* 0x20000009ff227230 */ /* 0x100fe40000004100 */
[----:B------:R-:W-:Y:S01]  /*1990*/  FFMA.FTZ R35, R8, R10, R35 ;  /* 0x0000000a08237223 */ /* 0x000fe20000010023 */
[----:B------:R-:W-:Y:S02]  /*19a0*/  HADD2.F32 R30, -RZ, R9.H1_H1 ;  /* 0x30000009ff1e7230 */ /* 0x000fe40000004100 */
[----:B------:R-:W-:Y:S01]  /*19b0*/  FFMA.FTZ R27, R36, R32, R27 ;  /* 0x00000020241b7223 */ /* 0x000fe2000001001b */
[----:B------:R-:W1:Y:S01]  /*19c0*/  LDS.64 R8, [UR4+0x20] ;  /* 0x00002004ff087984 */ /* 0x000e620008000a00 */
[----:B------:R-:W-:-:S02]  /*19d0*/  HADD2.F32 R29, -RZ, R29.H1_H1 ;  /* 0x3000001dff1d7230 */ /* 0x000fc40000004100 */
[----:B------:R-:W-:Y:S01]  /*19e0*/  FFMA.FTZ R25, R36, R34, R25 ;  /* 0x0000002224197223 */ /* 0x000fe20000010019 */
[----:B------:R-:W-:Y:S02]  /*19f0*/  HADD2.F32 R28, -RZ, R28.H1_H1 ;  /* 0x3000001cff1c7230 */ /* 0x000fe40000004100 */
[C---:B------:R-:W-:Y:S01]  /*1a00*/  FFMA.FTZ R27, R10.reuse, R29, R27 ;  /* 0x0000001d0a1b7223 */ /* 0x040fe2000001001b */
[----:B------:R-:W-:Y:S01]  /*1a10*/  LOP3.LUT R29, R13, 0xf000f0, RZ, 0xc0, !PT ;  /* 0x00f000f00d1d7812 */ /* 0x000fe200078ec0ff */
[----:B------:R-:W-:Y:S01]  /*1a20*/  FFMA.FTZ R25, R10, R30, R25 ;  /* 0x0000001e0a197223 */ /* 0x000fe20000010019 */
[----:B------:R-:W-:Y:S01]  /*1a30*/  LOP3.LUT R13, R12, 0x64006400, RZ, 0xfc, !PT ;  /* 0x640064000c0d7812 */ /* 0x000fe200078efcff */
[----:B------:R-:W-:Y:S01]  /*1a40*/  FFMA.FTZ R31, R10, R28, R31 ;  /* 0x0000001c0a1f7223 */ /* 0x000fe2000001001f */
[----:B------:R-:W-:Y:S01]  /*1a50*/  LOP3.LUT R12, R15, 0xf000f0, RZ, 0xc0, !PT ;  /* 0x00f000f00f0c7812 */ /* 0x000fe200078ec0ff */
[----:B------:R-:W-:Y:S01]  /*1a60*/  HADD2.F32 R28, -RZ, R11.H0_H0 ;  /* 0x2000000bff1c7230 */ /* 0x000fe20000004100 */
[----:B------:R-:W-:Y:S01]  /*1a70*/  LOP3.LUT R29, R29, 0x64006400, RZ, 0xfc, !PT ;  /* 0x640064001d1d7812 */ /* 0x000fe200078efcff */
[----:B------:R-:W-:Y:S01]  /*1a80*/  HFMA2 R13, R13, R2.H1_H1, -72, -72 ;  /* 0xd480d4800d0d7431 */ /* 0x000fe20000060002 */
[----:B------:R-:W-:-:S02]  /*1a90*/  LOP3.LUT R15, R14, 0x64006400, RZ, 0xfc, !PT ;  /* 0x640064000e0f7812 */ /* 0x000fc400078efcff */
[----:B------:R-:W-:Y:S01]  /*1aa0*/  LOP3.LUT R33, R12, 0x64006400, RZ, 0xfc, !PT ;  /* 0x640064000c217812 */ /* 0x000fe200078efcff */
[-C--:B------:R-:W-:Y:S02]  /*1ab0*/  HFMA2 R14, R29, R2.reuse.H1_H1, -72, -72 ;  /* 0xd480d4801d0e7431 */ /* 0x080fe40000060002 */
[----:B------:R-:W-:Y:S02]  /*1ac0*/  HADD2.F32 R32, -RZ, R13.H0_H0 ;  /* 0x2000000dff207230 */ /* 0x000fe40000004100 */
[-C--:B------:R-:W-:Y:S02]  /*1ad0*/  HFMA2 R12, R15, R2.reuse.H1_H1, -72, -72 ;  /* 0xd480d4800f0c7431 */ /* 0x080fe40000060002 */
[----:B------:R-:W-:Y:S02]  /*1ae0*/  HADD2.F32 R15, -RZ, R11.H1_H1 ;  /* 0x3000000bff0f7230 */ /* 0x000fe40000004100 */
[----:B------:R-:W-:Y:S02]  /*1af0*/  HFMA2 R10, R33, R2.H1_H1, -72, -72 ;  /* 0xd480d480210a7431 */ /* 0x000fe40000060002 */
[----:B------:R-:W-:Y:S01]  /*1b00*/  HADD2.F32 R34, -RZ, R14.H0_H0 ;  /* 0x2000000eff227230 */ /* 0x000fe20000004100 */
[----:B-----5:R-:W-:Y:S01]  /*1b10*/  LOP3.LUT R11, R16, 0xf000f, RZ, 0xc0, !PT ;  /* 0x000f000f100b7812 */ /* 0x020fe200078ec0ff */
        /* <DEDUP_REMOVED lines=8> */
[----:B------:R-:W-:Y:S01]  /*1ba0*/  LOP3.LUT R28, R11, 0x64006400, RZ, 0xfc, !PT ;  /* 0x640064000b1c7812 */ /* 0x000fe200078efcff */
[----:B------:R-:W-:Y:S01]  /*1bb0*/  HADD2.F32 R11, -RZ, R12.H1_H1 ;  /* 0x3000000cff0b7230 */ /* 0x000fe20000004100 */
[----:B------:R-:W-:Y:S01]  /*1bc0*/  LOP3.LUT R25, R17, 0xf000f, RZ, 0xc0, !PT ;  /* 0x000f000f11197812 */ /* 0x000fe200078ec0ff */
[----:B------:R-:W-:Y:S01]  /*1bd0*/  FFMA.FTZ R27, R13, R15, R32 ;  /* 0x0000000f0d1b7223 */ /* 0x000fe20000010020 */
[----:B------:R-:W-:-:S02]  /*1be0*/  HADD2.F32 R12, -RZ, R10.H1_H1 ;  /* 0x3000000aff0c7230 */ /* 0x000fc40000004100 */
[----:B------:R-:W-:Y:S01]  /*1bf0*/  HADD2 R28, R28, -1032, -1032 ;  /* 0xe408e4081c1c7430 */ /* 0x000fe20000000000 */
[----:B------:R-:W-:Y:S01]  /*1c00*/  LOP3.LUT R13, R25, 0x64006400, RZ, 0xfc, !PT ;  /* 0x64006400190d7812 */ /* 0x000fe200078efcff */
[C---:B------:R-:W-:Y:S01]  /*1c10*/  FFMA.FTZ R25, R15.reuse, R14, R34 ;  /* 0x0000000e0f197223 */ /* 0x040fe20000010022 */
[C---:B------:R-:W-:Y:S01]  /*1c20*/  FFMA.FTZ R14, R15.reuse, R11, R30 ;  /* 0x0000000b0f0e7223 */ /* 0x040fe2000001001e */
[----:B-1----:R-:W-:Y:S02]  /*1c30*/  HADD2.F32 R10, -RZ, R8.H0_H0 ;  /* 0x20000008ff0a7230 */ /* 0x002fe40000004100 */
[----:B------:R-:W-:Y:S01]  /*1c40*/  FFMA.FTZ R15, R15, R12, R36 ;  /* 0x0000000c0f0f7223 */ /* 0x000fe20000010024 */
[--C-:B------:R-:W-:Y:S02]  /*1c50*/  HADD2.F32 R11, -RZ, R28.reuse.H0_H0 ;  /* 0x2000001cff0b7230 */ /* 0x100fe40000004100 */
[----:B------:R-:W-:Y:S02]  /*1c60*/  HADD2 R13, R13, -1032, -1032 ;  /* 0xe408e4080d0d7430 */ /* 0x000fe40000000000 */
[----:B------:R-:W-:Y:S01]  /*1c70*/  HADD2.F32 R31, -RZ, R28.H1_H1 ;  /* 0x3000001cff1f7230 */ /* 0x000fe20000004100 */
[----:B------:R-:W-:Y:S01]  /*1c80*/  LOP3.LUT R28, R17, 0xf000f0, RZ, 0xc0, !PT ;  /* 0x00f000f0111c7812 */ /* 0x000fe200078ec0ff */
[----:B------:R-:W-:-:S02]  /*1c90*/  HADD2.F32 R36, -RZ, R8.H1_H1 ;  /* 0x30000008ff247230 */ /* 0x000fc40000004100 */
[----:B------:R-:W-:Y:S01]  /*1ca0*/  FFMA.FTZ R12, R11, R10, RZ ;  /* 0x0000000a0b0c7223 */ /* 0x000fe200000100ff */
[----:B------:R-:W-:Y:S01]  /*1cb0*/  LOP3.LUT R8, R18, 0xf000f, RZ, 0xc0, !PT ;  /* 0x000f000f12087812 */ /* 0x000fe200078ec0ff */
[--C-:B------:R-:W-:Y:S01]  /*1cc0*/  HADD2.F32 R29, -RZ, R13.reuse.H0_H0 ;  /* 0x2000000dff1d7230 */ /* 0x100fe20000004100 */
[----:B------:R-:W-:Y:S01]  /*1cd0*/  LOP3.LUT R11, R16, 0xf000f0, RZ, 0xc0, !PT ;  /* 0x00f000f0100b7812 */ /* 0x000fe200078ec0ff */
[----:B------:R-:W-:Y:S02]  /*1ce0*/  HADD2.F32 R35, -RZ, R13.H1_H1 ;  /* 0x3000000dff237230 */ /* 0x000fe40000004100 */
[----:B------:R-:W-:Y:S01]  /*1cf0*/  FFMA.FTZ R31, R31, R36, R12 ;  /* 0x000000241f1f7223 */ /* 0x000fe2000001000c */
[----:B------:R-:W-:Y:S01]  /*1d00*/  LOP3.LUT R8, R8, 0x64006400, RZ, 0xfc, !PT ;  /* 0x6400640008087812 */ /* 0x000fe200078efcff */
[----:B------:R-:W1:Y:S01]  /*1d10*/  LDS.64 R12, [UR4+0x28] ;  /* 0x00002804ff0c7984 */ /* 0x000e620008000a00 */
[----:B------:R-:W-:Y:S01]  /*1d20*/  LOP3.LUT R11, R11, 0x64006400, RZ, 0xfc, !PT ;  /* 0x640064000b0b7812 */ /* 0x000fe200078efcff */
[----:B------:R-:W-:Y:S01]  /*1d30*/  FFMA.FTZ R29, R10, R29, RZ ;  /* 0x0000001d0a1d7223 */ /* 0x000fe200000100ff */
[----:B------:R-:W-:Y:S01]  /*1d40*/  SHF.R.U32.HI R17, RZ, 0x8, R17 ;  /* 0x00000008ff117819 */ /* 0x000fe20000011611 */
[----:B------:R-:W-:-:S02]  /*1d50*/  HADD2 R8, R8, -1032, -1032 ;  /* 0xe408e40808087430 */ /* 0x000fc40000000000 */
[----:B------:R-:W-:Y:S02]  /*1d60*/  HFMA2 R11, R11, R2.H1_H1, -72, -72 ;  /* 0xd480d4800b0b7431 */ /* 0x000fe40000060002 */
[----:B------:R-:W-:Y:S01]  /*1d70*/  FFMA.FTZ R35, R36, R35, R29 ;  /* 0x0000002324237223 */ /* 0x000fe2000001001d */
[----:B------:R-:W-:Y:S01]  /*1d80*/  LOP3.LUT R29, R28, 0x64006400, RZ, 0xfc, !PT ;  /* 0x640064001c1d7812 */ /* 0x000fe200078efcff */
[--C-:B------:R-:W-:Y:S02]  /*1d90*/  HADD2.F32 R33, -RZ, R8.reuse.H0_H0 ;  /* 0x20000008ff217230 */ /* 0x100fe40000004100 */
[----:B------:R-:W-:Y:S02]  /*1da0*/  HADD2.F32 R32, -RZ, R8.H1_H1 ;  /* 0x30000008ff207230 */ /* 0x000fe40000004100 */
[----:B------:R-:W-:Y:S02]  /*1db0*/  HADD2.F32 R8, -RZ, R9.H0_H0 ;  /* 0x20000009ff087230 */ /* 0x000fe40000004100 */
[----:B------:R-:W-:Y:S01]  /*1dc0*/  FFMA.FTZ R33, R10, R33, RZ ;  /* 0x000000210a217223 */ /* 0x000fe200000100ff */
[----:B------:R-:W-:-:S02]  /*1dd0*/  HADD2.F32 R28, -RZ, R11.H0_H0 ;  /* 0x2000000bff1c7230 */ /* 0x000fc40000004100 */
[----:B------:R-:W-:Y:S02]  /*1de0*/  HFMA2 R29, R29, R2.H1_H1, -72, -72 ;  /* 0xd480d4801d1d7431 */ /* 0x000fe40000060002 */
[----:B------:R-:W-:Y:S02]  /*1df0*/  HADD2.F32 R9, -RZ, R9.H1_H1 ;  /* 0x30000009ff097230 */ /* 0x000fe40000004100 */
[----:B------:R-:W-:Y:S01]  /*1e00*/  FFMA.FTZ R33, R36, R32, R33 ;  /* 0x0000002024217223 */ /* 0x000fe20000010021 */
[----:B------:R-:W-:Y:S02]  /*1e10*/  HADD2.F32 R11, -RZ, R11.H1_H1 ;  /* 0x3000000bff0b7230 */ /* 0x000fe40000004100 */
[----:B------:R-:W-:Y:S01]  /*1e20*/  FFMA.FTZ R32, R28, R8, R31 ;  /* 0x000000081c207223 */ /* 0x000fe2000001001f */
[----:B------:R-:W-:Y:S01]  /*1e30*/  SHF.R.U32.HI R28, RZ, 0x8, R16 ;  /* 0x00000008ff1c7819 */ /* 0x000fe20000011610 */
[--C-:B------:R-:W-:Y:S02]  /*1e40*/  HADD2.F32 R30, -RZ, R29.reuse.H0_H0 ;  /* 0x2000001dff1e7230 */ /* 0x100fe40000004100 */
[----:B------:R-:W-:Y:S01]  /*1e50*/  HADD2.F32 R31, -RZ, R29.H1_H1 ;  /* 0x3000001dff1f7230 */ /* 0x000fe20000004100 */
[----:B------:R-:W-:Y:S01]  /*1e60*/  LOP3.LUT R16, R28, 0xf000f, RZ, 0xc0, !PT ;  /* 0x000f000f1c107812 */ /* 0x000fe200078ec0ff */
[----:B------:R-:W-:Y:S01]  /*1e70*/  FFMA.FTZ R11, R11, R9, R32 ;  /* 0x000000090b0b7223 */ /* 0x000fe20000010020 */
[----:B------:R-:W-:-:S02]  /*1e80*/  FFMA.FTZ R30, R8, R30, R35 ;  /* 0x0000001e081e7223 */ /* 0x000fc40000010023 */
[----:B------:R-:W-:Y:S02]  /*1e90*/  LOP3.LUT R16, R16, 0x64006400, RZ, 0xfc, !PT ;  /* 0x6400640010107812 */ /* 0x000fe400078efcff */
[----:B------:R-:W-:-:S03]  /*1ea0*/  FFMA.FTZ R31, R9, R31, R30 ;  /* 0x0000001f091f7223 */ /* 0x000fc6000001001e */
[----:B------:R-:W-:-:S05]  /*1eb0*/  HADD2 R29, R16, -1032, -1032 ;  /* 0xe408e408101d7430 */ /* 0x000fca0000000000 */
[----:B------:R-:W-:Y:S02]  /*1ec0*/  HADD2.F32 R34, -RZ, R29.H0_H0 ;  /* 0x2000001dff227230 */ /* 0x000fe40000004100 */
[----:B-1----:R-:W-:-:S05]  /*1ed0*/  HADD2.F32 R16, -RZ, R12.H0_H0 ;  /* 0x2000000cff107230 */ /* 0x002fca0000004100 */
        /* <DEDUP_REMOVED lines=13> */
[----:B------:R-:W-:Y:S02]  /*1fb0*/  LOP3.LUT R11, R18, 0xf000f0, RZ, 0xc0, !PT ;  /* 0x00f000f0120b7812 */ /* 0x000fe400078ec0ff */
[----:B------:R-:W-:Y:S02]  /*1fc0*/  LOP3.LUT R31, R19, 0xf000f0, RZ, 0xc0, !PT ;  /* 0x00f000f0131f7812 */ /* 0x000fe400078ec0ff */
[----:B------:R-:W-:Y:S02]  /*1fd0*/  LOP3.LUT R11, R11, 0x64006400, RZ, 0xfc, !PT ;  /* 0x640064000b0b7812 */ /* 0x000fe400078efcff */
[----:B------:R-:W-:-:S03]  /*1fe0*/  LOP3.LUT R31, R31, 0x64006400, RZ, 0xfc, !PT ;  /* 0x640064001f1f7812 */ /* 0x000fc600078efcff */
[-C--:B------:R-:W-:Y:S02]  /*1ff0*/  HFMA2 R11, R11, R2.reuse.H1_H1, -72, -72 ;  /* 0xd480d4800b0b7431 */ /* 0x080fe40000060002 */
[----:B------:R-:W-:-:S03]  /*2000*/  HFMA2 R31, R31, R2.H1_H1, -72, -72 ;  /* 0xd480d4801f1f7431 */ /* 0x000fc60000060002 */
[----:B------:R-:W-:Y:S02]  /*2010*/  HADD2.F32 R10, -RZ, R11.H0_H0 ;  /* 0x2000000bff0a7230 */ /* 0x000fe40000004100 */
[----:B------:R-:W-:Y:S02]  /*2020*/  HADD2.F32 R35, -RZ, R31.H0_H0 ;  /* 0x2000001fff237230 */ /* 0x000fe40000004100 */
[----:B------:R-:W-:Y:S02]  /*2030*/  HADD2.F32 R11, -RZ, R11.H1_H1 ;  /* 0x3000000bff0b7230 */ /* 0x000fe40000004100 */
[C---:B------:R-:W-:Y:S01]  /*2040*/  FFMA.FTZ R10, R8.reuse, R10, R33 ;  /* 0x0000000a080a7223 */ /* 0x040fe20000010021 */
[----:B------:R-:W-:Y:S02]  /*2050*/  HADD2.F32 R31, -RZ, R31.H1_H1 ;  /* 0x3000001fff1f7230 */ /* 0x000fe40000004100 */
[----:B------:R-:W-:Y:S01]  /*2060*/  FFMA.FTZ R8, R8, R35, R36 ;  /* 0x0000002308087223 */ /* 0x000fe20000010024 */
[----:B------:R-:W-:-:S03]  /*2070*/  FFMA.FTZ R35, R9, R11, R10 ;  /* 0x0000000b09237223 */ /* 0x000fc6000001000a */
[----:B------:R-:W-:Y:S02]  /*2080*/  FFMA.FTZ R31, R9, R31, R8 ;  /* 0x0000001f091f7223 */ /* 0x000fe40000010008 */
[----:B------:R-:W2:Y:S01]  /*2090*/  LDG.E.128.CONSTANT R8, desc[UR6][R38.64] ;  /* 0x0000000626087981 */ /* 0x000ea2000c1e9d00 */
[----:B------:R-:W-:Y:S01]  /*20a0*/  SHF.R.U32.HI R18, RZ, 0x8, R18 ;  /* 0x00000008ff127819 */ /* 0x000fe20000011612 */
[----:B------:R-:W-:Y:S01]  /*20b0*/  HADD2.F32 R29, -RZ, R29.H1_H1 ;  /* 0x3000001dff1d7230 */ /* 0x000fe20000004100 */
[----:B------:R-:W-:Y:S01]  /*20c0*/  LOP3.LUT R28, R28, 0xf000f0, RZ, 0xc0, !PT ;  /* 0x00f000f01c1c7812 */ /* 0x000fe200078ec0ff */
[----:B------:R-:W-:Y:S01]  /*20d0*/  HADD2.F32 R37, -RZ, R12.H1_H1 ;  /* 0x3000000cff257230 */ /* 0x000fe20000004100 */
[----:B------:R-:W-:Y:S01]  /*20e0*/  LOP3.LUT R33, R18, 0xf000f, RZ, 0xc0, !PT ;  /* 0x000f000f12217812 */ /* 0x000fe200078ec0ff */
[----:B------:R-:W-:Y:S01]  /*20f0*/  HADD2.F32 R30, -RZ, R30.H1_H1 ;  /* 0x3000001eff1e7230 */ /* 0x000fe20000004100 */
[----:B------:R-:W-:Y:S01]  /*2100*/  SHF.R.U32.HI R12, RZ, 0x8, R19 ;  /* 0x00000008ff0c7819 */ /* 0x000fe20000011613 */
[----:B------:R-:W-:Y:S01]  /*2110*/  HADD2.F32 R40, -RZ, R13.H1_H1 ;  /* 0x3000000dff287230 */ /* 0x000fe20000004100 */
        /* <DEDUP_REMOVED lines=9> */
[----:B------:R-:W-:Y:S01]  /*21b0*/  HADD2 R29, R29, -1032, -1032 ;  /* 0xe408e4081d1d7430 */ /* 0x000fe20000000000 */
[----:B------:R-:W-:Y:S02]  /*21c0*/  LOP3.LUT R18, R18, 0xf000f0, RZ, 0xc0, !PT ;  /* 0x00f000f012127812 */ /* 0x000fe400078ec0ff */
[----:B------:R-:W-:Y:S01]  /*21d0*/  FFMA.FTZ R35, R16, R36, R35 ;  /* 0x0000002410237223 */ /* 0x000fe20000010023 */
[----:B------:R-:W-:Y:S01]  /*21e0*/  HADD2.F32 R36, -RZ, R33.H1_H1 ;  /* 0x30000021ff247230 */ /* 0x000fe20000004100 */
[----:B------:R-:W-:Y:S01]  /*21f0*/  LOP3.LUT R33, R28, 0x64006400, RZ, 0xfc, !PT ;  /* 0x640064001c217812 */ /* 0x000fe200078efcff */
[----:B------:R-:W-:-:S02]  /*2200*/  HADD2.F32 R19, -RZ, R29.H0_H0 ;  /* 0x2000001dff137230 */ /* 0x000fc40000004100 */
[----:B------:R-:W-:Y:S02]  /*2210*/  HADD2.F32 R29, -RZ, R29.H1_H1 ;  /* 0x3000001dff1d7230 */ /* 0x000fe40000004100 */
[----:B------:R-:W-:Y:S02]  /*2220*/  HFMA2 R33, R33, R2.H1_H1, -72, -72 ;  /* 0xd480d48021217431 */ /* 0x000fe40000060002 */
[----:B------:R-:W-:Y:S01]  /*2230*/  FFMA.FTZ R16, R16, R19, R31 ;  /* 0x0000001310107223 */ /* 0x000fe2000001001f */
[----:B------:R-:W-:Y:S01]  /*2240*/  LOP3.LUT R31, R17, 0x64006400, RZ, 0xfc, !PT ;  /* 0x64006400111f7812 */ /* 0x000fe200078efcff */
[----:B------:R-:W-:Y:S02]  /*2250*/  HADD2.F32 R17, -RZ, R13.H0_H0 ;  /* 0x2000000dff117230 */ /* 0x000fe40000004100 */
[C---:B------:R-:W-:Y:S01]  /*2260*/  FFMA.FTZ R19, R37.reuse, R36, R35 ;  /* 0x0000002425137223 */ /* 0x040fe20000010023 */
[----:B------:R-:W-:Y:S01]  /*2270*/  FFMA.FTZ R16, R37, R29, R16 ;  /* 0x0000001d25107223 */ /* 0x000fe20000010010 */
[----:B------:R-:W-:-:S02]  /*2280*/  HADD2.F32 R29, -RZ, R33.H0_H0 ;  /* 0x20000021ff1d7230 */ /* 0x000fc40000004100 */
[-C--:B------:R-:W-:Y:S01]  /*2290*/  HFMA2 R32, R31, R2.reuse.H1_H1, -72, -72 ;  /* 0xd480d4801f207431 */ /* 0x080fe20000060002 */
[----:B------:R-:W-:Y:S01]  /*22a0*/  LOP3.LUT R31, R12, 0x64006400, RZ, 0xfc, !PT ;  /* 0x640064000c1f7812 */ /* 0x000fe200078efcff */
[----:B------:R-:W-:Y:S02]  /*22b0*/  HADD2.F32 R28, -RZ, R2.H0_H0 ;  /* 0x20000002ff1c7230 */ /* 0x000fe40000004100 */
[----:B------:R-:W-:Y:S01]  /*22c0*/  FFMA.FTZ R34, R29, R17, R34 ;  /* 0x000000111d227223 */ /* 0x000fe20000010022 */
[----:B------:R-:W-:Y:S01]  /*22d0*/  LOP3.LUT R29, R18, 0x64006400, RZ, 0xfc, !PT ;  /* 0x64006400121d7812 */ /* 0x000fe200078efcff */
[----:B------:R-:W-:Y:S02]  /*22e0*/  HADD2.F32 R35, -RZ, R32.H0_H0 ;  /* 0x20000020ff237230 */ /* 0x000fe40000004100 */
[----:B------:R-:W-:Y:S02]  /*22f0*/  HFMA2 R18, R31, R2.H1_H1, -72, -72 ;  /* 0xd480d4801f127431 */ /* 0x000fe40000060002 */
[----:B------:R-:W-:Y:S01]  /*2300*/  FMUL.FTZ R36, R23, R28 ;  /* 0x0000001c17247220 */ /* 0x000fe20000410000 */
[----:B------:R-:W-:-:S02]  /*2310*/  HADD2.F32 R31, -RZ, R5.H0_H0 ;  /* 0x20000005ff1f7230 */ /* 0x000fc40000004100 */
[----:B------:R-:W-:Y:S02]  /*2320*/  HFMA2 R12, R29, R2.H1_H1, -72, -72 ;  /* 0xd480d4801d0c7431 */ /* 0x000fe40000060002 */
[C---:B------:R-:W-:Y:S01]  /*2330*/  FFMA.FTZ R35, R17.reuse, R35, R30 ;  /* 0x0000002311237223 */ /* 0x040fe2000001001e */
[----:B------:R-:W-:Y:S02]  /*2340*/  HADD2.F32 R29, -RZ, R18.H0_H0 ;  /* 0x20000012ff1d7230 */ /* 0x000fe40000004100 */
[----:B------:R-:W-:Y:S01]  /*2350*/  FMUL.FTZ R27, R28, R27 ;  /* 0x0000001b1c1b7220 */ /* 0x000fe20000410000 */
[----:B------:R-:W-:Y:S01]  /*2360*/  FMUL.FTZ R22, R22, R31 ;  /* 0x0000001f16167220 */ /* 0x000fe20000410000 */
[----:B------:R-:W-:Y:S01]  /*2370*/  HADD2.F32 R30, -RZ, R12.H0_H0 ;  /* 0x2000000cff1e7230 */ /* 0x000fe20000004100 */
[----:B------:R-:W-:Y:S01]  /*2380*/  F2FP.F16.F32.PACK_AB R36, RZ, R36 ;  /* 0x00000024ff24723e */ /* 0x000fe200000000ff */
[C---:B------:R-:W-:Y:S01]  /*2390*/  FFMA.FTZ R23, R17.reuse, R29, R16 ;  /* 0x0000001d11177223 */ /* 0x040fe20000010010 */
[----:B------:R-:W-:Y:S01]  /*23a0*/  HADD2.F32 R29, -RZ, R3.H0_H0 ;  /* 0x20000003ff1d7230 */ /* 0x000fe20000004100 */
[----:B------:R-:W-:Y:S01]  /*23b0*/  F2FP.F16.F32.PACK_AB R22, RZ, R22 ;  /* 0x00000016ff16723e */ /* 0x000fe200000000ff */
[----:B------:R-:W-:Y:S01]  /*23c0*/  FFMA.FTZ R19, R17, R30, R19 ;  /* 0x0000001e11137223 */ /* 0x000fe20000010013 */
[----:B------:R-:W-:Y:S01]  /*23d0*/  HADD2.F32 R30, -RZ, R4.H0_H0 ;  /* 0x20000004ff1e7230 */ /* 0x000fe20000004100 */
[----:B------:R-:W1:Y:S01]  /*23e0*/  LDS.64 R16, [UR4+0x30] ;  /* 0x00003004ff107984 */ /* 0x000e620008000a00 */
[----:B------:R-:W-:Y:S01]  /*23f0*/  FMUL.FTZ R24, R24, R29 ;  /* 0x0000001d18187220 */ /* 0x000fe20000410000 */
[----:B------:R-:W-:Y:S01]  /*2400*/  FMUL.FTZ R25, R29, R25 ;  /* 0x000000191d197220 */ /* 0x000fe20000410000 */
[----:B------:R-:W-:-:S02]  /*2410*/  HADD2.F32 R12, -RZ, R12.H1_H1 ;  /* 0x3000000cff0c7230 */ /* 0x000fc40000004100 */
[----:B------:R-:W-:Y:S01]  /*2420*/  FMUL.FTZ R7, R7, R30 ;  /* 0x0000001e07077220 */ /* 0x000fe20000410000 */
[----:B------:R-:W-:Y:S01]  /*2430*/  FMUL.FTZ R37, R30, R14 ;  /* 0x0000000e1e257220 */ /* 0x000fe20000410000 */
[----:B------:R-:W-:Y:S01]  /*2440*/  F2FP.F16.F32.PACK_AB R24, RZ, R24 ;  /* 0x00000018ff18723e */ /* 0x000fe200000000ff */
[----:B------:R-:W-:Y:S01]  /*2450*/  HADD2.F32 R33, -RZ, R33.H1_H1 ;  /* 0x30000021ff217230 */ /* 0x000fe20000004100 */
[----:B------:R-:W-:Y:S01]  /*2460*/  F2FP.F16.F32.PACK_AB R14, RZ, R27 ;  /* 0x0000001bff0e723e */ /* 0x000fe200000000ff */
[----:B------:R-:W-:Y:S01]  /*2470*/  FMUL.FTZ R27, R31, R15 ;  /* 0x0000000f1f1b7220 */ /* 0x000fe20000410000 */
[----:B------:R-:W-:Y:S01]  /*2480*/  F2FP.F16.F32.PACK_AB R7, RZ, R7 ;  /* 0x00000007ff07723e */ /* 0x000fe200000000ff */
[----:B------:R-:W-:Y:S01]  /*2490*/  FFMA.FTZ R19, R40, R12, R19 ;  /* 0x0000000c28137223 */ /* 0x000fe20000010013 */
[----:B------:R-:W-:Y:S01]  /*24a0*/  PRMT R36, R36, 0x5410, R24 ;  /* 0x0000541024247816 */ /* 0x000fe20000000018 */
[----:B------:R-:W-:Y:S01]  /*24b0*/  HADD2.F32 R24, -RZ, R32.H1_H1 ;  /* 0x30000020ff187230 */ /* 0x000fe20000004100 */
[----:B------:R-:W-:Y:S01]  /*24c0*/  F2FP.F16.F32.PACK_AB R15, RZ, R37 ;  /* 0x00000025ff0f723e */ /* 0x000fe200000000ff */
[----:B------:R-:W-:Y:S01]  /*24d0*/  HADD2.F32 R32, -RZ, R18.H1_H1 ;  /* 0x30000012ff207230 */ /* 0x000fe20000004100 */
[----:B------:R-:W-:Y:S01]  /*24e0*/  F2FP.F16.F32.PACK_AB R13, RZ, R27 ;  /* 0x0000001bff0d723e */ /* 0x000fe200000000ff */
[----:B------:R-:W-:Y:S01]  /*24f0*/  FFMA.FTZ R33, R33, R40, R34 ;  /* 0x0000002821217223 */ /* 0x000fe20000010022 */
[----:B------:R-:W-:Y:S01]  /*2500*/  PRMT R7, R7, 0x5410, R22 ;  /* 0x0000541007077816 */ /* 0x000fe20000000016 */
[----:B------:R-:W-:Y:S01]  /*2510*/  HFMA2 R22, R36, 1, 1, RZ ;  /* 0x3c003c0024167831 */ /* 0x000fe200000000ff */
[----:B------:R-:W-:Y:S01]  /*2520*/  F2FP.F16.F32.PACK_AB R25, RZ, R25 ;  /* 0x00000019ff19723e */ /* 0x000fe200000000ff */
[----:B------:R-:W-:Y:S01]  /*2530*/  FFMA.FTZ R24, R40, R24, R35 ;  /* 0x0000001828187223 */ /* 0x000fe20000010023 */
[----:B------:R-:W-:Y:S01]  /*2540*/  PRMT R15, R15, 0x5410, R13 ;  /* 0x000054100f0f7816 */ /* 0x000fe2000000000d */
[----:B------:R-:W-:Y:S01]  /*2550*/  HADD2 R7, R7, RZ.H0_H0 ;  /* 0x200000ff07077230 */ /* 0x000fe20000000000 */
[----:B------:R-:W-:Y:S01]  /*2560*/  PRMT R14, R14, 0x5410, R25 ;  /* 0x000054100e0e7816 */ /* 0x000fe20000000019 */
[----:B------:R-:W-:Y:S01]  /*2570*/  FFMA.FTZ R40, R40, R32, R23 ;  /* 0x0000002028287223 */ /* 0x000fe20000010017 */
[----:B------:R-:W-:Y:S01]  /*2580*/  FMUL.FTZ R33, R28, R33 ;  /* 0x000000211c217220 */ /* 0x000fe20000410000 */
[----:B------:R-:W-:-:S02]  /*2590*/  HADD2 R13, R15, R7 ;  /* 0x000000070f0d7230 */ /* 0x000fc40000000000 */
[----:B------:R-:W-:Y:S01]  /*25a0*/  FMUL.FTZ R24, R29, R24 ;  /* 0x000000181d187220 */ /* 0x000fe20000410000 */
[----:B------:R-:W-:Y:S01]  /*25b0*/  FMUL.FTZ R19, R30, R19 ;  /* 0x000000131e137220 */ /* 0x000fe20000410000 */
[----:B------:R-:W-:Y:S01]  /*25c0*/  HFMA2 R22, R14, 1, 1, R22 ;  /* 0x3c003c000e167831 */ /* 0x000fe20000000016 */
[----:B------:R-:W-:Y:S01]  /*25d0*/  F2FP.F16.F32.PACK_AB R33, RZ, R33 ;  /* 0x00000021ff21723e */ /* 0x000fe200000000ff */
[----:B------:R-:W3:Y:S01]  /*25e0*/  LDS.64 R14, [UR4+0x38] ;  /* 0x00003804ff0e7984 */ /* 0x000ee20008000a00 */
[----:B------:R-:W-:Y:S01]  /*25f0*/  F2FP.F16.F32.PACK_AB R24, RZ, R24 ;  /* 0x00000018ff18723e */ /* 0x000fe200000000ff */
[----:B------:R-:W-:Y:S01]  /*2600*/  FMUL.FTZ R40, R31, R40 ;  /* 0x000000281f287220 */ /* 0x000fe20000410000 */
[----:B------:R-:W-:Y:S01]  /*2610*/  F2FP.F16.F32.PACK_AB R19, RZ, R19 ;  /* 0x00000013ff13723e */ /* 0x000fe200000000ff */
[----:B------:R-:W-:Y:S01]  /*2620*/  UIADD3 UR4, UPT, UPT, UR4, 0x40, URZ ;  /* 0x0000004004047890 */ /* 0x000fe2000fffe0ff */
[----:B------:R-:W-:Y:S02]  /*2630*/  PRMT R33, R33, 0x5410, R24 ;  /* 0x0000541021217816 */ /* 0x000fe40000000018 */
[----:B------:R-:W-:-:S03]  /*2640*/  F2FP.F16.F32.PACK_AB R40, RZ, R40 ;  /* 0x00000028ff28723e */ /* 0x000fc600000000ff */
[----:B------:R-:W-:Y:S01]  /*2650*/  HFMA2 R22, R33, 1, 1, R22 ;  /* 0x3c003c0021167831 */ /* 0x000fe20000000016 */
[----:B------:R-:W-:-:S05]  /*2660*/  PRMT R19, R19, 0x5410, R40 ;  /* 0x0000541013137816 */ /* 0x000fca0000000028 */
[----:B------:R-:W-:Y:S01]  /*2670*/  HADD2 R13, R19, R13 ;  /* 0x0000000d130d7230 */ /* 0x000fe20000000000 */
[C---:B--2---:R-:W-:Y:S02]  /*2680*/  LOP3.LUT R7, R8.reuse, 0xf000f, RZ, 0xc0, !PT ;  /* 0x000f000f08077812 */ /* 0x044fe400078ec0ff */
[----:B------:R-:W-:Y:S02]  /*2690*/  LOP3.LUT R23, R8, 0xf000f0, RZ, 0xc0, !PT ;  /* 0x00f000f008177812 */ /* 0x000fe400078ec0ff */
[----:B------:R-:W-:Y:S02]  /*26a0*/  LOP3.LUT R7, R7, 0x64006400, RZ, 0xfc, !PT ;  /* 0x6400640007077812 */ /* 0x000fe400078efcff */
[----:B------:R-:W-:-:S03]  /*26b0*/  LOP3.LUT R23, R23, 0x64006400, RZ, 0xfc, !PT ;  /* 0x6400640017177812 */ /* 0x000fc600078efcff */
[----:B------:R-:W-:Y:S02]  /*26c0*/  HADD2 R18, R7, -1032, -1032 ;  /* 0xe408e40807127430 */ /* 0x000fe40000000000 */
[--C-:B-1----:R-:W-:Y:S02]  /*26d0*/  HADD2.F32 R7, -RZ, R16.reuse.H0_H0 ;  /* 0x20000010ff077230 */ /* 0x102fe40000004100 */
[----:B------:R-:W-:Y:S02]  /*26e0*/  HADD2.F32 R16, -RZ, R16.H1_H1 ;  /* 0x30000010ff107230 */ /* 0x000fe40000004100 */
[--C-:B------:R-:W-:Y:S02]  /*26f0*/  HADD2.F32 R12, -RZ, R18.reuse.H0_H0 ;  /* 0x20000012ff0c7230 */ /* 0x100fe40000004100 */
[----:B------:R-:W-:-:S03]  /*2700*/  HADD2.F32 R25, -RZ, R18.H1_H1 ;  /* 0x30000012ff197230 */ /* 0x000fc60000004100 */
[----:B------:R-:W-:Y:S01]  /*2710*/  FFMA.FTZ R18, R12, R7, RZ ;  /* 0x000000070c127223 */ /* 0x000fe200000100ff */
[----:B------:R-:W-:-:S03]  /*2720*/  HFMA2 R12, R23, R2.H1_H1, -72, -72 ;  /* 0xd480d480170c7431 */ /* 0x000fc60000060002 */
[----:B------:R-:W-:Y:S01]  /*2730*/  FFMA.FTZ R25, R25, R16, R18 ;  /* 0x0000001019197223 */ /* 0x000fe20000010012 */
[----:B------:R-:W-:Y:S01]  /*2740*/  SHF.R.U32.HI R18, RZ, 0x8, R8 ;  /* 0x00000008ff127819 */ /* 0x000fe20000011608 */
[--C-:B------:R-:W-:Y:S02]  /*2750*/  HADD2.F32 R8, -RZ, R17.reuse.H0_H0 ;  /* 0x20000011ff087230 */ /* 0x100fe40000004100 */
[--C-:B------:R-:W-:Y:S01]  /*2760*/  HADD2.F32 R32, -RZ, R12.reuse.H0_H0 ;  /* 0x2000000cff207230 */ /* 0x100fe20000004100 */
[C---:B------:R-:W-:Y:S01]  /*2770*/  LOP3.LUT R23, R18.reuse, 0xf000f, RZ, 0xc0, !PT ;  /* 0x000f000f12177812 */ /* 0x040fe200078ec0ff */
[----:B------:R-:W-:Y:S01]  /*2780*/  HADD2.F32 R17, -RZ, R17.H1_H1 ;  /* 0x30000011ff117230 */ /* 0x000fe20000004100 */
[----:B------:R-:W-:Y:S02]  /*2790*/  LOP3.LUT R18, R18, 0xf000f0, RZ, 0xc0, !PT ;  /* 0x00f000f012127812 */ /* 0x000fe400078ec0ff */
[----:B------:R-:W-:Y:S01]  /*27a0*/  LOP3.LUT R23, R23, 0x64006400, RZ, 0xfc, !PT ;  /* 0x6400640017177812 */ /* 0x000fe200078efcff */
[----:B------:R-:W-:Y:S01]  /*27b0*/  FFMA.FTZ R32, R32, R8, R25 ;  /* 0x0000000820207223 */ /* 0x000fe20000010019 */
[----:B------:R-:W-:-:S02]  /*27c0*/  HADD2.F32 R25, -RZ, R12.H1_H1 ;  /* 0x3000000cff197230 */ /* 0x000fc40000004100 */
[--C-:B---3--:R-:W-:Y:S02]  /*27d0*/  HADD2.F32 R12, -RZ, R14.reuse.H0_H0 ;  /* 0x2000000eff0c7230 */ /* 0x108fe40000004100 */
[----:B------:R-:W-:Y:S02]  /*27e0*/  HADD2 R23, R23, -1032, -1032 ;  /* 0xe408e40817177430 */ /* 0x000fe40000000000 */
[----:B------:R-:W-:Y:S02]  /*27f0*/  HADD2.F32 R14, -RZ, R14.H1_H1 ;  /* 0x3000000eff0e7230 */ /* 0x000fe40000004100 */
[----:B------:R-:W-:Y:S01]  /*2800*/  FFMA.FTZ R25, R25, R17, R32 ;  /* 0x0000001119197223 */ /* 0x000fe20000010020 */
[----:B------:R-:W-:-:S05]  /*2810*/  HADD2.F32 R32, -RZ, R23.H0_H0 ;  /* 0x20000017ff207230 */ /* 0x000fca0000004100 */
[----:B------:R-:W-:Y:S01]  /*2820*/  FFMA.FTZ R27, R32, R12, R25 ;  /* 0x0000000c201b7223 */ /* 0x000fe20000010019 */
[----:B------:R-:W-:Y:S01]  /*2830*/  HADD2.F32 R32, -RZ, R23.H1_H1 ;  /* 0x30000017ff207230 */ /* 0x000fe20000004100 */
[----:B------:R-:W-:Y:S02]  /*2840*/  LOP3.LUT R23, R18, 0x64006400, RZ, 0xfc, !PT ;  /* 0x6400640012177812 */ /* 0x000fe400078efcff */
[----:B------:R-:W-:Y:S02]  /*2850*/  LOP3.LUT R18, R9, 0xf000f, RZ, 0xc0, !PT ;  /* 0x000f000f09127812 */ /* 0x000fe400078ec0ff */
[----:B------:R-:W-:Y:S01]  /*2860*/  FFMA.FTZ R27, R32, R14, R27 ;  /* 0x0000000e201b7223 */ /* 0x000fe2000001001b */
[----:B------:R-:W-:Y:S01]  /*2870*/  HFMA2 R23, R23, R2.H1_H1, -72, -72 ;  /* 0xd480d48017177431 */ /* 0x000fe20000060002 */
[----:B------:R-:W-:Y:S01]  /*2880*/  LOP3.LUT R25, R18, 0x64006400, RZ, 0xfc, !PT ;  /* 0x6400640012197812 */ /* 0x000fe200078efcff */
[--C-:B------:R-:W-:Y:S02]  /*2890*/  HADD2.F32 R18, -RZ, R15.reuse.H0_H0 ;  /* 0x2000000fff127230 */ /* 0x100fe40000004100 */
[----:B------:R-:W-:-:S02]  /*28a0*/  HADD2.F32 R15, -RZ, R15.H1_H1 ;  /* 0x3000000fff0f7230 */ /* 0x000fc40000004100 */
[----:B------:R-:W-:Y:S02]  /*28b0*/  HADD2 R25, R25, -1032, -1032 ;  /* 0xe408e40819197430 */ /* 0x000fe40000000000 */
[--C-:B------:R-:W-:Y:S02]  /*28c0*/  HADD2.F32 R32, -RZ, R23.reuse.H0_H0 ;  /* 0x20000017ff207230 */ /* 0x100fe40000004100 */
[----:B------:R-:W-:Y:S02]  /*28d0*/  HADD2.F32 R23, -RZ, R23.H1_H1 ;  /* 0x30000017ff177230 */ /* 0x000fe40000004100 */
[--C-:B------:R-:W-:Y:S02]  /*28e0*/  HADD2.F32 R34, -RZ, R25.reuse.H0_H0 ;  /* 0x20000019ff227230 */ /* 0x100fe40000004100 */
[----:B------:R-:W-:Y:S01]  /*28f0*/  FFMA.FTZ R32, R32, R18, R27 ;  /* 0x0000001220207223 */ /* 0x000fe2000001001b */
[----:B------:R-:W-:Y:S02]  /*2900*/  HADD2.F32 R25, -RZ, R25.H1_H1 ;  /* 0x30000019ff197230 */ /* 0x000fe40000004100 */
[----:B------:R-:W-:Y:S01]  /*2910*/  FFMA.FTZ R27, R7, R34, RZ ;  /* 0x00000022071b7223 */ /* 0x000fe200000100ff */
[----:B------:R-:W-:-:S03]  /*2920*/  FFMA.FTZ R23, R23, R15, R32 ;  /* 0x0000000f17177223 */ /* 0x000fc60000010020 */
[----:B------:R-:W-:Y:S01]  /*2930*/  FFMA.FTZ R25, R16, R25, R27 ;  /* 0x0000001910197223 */ /* 0x000fe2000001001b */
[----:B------:R-:W-:Y:S01]  /*2940*/  LOP3.LUT R27, R9, 0xf000f0, RZ, 0xc0, !PT ;  /* 0x00f000f0091b7812 */ /* 0x000fe200078ec0ff */
[----:B------:R-:W-:Y:S01]  /*2950*/  FMUL.FTZ R23, R28, R23 ;  /* 0x000000171c177220 */ /* 0x000fe20000410000 */
[----:B------:R-:W-:Y:S02]  /*2960*/  SHF.R.U32.HI R9, RZ, 0x8, R9 ;  /* 0x00000008ff097819 */ /* 0x000fe40000011609 */
[----:B------:R-:W-:Y:S02]  /*2970*/  LOP3.LUT R27, R27, 0x64006400, RZ, 0xfc, !PT ;  /* 0x640064001b1b7812 */ /* 0x000fe400078efcff */
[----:B------:R-:W-:-:S03]  /*2980*/  F2FP.F16.F32.PACK_AB R23, RZ, R23 ;  /* 0x00000017ff17723e */ /* 0x000fc600000000ff */
[----:B------:R-:W-:-:S05]  /*2990*/  HFMA2 R27, R27, R2.H1_H1, -72, -72 ;  /* 0xd480d4801b1b7431 */ /* 0x000fca0000060002 */
[----:B------:R-:W-:-:S05]  /*29a0*/  HADD2.F32 R32, -RZ, R27.H0_H0 ;  /* 0x2000001bff207230 */ /* 0x000fca0000004100 */
[----:B------:R-:W-:Y:S01]  /*29b0*/  FFMA.FTZ R32, R8, R32, R25 ;  /* 0x0000002008207223 */ /* 0x000fe20000010019 */
[----:B------:R-:W-:Y:S01]  /*29c0*/  HADD2.F32 R25, -RZ, R27.H1_H1 ;  /* 0x3000001bff197230 */ /* 0x000fe20000004100 */
[C---:B------:R-:W-:Y:S02]  /*29d0*/  LOP3.LUT R27, R9.reuse, 0xf000f, RZ, 0xc0, !PT ;  /* 0x000f000f091b7812 */ /* 0x040fe400078ec0ff */
[----:B------:R-:W-:Y:S02]  /*29e0*/  LOP3.LUT R9, R9, 0xf000f0, RZ, 0xc0, !PT ;  /* 0x00f000f009097812 */ /* 0x000fe400078ec0ff */
[----:B------:R-:W-:Y:S01]  /*29f0*/  LOP3.LUT R27, R27, 0x64006400, RZ, 0xfc, !PT ;  /* 0x640064001b1b7812 */ /* 0x000fe200078efcff */
[----:B------:R-:W-:Y:S01]  /*2a00*/  FFMA.FTZ R25, R17, R25, R32 ;  /* 0x0000001911197223 */ /* 0x000fe20000010020 */
[----:B------:R-:W-:-:S03]  /*2a10*/  LOP3.LUT R9, R9, 0x64006400, RZ, 0xfc, !PT ;  /* 0x6400640009097812 */ /* 0x000fc600078efcff */
[----:B------:R-:W-:-:S05]  /*2a20*/  HADD2 R27, R27, -1032, -1032 ;  /* 0xe408e4081b1b7430 */ /* 0x000fca0000000000 */
[--C-:B------:R-:W-:Y:S02]  /*2a30*/  HADD2.F32 R32, -RZ, R27.reuse.H0_H0 ;  /* 0x2000001bff207230 */ /* 0x100fe40000004100 */
[----:B------:R-:W-:-:S03]  /*2a40*/  HADD2.F32 R27, -RZ, R27.H1_H1 ;  /* 0x3000001bff1b7230 */ /* 0x000fc60000004100 */
[----:B------:R-:W-:Y:S01]  /*2a50*/  FFMA.FTZ R25, R12, R32, R25 ;  /* 0x000000200c197223 */ /* 0x000fe20000010019 */
[----:B------:R-:W-:-:S03]  /*2a60*/  LOP3.LUT R32, R10, 0xf000f, RZ, 0xc0, !PT ;  /* 0x000f000f0a207812 */ /* 0x000fc600078ec0ff */
[----:B------:R-:W-:Y:S01]  /*2a70*/  FFMA.FTZ R27, R14, R27, R25 ;  /* 0x0000001b0e1b7223 */ /* 0x000fe20000010019 */
[----:B------:R-:W-:Y:S01]  /*2a80*/  HFMA2 R25, R9, R2.H1_H1, -72, -72 ;  /* 0xd480d48009197431 */ /* 0x000fe20000060002 */
        /* <DEDUP_REMOVED lines=8> */
[----:B------:R-:W-:-:S03]  /*2b10*/  FFMA.FTZ R25, R7, R34, RZ ;  /* 0x0000002207197223 */ /* 0x000fc600000100ff */
[----:B------:R-:W-:Y:S01]  /*2b20*/  FMUL.FTZ R32, R29, R32 ;  /* 0x000000201d207220 */ /* 0x000fe20000410000 */
[----:B------:R-:W-:-:S04]  /*2b30*/  IMAD.WIDE R28, R0, 0x4, R38 ;  /* 0x00000004001c7825 */ /* 0x000fc800078e0226 */
[----:B------:R-:W-:Y:S01]  /*2b40*/  FFMA.FTZ R9, R16, R9, R25 ;  /* 0x0000000910097223 */ /* 0x000fe20000010019 */
[----:B------:R-:W-:Y:S02]  /*2b50*/  LOP3.LUT R25, R10, 0xf000f0, RZ, 0xc0, !PT ;  /* 0x00f000f00a197812 */ /* 0x000fe400078ec0ff */
[----:B------:R-:W-:Y:S02]  /*2b60*/  SHF.R.U32.HI R10, RZ, 0x8, R10 ;  /* 0x00000008ff0a7819 */ /* 0x000fe4000001160a */
[----:B------:R-:W-:Y:S02]  /*2b70*/  LOP3.LUT R25, R25, 0x64006400, RZ, 0xfc, !PT ;  /* 0x6400640019197812 */ /* 0x000fe400078efcff */
[----:B------:R-:W-:-:S03]  /*2b80*/  F2FP.F16.F32.PACK_AB R32, RZ, R32 ;  /* 0x00000020ff20723e */ /* 0x000fc600000000ff */
[----:B------:R-:W-:Y:S01]  /*2b90*/  HFMA2 R25, R25, R2.H1_H1, -72, -72 ;  /* 0xd480d48019197431 */ /* 0x000fe20000060002 */
[----:B------:R-:W-:-:S04]  /*2ba0*/  PRMT R23, R23, 0x5410, R32 ;  /* 0x0000541017177816 */ /* 0x000fc80000000020 */
[----:B------:R-:W-:-:S05]  /*2bb0*/  HADD2.F32 R34, -RZ, R25.H0_H0 ;  /* 0x20000019ff227230 */ /* 0x000fca0000004100 */
[----:B------:R-:W-:Y:S01]  /*2bc0*/  FFMA.FTZ R34, R8, R34, R9 ;  /* 0x0000002208227223 */ /* 0x000fe20000010009 */
[----:B------:R-:W-:Y:S01]  /*2bd0*/  HADD2.F32 R9, -RZ, R25.H1_H1 ;  /* 0x30000019ff097230 */ /* 0x000fe20000004100 */
[C---:B------:R-:W-:Y:S02]  /*2be0*/  LOP3.LUT R25, R10.reuse, 0xf000f, RZ, 0xc0, !PT ;  /* 0x000f000f0a197812 */ /* 0x040fe400078ec0ff */
[----:B------:R-:W-:Y:S02]  /*2bf0*/  LOP3.LUT R10, R10, 0xf000f0, RZ, 0xc0, !PT ;  /* 0x00f000f00a0a7812 */ /* 0x000fe400078ec0ff */
[----:B------:R-:W-:Y:S01]  /*2c00*/  LOP3.LUT R25, R25, 0x64006400, RZ, 0xfc, !PT ;  /* 0x6400640019197812 */ /* 0x000fe200078efcff */
[----:B------:R-:W-:-:S04]  /*2c10*/  FFMA.FTZ R9, R17, R9, R34 ;  /* 0x0000000911097223 */ /* 0x000fc80000010022 */
[----:B------:R-:W-:-:S05]  /*2c20*/  HADD2 R25, R25, -1032, -1032 ;  /* 0xe408e40819197430 */ /* 0x000fca0000000000 */
[--C-:B------:R-:W-:Y:S02]  /*2c30*/  HADD2.F32 R27, -RZ, R25.reuse.H0_H0 ;  /* 0x20000019ff1b7230 */ /* 0x100fe40000004100 */
[----:B------:R-:W-:-:S03]  /*2c40*/  HADD2.F32 R25, -RZ, R25.H1_H1 ;  /* 0x30000019ff197230 */ /* 0x000fc60000004100 */
[----:B------:R-:W-:-:S04]  /*2c50*/  FFMA.FTZ R9, R12, R27, R9 ;  /* 0x0000001b0c097223 */ /* 0x000fc80000010009 */
        /* <DEDUP_REMOVED lines=14> */
[----:B------:R-:W-:Y:S01]  /*2d40*/  FFMA.FTZ R25, R16, R25, R7 ;  /* 0x0000001910197223 */ /* 0x000fe20000010007 */
[----:B------:R-:W-:Y:S02]  /*2d50*/  LOP3.LUT R7, R11, 0xf000f0, RZ, 0xc0, !PT ;  /* 0x00f000f00b077812 */ /* 0x000fe400078ec0ff */
[----:B------:R-:W-:Y:S02]  /*2d60*/  SHF.R.U32.HI R11, RZ, 0x8, R11 ;  /* 0x00000008ff0b7819 */ /* 0x000fe4000001160b */
[----:B------:R-:W-:Y:S02]  /*2d70*/  LOP3.LUT R7, R7, 0x64006400, RZ, 0xfc, !PT ;  /* 0x6400640007077812 */ /* 0x000fe400078efcff */
[----:B------:R-:W-:-:S03]  /*2d80*/  F2FP.F16.F32.PACK_AB R9, RZ, R9 ;  /* 0x00000009ff09723e */ /* 0x000fc600000000ff */
        /* <DEDUP_REMOVED lines=9> */
[----:B------:R-:W-:Y:S01]  /*2e20*/  MOV R25, R26 ;  /* 0x0000001a00197202 */ /* 0x000fe20000000f00 */
[----:B------:R-:W-:-:S02]  /*2e30*/  HADD2 R7, R10, -1032, -1032 ;  /* 0xe408e4080a077430 */ /* 0x000fc40000000000 */
[----:B------:R-:W-:-:S03]  /*2e40*/  HFMA2 R11, R11, R2.H1_H1, -72, -72 ;  /* 0xd480d4800b0b7431 */ /* 0x000fc60000060002 */
[--C-:B------:R-:W-:Y:S02]  /*2e50*/  HADD2.F32 R8, -RZ, R7.reuse.H0_H0 ;  /* 0x20000007ff087230 */ /* 0x100fe40000004100 */
[----:B------:R-:W-:Y:S02]  /*2e60*/  HADD2.F32 R7, -RZ, R7.H1_H1 ;  /* 0x30000007ff077230 */ /* 0x000fe40000004100 */
[--C-:B------:R-:W-:Y:S02]  /*2e70*/  HADD2.F32 R10, -RZ, R11.reuse.H1_H1 ;  /* 0x3000000bff0a7230 */ /* 0x100fe40000004100 */
[----:B------:R-:W-:Y:S01]  /*2e80*/  FFMA.FTZ R17, R12, R8, R17 ;  /* 0x000000080c117223 */ /* 0x000fe20000010011 */
[----:B------:R-:W-:-:S03]  /*2e90*/  HADD2.F32 R8, -RZ, R11.H0_H0 ;  /* 0x2000000bff087230 */ /* 0x000fc60000004100 */
[----:B------:R-:W-:-:S04]  /*2ea0*/  FFMA.FTZ R7, R14, R7, R17 ;  /* 0x000000070e077223 */ /* 0x000fc80000010011 */
[----:B------:R-:W-:-:S04]  /*2eb0*/  FFMA.FTZ R7, R18, R8, R7 ;  /* 0x0000000812077223 */ /* 0x000fc80000010007 */
[----:B------:R-:W-:Y:S01]  /*2ec0*/  FFMA.FTZ R10, R15, R10, R7 ;  /* 0x0000000a0f0a7223 */ /* 0x000fe20000010007 */
[----:B------:R-:W-:-:S03]  /*2ed0*/  HFMA2 R7, R23, 1, 1, R22 ;  /* 0x3c003c0017077831 */ /* 0x000fc60000000016 */
[----:B------:R-:W-:-:S05]  /*2ee0*/  FMUL.FTZ R10, R31, R10 ;  /* 0x0000000a1f0a7220 */ /* 0x000fca0000410000 */
[----:B------:R-:W-:-:S04]  /*2ef0*/  F2FP.F16.F32.PACK_AB R10, RZ, R10 ;  /* 0x0000000aff0a723e */ /* 0x000fc800000000ff */
[----:B------:R-:W-:-:S05]  /*2f00*/  PRMT R9, R9, 0x5410, R10 ;  /* 0x0000541009097816 */ /* 0x000fca000000000a */
[----:B------:R-:W-:-:S07]  /*2f10*/  HADD2 R24, R9, R13 ;  /* 0x0000000d09187230 */ /* 0x000fce0000000000 */
.L_x_3829:
[----:B------:R-:W1:Y:S01]  /*2f20*/  LDC.64 R36, c[0x0][0x3a0] ;  /* 0x0000e800ff247b82 */ /* 0x000e620000000a00 */
[----:B------:R-:W-:Y:S01]  /*2f30*/  VIMNMX R8, PT, PT, R20, UR12, PT ;  /* 0x0000000c14087c48 */ /* 0x000fe2000bfe0100 */
[----:B------:R-:W-:-:S03]  /*2f40*/  IMAD R21, R0, UR8, R21 ;  /* 0x0000000800157c24 */ /* 0x000fc6000f8e0215 */
[----:B------:R-:W-:Y:S01]  /*2f50*/  ISETP.GT.AND P0, PT, R8, R25, PT ;  /* 0x000000190800720c */ /* 0x000fe20003f04270 */
[----:B-1----:R-:W-:-:S12]  /*2f60*/  IMAD.WIDE R36, R21, 0x2, R36 ;  /* 0x0000000215247825 */ /* 0x002fd800078e0224 */
[----:B------:R-:W-:Y:S05]  /*2f70*/  @!P0 BRA `(.L_x_3830) ;  /* 0x0000001000f48947 */ /* 0x000fea0003800000 */
[----:B------:R-:W-:-:S07]  /*2f80*/  VIMNMX.U32 R26, PT, PT, R20, UR12, PT ;  /* 0x0000000c141a7c48 */ /* 0x000fce000bfe0000 */
.L_x_3831:
[----:B------:R-:W2:Y:S01]  /*2f90*/  LDG.E.128.CONSTANT R12, desc[UR6][R28.64] ;  /* 0x000000061c0c7981 */ /* 0x000ea2000c1e9d00 */
[----:B------:R-:W-:-:S03]  /*2fa0*/  IMAD.WIDE R38, R0, 0x4, R28 ;  /* 0x0000000400267825 */ /* 0x000fc600078e021c */
[----:B------:R-:W1:Y:S04]  /*2fb0*/  LDS.128 R16, [UR4] ;  /* 0x00000004ff107984 */ /* 0x000e680008000c00 */
[----:B------:R3:W4:Y:S01]  /*2fc0*/  LDG.E.128.CONSTANT R8, desc[UR6][R38.64] ;  /* 0x0000000626087981 */ /* 0x000722000c1e9d00 */
[----:B------:R-:W-:Y:S02]  /*2fd0*/  HFMA2 R20, -RZ, RZ, 0, 0.125 ;  /* 0x00003000ff147431 */ /* 0x000fe400000001ff */
[----:B---3--:R-:W-:-:S03]  /*2fe0*/  IMAD.WIDE R38, R0, 0x4, R38 ;  /* 0x0000000400267825 */ /* 0x008fc600078e0226 */
[----:B------:R-:W-:Y:S02]  /*2ff0*/  PRMT R2, R2, 0x5410, R20 ;  /* 0x0000541002027816 */ /* 0x000fe40000000014 */
        /* <DEDUP_REMOVED lines=16> */
[----:B-1----:R-:W-:-:S02]  /*3100*/  HFMA2 R29, R29, R16, RZ ;  /* 0x000000101d1d7231 */ /* 0x002fc400000000ff */
[-C--:B------:R-:W-:Y:S02]  /*3110*/  HFMA2 R30, R30, R16.reuse, RZ.H0_H0 ;  /* 0x000000101e1e7231 */ /* 0x080fe400000400ff */
[-C--:B------:R-:W-:Y:S02]  /*3120*/  HFMA2 R22, R22, R16.reuse, RZ ;  /* 0x0000001016167231 */ /* 0x080fe400000000ff */
[----:B------:R-:W-:Y:S01]  /*3130*/  HFMA2 R20, R20, R16, RZ.H0_H0 ;  /* 0x0000001014147231 */ /* 0x000fe200000400ff */
[----:B------:R-:W-:Y:S01]  /*3140*/  LOP3.LUT R16, R14, 0x380038, RZ, 0xc0, !PT ;  /* 0x003800380e107812 */ /* 0x000fe200078ec0ff */
[-C--:B------:R-:W-:Y:S01]  /*3150*/  HFMA2 R23, R23, R2.reuse.H1_H1, -132, -132 ;  /* 0xd820d82017177431 */ /* 0x080fe20000060002 */
[----:B------:R-:W-:Y:S01]  /*3160*/  SHF.R.U32.HI R32, RZ, 0x6, R12 ;  /* 0x00000006ff207819 */ /* 0x000fe2000001160c */
[-C--:B------:R-:W-:Y:S01]  /*3170*/  HFMA2 R21, R21, R2.reuse.H1_H1, -132, -132 ;  /* 0xd820d82015157431 */ /* 0x080fe20000060002 */
[----:B------:R-:W-:Y:S02]  /*3180*/  LOP3.LUT R27, R16, 0x64006400, RZ, 0xfc, !PT ;  /* 0x64006400101b7812 */ /* 0x000fe400078efcff */
[----:B------:R-:W-:Y:S01]  /*3190*/  LOP3.LUT R16, R15, 0x380038, RZ, 0xc0, !PT ;  /* 0x003800380f107812 */ /* 0x000fe200078ec0ff */
[-C--:B------:R-:W-:Y:S01]  /*31a0*/  HFMA2 R29, R23, R17.reuse, R29 ;  /* 0x00000011171d7231 */ /* 0x080fe2000000001d */
[----:B------:R-:W-:Y:S01]  /*31b0*/  SHF.R.U32.HI R31, RZ, 0x6, R13 ;  /* 0x00000006ff1f7819 */ /* 0x000fe2000001160d */
[----:B------:R-:W-:Y:S01]  /*31c0*/  HFMA2 R30, R21, R17, R30 ;  /* 0x00000011151e7231 */ /* 0x000fe2000000001e */
[----:B------:R-:W-:Y:S01]  /*31d0*/  LOP3.LUT R23, R16, 0x64006400, RZ, 0xfc, !PT ;  /* 0x6400640010177812 */ /* 0x000fe200078efcff */
[----:B------:R-:W-:Y:S01]  /*31e0*/  HFMA2 R16, R27, R2.H1_H1, -132, -132 ;  /* 0xd820d8201b107431 */ /* 0x000fe20000060002 */
[----:B------:R-:W-:-:S02]  /*31f0*/  LOP3.LUT R21, R32, 0x70007, RZ, 0xc0, !PT ;  /* 0x0007000720157812 */ /* 0x000fc400078ec0ff */
[----:B------:R-:W-:Y:S01]  /*3200*/  SHF.R.U32.HI R27, RZ, 0x6, R15 ;  /* 0x00000006ff1b7819 */ /* 0x000fe2000001160f */
[----:B------:R-:W-:Y:S01]  /*3210*/  HFMA2 R23, R23, R2.H1_H1, -132, -132 ;  /* 0xd820d82017177431 */ /* 0x000fe20000060002 */
[----:B------:R-:W-:Y:S01]  /*3220*/  LOP3.LUT R21, R21, 0x64006400, RZ, 0xfc, !PT ;  /* 0x6400640015157812 */ /* 0x000fe200078efcff */
[-C--:B------:R-:W-:Y:S01]  /*3230*/  HFMA2 R16, R16, R17.reuse, R22 ;  /* 0x0000001110107231 */ /* 0x080fe20000000016 */
[----:B------:R-:W-:Y:S02]  /*3240*/  LOP3.LUT R22, R27, 0x70007, RZ, 0xc0, !PT ;  /* 0x000700071b167812 */ /* 0x000fe400078ec0ff */
        /* <DEDUP_REMOVED lines=8> */
[----:B------:R-:W-:Y:S02]  /*32d0*/  HADD2 R22, R22, -1028, -1028 ;  /* 0xe404e40416167430 */ /* 0x000fe40000000000 */
[----:B------:R-:W-:Y:S01]  /*32e0*/  HADD2 R21, R17, -1028, -1028 ;  /* 0xe404e40411157430 */ /* 0x000fe20000000000 */
[----:B------:R-:W-:Y:S01]  /*32f0*/  SHF.R.U32.HI R17, RZ, 0x6, R14 ;  /* 0x00000006ff117819 */ /* 0x000fe2000001160e */
[----:B------:R-:W-:-:S03]  /*3300*/  HFMA2 R20, R22, R18, R20 ;  /* 0x0000001216147231 */ /* 0x000fc60000000014 */
[----:B------:R-:W-:Y:S01]  /*3310*/  LOP3.LUT R23, R17, 0x70007, RZ, 0xc0, !PT ;  /* 0x0007000711177812 */ /* 0x000fe200078ec0ff */
[----:B------:R-:W-:Y:S01]  /*3320*/  HFMA2 R30, R21, R18, R30 ;  /* 0x00000012151e7231 */ /* 0x000fe2000000001e */
[----:B------:R-:W-:Y:S02]  /*3330*/  LOP3.LUT R21, R32, 0x380038, RZ, 0xc0, !PT ;  /* 0x0038003820157812 */ /* 0x000fe400078ec0ff */
[----:B------:R-:W-:Y:S02]  /*3340*/  LOP3.LUT R23, R23, 0x64006400, RZ, 0xfc, !PT ;  /* 0x6400640017177812 */ /* 0x000fe400078efcff */
[----:B------:R-:W-:Y:S02]  /*3350*/  LOP3.LUT R21, R21, 0x64006400, RZ, 0xfc, !PT ;  /* 0x6400640015157812 */ /* 0x000fe400078efcff */
[----:B------:R-:W-:Y:S01]  /*3360*/  LOP3.LUT R32, R17, 0x1c001c0, RZ, 0xc0, !PT ;  /* 0x01c001c011207812 */ /* 0x000fe200078ec0ff */
[----:B------:R-:W-:Y:S02]  /*3370*/  HADD2 R23, R23, -1028, -1028 ;  /* 0xe404e40417177430 */ /* 0x000fe40000000000 */
[----:B------:R-:W-:Y:S01]  /*3380*/  HFMA2 R21, R21, R2.H1_H1, -132, -132 ;  /* 0xd820d82015157431 */ /* 0x000fe20000060002 */
[----:B------:R-:W-:Y:S01]  /*3390*/  LOP3.LUT R32, R32, 0x64006400, RZ, 0xfc, !PT ;  /* 0x6400640020207812 */ /* 0x000fe200078efcff */
[----:B------:R-:W-:Y:S01]  /*33a0*/  HFMA2 R16, R23, R18, R16 ;  /* 0x0000001217107231 */ /* 0x000fe20000000010 */
[----:B------:R-:W-:Y:S01]  /*33b0*/  LOP3.LUT R18, R31, 0x380038, RZ, 0xc0, !PT ;  /* 0x003800381f127812 */ /* 0x000fe200078ec0ff */
[----:B------:R-:W-:Y:S01]  /*33c0*/  HFMA2 R29, R21, R19, R29 ;  /* 0x00000013151d7231 */ /* 0x000fe2000000001d */
[----:B------:R-:W-:-:S02]  /*33d0*/  LOP3.LUT R21, R17, 0x380038, RZ, 0xc0, !PT ;  /* 0x0038003811157812 */ /* 0x000fc400078ec0ff */
[----:B------:R-:W-:Y:S02]  /*33e0*/  LOP3.LUT R23, R18, 0x64006400, RZ, 0xfc, !PT ;  /* 0x6400640012177812 */ /* 0x000fe400078efcff */
[----:B------:R-:W-:Y:S02]  /*33f0*/  LOP3.LUT R18, R27, 0x380038, RZ, 0xc0, !PT ;  /* 0x003800381b127812 */ /* 0x000fe400078ec0ff */
[----:B------:R-:W-:Y:S01]  /*3400*/  LOP3.LUT R21, R21, 0x64006400, RZ, 0xfc, !PT ;  /* 0x6400640015157812 */ /* 0x000fe200078efcff */
[-C--:B------:R-:W-:Y:S01]  /*3410*/  HFMA2 R23, R23, R2.reuse.H1_H1, -132, -132 ;  /* 0xd820d82017177431 */ /* 0x080fe20000060002 */
[----:B------:R-:W-:Y:S02]  /*3420*/  LOP3.LUT R33, R18, 0x64006400, RZ, 0xfc, !PT ;  /* 0x6400640012217812 */ /* 0x000fe400078efcff */
[----:B------:R-:W-:Y:S01]  /*3430*/  MOV R18, 0x2400 ;  /* 0x0000240000127802 */ /* 0x000fe20000000f00 */
[-C--:B------:R-:W-:Y:S02]  /*3440*/  HFMA2 R21, R21, R2.reuse.H1_H1, -132, -132 ;  /* 0xd820d82015157431 */ /* 0x080fe40000060002 */
[----:B------:R-:W-:-:S02]  /*3450*/  HFMA2 R28, R33, R2.H1_H1, -132, -132 ;  /* 0xd820d820211c7431 */ /* 0x000fc40000060002 */
[-C--:B------:R-:W-:Y:S01]  /*3460*/  HFMA2 R30, R23, R19.reuse, R30 ;  /* 0x00000013171e7231 */ /* 0x080fe2000000001e */
[----:B------:R-:W-:Y:S01]  /*3470*/  PRMT R3, R3, 0x5410, R18 ;  /* 0x0000541003037816 */ /* 0x000fe20000000012 */
[-C--:B------:R-:W-:Y:S02]  /*3480*/  HFMA2 R16, R21, R19.reuse, R16 ;  /* 0x0000001315107231 */ /* 0x080fe40000000010 */
[----:B------:R-:W-:Y:S01]  /*3490*/  HFMA2 R28, R28, R19, R20 ;  /* 0x000000131c1c7231 */ /* 0x000fe20000000014 */
[----:B------:R-:W-:Y:S01]  /*34a0*/  LOP3.LUT R18, R31, 0x1c001c0, RZ, 0xc0, !PT ;  /* 0x01c001c01f127812 */ /* 0x000fe200078ec0ff */
[----:B------:R-:W1:Y:S01]  /*34b0*/  LDS.128 R20, [UR4+0x10] ;  /* 0x00001004ff147984 */ /* 0x000e620008000c00 */
[-C--:B------:R-:W-:Y:S02]  /*34c0*/  HFMA2 R19, R34, R3.reuse.H1_H1, -20, -20 ;  /* 0xcd00cd0022137431 */ /* 0x080fe40000060003 */
[----:B------:R-:W-:Y:S01]  /*34d0*/  LOP3.LUT R18, R18, 0x64006400, RZ, 0xfc, !PT ;  /* 0x6400640012127812 */ /* 0x000fe200078efcff */
[----:B------:R-:W-:-:S04]  /*34e0*/  HFMA2 R17, R32, R3.H1_H1, -20, -20 ;  /* 0xcd00cd0020117431 */ /* 0x000fc80000060003 */
[----:B------:R-:W-:Y:S02]  /*34f0*/  HFMA2 R18, R18, R3.H1_H1, -20, -20 ;  /* 0xcd00cd0012127431 */ /* 0x000fe40000060003 */
[-C--:B-1----:R-:W-:Y:S02]  /*3500*/  HFMA2 R29, R19, R20.reuse, R29 ;  /* 0x00000014131d7231 */ /* 0x082fe4000000001d */
[-C--:B------:R-:W-:Y:S02]  /*3510*/  HFMA2 R30, R18, R20.reuse, R30 ;  /* 0x00000014121e7231 */ /* 0x080fe4000000001e */
[----:B------:R-:W-:Y:S02]  /*3520*/  HFMA2 R31, R17, R20, R16 ;  /* 0x00000014111f7231 */ /* 0x000fe40000000010 */
[----:B------:R-:W2:Y:S01]  /*3530*/  LDG.E.128.CONSTANT R16, desc[UR6][R38.64] ;  /* 0x0000000626107981 */ /* 0x000ea2000c1e9d00 */
[----:B------:R-:W-:Y:S02]  /*3540*/  LOP3.LUT R27, R27, 0x1c001c0, RZ, 0xc0, !PT ;  /* 0x01c001c01b1b7812 */ /* 0x000fe400078ec0ff */
[----:B----4-:R-:W-:-:S02]  /*3550*/  LOP3.LUT R33, R9, 0x380038, RZ, 0xc0, !PT ;  /* 0x0038003809217812 */ /* 0x010fc400078ec0ff */
[----:B------:R-:W-:Y:S02]  /*3560*/  LOP3.LUT R32, R27, 0x64006400, RZ, 0xfc, !PT ;  /* 0x640064001b207812 */ /* 0x000fe400078efcff */
[----:B------:R-:W-:Y:S02]  /*3570*/  LOP3.LUT R27, R8, 0x70007, RZ, 0xc0, !PT ;  /* 0x00070007081b7812 */ /* 0x000fe400078ec0ff */
[----:B------:R-:W-:Y:S01]  /*3580*/  LOP3.LUT R33, R33, 0x64006400, RZ, 0xfc, !PT ;  /* 0x6400640021217812 */ /* 0x000fe200078efcff */
[----:B------:R-:W-:Y:S01]  /*3590*/  HFMA2 R32, R32, R3.H1_H1, -20, -20 ;  /* 0xcd00cd0020207431 */ /* 0x000fe20000060003 */
[----:B------:R-:W-:Y:S02]  /*35a0*/  LOP3.LUT R27, R27, 0x64006400, RZ, 0xfc, !PT ;  /* 0x640064001b1b7812 */ /* 0x000fe400078efcff */
[----:B------:R-:W-:Y:S02]  /*35b0*/  SHF.R.U32.HI R12, RZ, 0xf, R12 ;  /* 0x0000000fff0c7819 */ /* 0x000fe4000001160c */
[----:B------:R-:W-:Y:S01]  /*35c0*/  SHF.R.U32.HI R13, RZ, 0xf, R13 ;  /* 0x0000000fff0d7819 */ /* 0x000fe2000001160d */
[----:B------:R-:W-:Y:S01]  /*35d0*/  HFMA2 R28, R32, R20, R28 ;  /* 0x00000014201c7231 */ /* 0x000fe2000000001c */
[----:B------:R-:W-:Y:S01]  /*35e0*/  LOP3.LUT R20, R9, 0x70007, RZ, 0xc0, !PT ;  /* 0x0007000709147812 */ /* 0x000fe200078ec0ff */
[----:B------:R-:W-:Y:S01]  /*35f0*/  HADD2 R27, R27, -1028, -1028 ;  /* 0xe404e4041b1b7430 */ /* 0x000fe20000000000 */
[----:B------:R-:W-:-:S02]  /*3600*/  SHF.R.U32.HI R14, RZ, 0xf, R14 ;  /* 0x0000000fff0e7819 */ /* 0x000fc4000001160e */
[----:B------:R-:W-:Y:S01]  /*3610*/  LOP3.LUT R20, R20, 0x64006400, RZ, 0xfc, !PT ;  /* 0x6400640014147812 */ /* 0x000fe200078efcff */
[-C--:B------:R-:W-:Y:S01]  /*3620*/  HFMA2 R29, R27, R21.reuse, R29 ;  /* 0x000000151b1d7231 */ /* 0x080fe2000000001d */
[----:B------:R-:W-:Y:S02]  /*3630*/  LOP3.LUT R27, R10, 0x70007, RZ, 0xc0, !PT ;  /* 0x000700070a1b7812 */ /* 0x000fe400078ec0ff */
[----:B------:R-:W-:Y:S01]  /*3640*/  SHF.R.U32.HI R15, RZ, 0xf, R15 ;  /* 0x0000000fff0f7819 */ /* 0x000fe2000001160f */
[----:B------:R-:W-:Y:S01]  /*3650*/  HADD2 R20, R20, -1028, -1028 ;  /* 0xe404e40414147430 */ /* 0x000fe20000000000 */
[----:B------:R-:W-:Y:S02]  /*3660*/  LOP3.LUT R27, R27, 0x64006400, RZ, 0xfc, !PT ;  /* 0x640064001b1b7812 */ /* 0x000fe400078efcff */
[----:B------:R-:W-:Y:S02]  /*3670*/  IADD3 R25, PT, PT, R25, 0x20, RZ ;  /* 0x0000002019197810 */ /* 0x000fe40007ffe0ff */
[----:B0-----:R-:W-:Y:S01]  /*3680*/  PRMT R4, R4, 0x5410, R5 ;  /* 0x0000541004047816 */ /* 0x001fe20000000005 */
[----:B------:R-:W-:Y:S01]  /*3690*/  HFMA2 R30, R20, R21, R30 ;  /* 0x00000015141e7231 */ /* 0x000fe2000000001e */
[----:B------:R-:W-:Y:S01]  /*36a0*/  LOP3.LUT R20, R11, 0x70007, RZ, 0xc0, !PT ;  /* 0x000700070b147812 */ /* 0x000fe200078ec0ff */
[----:B------:R-:W-:Y:S01]  /*36b0*/  HADD2 R27, R27, -1028, -1028 ;  /* 0xe404e4041b1b7430 */ /* 0x000fe20000000000 */
[----:B------:R-:W-:-:S02]  /*36c0*/  ISETP.GE.AND P0, PT, R25, R26, PT ;  /* 0x0000001a1900720c */ /* 0x000fc40003f06270 */
[----:B------:R-:W-:Y:S01]  /*36d0*/  LOP3.LUT R20, R20, 0x64006400, RZ, 0xfc, !PT ;  /* 0x6400640014147812 */ /* 0x000fe200078efcff */
[----:B------:R-:W-:Y:S01]  /*36e0*/  HFMA2 R31, R27, R21, R31 ;  /* 0x000000151b1f7231 */ /* 0x000fe2000000001f */
[----:B------:R-:W-:-:S03]  /*36f0*/  LOP3.LUT R27, R11, 0x380038, RZ, 0xc0, !PT ;  /* 0x003800380b1b7812 */ /* 0x000fc600078ec0ff */
[----:B------:R-:W-:Y:S01]  /*3700*/  HADD2 R20, R20, -1028, -1028 ;  /* 0xe404e40414147430 */ /* 0x000fe20000000000 */
[----:B------:R-:W-:-:S03]  /*3710*/  LOP3.LUT R27, R27, 0x64006400, RZ, 0xfc, !PT ;  /* 0x640064001b1b7812 */ /* 0x000fc600078efcff */
[----:B------:R-:W-:Y:S01]  /*3720*/  HFMA2 R20, R20, R21, R28 ;  /* 0x0000001514147231 */ /* 0x000fe2000000001c */
[----:B------:R-:W-:Y:S01]  /*3730*/  LOP3.LUT R21, R8, 0x380038, RZ, 0xc0, !PT ;  /* 0x0038003808157812 */ /* 0x000fe200078ec0ff */
[-C--:B------:R-:W-:Y:S01]  /*3740*/  HFMA2 R28, R33, R2.reuse.H1_H1, -132, -132 ;  /* 0xd820d820211c7431 */ /* 0x080fe20000060002 */
[----:B------:R-:W-:Y:S01]  /*3750*/  SHF.R.U32.HI R33, RZ, 0x6, R11 ;  /* 0x00000006ff217819 */ /* 0x000fe2000001160b */
[----:B------:R-:W-:Y:S01]  /*3760*/  HFMA2 R34, R27, R2.H1_H1, -132, -132 ;  /* 0xd820d8201b227431 */ /* 0x000fe20000060002 */
[----:B------:R-:W-:Y:S02]  /*3770*/  LOP3.LUT R21, R21, 0x64006400, RZ, 0xfc, !PT ;  /* 0x6400640015157812 */ /* 0x000fe400078efcff */
[--C-:B------:R-:W-:Y:S01]  /*3780*/  SHF.R.U32.HI R27, RZ, 0x6, R8.reuse ;  /* 0x00000006ff1b7819 */ /* 0x100fe20000011608 */
[----:B------:R-:W-:Y:S01]  /*3790*/  HFMA2 R30, R28, R22, R30 ;  /* 0x000000161c1e7231 */ /* 0x000fe2000000001e */
[----:B------:R-:W-:Y:S01]  /*37a0*/  SHF.R.U32.HI R28, RZ, 0x6, R9 ;  /* 0x00000006ff1c7819 */ /* 0x000fe20000011609 */
[----:B------:R-:W-:Y:S01]  /*37b0*/  HFMA2 R21, R21, R2.H1_H1, -132, -132 ;  /* 0xd820d82015157431 */ /* 0x000fe20000060002 */
[----:B------:R-:W-:Y:S01]  /*37c0*/  SHF.R.U32.HI R8, RZ, 0xe, R8 ;  /* 0x0000000eff087819 */ /* 0x000fe20000011608 */
[----:B------:R-:W-:Y:S01]  /*37d0*/  HFMA2 R34, R34, R22, R20 ;  /* 0x0000001622227231 */ /* 0x000fe20000000014 */
[----:B------:R-:W-:-:S02]  /*37e0*/  LOP3.LUT R20, R28, 0x70007, RZ, 0xc0, !PT ;  /* 0x000700071c147812 */ /* 0x000fc400078ec0ff */
[----:B------:R-:W-:Y:S01]  /*37f0*/  SHF.R.U32.HI R9, RZ, 0xe, R9 ;  /* 0x0000000eff097819 */ /* 0x000fe20000011609 */
[----:B------:R-:W-:Y:S01]  /*3800*/  HFMA2 R29, R21, R22, R29 ;  /* 0x00000016151d7231 */ /* 0x000fe2000000001d */
[----:B------:R-:W-:Y:S02]  /*3810*/  LOP3.LUT R21, R10, 0x380038, RZ, 0xc0, !PT ;  /* 0x003800380a157812 */ /* 0x000fe400078ec0ff */
[----:B------:R-:W-:Y:S02]  /*3820*/  LOP3.LUT R20, R20, 0x64006400, RZ, 0xfc, !PT ;  /* 0x6400640014147812 */ /* 0x000fe400078efcff */
[----:B------:R-:W-:Y:S02]  /*3830*/  LOP3.LUT R21, R21, 0x64006400, RZ, 0xfc, !PT ;  /* 0x6400640015157812 */ /* 0x000fe400078efcff */
[----:B------:R-:W-:Y:S01]  /*3840*/  SHF.R.U32.HI R11, RZ, 0xe, R11 ;  /* 0x0000000eff0b7819 */ /* 0x000fe2000001160b */
[----:B------:R-:W-:Y:S02]  /*3850*/  HADD2 R20, R20, -1028, -1028 ;  /* 0xe404e40414147430 */ /* 0x000fe40000000000 */
[----:B------:R-:W-:Y:S01]  /*3860*/  HFMA2 R32, R21, R2.H1_H1, -132, -132 ;  /* 0xd820d82015207431 */ /* 0x000fe20000060002 */
[----:B------:R-:W-:Y:S01]  /*3870*/  LOP3.LUT R21, R27, 0x70007, RZ, 0xc0, !PT ;  /* 0x000700071b157812 */ /* 0x000fe200078ec0ff */
[----:B------:R-:W-:-:S03]  /*3880*/  HFMA2 R30, R20, R23, R30 ;  /* 0x00000017141e7231 */ /* 0x000fc6000000001e */
[----:B------:R-:W-:Y:S01]  /*3890*/  LOP3.LUT R21, R21, 0x64006400, RZ, 0xfc, !PT ;  /* 0x6400640015157812 */ /* 0x000fe200078efcff */
[----:B------:R-:W-:Y:S01]  /*38a0*/  HFMA2 R32, R32, R22, R31 ;  /* 0x0000001620207231 */ /* 0x000fe2000000001f */
[--C-:B------:R-:W-:Y:S02]  /*38b0*/  SHF.R.U32.HI R31, RZ, 0x6, R10.reuse ;  /* 0x00000006ff1f7819 */ /* 0x100fe4000001160a */
[----:B------:R-:W-:Y:S01]  /*38c0*/  SHF.R.U32.HI R10, RZ, 0xe, R10 ;  /* 0x0000000eff0a7819 */ /* 0x000fe2000001160a */
[----:B------:R-:W-:Y:S01]  /*38d0*/  HADD2 R21, R21, -1028, -1028 ;  /* 0xe404e40415157430 */ /* 0x000fe20000000000 */
[----:B------:R-:W-:-:S04]  /*38e0*/  LOP3.LUT R20, R31, 0x70007, RZ, 0xc0, !PT ;  /* 0x000700071f147812 */ /* 0x000fc800078ec0ff */
[----:B------:R-:W-:Y:S01]  /*38f0*/  LOP3.LUT R20, R20, 0x64006400, RZ, 0xfc, !PT ;  /* 0x6400640014147812 */ /* 0x000fe200078efcff */
[----:B------:R-:W-:Y:S01]  /*3900*/  HFMA2 R29, R21, R23, R29 ;  /* 0x00000017151d7231 */ /* 0x000fe2000000001d */
[----:B------:R-:W-:-:S03]  /*3910*/  LOP3.LUT R21, R12, 0x10001, RZ, 0xc0, !PT ;  /* 0x000100010c157812 */ /* 0x000fc600078ec0ff */
[----:B------:R-:W-:Y:S01]  /*3920*/  HADD2 R20, R20, -1028, -1028 ;  /* 0xe404e40414147430 */ /* 0x000fe20000000000 */
[----:B------:R-:W-:-:S03]  /*3930*/  LOP3.LUT R12, R21, 0x20002, R8, 0xf8, !PT ;  /* 0x00020002150c7812 */ /* 0x000fc600078ef808 */
[----:B------:R-:W-:Y:S01]  /*3940*/  HFMA2 R32, R20, R23, R32 ;  /* 0x0000001714207231 */ /* 0x000fe20000000020 */
[----:B------:R-:W-:-:S04]  /*3950*/  LOP3.LUT R20, R33, 0x70007, RZ, 0xc0, !PT ;  /* 0x0007000721147812 */ /* 0x000fc800078ec0ff */
[----:B------:R-:W-:-:S05]  /*3960*/  LOP3.LUT R20, R20, 0x64006400, RZ, 0xfc, !PT ;  /* 0x6400640014147812 */ /* 0x000fca00078efcff */
[----:B------:R-:W-:-:S04]  /*3970*/  HADD2 R20, R20, -1028, -1028 ;  /* 0xe404e40414147430 */ /* 0x000fc80000000000 */
[----:B------:R-:W-:Y:S01]  /*3980*/  HFMA2 R34, R20, R23, R34 ;  /* 0x0000001714227231 */ /* 0x000fe20000000022 */
[----:B------:R-:W-:-:S04]  /*3990*/  LOP3.LUT R20, R13, 0x10001, RZ, 0xc0, !PT ;  /* 0x000100010d147812 */ /* 0x000fc800078ec0ff */
[----:B------:R-:W-:Y:S02]  /*39a0*/  LOP3.LUT R13, R20, 0x20002, R9, 0xf8, !PT ;  /* 0x00020002140d7812 */ /* 0x000fe400078ef809 */
[----:B------:R-:W0:Y:S01]  /*39b0*/  LDS.128 R20, [UR4+0x20] ;  /* 0x00002004ff147984 */ /* 0x000e220008000c00 */
[C---:B------:R-:W-:Y:S02]  /*39c0*/  LOP3.LUT R9, R27.reuse, 0x380038, RZ, 0xc0, !PT ;  /* 0x003800381b097812 */ /* 0x040fe400078ec0ff */
[----:B------:R-:W-:Y:S02]  /*39d0*/  LOP3.LUT R27, R27, 0x1c001c0, RZ, 0xc0, !PT ;  /* 0x01c001c01b1b7812 */ /* 0x000fe400078ec0ff */
[----:B------:R-:W-:-:S05]  /*39e0*/  LOP3.LUT R9, R9, 0x64006400, RZ, 0xfc, !PT ;  /* 0x6400640009097812 */ /* 0x000fca00078efcff */
[----:B------:R-:W-:Y:S01]  /*39f0*/  HFMA2 R8, R9, R2.H1_H1, -132, -132 ;  /* 0xd820d82009087431 */ /* 0x000fe20000060002 */
[C---:B------:R-:W-:Y:S02]  /*3a00*/  LOP3.LUT R9, R28.reuse, 0x380038, RZ, 0xc0, !PT ;  /* 0x003800381c097812 */ /* 0x040fe400078ec0ff */
[----:B------:R-:W-:Y:S02]  /*3a10*/  LOP3.LUT R28, R28, 0x1c001c0, RZ, 0xc0, !PT ;  /* 0x01c001c01c1c7812 */ /* 0x000fe400078ec0ff */
[----:B------:R-:W-:Y:S02]  /*3a20*/  LOP3.LUT R9, R9, 0x64006400, RZ, 0xfc, !PT ;  /* 0x6400640009097812 */ /* 0x000fe400078efcff */
[----:B------:R-:W-:Y:S01]  /*3a30*/  LOP3.LUT R28, R28, 0x64006400, RZ, 0xfc, !PT ;  /* 0x640064001c1c7812 */ /* 0x000fe200078efcff */
[----:B0-----:R-:W-:Y:S02]  /*3a40*/  HFMA2 R29, R8, R20, R29 ;  /* 0x00000014081d7231 */ /* 0x001fe4000000001d */
[----:B------:R-:W-:Y:S01]  /*3a50*/  HFMA2 R8, R9, R2.H1_H1, -132, -132 ;  /* 0xd820d82009087431 */ /* 0x000fe20000060002 */
[----:B------:R-:W-:-:S02]  /*3a60*/  LOP3.LUT R9, R31, 0x380038, RZ, 0xc0, !PT ;  /* 0x003800381f097812 */ /* 0x000fc400078ec0ff */
[----:B------:R-:W-:Y:S02]  /*3a70*/  LOP3.LUT R31, R31, 0x1c001c0, RZ, 0xc0, !PT ;  /* 0x01c001c01f1f7812 */ /* 0x000fe400078ec0ff */
[----:B------:R-:W-:Y:S01]  /*3a80*/  LOP3.LUT R9, R9, 0x64006400, RZ, 0xfc, !PT ;  /* 0x6400640009097812 */ /* 0x000fe200078efcff */
[----:B------:R-:W-:-:S04]  /*3a90*/  HFMA2 R30, R8, R20, R30 ;  /* 0x00000014081e7231 */ /* 0x000fc8000000001e */
[----:B------:R-:W-:Y:S01]  /*3aa0*/  HFMA2 R8, R9, R2.H1_H1, -132, -132 ;  /* 0xd820d82009087431 */ /* 0x000fe20000060002 */
[----:B------:R-:W-:Y:S02]  /*3ab0*/  LOP3.LUT R9, R14, 0x10001, RZ, 0xc0, !PT ;  /* 0x000100010e097812 */ /* 0x000fe400078ec0ff */
[----:B------:R-:W-:Y:S02]  /*3ac0*/  LOP3.LUT R14, R15, 0x10001, RZ, 0xc0, !PT ;  /* 0x000100010f0e7812 */ /* 0x000fe400078ec0ff */
[----:B------:R-:W-:Y:S01]  /*3ad0*/  LOP3.LUT R15, R9, 0x20002, R10, 0xf8, !PT ;  /* 0x00020002090f7812 */ /* 0x000fe200078ef80a */
[----:B------:R-:W-:Y:S01]  /*3ae0*/  HFMA2 R32, R8, R20, R32 ;  /* 0x0000001408207231 */ /* 0x000fe20000000020 */
[C---:B------:R-:W-:Y:S02]  /*3af0*/  LOP3.LUT R8, R33.reuse, 0x380038, RZ, 0xc0, !PT ;  /* 0x0038003821087812 */ /* 0x040fe400078ec0ff */
[----:B------:R-:W-:Y:S02]  /*3b00*/  LOP3.LUT R33, R33, 0x1c001c0, RZ, 0xc0, !PT ;  /* 0x01c001c021217812 */ /* 0x000fe400078ec0ff */
[----:B------:R-:W-:-:S02]  /*3b10*/  LOP3.LUT R8, R8, 0x64006400, RZ, 0xfc, !PT ;  /* 0x6400640008087812 */ /* 0x000fc400078efcff */
[----:B------:R-:W-:Y:S02]  /*3b20*/  LOP3.LUT R10, R31, 0x64006400, RZ, 0xfc, !PT ;  /* 0x640064001f0a7812 */ /* 0x000fe400078efcff */
[----:B------:R-:W-:Y:S01]  /*3b30*/  LOP3.LUT R14, R14, 0x20002, R11, 0xf8, !PT ;  /* 0x000200020e0e7812 */ /* 0x000fe200078ef80b */
[----:B------:R-:W-:-:S04]  /*3b40*/  HFMA2 R8, R8, R2.H1_H1, -132, -132 ;  /* 0xd820d82008087431 */ /* 0x000fc80000060002 */
[----:B------:R-:W-:Y:S01]  /*3b50*/  HFMA2 R8, R8, R20, R34 ;  /* 0x0000001408087231 */ /* 0x000fe20000000022 */
[----:B------:R-:W-:Y:S02]  /*3b60*/  LOP3.LUT R20, R27, 0x64006400, RZ, 0xfc, !PT ;  /* 0x640064001b147812 */ /* 0x000fe400078efcff */
[----:B------:R-:W-:-:S03]  /*3b70*/  LOP3.LUT R34, R33, 0x64006400, RZ, 0xfc, !PT ;  /* 0x6400640021227812 */ /* 0x000fc600078efcff */
[-C--:B------:R-:W-:Y:S02]  /*3b80*/  HFMA2 R11, R20, R3.reuse.H1_H1, -20, -20 ;  /* 0xcd00cd00140b7431 */ /* 0x080fe40000060003 */
[-C--:B------:R-:W-:Y:S02]  /*3b90*/  HFMA2 R20, R28, R3.reuse.H1_H1, -20, -20 ;  /* 0xcd00cd001c147431 */ /* 0x080fe40000060003 */
[-C--:B------:R-:W-:Y:S02]  /*3ba0*/  HFMA2 R28, R10, R3.reuse.H1_H1, -20, -20 ;  /* 0xcd00cd000a1c7431 */ /* 0x080fe40000060003 */
[----:B------:R-:W-:Y:S02]  /*3bb0*/  HFMA2 R34, R34, R3.H1_H1, -20, -20 ;  /* 0xcd00cd0022227431 */ /* 0x000fe40000060003 */
[-C--:B------:R-:W-:Y:S02]  /*3bc0*/  HFMA2 R11, R11, R21.reuse, R29 ;  /* 0x000000150b0b7231 */ /* 0x080fe4000000001d */
[----:B------:R-:W-:-:S02]  /*3bd0*/  HFMA2 R20, R20, R21, R30 ;  /* 0x0000001514147231 */ /* 0x000fc4000000001e */
        /* <DEDUP_REMOVED lines=22> */
[----:B------:R-:W-:-:S02]  /*3d40*/  HFMA2 R21, R27, R2.H1_H1, -132, -132 ;  /* 0xd820d8201b157431 */ /* 0x000fc40000060002 */
[----:B------:R-:W-:Y:S01]  /*3d50*/  HFMA2 R27, R29, R22, R8 ;  /* 0x000000161d1b7231 */ /* 0x000fe20000000008 */
[----:B------:R-:W-:Y:S02]  /*3d60*/  LOP3.LUT R29, R9, 0x64006400, RZ, 0xfc, !PT ;  /* 0x64006400091d7812 */ /* 0x000fe400078efcff */
[----:B------:R-:W-:Y:S01]  /*3d70*/  LOP3.LUT R31, R10, 0x64006400, RZ, 0xfc, !PT ;  /* 0x640064000a1f7812 */ /* 0x000fe200078efcff */
[-C--:B------:R-:W-:Y:S01]  /*3d80*/  HFMA2 R21, R21, R23.reuse, R11 ;  /* 0x0000001715157231 */ /* 0x080fe2000000000b */
[----:B------:R-:W-:Y:S01]  /*3d90*/  SHF.R.U32.HI R18, RZ, 0x6, R18 ;  /* 0x00000006ff127819 */ /* 0x000fe20000011612 */
[-C--:B------:R-:W-:Y:S01]  /*3da0*/  HFMA2 R22, R29, R2.reuse.H1_H1, -132, -132 ;  /* 0xd820d8201d167431 */ /* 0x080fe20000060002 */
[----:B------:R-:W0:Y:S01]  /*3db0*/  LDS.128 R8, [UR4+0x30] ;  /* 0x00003004ff087984 */ /* 0x000e220008000c00 */
[----:B------:R-:W-:Y:S01]  /*3dc0*/  HFMA2 R31, R31, R2.H1_H1, -132, -132 ;  /* 0xd820d8201f1f7431 */ /* 0x000fe20000060002 */
[--C-:B------:R-:W-:Y:S01]  /*3dd0*/  SHF.R.U32.HI R29, RZ, 0xd, R16.reuse ;  /* 0x0000000dff1d7819 */ /* 0x100fe20000011610 */
[----:B------:R-:W-:Y:S01]  /*3de0*/  UIADD3 UR4, UPT, UPT, UR4, 0x40, URZ ;  /* 0x0000004004047890 */ /* 0x000fe2000fffe0ff */
[----:B------:R-:W-:Y:S01]  /*3df0*/  SHF.R.U32.HI R16, RZ, 0x6, R16 ;  /* 0x00000006ff107819 */ /* 0x000fe20000011610 */
[----:B------:R-:W-:-:S02]  /*3e00*/  HFMA2 R22, R22, R23, R20 ;  /* 0x0000001716167231 */ /* 0x000fc40000000014 */
[----:B------:R-:W-:Y:S01]  /*3e10*/  HFMA2 R20, R31, R23, R28 ;  /* 0x000000171f147231 */ /* 0x000fe2000000001c */
[----:B------:R-:W-:Y:S02]  /*3e20*/  LOP3.LUT R31, R19, 0x380038, RZ, 0xc0, !PT ;  /* 0x00380038131f7812 */ /* 0x000fe400078ec0ff */
[--C-:B------:R-:W-:Y:S02]  /*3e30*/  SHF.R.U32.HI R28, RZ, 0xd, R17.reuse ;  /* 0x0000000dff1c7819 */ /* 0x100fe40000011611 */
[----:B------:R-:W-:Y:S02]  /*3e40*/  LOP3.LUT R31, R31, 0x64006400, RZ, 0xfc, !PT ;  /* 0x640064001f1f7812 */ /* 0x000fe400078efcff */
[----:B------:R-:W-:Y:S02]  /*3e50*/  LOP3.LUT R13, R13, 0x40004, R28, 0xf8, !PT ;  /* 0x000400040d0d7812 */ /* 0x000fe400078ef81c */
[----:B------:R-:W-:Y:S01]  /*3e60*/  SHF.R.U32.HI R17, RZ, 0x6, R17 ;  /* 0x00000006ff117819 */ /* 0x000fe20000011611 */
[----:B------:R-:W-:Y:S01]  /*3e70*/  HFMA2 R28, R31, R2.H1_H1, -132, -132 ;  /* 0xd820d8201f1c7431 */ /* 0x000fe20000060002 */
[----:B------:R-:W-:-:S02]  /*3e80*/  LOP3.LUT R12, R12, 0x40004, R29, 0xf8, !PT ;  /* 0x000400040c0c7812 */ /* 0x000fc400078ef81d */
[--C-:B------:R-:W-:Y:S02]  /*3e90*/  SHF.R.U32.HI R29, RZ, 0xd, R19.reuse ;  /* 0x0000000dff1d7819 */ /* 0x100fe40000011613 */
[----:B------:R-:W-:Y:S01]  /*3ea0*/  SHF.R.U32.HI R19, RZ, 0x6, R19 ;  /* 0x00000006ff137819 */ /* 0x000fe20000011613 */
[----:B------:R-:W-:Y:S01]  /*3eb0*/  HFMA2 R27, R28, R23, R27 ;  /* 0x000000171c1b7231 */ /* 0x000fe2000000001b */
        /* <DEDUP_REMOVED lines=8> */
[----:B------:R-:W-:Y:S01]  /*3f40*/  LOP3.LUT R28, R18, 0x70007, RZ, 0xc0, !PT ;  /* 0x00070007121c7812 */ /* 0x000fe200078ec0ff */
[----:B------:R-:W-:Y:S01]  /*3f50*/  HADD2 R23, R23, -1028, -1028 ;  /* 0xe404e40417177430 */ /* 0x000fe20000000000 */
[----:B------:R-:W-:Y:S01]  /*3f60*/  LOP3.LUT R29, R29, 0x64006400, RZ, 0xfc, !PT ;  /* 0x640064001d1d7812 */ /* 0x000fe200078efcff */
[----:B0-----:R-:W-:Y:S01]  /*3f70*/  HFMA2 R21, R30, R8, R21 ;  /* 0x000000081e157231 */ /* 0x001fe20000000015 */
[----:B------:R-:W-:-:S02]  /*3f80*/  LOP3.LUT R28, R28, 0x64006400, RZ, 0xfc, !PT ;  /* 0x640064001c1c7812 */ /* 0x000fc400078efcff */
[----:B------:R-:W-:Y:S01]  /*3f90*/  LOP3.LUT R12, R12, 0x64006400, RZ, 0xfc, !PT ;  /* 0x640064000c0c7812 */ /* 0x000fe200078efcff */
[----:B------:R-:W-:Y:S02]  /*3fa0*/  HADD2 R29, R29, -1028, -1028 ;  /* 0xe404e4041d1d7430 */ /* 0x000fe40000000000 */
[-C--:B------:R-:W-:Y:S02]  /*3fb0*/  HFMA2 R22, R23, R8.reuse, R22 ;  /* 0x0000000817167231 */ /* 0x080fe40000000016 */
[----:B------:R-:W-:Y:S01]  /*3fc0*/  HADD2 R28, R28, -1028, -1028 ;  /* 0xe404e4041c1c7430 */ /* 0x000fe20000000000 */
[C---:B------:R-:W-:Y:S02]  /*3fd0*/  LOP3.LUT R23, R16.reuse, 0x380038, RZ, 0xc0, !PT ;  /* 0x0038003810177812 */ /* 0x040fe400078ec0ff */
[----:B------:R-:W-:Y:S01]  /*3fe0*/  LOP3.LUT R16, R16, 0x1c001c0, RZ, 0xc0, !PT ;  /* 0x01c001c010107812 */ /* 0x000fe200078ec0ff */
[-C--:B------:R-:W-:Y:S02]  /*3ff0*/  HFMA2 R20, R28, R8.reuse, R20 ;  /* 0x000000081c147231 */ /* 0x080fe40000000014 */
[----:B------:R-:W-:Y:S01]  /*4000*/  HFMA2 R8, R29, R8, R27 ;  /* 0x000000081d087231 */ /* 0x000fe2000000001b */
[----:B------:R-:W-:-:S02]  /*4010*/  LOP3.LUT R27, R17, 0x380038, RZ, 0xc0, !PT ;  /* 0x00380038111b7812 */ /* 0x000fc400078ec0ff */
[----:B------:R-:W-:Y:S02]  /*4020*/  LOP3.LUT R28, R17, 0x1c001c0, RZ, 0xc0, !PT ;  /* 0x01c001c0111c7812 */ /* 0x000fe400078ec0ff */
[C---:B------:R-:W-:Y:S02]  /*4030*/  LOP3.LUT R17, R18.reuse, 0x380038, RZ, 0xc0, !PT ;  /* 0x0038003812117812 */ /* 0x040fe400078ec0ff */
        /* <DEDUP_REMOVED lines=8> */
[----:B------:R-:W-:Y:S01]  /*40c0*/  HFMA2 R21, R23, R9, R21 ;  /* 0x0000000917157231 */ /* 0x000fe20000000015 */
[----:B------:R-:W-:Y:S01]  /*40d0*/  LOP3.LUT R30, R29, 0x64006400, RZ, 0xfc, !PT ;  /* 0x640064001d1e7812 */ /* 0x000fe200078efcff */
[----:B------:R-:W-:Y:S01]  /*40e0*/  HFMA2 R16, R16, R3.H1_H1, -20, -20 ;  /* 0xcd00cd0010107431 */ /* 0x000fe20000060003 */
[----:B------:R-:W-:Y:S01]  /*40f0*/  LOP3.LUT R29, R18, 0x64006400, RZ, 0xfc, !PT ;  /* 0x64006400121d7812 */ /* 0x000fe200078efcff */
[----:B------:R-:W-:Y:S02]  /*4100*/  HFMA2 R17, R17, R9, R20 ;  /* 0x0000000911117231 */ /* 0x000fe40000000014 */
[----:B------:R-:W-:Y:S01]  /*4110*/  HFMA2 R27, R27, R2.H1_H1, -132, -132 ;  /* 0xd820d8201b1b7431 */ /* 0x000fe20000060002 */
[----:B------:R-:W-:Y:S01]  /*4120*/  LOP3.LUT R19, R19, 0x1c001c0, RZ, 0xc0, !PT ;  /* 0x01c001c013137812 */ /* 0x000fe200078ec0ff */
[----:B------:R-:W-:Y:S02]  /*4130*/  HFMA2 R30, R30, R3.H1_H1, -20, -20 ;  /* 0xcd00cd001e1e7431 */ /* 0x000fe40000060003 */
[----:B------:R-:W-:-:S02]  /*4140*/  HFMA2 R16, R16, R10, R21 ;  /* 0x0000000a10107231 */ /* 0x000fc40000000015 */
[----:B------:R-:W-:Y:S01]  /*4150*/  HFMA2 R29, R29, R2.H1_H1, -132, -132 ;  /* 0xd820d8201d1d7431 */ /* 0x000fe20000060002 */
        /* <DEDUP_REMOVED lines=13> */
[----:B------:R-:W-:Y:S02]  /*4230*/  HFMA2 R15, R15, R11, R17 ;  /* 0x0000000b0f0f7231 */ /* 0x000fe40000000011 */
[----:B------:R-:W-:Y:S01]  /*4240*/  HFMA2 R22, R28, R10, R22 ;  /* 0x0000000a1c167231 */ /* 0x000fe20000000016 */
[----:B------:R-:W-:Y:S01]  /*4250*/  PRMT R2, R2, 0x5410, R3 ;  /* 0x0000541002027816 */ /* 0x000fe20000000003 */
[----:B------:R-:W-:Y:S02]  /*4260*/  HADD2 R13, R13, -1028, -1028 ;  /* 0xe404e4040d0d7430 */ /* 0x000fe40000000000 */
[----:B------:R-:W-:-:S04]  /*4270*/  IMAD.WIDE R28, R0, 0x4, R38 ;  /* 0x00000004001c7825 */ /* 0x000fc800078e0226 */
        /* <DEDUP_REMOVED lines=10> */
[----:B------:R-:W-:-:S04]  /*4320*/  HFMA2 R7, R8, R2, R7 ;  /* 0x0000000208077231 */ /* 0x000fc80000000007 */
[----:B------:R-:W-:Y:S01]  /*4330*/  HFMA2 R24, R15, R4, R24 ;  /* 0x000000040f187231 */ /* 0x000fe20000000018 */
[----:B------:R-:W-:Y:S06]  /*4340*/  @!P0 BRA `(.L_x_3831) ;  /* 0xffffffec00108947 */ /* 0x000fec000383ffff */
.L_x_3830:
[----:B------:R-:W-:-:S05]  /*4350*/  HMUL2 R7, R7, R6.H0_H0 ;  /* 0x2000000607077232 */ /* 0x000fca0000000000 */
[----:B------:R1:W-:Y:S01]  /*4360*/  ATOM.E.ADD.F16x2.RN.STRONG.GPU P0, RZ, desc[UR6][R36.64], R7 ;  /* 0x8000000724ff79a2 */ /* 0x0003e2000c10e106 */
[----:B------:R-:W-:Y:S01]  /*4370*/  BSSY.RECONVERGENT B0, `(.L_x_3832) ;  /* 0x000000f000007945 */ /* 0x000fe20003800200 */
[----:B------:R-:W-:-:S03]  /*4380*/  HMUL2 R9, R24, R6.H0_H0 ;  /* 0x2000000618097232 */ /* 0x000fc60000000000 */
[----:B-1----:R-:W-:Y:S05]  /*4390*/  @P0 BRA `(.L_x_3833) ;  /* 0x0000000000300947 */ /* 0x002fea0003800000 */
[----:B------:R-:W1:Y:S02]  /*43a0*/  QSPC.E.S P0, RZ, [R36] ;  /* 0x0000000024ff73aa */ /* 0x000e640000000500 */
[----:B-1----:R-:W-:Y:S05]  /*43b0*/  @!P0 BRA `(.L_x_3834) ;  /* 0x00000000001c8947 */ /* 0x002fea0003800000 */
[----:B------:R-:W-:-:S04]  /*43c0*/  MOV R2, R36 ;  /* 0x0000002400027202 */ /* 0x000fc80000000f00 */
[----:B------:R-:W-:-:S07]  /*43d0*/  MOV R2, R2 ;  /* 0x0000000200027202 */ /* 0x000fce0000000f00 */
.L_x_3835:
[----:B0-----:R-:W0:Y:S02]  /*43e0*/  LDS R4, [R2] ;  /* 0x0000000002047984 */ /* 0x001e240000000800 */
[----:B0-----:R-:W-:-:S05]  /*43f0*/  HADD2 R5, R4, R7 ;  /* 0x0000000704057230 */ /* 0x001fca0000000000 */
[----:B------:R-:W0:Y:S02]  /*4400*/  ATOMS.CAST.SPIN P0, [R2], R4, R5 ;  /* 0x000000040200758d */ /* 0x000e240001800005 */
[----:B0-----:R-:W-:Y:S05]  /*4410*/  @!P0 BRA `(.L_x_3835) ;  /* 0xfffffffc00f08947 */ /* 0x001fea000383ffff */
[----:B------:R-:W-:Y:S05]  /*4420*/  BRA `(.L_x_3833) ;  /* 0x00000000000c7947 */ /* 0x000fea0003800000 */
.L_x_3834:
[----:B------:R-:W2:Y:S02]  /*4430*/  LD.E R0, desc[UR6][R36.64] ;  /* 0x0000000624007980 */ /* 0x000ea4000c101900 */
[----:B--2---:R-:W-:-:S05]  /*4440*/  IADD3 R3, PT, PT, R7, R0, RZ ;  /* 0x0000000007037210 */ /* 0x004fca0007ffe0ff */
[----:B------:R1:W-:Y:S02]  /*4450*/  ST.E desc[UR6][R36.64], R3 ;  /* 0x0000000324007985 */ /* 0x0003e4000c101906 */
.L_x_3833:
[----:B------:R-:W-:Y:S05]  /*4460*/  BSYNC.RECONVERGENT B0 ;  /* 0x0000000000007941 */ /* 0x000fea0003800200 */
.L_x_3832:
[----:B------:R2:W-:Y:S02]  /*4470*/  ATOM.E.ADD.F16x2.RN.STRONG.GPU P0, RZ, desc[UR6][R36.64+0x4], R9 ;  /* 0x8000040924ff79a2 */ /* 0x0005e4000c10e106 */
[----:B--2---:R-:W-:Y:S05]  /*4480*/  @P0 EXIT ;  /* 0x000000000000094d */ /* 0x004fea0003800000 */
[----:B------:R-:W2:Y:S02]  /*4490*/  QSPC.E.S P0, RZ, [R36+0x4] ;  /* 0x0000040024ff73aa */ /* 0x000ea40000000500 */
[----:B--2---:R-:W-:Y:S05]  /*44a0*/  @!P0 BRA `(.L_x_3836) ;  /* 0x0000000000188947 */ /* 0x004fea0003800000 */
[----:B-1----:R-:W-:-:S07]  /*44b0*/  MOV R36, R36 ;  /* 0x0000002400247202 */ /* 0x002fce0000000f00 */
.L_x_3837:
[----:B------:R-:W1:Y:S02]  /*44c0*/  LDS R2, [R36+0x4] ;  /* 0x0000040024027984 */ /* 0x000e640000000800 */
[----:B-1----:R-:W-:-:S05]  /*44d0*/  HFMA2 R3, R2, 1, 1, R9 ;  /* 0x3c003c0002037831 */ /* 0x002fca0000000009 */
[----:B------:R-:W1:Y:S02]  /*44e0*/  ATOMS.CAST.SPIN P0, [R36+0x4], R2, R3 ;  /* 0x000004022400758d */ /* 0x000e640001800003 */
[----:B-1----:R-:W-:Y:S05]  /*44f0*/  @!P0 BRA `(.L_x_3837) ;  /* 0xfffffffc00f08947 */ /* 0x002fea000383ffff */
[----:B------:R-:W-:Y:S05]  /*4500*/  EXIT ;  /* 0x000000000000794d */ /* 0x000fea0003800000 */
.L_x_3836:
[----:B------:R-:W1:Y:S02]  /*4510*/  LD.E R0, desc[UR6][R36.64+0x4] ;  /* 0x0000040624007980 */ /* 0x000e64000c101900 */
[----:B-1----:R-:W-:-:S05]  /*4520*/  IADD3 R3, PT, PT, R9, R0, RZ ;  /* 0x0000000009037210 */ /* 0x002fca0007ffe0ff */
[----:B------:R-:W-:Y:S01]  /*4530*/  ST.E desc[UR6][R36.64+0x4], R3 ;  /* 0x0000040324007985 */ /* 0x000fe2000c101906 */
[----:B------:R-:W-:Y:S05]  /*4540*/  EXIT ;  /* 0x000000000000794d */ /* 0x000fea0003800000 */
.L_x_3838:
        /* <DEDUP_REMOVED lines=11> */
.L_x_3989:


//--------------------- .text._Z23gemm_half_q_half_kernelILi1ELi14ELb1ELb1ELi32EEvPK6__halfPKjS4_S2_PS0_iiiiPKtS7_iiiiiibS2_i --------------------------
	.section	.text._Z23gemm_half_q_half_kernelILi1ELi14ELb1ELb1ELi32EEvPK6__halfPKjS4_S2_PS0_iiiiPKtS7_iiiiiibS2_i,"ax",@progbits
	.align	128
        .global         _Z23gemm_half_q_half_kernelILi1ELi14ELb1ELb1ELi32EEvPK6__halfPKjS4_S2_PS0_iiiiPKtS7_iiiiiibS2_i
        .type           _Z23gemm_half_q_half_kernelILi1ELi14ELb1ELb1ELi32EEvPK6__halfPKjS4_S2_PS0_iiiiPKtS7_iiiiiibS2_i,@function
        .size           _Z23gemm_half_q_half_kernelILi1ELi14ELb1ELb1ELi32EEvPK6__halfPKjS4_S2_PS0_iiiiPKtS7_iiiiiibS2_i,(.L_x_3990 - _Z23gemm_half_q_half_kernelILi1ELi14ELb1ELb1ELi32EEvPK6__halfPKjS4_S2_PS0_iiiiPKtS7_iiiiiibS2_i)
        .other          _Z23gemm_half_q_half_kernelILi1ELi14ELb1ELb1ELi32EEvPK6__halfPKjS4_S2_PS0_iiiiPKtS7_iiiiiibS2_i,@"STO_CUDA_ENTRY STV_DEFAULT"
_Z23gemm_half_q_half_kernelILi1ELi14ELb1ELb1ELi32EEvPK6__halfPKjS4_S2_PS0_iiiiPKtS7_iiiiiibS2_i:
.text._Z23gemm_half_q_half_kernelILi1ELi14ELb1ELb1ELi32EEvPK6__halfPKjS4_S2_PS0_iiiiPKtS7_iiiiiibS2_i:
        /* <DEDUP_REMOVED lines=43> */
.L_x_3840:
[----:B------:R-:W-:Y:S05]  /*02b0*/  BSYNC.RECONVERGENT B0 ;  /* 0x0000000000007941 */ /* 0x000fea0003800200 */
.L_x_3839:
        /* <DEDUP_REMOVED lines=23> */
.L_x_3842:
        /* <DEDUP_REMOVED lines=19> */
[C---:B------:R-:W-:Y:S01]  /*0560*/  IMAD R22, R13.reuse, R13, R13 ;  /* 0x0000000d0d167224 */ /* 0x040fe200078e020d */
[----:B------:R-:W-:Y:S02]  /*0570*/  LOP3.LUT R18, R18, 0xf, RZ, 0xc0, !PT ;  /* 0x0000000f12127812 */ /* 0x000fe400078ec0ff */
[----:B------:R-:W-:Y:S02]  /*0580*/  LOP3.LUT R14, R14, 0xf, RZ, 0xc0, !PT ;  /* 0x0000000f0e0e7812 */ /* 0x000fe400078ec0ff */
[----:B------:R-:W-:Y:S01]  /*0590*/  IADD3 R22, PT, PT, R13, 0x1, R22 ;  /* 0x000000010d167810 */ /* 0x000fe20007ffe016 */
[----:B------:R-:W-:Y:S01]  /*05a0*/  IMAD R13, R18, R18, R18 ;  /* 0x00000012120d7224 */ /* 0x000fe200078e0212 */
[----:B------:R-:W-:-:S02]  /*05b0*/  SHF.R.U32.HI R0, RZ, 0xc, R0 ;  /* 0x0000000cff007819 */ /* 0x000fc40000011600 */
[----:B---3--:R-:W-:Y:S01]  /*05c0*/  IADD3 R10, PT, PT, R3, R10, RZ ;  /* 0x0000000a030a7210 */ /* 0x008fe20007ffe0ff */
[----:B------:R-:W4:Y:S01]  /*05d0*/  I2F.F16 R15, R22 ;  /* 0x00000016000f7306 */ /* 0x000f220000200c00 */
[----:B------:R-:W-:Y:S01]  /*05e0*/  IADD3 R18, PT, PT, R18, 0x1, R13 ;  /* 0x0000000112127810 */ /* 0x000fe20007ffe00d */
[----:B------:R-:W-:Y:S01]  /*05f0*/  IMAD R13, R14, R14, R14 ;  /* 0x0000000e0e0d7224 */ /* 0x000fe200078e020e */
[----:B------:R-:W-:Y:S02]  /*0600*/  LOP3.LUT R0, R0, 0xf, RZ, 0xc0, !PT ;  /* 0x0000000f00007812 */ /* 0x000fe400078ec0ff */
[----:B------:R-:W-:Y:S02]  /*0610*/  ISETP.GE.AND P0, PT, R10, R25, PT ;  /* 0x000000190a00720c */ /* 0x000fe40003f06270 */
[----:B------:R-:W-:Y:S01]  /*0620*/  IADD3 R14, PT, PT, R14, 0x1, R13 ;  /* 0x000000010e0e7810 */ /* 0x000fe20007ffe00d */
[C---:B------:R-:W-:Y:S01]  /*0630*/  IMAD R13, R0.reuse, R0, R0 ;  /* 0x00000000000d7224 */ /* 0x040fe200078e0200 */
[----:B0-----:R-:W0:Y:S04]  /*0640*/  I2F.F16 R17, R18 ;  /* 0x0000001200117306 */ /* 0x001e280000200c00 */
[----:B------:R-:W-:Y:S01]  /*0650*/  IADD3 R13, PT, PT, R0, 0x1, R13 ;  /* 0x00000001000d7810 */ /* 0x000fe20007ffe00d */
[----:B----4-:R-:W-:-:S03]  /*0660*/  HMUL2 R0, R15.H0_H0, R4.H0_H0 ;  /* 0x200000040f007232 */ /* 0x010fc60000000800 */
[----:B------:R-:W1:Y:S01]  /*0670*/  I2F.F16 R19, R14 ;  /* 0x0000000e00137306 */ /* 0x000e620000200c00 */
[----:B0-----:R-:W-:-:S07]  /*0680*/  HMUL2 R2, R17.H0_H0, R4.H0_H0 ;  /* 0x2000000411027232 */ /* 0x001fce0000000800 */
[----:B------:R-:W0:Y:S01]  /*0690*/  I2F.F16 R13, R13 ;  /* 0x0000000d000d7306 */ /* 0x000e220000200c00 */
[-C--:B-1----:R-:W-:Y:S02]  /*06a0*/  HMUL2 R3, R19.H0_H0, R4.reuse.H0_H0 ;  /* 0x2000000413037232 */ /* 0x082fe40000000800 */
[----:B0-----:R-:W-:Y:S01]  /*06b0*/  HMUL2 R4, R13.H0_H0, R4.H0_H0 ;  /* 0x200000040d047232 */ /* 0x001fe20000000800 */
[----:B------:R-:W-:Y:S06]  /*06c0*/  @!P0 BRA `(.L_x_3842) ;  /* 0xfffffffc00588947 */ /* 0x000fec000383ffff */
.L_x_3841:
        /* <DEDUP_REMOVED lines=11> */
.L_x_3843:
        /* <DEDUP_REMOVED lines=11> */
.L_x_3844:
        /* <DEDUP_REMOVED lines=11> */
.L_x_3845:
        /* <DEDUP_REMOVED lines=11> */
.L_x_3846:
        /* <DEDUP_REMOVED lines=11> */
.L_x_3847:
[----:B------:R-:W-:Y:S01]  /*0a40*/  VIMNMX R12, PT, PT, R27, UR4, PT ;  /* 0x000000041b0c7c48 */ /* 0x000fe2000bfe0100 */
[----:B------:R-:W1:Y:S01]  /*0a50*/  S2UR UR5, SR_CgaCtaId ;  /* 0x00000000000579c3 */ /* 0x000e620000008800 */
[----:B------:R-:W2:Y:S02]  /*0a60*/  LDCU.64 UR10, c[0x0][0x388] ;  /* 0x00007100ff0a77ac */ /* 0x000ea40008000a00 */
        /* <DEDUP_REMOVED lines=8> */
[----:B-1----:R-:W-:-:S04]  /*0af0*/  ULEA UR4, UR5, UR4, 0x18 ;  /* 0x0000000405047291 */ /* 0x002fc8000f8ec0ff */
[----:B------:R-:W-:Y:S01]  /*0b00*/  IMAD R9, R6, R7, RZ ;  /* 0x0000000706097224 */ /* 0x000fe200078e02ff */
[----:B------:R-:W-:Y:S02]  /*0b10*/  VIMNMX R6, PT, PT, R5, UR9, PT ;  /* 0x0000000905067c48 */ /* 0x000fe4000bfe0100 */
[----:B------:R-:W-:Y:S02]  /*0b20*/  PRMT R5, RZ, 0x5410, RZ ;  /* 0x00005410ff057816 */ /* 0x000fe400000000ff */
[----:B------:R-:W-:-:S04]  /*0b30*/  IADD3 R10, P0, PT, R26, R9, RZ ;  /* 0x000000091a0a7210 */ /* 0x000fc80007f1e0ff */
[----:B------:R-:W-:Y:S02]  /*0b40*/  LEA.HI.X.SX32 R9, R9, R8, 0x1, P0 ;  /* 0x0000000809097211 */ /* 0x000fe400000f0eff */
[----:B------:R-:W-:Y:S02]  /*0b50*/  ISETP.GT.AND P0, PT, R6, R27, PT ;  /* 0x0000001b0600720c */ /* 0x000fe40003f04270 */
[C---:B--2---:R-:W-:Y:S02]  /*0b60*/  LEA R30, P1, R10.reuse, UR10, 0x2 ;  /* 0x0000000a0a1e7c11 */ /* 0x044fe4000f8210ff */
[----:B------:R-:W-:Y:S02]  /*0b70*/  PRMT R6, RZ, 0x5410, RZ ;  /* 0x00005410ff067816 */ /* 0x000fe400000000ff */
[----:B------:R-:W-:-:S07]  /*0b80*/  LEA.HI.X R31, R10, UR11, R9, 0x2, P1 ;  /* 0x0000000b0a1f7c11 */ /* 0x000fce00088f1409 */
[----:B------:R-:W-:Y:S05]  /*0b90*/  @!P0 BRA `(.L_x_3848) ;  /* 0x0000002000e08947 */ /* 0x000fea0003800000 */
[----:B------:R-:W2:Y:S01]  /*0ba0*/  LDG.E.128.CONSTANT R8, desc[UR6][R30.64] ;  /* 0x000000061e087981 */ /* 0x000ea2000c1e9d00 */
[----:B------:R-:W-:-:S03]  /*0bb0*/  IMAD.WIDE R28, R7, 0x4, R30 ;  /* 0x00000004071c7825 */ /* 0x000fc600078e021e */
[----:B------:R-:W1:Y:S04]  /*0bc0*/  LDS.64 R22, [UR4] ;  /* 0x00000004ff167984 */ /* 0x000e680008000a00 */
[----:B------:R3:W4:Y:S01]  /*0bd0*/  LDG.E.128.CONSTANT R12, desc[UR6][R28.64] ;  /* 0x000000061c0c7981 */ /* 0x000722000c1e9d00 */
[----:B------:R-:W-:-:S05]  /*0be0*/  IMAD.WIDE R36, R7, 0x4, R28 ;  /* 0x0000000407247825 */ /* 0x000fca00078e021c */
[----:B------:R-:W5:Y:S01]  /*0bf0*/  LDG.E.128.CONSTANT R16, desc[UR6][R36.64] ;  /* 0x0000000624107981 */ /* 0x000f62000c1e9d00 */
[--C-:B-1----:R-:W-:Y:S02]  /*0c00*/  HADD2.F32 R39, -RZ, R23.reuse.H0_H0 ;  /* 0x20000017ff277230 */ /* 0x102fe40000004100 */
        /* <DEDUP_REMOVED lines=9> */
[----:B---3--:R-:W-:Y:S01]  /*0ca0*/  LOP3.LUT R29, R27, 0x64006400, RZ, 0xfc, !PT ;  /* 0x640064001b1d7812 */ /* 0x008fe200078efcff */
        /* <DEDUP_REMOVED lines=13> */
[----:B------:R-:W-:Y:S02]  /*0d80*/  HADD2.F32 R21, -RZ, R22.H1_H1 ;  /* 0x30000016ff157230 */ /* 0x000fe40000004100 */
[C---:B------:R-:W-:Y:S01]  /*0d90*/  FFMA.FTZ R22, R5.reuse, R32, RZ ;  /* 0x0000002005167223 */ /* 0x040fe200000100ff */
[C---:B------:R-:W-:Y:S01]  /*0da0*/  FFMA.FTZ R30, R5.reuse, R30, RZ ;  /* 0x0000001e051e7223 */ /* 0x040fe200000100ff */
[----:B------:R-:W-:Y:S01]  /*0db0*/  FFMA.FTZ R28, R5, R6, RZ ;  /* 0x00000006051c7223 */ /* 0x000fe200000100ff */
[----:B------:R-:W-:Y:S01]  /*0dc0*/  MOV R6, 0x2c00 ;  /* 0x00002c0000067802 */ /* 0x000fe20000000f00 */
[----:B------:R-:W-:Y:S01]  /*0dd0*/  HADD2.F32 R5, -RZ, R27.H1_H1 ;  /* 0x3000001bff057230 */ /* 0x000fe20000004100 */
[----:B------:R-:W-:Y:S01]  /*0de0*/  LOP3.LUT R27, R8, 0xf000f0, RZ, 0xc0, !PT ;  /* 0x00f000f0081b7812 */ /* 0x000fe200078ec0ff */
[----:B------:R-:W-:Y:S01]  /*0df0*/  HADD2.F32 R29, -RZ, R29.H1_H1 ;  /* 0x3000001dff1d7230 */ /* 0x000fe20000004100 */
[----:B------:R-:W-:Y:S01]  /*0e00*/  PRMT R0, R0, 0x5410, R6 ;  /* 0x0000541000007816 */ /* 0x000fe20000000006 */
[----:B------:R-:W-:-:S02]  /*0e10*/  HADD2.F32 R31, -RZ, R31.H1_H1 ;  /* 0x3000001fff1f7230 */ /* 0x000fc40000004100 */
[C---:B------:R-:W-:Y:S01]  /*0e20*/  FFMA.FTZ R6, R21.reuse, R5, R30 ;  /* 0x0000000515067223 */ /* 0x040fe2000001001e */
[----:B------:R-:W-:Y:S01]  /*0e30*/  FFMA.FTZ R34, R34, R21, R33 ;  /* 0x0000001522227223 */ /* 0x000fe20000010021 */
[C---:B------:R-:W-:Y:S01]  /*0e40*/  FFMA.FTZ R5, R21.reuse, R29, R28 ;  /* 0x0000001d15057223 */ /* 0x040fe2000001001c */
[-C--:B------:R-:W-:Y:S01]  /*0e50*/  HFMA2 R30, R35, R0.reuse.H1_H1, -72, -72 ;  /* 0xd480d480231e7431 */ /* 0x080fe20000060000 */
[----:B------:R-:W1:Y:S01]  /*0e60*/  LDS.64 R28, [UR4+0x8] ;  /* 0x00000804ff1c7984 */ /* 0x000e620008000a00 */
[----:B------:R-:W-:Y:S01]  /*0e70*/  FFMA.FTZ R22, R21, R31, R22 ;  /* 0x0000001f15167223 */ /* 0x000fe20000010016 */
[----:B------:R-:W-:Y:S02]  /*0e80*/  LOP3.LUT R21, R27, 0x64006400, RZ, 0xfc, !PT ;  /* 0x640064001b157812 */ /* 0x000fe400078efcff */
[----:B------:R-:W-:Y:S01]  /*0e90*/  LOP3.LUT R31, R9, 0xf000f0, RZ, 0xc0, !PT ;  /* 0x00f000f0091f7812 */ /* 0x000fe200078ec0ff */
[----:B------:R-:W-:Y:S01]  /*0ea0*/  HADD2.F32 R35, -RZ, R30.H0_H0 ;  /* 0x2000001eff237230 */ /* 0x000fe20000004100 */
[----:B------:R-:W-:Y:S01]  /*0eb0*/  LOP3.LUT R27, R11, 0xf000f0, RZ, 0xc0, !PT ;  /* 0x00f000f00b1b7812 */ /* 0x000fe200078ec0ff */
[----:B------:R-:W-:Y:S01]  /*0ec0*/  HFMA2 R21, R21, R0.H1_H1, -72, -72 ;  /* 0xd480d48015157431 */ /* 0x000fe20000060000 */
[----:B------:R-:W-:-:S02]  /*0ed0*/  LOP3.LUT R31, R31, 0x64006400, RZ, 0xfc, !PT ;  /* 0x640064001f1f7812 */ /* 0x000fc400078efcff */
[----:B------:R-:W-:Y:S01]  /*0ee0*/  LOP3.LUT R27, R27, 0x64006400, RZ, 0xfc, !PT ;  /* 0x640064001b1b7812 */ /* 0x000fe200078efcff */
[----:B------:R-:W-:Y:S01]  /*0ef0*/  FFMA.FTZ R6, R39, R35, R6 ;  /* 0x0000002327067223 */ /* 0x000fe20000010006 */
[--C-:B------:R-:W-:Y:S02]  /*0f00*/  HADD2.F32 R33, -RZ, R21.reuse.H0_H0 ;  /* 0x20000015ff217230 */ /* 0x100fe40000004100 */
[-C--:B------:R-:W-:Y:S01]  /*0f10*/  HFMA2 R31, R31, R0.reuse.H1_H1, -72, -72 ;  /* 0xd480d4801f1f7431 */ /* 0x080fe20000060000 */
[----:B------:R-:W-:Y:S01]  /*0f20*/  SHF.R.U32.HI R8, RZ, 0x8, R8 ;  /* 0x00000008ff087819 */ /* 0x000fe20000011608 */
[----:B------:R-:W-:Y:S02]  /*0f30*/  HFMA2 R27, R27, R0.H1_H1, -72, -72 ;  /* 0xd480d4801b1b7431 */ /* 0x000fe40000060000 */
[----:B------:R-:W-:Y:S02]  /*0f40*/  HADD2.F32 R21, -RZ, R21.H1_H1 ;  /* 0x30000015ff157230 */ /* 0x000fe40000004100 */
        /* <DEDUP_REMOVED lines=45> */
[C---:B------:R-:W-:Y:S01]  /*1220*/  FFMA.FTZ R6, R31.reuse, R5, R6 ;  /* 0x000000051f067223 */ /* 0x040fe20000010006 */
        /* <DEDUP_REMOVED lines=16> */
[----:B------:R-:W-:Y:S02]  /*1330*/  HADD2.F32 R27, -RZ, R23.H1_H1 ;  /* 0x30000017ff1b7230 */ /* 0x000fe40000004100 */
[----:B------:R-:W-:Y:S01]  /*1340*/  FFMA.FTZ R32, R35, R5, R32 ;  /* 0x0000000523207223 */ /* 0x000fe20000010020 */
[----:B------:R-:W-:-:S02]  /*1350*/  HADD2.F32 R23, -RZ, R21.H1_H1 ;  /* 0x30000015ff177230 */ /* 0x000fc40000004100 */
[--C-:B------:R-:W-:Y:S02]  /*1360*/  HADD2.F32 R33, -RZ, R11.reuse.H0_H0 ;  /* 0x2000000bff217230 */ /* 0x100fe40000004100 */
[----:B------:R-:W-:Y:S01]  /*1370*/  FFMA.FTZ R21, R27, R29, R32 ;  /* 0x0000001d1b157223 */ /* 0x000fe20000010020 */
[--C-:B------:R-:W-:Y:S02]  /*1380*/  HADD2.F32 R30, -RZ, R10.reuse.H0_H0 ;  /* 0x2000000aff1e7230 */ /* 0x100fe40000004100 */
[----:B------:R-:W-:Y:S01]  /*1390*/  FFMA.FTZ R22, R29, R23, R22 ;  /* 0x000000171d167223 */ /* 0x000fe20000010016 */
[----:B------:R-:W-:Y:S02]  /*13a0*/  HADD2.F32 R28, -RZ, R11.H1_H1 ;  /* 0x3000000bff1c7230 */ /* 0x000fe40000004100 */
[C---:B------:R-:W-:Y:S01]  /*13b0*/  FFMA.FTZ R33, R5.reuse, R33, R6 ;  /* 0x0000002105217223 */ /* 0x040fe20000010006 */
[----:B----4-:R-:W-:Y:S01]  /*13c0*/  LOP3.LUT R11, R12, 0xf000f, RZ, 0xc0, !PT ;  /* 0x000f000f0c0b7812 */ /* 0x010fe200078ec0ff */
        /* <DEDUP_REMOVED lines=15> */
[--C-:B------:R-:W-:Y:S02]  /*14c0*/  HADD2.F32 R35, -RZ, R11.reuse.H1_H1 ;  /* 0x3000000bff237230 */ /* 0x100fe40000004100 */
[----:B------:R-:W-:Y:S02]  /*14d0*/  HADD2 R29, R30, -1032, -1032 ;  /* 0xe408e4081e1d7430 */ /* 0x000fe40000000000 */
[----:B------:R-:W-:Y:S02]  /*14e0*/  HADD2.F32 R30, -RZ, R11.H0_H0 ;  /* 0x2000000bff1e7230 */ /* 0x000fe40000004100 */
        /* <DEDUP_REMOVED lines=66> */
[--C-:B------:R-:W-:Y:S02]  /*1910*/  HADD2.F32 R40, -RZ, R30.reuse.H0_H0 ;  /* 0x2000001eff287230 */ /* 0x100fe40000004100 */
[----:B------:R-:W-:Y:S02]  /*1920*/  HADD2.F32 R32, -RZ, R29.H0_H0 ;  /* 0x2000001dff207230 */ /* 0x000fe40000004100 */
[----:B------:R-:W-:Y:S01]  /*1930*/  FFMA.FTZ R31, R38, R31, R8 ;  /* 0x0000001f261f7223 */ /* 0x000fe20000010008 */
[----:B------:R-:W-:-:S02]  /*1940*/  HADD2.F32 R8, -RZ, R30.H1_H1 ;  /* 0x3000001eff087230 */ /* 0x000fc40000004100 */
[----:B------:R-:W-:Y:S01]  /*1950*/  FFMA.FTZ R35, R40, R38, R35 ;  /* 0x0000002628237223 */ /* 0x000fe20000010023 */
[----:B------:R-:W-:Y:S02]  /*1960*/  HADD2.F32 R10, -RZ, R10.H1_H1 ;  /* 0x3000000aff0a7230 */ /* 0x000fe40000004100 */
[----:B------:R-:W-:Y:S01]  /*1970*/  FFMA.FTZ R27, R38, R32, R27 ;  /* 0x00000020261b7223 */ /* 0x000fe2000001001b */
[----:B------:R-:W-:Y:S02]  /*1980*/  HADD2.F32 R29, -RZ, R29.H1_H1 ;  /* 0x3000001dff1d7230 */ /* 0x000fe40000004100 */
[--C-:B------:R-:W-:Y:S02]  /*1990*/  HADD2.F32 R34, -RZ, R9.reuse.H0_H0 ;  /* 0x20000009ff227230 */ /* 0x100fe40000004100 */
[----:B------:R-:W-:Y:S01]  /*19a0*/  FFMA.FTZ R35, R8, R10, R35 ;  /* 0x0000000a08237223 */ /* 0x000fe20000010023 */
[----:B------:R-:W-:Y:S02]  /*19b0*/  HADD2.F32 R30, -RZ, R9.H1_H1 ;  /* 0x30000009ff1e7230 */ /* 0x000fe40000004100 */
[----:B------:R-:W-:Y:S01]  /*19c0*/  FFMA.FTZ R27, R10, R29, R27 ;  /* 0x0000001d0a1b7223 */ /* 0x000fe2000001001b */
[----:B------:R-:W1:Y:S01]  /*19d0*/  LDS.64 R8, [UR4+0x20] ;  /* 0x00002004ff087984 */ /* 0x000e620008000a00 */
[----:B------:R-:W-:Y:S01]  /*19e0*/  LOP3.LUT R29, R13, 0xf000f0, RZ, 0xc0, !PT ;  /* 0x00f000f00d1d7812 */ /* 0x000fe200078ec0ff */
[----:B------:R-:W-:Y:S01]  /*19f0*/  HADD2.F32 R28, -RZ, R28.H1_H1 ;  /* 0x3000001cff1c7230 */ /* 0x000fe20000004100 */
[----:B------:R-:W-:Y:S01]  /*1a00*/  LOP3.LUT R13, R12, 0x64006400, RZ, 0xfc, !PT ;  /* 0x640064000c0d7812 */ /* 0x000fe200078efcff */
[----:B------:R-:W-:Y:S01]  /*1a10*/  FFMA.FTZ R23, R38, R34, R23 ;  /* 0x0000002226177223 */ /* 0x000fe20000010017 */
[----:B------:R-:W-:-:S02]  /*1a20*/  LOP3.LUT R12, R15, 0xf000f0, RZ, 0xc0, !PT ;  /* 0x00f000f00f0c7812 */ /* 0x000fc400078ec0ff */
[----:B------:R-:W-:Y:S01]  /*1a30*/  LOP3.LUT R15, R29, 0x64006400, RZ, 0xfc, !PT ;  /* 0x640064001d0f7812 */ /* 0x000fe200078efcff */
[----:B------:R-:W-:Y:S01]  /*1a40*/  FFMA.FTZ R31, R10, R28, R31 ;  /* 0x0000001c0a1f7223 */ /* 0x000fe2000001001f */
[----:B------:R-:W-:Y:S01]  /*1a50*/  LOP3.LUT R29, R14, 0x64006400, RZ, 0xfc, !PT ;  /* 0x640064000e1d7812 */ /* 0x000fe200078efcff */
[-C--:B------:R-:W-:Y:S01]  /*1a60*/  HFMA2 R14, R13, R0.reuse.H1_H1, -72, -72 ;  /* 0xd480d4800d0e7431 */ /* 0x080fe20000060000 */
[----:B------:R-:W-:Y:S01]  /*1a70*/  LOP3.LUT R33, R12, 0x64006400, RZ, 0xfc, !PT ;  /* 0x640064000c217812 */ /* 0x000fe200078efcff */
[----:B------:R-:W-:Y:S01]  /*1a80*/  FFMA.FTZ R23, R10, R30, R23 ;  /* 0x0000001e0a177223 */ /* 0x000fe20000010017 */
[----:B------:R-:W-:Y:S02]  /*1a90*/  HADD2.F32 R28, -RZ, R11.H0_H0 ;  /* 0x2000000bff1c7230 */ /* 0x000fe40000004100 */
[----:B------:R-:W-:Y:S02]  /*1aa0*/  HFMA2 R15, R15, R0.H1_H1, -72, -72 ;  /* 0xd480d4800f0f7431 */ /* 0x000fe40000060000 */
[----:B------:R-:W-:-:S02]  /*1ab0*/  HADD2.F32 R32, -RZ, R14.H0_H0 ;  /* 0x2000000eff207230 */ /* 0x000fc40000004100 */
[-C--:B------:R-:W-:Y:S02]  /*1ac0*/  HFMA2 R13, R29, R0.reuse.H1_H1, -72, -72 ;  /* 0xd480d4801d0d7431 */ /* 0x080fe40000060000 */
[----:B------:R-:W-:Y:S02]  /*1ad0*/  HADD2.F32 R12, -RZ, R11.H1_H1 ;  /* 0x3000000bff0c7230 */ /* 0x000fe40000004100 */
[----:B------:R-:W-:Y:S02]  /*1ae0*/  HFMA2 R10, R33, R0.H1_H1, -72, -72 ;  /* 0xd480d480210a7431 */ /* 0x000fe40000060000 */
[----:B------:R-:W-:Y:S02]  /*1af0*/  HADD2.F32 R33, -RZ, R15.H0_H0 ;  /* 0x2000000fff217230 */ /* 0x000fe40000004100 */
[----:B------:R-:W-:Y:S01]  /*1b00*/  FFMA.FTZ R29, R32, R28, R35 ;  /* 0x0000001c201d7223 */ /* 0x000fe20000010023 */
[----:B------:R-:W-:Y:S01]  /*1b10*/  HADD2.F32 R30, -RZ, R13.H0_H0 ;  /* 0x2000000dff1e7230 */ /* 0x000fe20000004100 */
[----:B-----5:R-:W-:Y:S01]  /*1b20*/  LOP3.LUT R11, R16, 0xf000f, RZ, 0xc0, !PT ;  /* 0x000f000f100b7812 */ /* 0x020fe200078ec0ff */
[----:B------:R-:W-:-:S02]  /*1b30*/  HADD2.F32 R32, -RZ, R10.H0_H0 ;  /* 0x2000000aff207230 */ /* 0x000fc40000004100 */
[C---:B------:R-:W-:Y:S01]  /*1b40*/  FFMA.FTZ R27, R28.reuse, R33, R27 ;  /* 0x000000211c1b7223 */ /* 0x040fe2000001001b */
[----:B------:R-:W-:Y:S02]  /*1b50*/  HADD2.F32 R14, -RZ, R14.H1_H1 ;  /* 0x3000000eff0e7230 */ /* 0x000fe40000004100 */
[C---:B------:R-:W-:Y:S01]  /*1b60*/  FFMA.FTZ R23, R28.reuse, R30, R23 ;  /* 0x0000001e1c177223 */ /* 0x040fe20000010017 */
[----:B------:R-:W-:Y:S01]  /*1b70*/  LOP3.LUT R11, R11, 0x64006400, RZ, 0xfc, !PT ;  /* 0x640064000b0b7812 */ /* 0x000fe200078efcff */
[----:B------:R-:W-:Y:S01]  /*1b80*/  FFMA.FTZ R31, R28, R32, R31 ;  /* 0x000000201c1f7223 */ /* 0x000fe2000001001f */
[----:B------:R-:W-:Y:S01]  /*1b90*/  LOP3.LUT R28, R17, 0xf000f, RZ, 0xc0, !PT ;  /* 0x000f000f111c7812 */ /* 0x000fe200078ec0ff */
[----:B------:R-:W-:Y:S02]  /*1ba0*/  HADD2.F32 R15, -RZ, R15.H1_H1 ;  /* 0x3000000fff0f7230 */ /* 0x000fe40000004100 */
[----:B------:R-:W-:Y:S01]  /*1bb0*/  FFMA.FTZ R29, R14, R12, R29 ;  /* 0x0000000c0e1d7223 */ /* 0x000fe2000001001d */
[----:B------:R-:W-:Y:S01]  /*1bc0*/  HADD2.F32 R14, -RZ, R13.H1_H1 ;  /* 0x3000000dff0e7230 */ /* 0x000fe20000004100 */
[----:B------:R-:W-:Y:S01]  /*1bd0*/  LOP3.LUT R30, R28, 0x64006400, RZ, 0xfc, !PT ;  /* 0x640064001c1e7812 */ /* 0x000fe200078efcff */
[----:B------:R-:W-:-:S02]  /*1be0*/  HADD2 R13, R11, -1032, -1032 ;  /* 0xe408e4080b0d7430 */ /* 0x000fc40000000000 */
[C---:B------:R-:W-:Y:S01]  /*1bf0*/  FFMA.FTZ R28, R12.reuse, R15, R27 ;  /* 0x0000000f0c1c7223 */ /* 0x040fe2000001001b */
[----:B------:R-:W-:Y:S02]  /*1c00*/  HADD2.F32 R27, -RZ, R10.H1_H1 ;  /* 0x3000000aff1b7230 */ /* 0x000fe40000004100 */
[C---:B------:R-:W-:Y:S01]  /*1c10*/  FFMA.FTZ R23, R12.reuse, R14, R23 ;  /* 0x0000000e0c177223 */ /* 0x040fe20000010017 */
[----:B------:R-:W-:Y:S02]  /*1c20*/  HADD2 R30, R30, -1032, -1032 ;  /* 0xe408e4081e1e7430 */ /* 0x000fe40000000000 */
[----:B------:R-:W-:Y:S02]  /*1c30*/  HADD2.F32 R11, -RZ, R13.H0_H0 ;  /* 0x2000000dff0b7230 */ /* 0x000fe40000004100 */
[----:B-1----:R-:W-:Y:S02]  /*1c40*/  HADD2.F32 R10, -RZ, R8.H0_H0 ;  /* 0x20000008ff0a7230 */ /* 0x002fe40000004100 */
[----:B------:R-:W-:Y:S01]  /*1c50*/  FFMA.FTZ R27, R12, R27, R31 ;  /* 0x0000001b0c1b7223 */ /* 0x000fe2000001001f */
[----:B------:R-:W-:-:S02]  /*1c60*/  HADD2.F32 R15, -RZ, R30.H0_H0 ;  /* 0x2000001eff0f7230 */ /* 0x000fc40000004100 */
[----:B------:R-:W-:Y:S02]  /*1c70*/  HADD2.F32 R40, -RZ, R8.H1_H1 ;  /* 0x30000008ff287230 */ /* 0x000fe40000004100 */
[----:B------:R-:W-:Y:S01]  /*1c80*/  FFMA.FTZ R12, R11, R10, RZ ;  /* 0x0000000a0b0c7223 */ /* 0x000fe200000100ff */
[----:B------:R-:W-:Y:S01]  /*1c90*/  HADD2.F32 R33, -RZ, R30.H1_H1 ;  /* 0x3000001eff217230 */ /* 0x000fe20000004100 */
[----:B------:R-:W-:Y:S01]  /*1ca0*/  LOP3.LUT R8, R18, 0xf000f, RZ, 0xc0, !PT ;  /* 0x000f000f12087812 */ /* 0x000fe200078ec0ff */
[----:B------:R-:W-:Y:S01]  /*1cb0*/  FFMA.FTZ R11, R10, R15, RZ ;  /* 0x0000000f0a0b7223 */ /* 0x000fe200000100ff */
[----:B------:R-:W-:Y:S01]  /*1cc0*/  HADD2.F32 R13, -RZ, R13.H1_H1 ;  /* 0x3000000dff0d7230 */ /* 0x000fe20000004100 */
[----:B------:R-:W1:Y:S01]  /*1cd0*/  LDS.64 R14, [UR4+0x28] ;  /* 0x00002804ff0e7984 */ /* 0x000e620008000a00 */
        /* <DEDUP_REMOVED lines=9> */
[-C--:B------:R-:W-:Y:S02]  /*1d70*/  HFMA2 R11, R11, R0.reuse.H1_H1, -72, -72 ;  /* 0xd480d4800b0b7431 */ /* 0x080fe40000060000 */
[----:B------:R-:W-:Y:S02]  /*1d80*/  HADD2.F32 R34, -RZ, R8.H1_H1 ;  /* 0x30000008ff227230 */ /* 0x000fe40000004100 */
[----:B------:R-:W-:Y:S02]  /*1d90*/  HFMA2 R12, R35, R0.H1_H1, -72, -72 ;  /* 0xd480d480230c7431 */ /* 0x000fe40000060000 */
[----:B------:R-:W-:-:S02]  /*1da0*/  HADD2.F32 R8, -RZ, R9.H0_H0 ;  /* 0x20000009ff087230 */ /* 0x000fc40000004100 */
[----:B------:R-:W-:Y:S01]  /*1db0*/  FFMA.FTZ R13, R10, R13, RZ ;  /* 0x0000000d0a0d7223 */ /* 0x000fe200000100ff */
[----:B------:R-:W-:Y:S01]  /*1dc0*/  HADD2.F32 R30, -RZ, R11.H0_H0 ;  /* 0x2000000bff1e7230 */ /* 0x000fe20000004100 */
[----:B------:R-:W-:Y:S01]  /*1dd0*/  SHF.R.U32.HI R17, RZ, 0x8, R17 ;  /* 0x00000008ff117819 */ /* 0x000fe20000011611 */
[----:B------:R-:W-:Y:S02]  /*1de0*/  HADD2.F32 R9, -RZ, R9.H1_H1 ;  /* 0x30000009ff097230 */ /* 0x000fe40000004100 */
[----:B------:R-:W-:Y:S01]  /*1df0*/  FFMA.FTZ R13, R40, R34, R13 ;  /* 0x00000022280d7223 */ /* 0x000fe2000001000d */
[----:B------:R-:W-:Y:S02]  /*1e00*/  HADD2.F32 R11, -RZ, R11.H1_H1 ;  /* 0x3000000bff0b7230 */ /* 0x000fe40000004100 */
[----:B------:R-:W-:Y:S01]  /*1e10*/  FFMA.FTZ R34, R30, R8, R31 ;  /* 0x000000081e227223 */ /* 0x000fe2000001001f */
[----:B------:R-:W-:Y:S01]  /*1e20*/  SHF.R.U32.HI R30, RZ, 0x8, R16 ;  /* 0x00000008ff1e7819 */ /* 0x000fe20000011610 */
[----:B------:R-:W-:-:S02]  /*1e30*/  HADD2.F32 R32, -RZ, R12.H0_H0 ;  /* 0x2000000cff207230 */ /* 0x000fc40000004100 */
[----:B------:R-:W-:Y:S01]  /*1e40*/  FFMA.FTZ R11, R11, R9, R34 ;  /* 0x000000090b0b7223 */ /* 0x000fe20000010022 */
[----:B------:R-:W-:Y:S01]  /*1e50*/  LOP3.LUT R31, R30, 0xf000f, RZ, 0xc0, !PT ;  /* 0x000f000f1e1f7812 */ /* 0x000fe200078ec0ff */
[----:B------:R-:W-:Y:S02]  /*1e60*/  HADD2.F32 R12, -RZ, R12.H1_H1 ;  /* 0x3000000cff0c7230 */ /* 0x000fe40000004100 */
[----:B------:R-:W-:Y:S01]  /*1e70*/  FFMA.FTZ R32, R8, R32, R33 ;  /* 0x0000002008207223 */ /* 0x000fe20000010021 */
[----:B------:R-:W-:-:S03]  /*1e80*/  LOP3.LUT R31, R31, 0x64006400, RZ, 0xfc, !PT ;  /* 0x640064001f1f7812 */ /* 0x000fc600078efcff */
[----:B------:R-:W-:Y:S02]  /*1e90*/  FFMA.FTZ R33, R9, R12, R32 ;  /* 0x0000000c09217223 */ /* 0x000fe40000010020 */
[----:B------:R-:W-:Y:S02]  /*1ea0*/  HADD2 R31, R31, -1032, -1032 ;  /* 0xe408e4081f1f7430 */ /* 0x000fe40000000000 */
[----:B-1----:R-:W-:-:S03]  /*1eb0*/  HADD2.F32 R16, -RZ, R14.H0_H0 ;  /* 0x2000000eff107230 */ /* 0x002fc60000004100 */
        /* <DEDUP_REMOVED lines=20> */
[--C-:B------:R-:W-:Y:S02]  /*2000*/  HADD2.F32 R10, -RZ, R11.reuse.H0_H0 ;  /* 0x2000000bff0a7230 */ /* 0x100fe40000004100 */
[--C-:B------:R-:W-:Y:S02]  /*2010*/  HADD2.F32 R33, -RZ, R12.reuse.H0_H0 ;  /* 0x2000000cff217230 */ /* 0x100fe40000004100 */
[----:B------:R-:W-:Y:S02]  /*2020*/  HADD2.F32 R11, -RZ, R11.H1_H1 ;  /* 0x3000000bff0b7230 */ /* 0x000fe40000004100 */
[C---:B------:R-:W-:Y:S01]  /*2030*/  FFMA.FTZ R10, R8.reuse, R10, R13 ;  /* 0x0000000a080a7223 */ /* 0x040fe2000001000d */
[----:B------:R-:W-:Y:S01]  /*2040*/  FFMA.FTZ R8, R8, R33, R40 ;  /* 0x0000002108087223 */ /* 0x000fe20000010028 */
[----:B------:R-:W-:Y:S02]  /*2050*/  HADD2.F32 R33, -RZ, R12.H1_H1 ;  /* 0x3000000cff217230 */ /* 0x000fe40000004100 */
[----:B------:R-:W-:-:S04]  /*2060*/  IMAD.WIDE R12, R7, 0x4, R36 ;  /* 0x00000004070c7825 */ /* 0x000fc800078e0224 */
[C---:B------:R-:W-:Y:S01]  /*2070*/  FFMA.FTZ R37, R9.reuse, R11, R10 ;  /* 0x0000000b09257223 */ /* 0x040fe2000001000a */
        /* <DEDUP_REMOVED lines=8> */
[----:B------:R-:W-:-:S02]  /*2100*/  LOP3.LUT R17, R17, 0xf000f0, RZ, 0xc0, !PT ;  /* 0x00f000f011117812 */ /* 0x000fc400078ec0ff */
[----:B------:R-:W-:Y:S02]  /*2110*/  LOP3.LUT R35, R35, 0x64006400, RZ, 0xfc, !PT ;  /* 0x6400640023237812 */ /* 0x000fe400078efcff */
[----:B------:R-:W-:-:S03]  /*2120*/  LOP3.LUT R18, R18, 0xf000f0, RZ, 0xc0, !PT ;  /* 0x00f000f012127812 */ /* 0x000fc600078ec0ff */
[----:B------:R-:W-:-:S05]  /*2130*/  HADD2 R35, R35, -1032, -1032 ;  /* 0xe408e40823237430 */ /* 0x000fca0000000000 */
[----:B------:R-:W-:-:S05]  /*2140*/  HADD2.F32 R36, -RZ, R35.H0_H0 ;  /* 0x20000023ff247230 */ /* 0x000fca0000004100 */
[----:B------:R-:W-:Y:S01]  /*2150*/  FFMA.FTZ R36, R16, R36, R37 ;  /* 0x0000002410247223 */ /* 0x000fe20000010025 */
[----:B------:R-:W-:Y:S01]  /*2160*/  HADD2.F32 R37, -RZ, R14.H1_H1 ;  /* 0x3000000eff257230 */ /* 0x000fe20000004100 */
[----:B------:R-:W-:-:S04]  /*2170*/  SHF.R.U32.HI R14, RZ, 0x8, R19 ;  /* 0x00000008ff0e7819 */ /* 0x000fc80000011613 */
[----:B------:R-:W-:Y:S01]  /*2180*/  FFMA.FTZ R38, R31, R37, R38 ;  /* 0x000000251f267223 */ /* 0x000fe20000010026 */
[C---:B------:R-:W-:Y:S01]  /*2190*/  LOP3.LUT R31, R14.reuse, 0xf000f, RZ, 0xc0, !PT ;  /* 0x000f000f0e1f7812 */ /* 0x040fe200078ec0ff */
[----:B------:R-:W-:Y:S01]  /*21a0*/  FFMA.FTZ R32, R37, R32, R34 ;  /* 0x0000002025207223 */ /* 0x000fe20000010022 */
[----:B------:R-:W-:Y:S02]  /*21b0*/  LOP3.LUT R14, R14, 0xf000f0, RZ, 0xc0, !PT ;  /* 0x00f000f00e0e7812 */ /* 0x000fe400078ec0ff */
[----:B------:R-:W-:-:S05]  /*21c0*/  LOP3.LUT R31, R31, 0x64006400, RZ, 0xfc, !PT ;  /* 0x640064001f1f7812 */ /* 0x000fca00078efcff */
[----:B------:R-:W-:-:S05]  /*21d0*/  HADD2 R31, R31, -1032, -1032 ;  /* 0xe408e4081f1f7430 */ /* 0x000fca0000000000 */
[--C-:B------:R-:W-:Y:S02]  /*21e0*/  HADD2.F32 R19, -RZ, R31.reuse.H0_H0 ;  /* 0x2000001fff137230 */ /* 0x100fe40000004100 */
[----:B------:R-:W-:-:S03]  /*21f0*/  HADD2.F32 R31, -RZ, R31.H1_H1 ;  /* 0x3000001fff1f7230 */ /* 0x000fc60000004100 */
[----:B------:R-:W-:Y:S01]  /*2200*/  FFMA.FTZ R16, R16, R19, R33 ;  /* 0x0000001310107223 */ /* 0x000fe20000010021 */
[----:B------:R-:W-:Y:S01]  /*2210*/  HADD2.F32 R19, -RZ, R35.H1_H1 ;  /* 0x30000023ff137230 */ /* 0x000fe20000004100 */
[----:B------:R-:W-:Y:S01]  /*2220*/  LOP3.LUT R35, R30, 0x64006400, RZ, 0xfc, !PT ;  /* 0x640064001e237812 */ /* 0x000fe200078efcff */
[----:B------:R-:W-:Y:S02]  /*2230*/  HADD2.F32 R30, -RZ, R0.H0_H0 ;  /* 0x20000000ff1e7230 */ /* 0x000fe40000004100 */
[----:B------:R-:W-:Y:S01]  /*2240*/  FFMA.FTZ R16, R37, R31, R16 ;  /* 0x0000001f25107223 */ /* 0x000fe20000010010 */
[----:B------:R-:W-:Y:S01]  /*2250*/  LOP3.LUT R33, R17, 0x64006400, RZ, 0xfc, !PT ;  /* 0x6400640011217812 */ /* 0x000fe200078efcff */
[----:B------:R-:W-:Y:S02]  /*2260*/  HADD2.F32 R17, -RZ, R15.H0_H0 ;  /* 0x2000000fff117230 */ /* 0x000fe40000004100 */
[-C--:B------:R-:W-:Y:S02]  /*2270*/  HFMA2 R35, R35, R0.reuse.H1_H1, -72, -72 ;  /* 0xd480d48023237431 */ /* 0x080fe40000060000 */
[----:B------:R-:W-:Y:S01]  /*2280*/  FFMA.FTZ R19, R37, R19, R36 ;  /* 0x0000001325137223 */ /* 0x000fe20000010024 */
[----:B------:R-:W-:Y:S01]  /*2290*/  FMUL.FTZ R36, R21, R30 ;  /* 0x0000001e15247220 */ /* 0x000fe20000410000 */
[----:B------:R-:W-:Y:S01]  /*22a0*/  HFMA2 R34, R33, R0.H1_H1, -72, -72 ;  /* 0xd480d48021227431 */ /* 0x000fe20000060000 */
[----:B------:R-:W-:Y:S01]  /*22b0*/  LOP3.LUT R33, R14, 0x64006400, RZ, 0xfc, !PT ;  /* 0x640064000e217812 */ /* 0x000fe200078efcff */
[----:B------:R-:W-:-:S02]  /*22c0*/  HADD2.F32 R31, -RZ, R35.H0_H0 ;  /* 0x20000023ff1f7230 */ /* 0x000fc40000004100 */
[----:B------:R-:W-:Y:S01]  /*22d0*/  FMUL.FTZ R29, R30, R29 ;  /* 0x0000001d1e1d7220 */ /* 0x000fe20000410000 */
[----:B------:R-:W-:Y:S01]  /*22e0*/  F2FP.F16.F32.PACK_AB R36, RZ, R36 ;  /* 0x00000024ff24723e */ /* 0x000fe200000000ff */
[----:B------:R-:W-:Y:S02]  /*22f0*/  HADD2.F32 R37, -RZ, R34.H0_H0 ;  /* 0x20000022ff257230 */ /* 0x000fe40000004100 */
[----:B------:R-:W-:Y:S01]  /*2300*/  FFMA.FTZ R38, R31, R17, R38 ;  /* 0x000000111f267223 */ /* 0x000fe20000010026 */
[----:B------:R-:W-:Y:S01]  /*2310*/  LOP3.LUT R31, R18, 0x64006400, RZ, 0xfc, !PT ;  /* 0x64006400121f7812 */ /* 0x000fe200078efcff */
[-C--:B------:R-:W-:Y:S02]  /*2320*/  HFMA2 R18, R33, R0.reuse.H1_H1, -72, -72 ;  /* 0xd480d48021127431 */ /* 0x080fe40000060000 */
[----:B------:R-:W-:Y:S01]  /*2330*/  FFMA.FTZ R37, R17, R37, R32 ;  /* 0x0000002511257223 */ /* 0x000fe20000010020 */
[----:B------:R-:W-:Y:S02]  /*2340*/  HADD2.F32 R33, -RZ, R4.H0_H0 ;  /* 0x20000004ff217230 */ /* 0x000fe40000004100 */
[----:B------:R-:W-:-:S02]  /*2350*/  HFMA2 R14, R31, R0.H1_H1, -72, -72 ;  /* 0xd480d4801f0e7431 */ /* 0x000fc40000060000 */
[----:B------:R-:W-:Y:S02]  /*2360*/  HADD2.F32 R31, -RZ, R18.H0_H0 ;  /* 0x20000012ff1f7230 */ /* 0x000fe40000004100 */
[----:B------:R-:W-:Y:S02]  /*2370*/  HADD2.F32 R35, -RZ, R35.H1_H1 ;  /* 0x30000023ff237230 */ /* 0x000fe40000004100 */
[----:B------:R-:W-:Y:S02]  /*2380*/  HADD2.F32 R32, -RZ, R14.H0_H0 ;  /* 0x2000000eff207230 */ /* 0x000fe40000004100 */
[----:B------:R-:W-:Y:S01]  /*2390*/  FFMA.FTZ R21, R17, R31, R16 ;  /* 0x0000001f11157223 */ /* 0x000fe20000010010 */
[----:B------:R-:W-:Y:S02]  /*23a0*/  HADD2.F32 R31, -RZ, R2.H0_H0 ;  /* 0x20000002ff1f7230 */ /* 0x000fe40000004100 */
[----:B------:R-:W-:Y:S01]  /*23b0*/  FFMA.FTZ R35, R35, R40, R38 ;  /* 0x0000002823237223 */ /* 0x000fe20000010026 */
[----:B------:R-:W-:-:S02]  /*23c0*/  HADD2.F32 R14, -RZ, R14.H1_H1 ;  /* 0x3000000eff0e7230 */ /* 0x000fc40000004100 */
[----:B------:R-:W-:Y:S01]  /*23d0*/  FFMA.FTZ R19, R17, R32, R19 ;  /* 0x0000002011137223 */ /* 0x000fe20000010013 */
[----:B------:R-:W-:Y:S02]  /*23e0*/  HADD2.F32 R32, -RZ, R3.H0_H0 ;  /* 0x20000003ff207230 */ /* 0x000fe40000004100 */
[----:B------:R-:W-:Y:S01]  /*23f0*/  FMUL.FTZ R17, R22, R31 ;  /* 0x0000001f16117220 */ /* 0x000fe20000410000 */
[----:B------:R-:W-:Y:S01]  /*2400*/  FMUL.FTZ R22, R6, R33 ;  /* 0x0000002106167220 */ /* 0x000fe20000410000 */
[----:B------:R-:W-:Y:S01]  /*2410*/  FMUL.FTZ R28, R31, R28 ;  /* 0x0000001c1f1c7220 */ /* 0x000fe20000410000 */
[----:B------:R-:W-:Y:S02]  /*2420*/  HADD2.F32 R18, -RZ, R18.H1_H1 ;  /* 0x30000012ff127230 */ /* 0x000fe40000004100 */
[----:B------:R-:W-:Y:S01]  /*2430*/  FMUL.FTZ R16, R5, R32 ;  /* 0x0000002005107220 */ /* 0x000fe20000410000 */
[----:B------:R-:W-:Y:S01]  /*2440*/  F2FP.F16.F32.PACK_AB R5, RZ, R17 ;  /* 0x00000011ff05723e */ /* 0x000fe200000000ff */
[----:B------:R-:W-:Y:S01]  /*2450*/  FMUL.FTZ R39, R32, R23 ;  /* 0x0000001720277220 */ /* 0x000fe20000410000 */
[----:B------:R-:W-:Y:S01]  /*2460*/  F2FP.F16.F32.PACK_AB R23, RZ, R29 ;  /* 0x0000001dff17723e */ /* 0x000fe200000000ff */
[----:B------:R-:W-:Y:S01]  /*2470*/  FMUL.FTZ R29, R33, R27 ;  /* 0x0000001b211d7220 */ /* 0x000fe20000410000 */
[----:B------:R-:W-:Y:S01]  /*2480*/  F2FP.F16.F32.PACK_AB R6, RZ, R16 ;  /* 0x00000010ff06723e */ /* 0x000fe200000000ff */
[----:B------:R-:W-:Y:S01]  /*2490*/  FFMA.FTZ R19, R40, R14, R19 ;  /* 0x0000000e28137223 */ /* 0x000fe20000010013 */
[----:B------:R-:W1:Y:S01]  /*24a0*/  LDS.64 R16, [UR4+0x30] ;  /* 0x00003004ff107984 */ /* 0x000e620008000a00 */
[----:B------:R-:W-:Y:S01]  /*24b0*/  PRMT R36, R36, 0x5410, R5 ;  /* 0x0000541024247816 */ /* 0x000fe20000000005 */
[----:B------:R-:W-:Y:S01]  /*24c0*/  FMUL.FTZ R35, R30, R35 ;  /* 0x000000231e237220 */ /* 0x000fe20000410000 */
[----:B------:R-:W-:Y:S01]  /*24d0*/  F2FP.F16.F32.PACK_AB R28, RZ, R28 ;  /* 0x0000001cff1c723e */ /* 0x000fe200000000ff */
[----:B------:R-:W-:Y:S01]  /*24e0*/  FMUL.FTZ R19, R32, R19 ;  /* 0x0000001320137220 */ /* 0x000fe20000410000 */
[----:B------:R-:W-:Y:S01]  /*24f0*/  F2FP.F16.F32.PACK_AB R22, RZ, R22 ;  /* 0x00000016ff16723e */ /* 0x000fe200000000ff */
[----:B------:R-:W-:Y:S01]  /*2500*/  HFMA2 R36, R36, 1, 1, RZ ;  /* 0x3c003c0024247831 */ /* 0x000fe200000000ff */
[----:B------:R-:W-:Y:S01]  /*2510*/  PRMT R23, R23, 0x5410, R28 ;  /* 0x0000541017177816 */ /* 0x000fe2000000001c */
[----:B------:R-:W-:Y:S01]  /*2520*/  HADD2.F32 R28, -RZ, R34.H1_H1 ;  /* 0x30000022ff1c7230 */ /* 0x000fe20000004100 */
[----:B------:R-:W-:-:S02]  /*2530*/  F2FP.F16.F32.PACK_AB R27, RZ, R39 ;  /* 0x00000027ff1b723e */ /* 0x000fc400000000ff */
[----:B------:R-:W-:Y:S02]  /*2540*/  F2FP.F16.F32.PACK_AB R5, RZ, R29 ;  /* 0x0000001dff05723e */ /* 0x000fe400000000ff */
[----:B------:R-:W-:Y:S01]  /*2550*/  PRMT R6, R6, 0x5410, R22 ;  /* 0x0000541006067816 */ /* 0x000fe20000000016 */
[C---:B------:R-:W-:Y:S01]  /*2560*/  FFMA.FTZ R28, R40.reuse, R28, R37 ;  /* 0x0000001c281c7223 */ /* 0x040fe20000010025 */
[----:B------:R-:W-:Y:S01]  /*2570*/  PRMT R15, R27, 0x5410, R5 ;  /* 0x000054101b0f7816 */ /* 0x000fe20000000005 */
[----:B------:R-:W-:Y:S02]  /*2580*/  HFMA2 R27, R23, 1, 1, R36 ;  /* 0x3c003c00171b7831 */ /* 0x000fe40000000024 */
[----:B------:R-:W-:Y:S01]  /*2590*/  FFMA.FTZ R40, R40, R18, R21 ;  /* 0x0000001228287223 */ /* 0x000fe20000010015 */
[----:B------:R-:W3:Y:S01]  /*25a0*/  LDS.64 R22, [UR4+0x38] ;  /* 0x00003804ff167984 */ /* 0x000ee20008000a00 */
[----:B------:R-:W-:Y:S02]  /*25b0*/  HADD2 R6, R6, RZ.H0_H0 ;  /* 0x200000ff06067230 */ /* 0x000fe40000000000 */
[----:B------:R-:W-:Y:S01]  /*25c0*/  FMUL.FTZ R28, R31, R28 ;  /* 0x0000001c1f1c7220 */ /* 0x000fe20000410000 */
[----:B------:R-:W-:Y:S01]  /*25d0*/  F2FP.F16.F32.PACK_AB R35, RZ, R35 ;  /* 0x00000023ff23723e */ /* 0x000fe200000000ff */
[----:B------:R-:W-:Y:S01]  /*25e0*/  FMUL.FTZ R40, R33, R40 ;  /* 0x0000002821287220 */ /* 0x000fe20000410000 */
[----:B------:R-:W-:Y:S01]  /*25f0*/  HADD2 R15, R15, R6 ;  /* 0x000000060f0f7230 */ /* 0x000fe20000000000 */
[----:B------:R-:W-:Y:S01]  /*2600*/  F2FP.F16.F32.PACK_AB R19, RZ, R19 ;  /* 0x00000013ff13723e */ /* 0x000fe200000000ff */
[----:B------:R-:W-:Y:S01]  /*2610*/  UIADD3 UR4, UPT, UPT, UR4, 0x40, URZ ;  /* 0x0000004004047890 */ /* 0x000fe2000fffe0ff */
[----:B------:R-:W-:-:S02]  /*2620*/  F2FP.F16.F32.PACK_AB R28, RZ, R28 ;  /* 0x0000001cff1c723e */ /* 0x000fc400000000ff */
[----:B------:R-:W-:Y:S02]  /*2630*/  F2FP.F16.F32.PACK_AB R40, RZ, R40 ;  /* 0x00000028ff28723e */ /* 0x000fe400000000ff */
[----:B------:R-:W-:Y:S02]  /*2640*/  PRMT R35, R35, 0x5410, R28 ;  /* 0x0000541023237816 */ /* 0x000fe4000000001c */
[----:B------:R-:W-:-:S03]  /*2650*/  PRMT R19, R19, 0x5410, R40 ;  /* 0x0000541013137816 */ /* 0x000fc60000000028 */
[----:B------:R-:W-:Y:S02]  /*2660*/  HFMA2 R27, R35, 1, 1, R27 ;  /* 0x3c003c00231b7831 */ /* 0x000fe4000000001b */
[----:B------:R-:W-:Y:S01]  /*2670*/  HADD2 R15, R19, R15 ;  /* 0x0000000f130f7230 */ /* 0x000fe20000000000 */
[C---:B--2---:R-:W-:Y:S02]  /*2680*/  LOP3.LUT R5, R8.reuse, 0xf000f, RZ, 0xc0, !PT ;  /* 0x000f000f08057812 */ /* 0x044fe400078ec0ff */
[----:B------:R-:W-:Y:S02]  /*2690*/  LOP3.LUT R18, R8, 0xf000f0, RZ, 0xc0, !PT ;  /* 0x00f000f008127812 */ /* 0x000fe400078ec0ff */
[----:B------:R-:W-:Y:S02]  /*26a0*/  LOP3.LUT R5, R5, 0x64006400, RZ, 0xfc, !PT ;  /* 0x6400640005057812 */ /* 0x000fe400078efcff */
[----:B------:R-:W-:-:S03]  /*26b0*/  LOP3.LUT R21, R18, 0x64006400, RZ, 0xfc, !PT ;  /* 0x6400640012157812 */ /* 0x000fc600078efcff */
[----:B------:R-:W-:Y:S02]  /*26c0*/  HADD2 R14, R5, -1032, -1032 ;  /* 0xe408e408050e7430 */ /* 0x000fe40000000000 */
[--C-:B-1----:R-:W-:Y:S02]  /*26d0*/  HADD2.F32 R5, -RZ, R16.reuse.H0_H0 ;  /* 0x20000010ff057230 */ /* 0x102fe40000004100 */
[----:B------:R-:W-:Y:S02]  /*26e0*/  HFMA2 R18, R21, R0.H1_H1, -72, -72 ;  /* 0xd480d48015127431 */ /* 0x000fe40000060000 */
[----:B------:R-:W-:Y:S02]  /*26f0*/  HADD2.F32 R16, -RZ, R16.H1_H1 ;  /* 0x30000010ff107230 */ /* 0x000fe40000004100 */
[--C-:B------:R-:W-:Y:S02]  /*2700*/  HADD2.F32 R6, -RZ, R14.reuse.H0_H0 ;  /* 0x2000000eff067230 */ /* 0x100fe40000004100 */
[----:B------:R-:W-:Y:S01]  /*2710*/  HADD2.F32 R29, -RZ, R14.H1_H1 ;  /* 0x3000000eff1d7230 */ /* 0x000fe20000004100 */
[----:B------:R-:W-:Y:S01]  /*2720*/  SHF.R.U32.HI R14, RZ, 0x8, R8 ;  /* 0x00000008ff0e7819 */ /* 0x000fe20000011608 */
[----:B------:R-:W-:-:S02]  /*2730*/  HADD2.F32 R8, -RZ, R18.H0_H0 ;  /* 0x20000012ff087230 */ /* 0x000fc40000004100 */
[----:B------:R-:W-:Y:S01]  /*2740*/  FFMA.FTZ R6, R6, R5, RZ ;  /* 0x0000000506067223 */ /* 0x000fe200000100ff */
[----:B------:R-:W-:-:S03]  /*2750*/  LOP3.LUT R21, R14, 0xf000f, RZ, 0xc0, !PT ;  /* 0x000f000f0e157812 */ /* 0x000fc600078ec0ff */
[----:B------:R-:W-:Y:S01]  /*2760*/  FFMA.FTZ R29, R29, R16, R6 ;  /* 0x000000101d1d7223 */ /* 0x000fe20000010006 */
[--C-:B------:R-:W-:Y:S01]  /*2770*/  HADD2.F32 R6, -RZ, R17.reuse.H0_H0 ;  /* 0x20000011ff067230 */ /* 0x100fe20000004100 */
[----:B------:R-:W-:Y:S01]  /*2780*/  LOP3.LUT R21, R21, 0x64006400, RZ, 0xfc, !PT ;  /* 0x6400640015157812 */ /* 0x000fe200078efcff */
[----:B------:R-:W-:Y:S01]  /*2790*/  HADD2.F32 R17, -RZ, R17.H1_H1 ;  /* 0x30000011ff117230 */ /* 0x000fe20000004100 */
[----:B------:R-:W-:Y:S02]  /*27a0*/  LOP3.LUT R14, R14, 0xf000f0, RZ, 0xc0, !PT ;  /* 0x00f000f00e0e7812 */ /* 0x000fe400078ec0ff */
[----:B------:R-:W-:Y:S01]  /*27b0*/  FFMA.FTZ R8, R8, R6, R29 ;  /* 0x0000000608087223 */ /* 0x000fe2000001001d */
[----:B------:R-:W-:Y:S02]  /*27c0*/  HADD2.F32 R29, -RZ, R18.H1_H1 ;  /* 0x30000012ff1d7230 */ /* 0x000fe40000004100 */
[----:B------:R-:W-:Y:S01]  /*27d0*/  HADD2 R18, R21, -1032, -1032 ;  /* 0xe408e40815127430 */ /* 0x000fe20000000000 */
[----:B------:R-:W-:-:S02]  /*27e0*/  LOP3.LUT R21, R14, 0x64006400, RZ, 0xfc, !PT ;  /* 0x640064000e157812 */ /* 0x000fc400078efcff */
[----:B------:R-:W-:Y:S01]  /*27f0*/  LOP3.LUT R14, R9, 0xf000f, RZ, 0xc0, !PT ;  /* 0x000f000f090e7812 */ /* 0x000fe200078ec0ff */
[----:B------:R-:W-:Y:S01]  /*2800*/  FFMA.FTZ R29, R29, R17, R8 ;  /* 0x000000111d1d7223 */ /* 0x000fe20000010008 */
[----:B---3--:R-:W-:Y:S02]  /*2810*/  HADD2.F32 R8, -RZ, R22.H0_H0 ;  /* 0x20000016ff087230 */ /* 0x008fe40000004100 */
[----:B------:R-:W-:Y:S02]  /*2820*/  HFMA2 R21, R21, R0.H1_H1, -72, -72 ;  /* 0xd480d48015157431 */ /* 0x000fe40000060000 */
[--C-:B------:R-:W-:Y:S02]  /*2830*/  HADD2.F32 R34, -RZ, R18.reuse.H0_H0 ;  /* 0x20000012ff227230 */ /* 0x100fe40000004100 */
[----:B------:R-:W-:Y:S02]  /*2840*/  HADD2.F32 R18, -RZ, R18.H1_H1 ;  /* 0x30000012ff127230 */ /* 0x000fe40000004100 */
[----:B------:R-:W-:-:S02]  /*2850*/  HADD2.F32 R22, -RZ, R22.H1_H1 ;  /* 0x30000016ff167230 */ /* 0x000fc40000004100 */
[----:B------:R-:W-:Y:S01]  /*2860*/  FFMA.FTZ R29, R34, R8, R29 ;  /* 0x00000008221d7223 */ /* 0x000fe2000001001d */
[--C-:B------:R-:W-:Y:S02]  /*2870*/  HADD2.F32 R34, -RZ, R21.reuse.H0_H0 ;  /* 0x20000015ff227230 */ /* 0x100fe40000004100 */
[----:B------:R-:W-:Y:S02]  /*2880*/  HADD2.F32 R21, -RZ, R21.H1_H1 ;  /* 0x30000015ff157230 */ /* 0x000fe40000004100 */
[----:B------:R-:W-:Y:S01]  /*2890*/  FFMA.FTZ R29, R18, R22, R29 ;  /* 0x00000016121d7223 */ /* 0x000fe2000001001d */
[----:B------:R-:W-:Y:S01]  /*28a0*/  LOP3.LUT R18, R14, 0x64006400, RZ, 0xfc, !PT ;  /* 0x640064000e127812 */ /* 0x000fe200078efcff */
[--C-:B------:R-:W-:Y:S02]  /*28b0*/  HADD2.F32 R14, -RZ, R23.reuse.H0_H0 ;  /* 0x20000017ff0e7230 */ /* 0x100fe40000004100 */
[----:B------:R-:W-:Y:S02]  /*28c0*/  HADD2.F32 R23, -RZ, R23.H1_H1 ;  /* 0x30000017ff177230 */ /* 0x000fe40000004100 */
[----:B------:R-:W-:-:S02]  /*28d0*/  HADD2 R18, R18, -1032, -1032 ;  /* 0xe408e40812127430 */ /* 0x000fc40000000000 */
[----:B------:R-:W-:-:S03]  /*28e0*/  FFMA.FTZ R34, R34, R14, R29 ;  /* 0x0000000e22227223 */ /* 0x000fc6000001001d */
[--C-:B------:R-:W-:Y:S02]  /*28f0*/  HADD2.F32 R36, -RZ, R18.reuse.H0_H0 ;  /* 0x20000012ff247230 */ /* 0x100fe40000004100 */
[----:B------:R-:W-:Y:S01]  /*2900*/  FFMA.FTZ R21, R21, R23, R34 ;  /* 0x0000001715157223 */ /* 0x000fe20000010022 */
[----:B------:R-:W-:Y:S01]  /*2910*/  HADD2.F32 R29, -RZ, R18.H1_H1 ;  /* 0x30000012ff1d7230 */ /* 0x000fe20000004100 */
[----:B------:R-:W-:Y:S01]  /*2920*/  LOP3.LUT R18, R9, 0xf000f0, RZ, 0xc0, !PT ;  /* 0x00f000f009127812 */ /* 0x000fe200078ec0ff */
[----:B------:R-:W-:Y:S01]  /*2930*/  FFMA.FTZ R37, R5, R36, RZ ;  /* 0x0000002405257223 */ /* 0x000fe200000100ff */
[----:B------:R-:W-:Y:S01]  /*2940*/  SHF.R.U32.HI R9, RZ, 0x8, R9 ;  /* 0x00000008ff097819 */ /* 0x000fe20000011609 */
[----:B------:R-:W-:Y:S02]  /*2950*/  FMUL.FTZ R21, R30, R21 ;  /* 0x000000151e157220 */ /* 0x000fe40000410000 */
[----:B------:R-:W-:Y:S01]  /*2960*/  FFMA.FTZ R29, R16, R29, R37 ;  /* 0x0000001d101d7223 */ /* 0x000fe20000010025 */
[----:B------:R-:W-:-:S02]  /*2970*/  LOP3.LUT R37, R18, 0x64006400, RZ, 0xfc, !PT ;  /* 0x6400640012257812 */ /* 0x000fc400078efcff */
[----:B------:R-:W-:-:S03]  /*2980*/  F2FP.F16.F32.PACK_AB R21, RZ, R21 ;  /* 0x00000015ff15723e */ /* 0x000fc600000000ff */
[----:B------:R-:W-:-:S05]  /*2990*/  HFMA2 R18, R37, R0.H1_H1, -72, -72 ;  /* 0xd480d48025127431 */ /* 0x000fca0000060000 */
[--C-:B------:R-:W-:Y:S02]  /*29a0*/  HADD2.F32 R34, -RZ, R18.reuse.H0_H0 ;  /* 0x20000012ff227230 */ /* 0x100fe40000004100 */
[----:B------:R-:W-:-:S03]  /*29b0*/  HADD2.F32 R18, -RZ, R18.H1_H1 ;  /* 0x30000012ff127230 */ /* 0x000fc60000004100 */
[----:B------:R-:W-:-:S04]  /*29c0*/  FFMA.FTZ R34, R6, R34, R29 ;  /* 0x0000002206227223 */ /* 0x000fc8000001001d */
[----:B------:R-:W-:Y:S01]  /*29d0*/  FFMA.FTZ R29, R17, R18, R34 ;  /* 0x00000012111d7223 */ /* 0x000fe20000010022 */
[C---:B------:R-:W-:Y:S02]  /*29e0*/  LOP3.LUT R18, R9.reuse, 0xf000f, RZ, 0xc0, !PT ;  /* 0x000f000f09127812 */ /* 0x040fe400078ec0ff */
[----:B------:R-:W-:Y:S02]  /*29f0*/  LOP3.LUT R9, R9, 0xf000f0, RZ, 0xc0, !PT ;  /* 0x00f000f009097812 */ /* 0x000fe400078ec0ff */
[----:B------:R-:W-:Y:S02]  /*2a00*/  LOP3.LUT R18, R18, 0x64006400, RZ, 0xfc, !PT ;  /* 0x6400640012127812 */ /* 0x000fe400078efcff */
        /* <DEDUP_REMOVED lines=67> */
[--C-:B------:R-:W-:Y:S02]  /*2e40*/  HADD2.F32 R6, -RZ, R5.reuse.H0_H0 ;  /* 0x20000005ff067230 */ /* 0x100fe40000004100 */
[----:B------:R-:W-:-:S03]  /*2e50*/  HADD2.F32 R5, -RZ, R5.H1_H1 ;  /* 0x30000005ff057230 */ /* 0x000fc60000004100 */
[----:B------:R-:W-:Y:S01]  /*2e60*/  FFMA.FTZ R17, R8, R6, R17 ;  /* 0x0000000608117223 */ /* 0x000fe20000010011 */
[--C-:B------:R-:W-:Y:S02]  /*2e70*/  HADD2.F32 R6, -RZ, R11.reuse.H0_H0 ;  /* 0x2000000bff067230 */ /* 0x100fe40000004100 */
[----:B------:R-:W-:Y:S02]  /*2e80*/  HADD2.F32 R8, -RZ, R11.H1_H1 ;  /* 0x3000000bff087230 */ /* 0x000fe40000004100 */
[----:B------:R-:W-:-:S04]  /*2e90*/  FFMA.FTZ R5, R22, R5, R17 ;  /* 0x0000000516057223 */ /* 0x000fc80000010011 */
[----:B------:R-:W-:Y:S01]  /*2ea0*/  FFMA.FTZ R5, R14, R6, R5 ;  /* 0x000000060e057223 */ /* 0x000fe20000010005 */
[----:B------:R-:W-:Y:S01]  /*2eb0*/  HFMA2 R6, R21, 1, 1, R27 ;  /* 0x3c003c0015067831 */ /* 0x000fe2000000001b */
[----:B------:R-:W-:Y:S02]  /*2ec0*/  MOV R27, R20 ;  /* 0x00000014001b7202 */ /* 0x000fe40000000f00 */
[----:B------:R-:W-:-:S04]  /*2ed0*/  FFMA.FTZ R8, R23, R8, R5 ;  /* 0x0000000817087223 */ /* 0x000fc80000010005 */
[----:B------:R-:W-:-:S05]  /*2ee0*/  FMUL.FTZ R8, R33, R8 ;  /* 0x0000000821087220 */ /* 0x000fca0000410000 */
[----:B------:R-:W-:-:S04]  /*2ef0*/  F2FP.F16.F32.PACK_AB R8, RZ, R8 ;  /* 0x00000008ff08723e */ /* 0x000fc800000000ff */
[----:B------:R-:W-:-:S05]  /*2f00*/  PRMT R9, R9, 0x5410, R8 ;  /* 0x0000541009097816 */ /* 0x000fca0000000008 */
[----:B------:R-:W-:-:S07]  /*2f10*/  HADD2 R5, R9, R15 ;  /* 0x0000000f09057230 */ /* 0x000fce0000000000 */
.L_x_3848:
[----:B------:R-:W-:-:S04]  /*2f20*/  VIMNMX R8, PT, PT, R25, UR12, PT ;  /* 0x0000000c19087c48 */ /* 0x000fc8000bfe0100 */
[----:B------:R-:W-:-:S13]  /*2f30*/  ISETP.GT.AND P0, PT, R8, R27, PT ;  /* 0x0000001b0800720c */ /* 0x000fda0003f04270 */
[----:B------:R-:W-:Y:S05]  /*2f40*/  @!P0 BRA `(.L_x_3849) ;  /* 0x0000001400008947 */ /* 0x000fea0003800000 */
[----:B------:R-:W-:-:S07]  /*2f50*/  VIMNMX.U32 R28, PT, PT, R25, UR12, PT ;  /* 0x0000000c191c7c48 */ /* 0x000fce000bfe0000 */
.L_x_3850:
[----:B------:R-:W2:Y:S01]  /*2f60*/  LDG.E.128.CONSTANT R12, desc[UR6][R30.64] ;  /* 0x000000061e0c7981 */ /* 0x000ea2000c1e9d00 */
[----:B------:R-:W-:-:S03]  /*2f70*/  IMAD.WIDE R36, R7, 0x4, R30 ;  /* 0x0000000407247825 */ /* 0x000fc600078e021e */
[----:B------:R-:W1:Y:S04]  /*2f80*/  LDS.128 R8, [UR4] ;  /* 0x00000004ff087984 */ /* 0x000e680008000c00 */
[----:B------:R-:W3:Y:S01]  /*2f90*/  LDG.E.128.CONSTANT R16, desc[UR6][R36.64] ;  /* 0x0000000624107981 */ /* 0x000ee2000c1e9d00 */
[----:B------:R-:W-:-:S05]  /*2fa0*/  HFMA2 R20, -RZ, RZ, 0, 0.125 ;  /* 0x00003000ff147431 */ /* 0x000fca00000001ff */
        /* <DEDUP_REMOVED lines=10> */
[----:B-1----:R-:W-:Y:S01]  /*3050*/  HFMA2 R20, R20, R8, RZ ;  /* 0x0000000814147231 */ /* 0x002fe200000000ff */
[----:B------:R-:W-:Y:S01]  /*3060*/  LOP3.LUT R23, R23, 0x64006400, RZ, 0xfc, !PT ;  /* 0x6400640017177812 */ /* 0x000fe200078efcff */
[----:B------:R-:W-:Y:S01]  /*3070*/  HADD2 R32, R32, -1028, -1028 ;  /* 0xe404e40420207430 */ /* 0x000fe20000000000 */
[----:B------:R-:W-:Y:S02]  /*3080*/  LOP3.LUT R22, R22, 0x64006400, RZ, 0xfc, !PT ;  /* 0x6400640016167812 */ /* 0x000fe400078efcff */
[----:B------:R-:W-:Y:S01]  /*3090*/  LOP3.LUT R29, R29, 0x64006400, RZ, 0xfc, !PT ;  /* 0x640064001d1d7812 */ /* 0x000fe200078efcff */
[----:B------:R-:W-:Y:S01]  /*30a0*/  HFMA2 R23, R23, R0.H1_H1, -132, -132 ;  /* 0xd820d82017177431 */ /* 0x000fe20000060000 */
[----:B------:R-:W-:Y:S01]  /*30b0*/  LOP3.LUT R21, R21, 0x64006400, RZ, 0xfc, !PT ;  /* 0x6400640015157812 */ /* 0x000fe200078efcff */
[----:B------:R-:W-:Y:S01]  /*30c0*/  HADD2 R22, R22, -1028, -1028 ;  /* 0xe404e40416167430 */ /* 0x000fe20000000000 */
[----:B------:R-:W-:Y:S01]  /*30d0*/  SHF.R.U32.HI R33, RZ, 0x6, R12 ;  /* 0x00000006ff217819 */ /* 0x000fe2000001160c */
[----:B------:R-:W-:Y:S01]  /*30e0*/  HADD2 R29, R29, -1028, -1028 ;  /* 0xe404e4041d1d7430 */ /* 0x000fe20000000000 */
[----:B------:R-:W-:Y:S01]  /*30f0*/  SHF.R.U32.HI R34, RZ, 0x6, R13 ;  /* 0x00000006ff227819 */ /* 0x000fe2000001160d */
[----:B------:R-:W-:-:S02]  /*3100*/  HFMA2 R32, R32, R8, RZ.H0_H0 ;  /* 0x0000000820207231 */ /* 0x000fc400000400ff */
[-C--:B------:R-:W-:Y:S02]  /*3110*/  HFMA2 R20, R23, R9.reuse, R20 ;  /* 0x0000000917147231 */ /* 0x080fe40000000014 */
[----:B------:R-:W-:Y:S01]  /*3120*/  HFMA2 R21, R21, R0.H1_H1, -132, -132 ;  /* 0xd820d82015157431 */ /* 0x000fe20000060000 */
[----:B------:R-:W-:Y:S01]  /*3130*/  LOP3.LUT R23, R14, 0x380038, RZ, 0xc0, !PT ;  /* 0x003800380e177812 */ /* 0x000fe200078ec0ff */
[-C--:B------:R-:W-:Y:S02]  /*3140*/  HFMA2 R22, R22, R8.reuse, RZ ;  /* 0x0000000816167231 */ /* 0x080fe400000000ff */
[----:B------:R-:W-:Y:S01]  /*3150*/  HFMA2 R29, R29, R8, RZ.H0_H0 ;  /* 0x000000081d1d7231 */ /* 0x000fe200000400ff */
[----:B------:R-:W-:Y:S01]  /*3160*/  LOP3.LUT R8, R33, 0x70007, RZ, 0xc0, !PT ;  /* 0x0007000721087812 */ /* 0x000fe200078ec0ff */
[----:B------:R-:W-:Y:S01]  /*3170*/  HFMA2 R32, R21, R9, R32 ;  /* 0x0000000915207231 */ /* 0x000fe20000000020 */
[----:B------:R-:W-:Y:S02]  /*3180*/  LOP3.LUT R21, R15, 0x380038, RZ, 0xc0, !PT ;  /* 0x003800380f157812 */ /* 0x000fe400078ec0ff */
[----:B------:R-:W-:-:S02]  /*3190*/  LOP3.LUT R23, R23, 0x64006400, RZ, 0xfc, !PT ;  /* 0x6400640017177812 */ /* 0x000fc400078efcff */
[----:B------:R-:W-:Y:S02]  /*31a0*/  LOP3.LUT R21, R21, 0x64006400, RZ, 0xfc, !PT ;  /* 0x6400640015157812 */ /* 0x000fe400078efcff */
[----:B------:R-:W-:Y:S01]  /*31b0*/  LOP3.LUT R8, R8, 0x64006400, RZ, 0xfc, !PT ;  /* 0x6400640008087812 */ /* 0x000fe200078efcff */
[-C--:B------:R-:W-:Y:S01]  /*31c0*/  HFMA2 R23, R23, R0.reuse.H1_H1, -132, -132 ;  /* 0xd820d82017177431 */ /* 0x080fe20000060000 */
[----:B------:R-:W-:Y:S01]  /*31d0*/  SHF.R.U32.HI R12, RZ, 0xf, R12 ;  /* 0x0000000fff0c7819 */ /* 0x000fe2000001160c */
[----:B------:R-:W-:Y:S01]  /*31e0*/  HFMA2 R21, R21, R0.H1_H1, -132, -132 ;  /* 0xd820d82015157431 */ /* 0x000fe20000060000 */
[----:B------:R-:W-:Y:S01]  /*31f0*/  SHF.R.U32.HI R13, RZ, 0xf, R13 ;  /* 0x0000000fff0d7819 */ /* 0x000fe2000001160d */
[----:B------:R-:W-:Y:S01]  /*3200*/  HADD2 R8, R8, -1028, -1028 ;  /* 0xe404e40408087430 */ /* 0x000fe20000000000 */
[----:B------:R-:W-:Y:S01]  /*3210*/  LOP3.LUT R12, R12, 0x10001, RZ, 0xc0, !PT ;  /* 0x000100010c0c7812 */ /* 0x000fe200078ec0ff */
[-C--:B------:R-:W-:Y:S02]  /*3220*/  HFMA2 R22, R23, R9.reuse, R22 ;  /* 0x0000000917167231 */ /* 0x080fe40000000016 */
[----:B------:R-:W-:Y:S01]  /*3230*/  HFMA2 R29, R21, R9, R29 ;  /* 0x00000009151d7231 */ /* 0x000fe2000000001d */
[----:B------:R-:W-:Y:S01]  /*3240*/  SHF.R.U32.HI R9, RZ, 0x6, R14 ;  /* 0x00000006ff097819 */ /* 0x000fe2000001160e */
[----:B------:R-:W-:Y:S01]  /*3250*/  HFMA2 R20, R8, R10, R20 ;  /* 0x0000000a08147231 */ /* 0x000fe20000000014 */
[----:B------:R-:W-:-:S02]  /*3260*/  LOP3.LUT R8, R34, 0x70007, RZ, 0xc0, !PT ;  /* 0x0007000722087812 */ /* 0x000fc400078ec0ff */
[----:B------:R-:W-:Y:S02]  /*3270*/  LOP3.LUT R21, R9, 0x70007, RZ, 0xc0, !PT ;  /* 0x0007000709157812 */ /* 0x000fe400078ec0ff */
[----:B------:R-:W-:Y:S02]  /*3280*/  LOP3.LUT R8, R8, 0x64006400, RZ, 0xfc, !PT ;  /* 0x6400640008087812 */ /* 0x000fe400078efcff */
[----:B------:R-:W-:Y:S02]  /*3290*/  LOP3.LUT R21, R21, 0x64006400, RZ, 0xfc, !PT ;  /* 0x6400640015157812 */ /* 0x000fe400078efcff */
[----:B------:R-:W-:Y:S01]  /*32a0*/  LOP3.LUT R13, R13, 0x10001, RZ, 0xc0, !PT ;  /* 0x000100010d0d7812 */ /* 0x000fe200078ec0ff */
[----:B------:R-:W-:Y:S02]  /*32b0*/  HADD2 R8, R8, -1028, -1028 ;  /* 0xe404e40408087430 */ /* 0x000fe40000000000 */
[----:B------:R-:W-:Y:S02]  /*32c0*/  HADD2 R21, R21, -1028, -1028 ;  /* 0xe404e40415157430 */ /* 0x000fe40000000000 */
[-C--:B------:R-:W-:Y:S01]  /*32d0*/  HFMA2 R32, R8, R10.reuse, R32 ;  /* 0x0000000a08207231 */ /* 0x080fe20000000020 */
[----:B------:R-:W-:Y:S01]  /*32e0*/  SHF.R.U32.HI R8, RZ, 0x6, R15 ;  /* 0x00000006ff087819 */ /* 0x000fe2000001160f */
[----:B------:R-:W-:-:S03]  /*32f0*/  HFMA2 R22, R21, R10, R22 ;  /* 0x0000000a15167231 */ /* 0x000fc60000000016 */
[----:B------:R-:W-:-:S04]  /*3300*/  LOP3.LUT R21, R8, 0x70007, RZ, 0xc0, !PT ;  /* 0x0007000708157812 */ /* 0x000fc800078ec0ff */
[----:B------:R-:W-:-:S05]  /*3310*/  LOP3.LUT R21, R21, 0x64006400, RZ, 0xfc, !PT ;  /* 0x6400640015157812 */ /* 0x000fca00078efcff */
[----:B------:R-:W-:-:S04]  /*3320*/  HADD2 R21, R21, -1028, -1028 ;  /* 0xe404e40415157430 */ /* 0x000fc80000000000 */
[----:B------:R-:W-:Y:S01]  /*3330*/  HFMA2 R21, R21, R10, R29 ;  /* 0x0000000a15157231 */ /* 0x000fe2000000001d */
[----:B------:R-:W-:Y:S02]  /*3340*/  LOP3.LUT R10, R33, 0x380038, RZ, 0xc0, !PT ;  /* 0x00380038210a7812 */ /* 0x000fe400078ec0ff */
[----:B------:R-:W-:Y:S02]  /*3350*/  LOP3.LUT R29, R34, 0x380038, RZ, 0xc0, !PT ;  /* 0x00380038221d7812 */ /* 0x000fe400078ec0ff */
[----:B------:R-:W-:Y:S02]  /*3360*/  LOP3.LUT R23, R10, 0x64006400, RZ, 0xfc, !PT ;  /* 0x640064000a177812 */ /* 0x000fe400078efcff */
[----:B------:R-:W-:Y:S02]  /*3370*/  LOP3.LUT R29, R29, 0x64006400, RZ, 0xfc, !PT ;  /* 0x640064001d1d7812 */ /* 0x000fe400078efcff */
[----:B------:R-:W-:Y:S01]  /*3380*/  LOP3.LUT R33, R33, 0x1c001c0, RZ, 0xc0, !PT ;  /* 0x01c001c021217812 */ /* 0x000fe200078ec0ff */
[----:B------:R-:W-:-:S02]  /*3390*/  HFMA2 R10, R23, R0.H1_H1, -132, -132 ;  /* 0xd820d820170a7431 */ /* 0x000fc40000060000 */
[-C--:B------:R-:W-:Y:S01]  /*33a0*/  HFMA2 R29, R29, R0.reuse.H1_H1, -132, -132 ;  /* 0xd820d8201d1d7431 */ /* 0x080fe20000060000 */
[----:B------:R-:W-:Y:S01]  /*33b0*/  LOP3.LUT R33, R33, 0x64006400, RZ, 0xfc, !PT ;  /* 0x6400640021217812 */ /* 0x000fe200078efcff */
[-C--:B------:R-:W-:Y:S01]  /*33c0*/  HFMA2 R10, R10, R11.reuse, R20 ;  /* 0x0000000b0a0a7231 */ /* 0x080fe20000000014 */
[C---:B------:R-:W-:Y:S01]  /*33d0*/  LOP3.LUT R20, R9.reuse, 0x380038, RZ, 0xc0, !PT ;  /* 0x0038003809147812 */ /* 0x040fe200078ec0ff */
[----:B------:R-:W-:Y:S01]  /*33e0*/  HFMA2 R29, R29, R11, R32 ;  /* 0x0000000b1d1d7231 */ /* 0x000fe20000000020 */
[----:B------:R-:W-:Y:S02]  /*33f0*/  LOP3.LUT R32, R8, 0x380038, RZ, 0xc0, !PT ;  /* 0x0038003808207812 */ /* 0x000fe400078ec0ff */
[----:B------:R-:W-:Y:S02]  /*3400*/  LOP3.LUT R23, R20, 0x64006400, RZ, 0xfc, !PT ;  /* 0x6400640014177812 */ /* 0x000fe400078efcff */
[----:B------:R-:W-:Y:S02]  /*3410*/  LOP3.LUT R35, R32, 0x64006400, RZ, 0xfc, !PT ;  /* 0x6400640020237812 */ /* 0x000fe400078efcff */
[----:B------:R-:W-:Y:S01]  /*3420*/  MOV R20, 0x2400 ;  /* 0x0000240000147802 */ /* 0x000fe20000000f00 */
[-C--:B------:R-:W-:Y:S01]  /*3430*/  HFMA2 R32, R23, R0.reuse.H1_H1, -132, -132 ;  /* 0xd820d82017207431 */ /* 0x080fe20000060000 */
[----:B------:R-:W-:Y:S01]  /*3440*/  LOP3.LUT R9, R9, 0x1c001c0, RZ, 0xc0, !PT ;  /* 0x01c001c009097812 */ /* 0x000fe200078ec0ff */
[----:B------:R-:W-:Y:S01]  /*3450*/  HFMA2 R35, R35, R0.H1_H1, -132, -132 ;  /* 0xd820d82023237431 */ /* 0x000fe20000060000 */
[----:B0-----:R-:W-:-:S02]  /*3460*/  PRMT R2, R2, 0x5410, R20 ;  /* 0x0000541002027816 */ /* 0x001fc40000000014 */
[----:B------:R-:W-:Y:S01]  /*3470*/  LOP3.LUT R9, R9, 0x64006400, RZ, 0xfc, !PT ;  /* 0x6400640009097812 */ /* 0x000fe200078efcff */
[-C--:B------:R-:W-:Y:S02]  /*3480*/  HFMA2 R32, R32, R11.reuse, R22 ;  /* 0x0000000b20207231 */ /* 0x080fe40000000016 */
[----:B------:R-:W-:Y:S01]  /*3490*/  HFMA2 R11, R35, R11, R21 ;  /* 0x0000000b230b7231 */ /* 0x000fe20000000015 */
[----:B------:R-:W-:Y:S01]  /*34a0*/  LOP3.LUT R35, R34, 0x1c001c0, RZ, 0xc0, !PT ;  /* 0x01c001c022237812 */ /* 0x000fe200078ec0ff */
[----:B------:R-:W0:Y:S01]  /*34b0*/  LDS.128 R20, [UR4+0x10] ;  /* 0x00001004ff147984 */ /* 0x000e220008000c00 */
[----:B------:R-:W-:Y:S02]  /*34c0*/  HFMA2 R33, R33, R2.H1_H1, -20, -20 ;  /* 0xcd00cd0021217431 */ /* 0x000fe40000060002 */
[----:B------:R-:W-:Y:S02]  /*34d0*/  LOP3.LUT R35, R35, 0x64006400, RZ, 0xfc, !PT ;  /* 0x6400640023237812 */ /* 0x000fe400078efcff */
[----:B0-----:R-:W-:Y:S01]  /*34e0*/  HFMA2 R10, R33, R20, R10 ;  /* 0x00000014210a7231 */ /* 0x001fe2000000000a */
[----:B------:R-:W-:-:S02]  /*34f0*/  LOP3.LUT R33, R8, 0x1c001c0, RZ, 0xc0, !PT ;  /* 0x01c001c008217812 */ /* 0x000fc400078ec0ff */
[----:B------:R-:W-:Y:S02]  /*3500*/  HFMA2 R8, R35, R2.H1_H1, -20, -20 ;  /* 0xcd00cd0023087431 */ /* 0x000fe40000060002 */
[----:B------:R-:W-:Y:S02]  /*3510*/  LOP3.LUT R33, R33, 0x64006400, RZ, 0xfc, !PT ;  /* 0x6400640021217812 */ /* 0x000fe400078efcff */
[----:B------:R-:W-:Y:S02]  /*3520*/  HFMA2 R8, R8, R20, R29 ;  /* 0x0000001408087231 */ /* 0x000fe4000000001d */
[-C--:B------:R-:W-:Y:S01]  /*3530*/  HFMA2 R29, R9, R2.reuse.H1_H1, -20, -20 ;  /* 0xcd00cd00091d7431 */ /* 0x080fe20000060002 */
[----:B---3--:R-:W-:Y:S01]  /*3540*/  LOP3.LUT R9, R16, 0x380038, RZ, 0xc0, !PT ;  /* 0x0038003810097812 */ /* 0x008fe200078ec0ff */
[----:B------:R-:W-:-:S03]  /*3550*/  HFMA2 R33, R33, R2.H1_H1, -20, -20 ;  /* 0xcd00cd0021217431 */ /* 0x000fc60000060002 */
[----:B------:R-:W-:Y:S01]  /*3560*/  LOP3.LUT R9, R9, 0x64006400, RZ, 0xfc, !PT ;  /* 0x6400640009097812 */ /* 0x000fe200078efcff */
[-C--:B------:R-:W-:Y:S02]  /*3570*/  HFMA2 R29, R29, R20.reuse, R32 ;  /* 0x000000141d1d7231 */ /* 0x080fe40000000020 */
        /* <DEDUP_REMOVED lines=8> */
[----:B------:R-:W-:Y:S02]  /*3600*/  HFMA2 R10, R32, R21, R10 ;  /* 0x00000015200a7231 */ /* 0x000fe4000000000a */
[----:B------:R-:W-:Y:S01]  /*3610*/  HFMA2 R8, R9, R0.H1_H1, -132, -132 ;  /* 0xd820d82009087431 */ /* 0x000fe20000060000 */
[----:B------:R-:W-:Y:S02]  /*3620*/  SHF.R.U32.HI R9, RZ, 0xe, R16 ;  /* 0x0000000eff097819 */ /* 0x000fe40000011610 */
[----:B------:R-:W-:Y:S02]  /*3630*/  SHF.R.U32.HI R32, RZ, 0x6, R17 ;  /* 0x00000006ff207819 */ /* 0x000fe40000011611 */
[----:B------:R-:W-:Y:S02]  /*3640*/  LOP3.LUT R12, R12, 0x20002, R9, 0xf8, !PT ;  /* 0x000200020c0c7812 */ /* 0x000fe400078ef809 */
[----:B------:R-:W-:Y:S01]  /*3650*/  LOP3.LUT R9, R17, 0x380038, RZ, 0xc0, !PT ;  /* 0x0038003811097812 */ /* 0x000fe200078ec0ff */
[----:B------:R-:W-:Y:S01]  /*3660*/  HFMA2 R8, R8, R22, R10 ;  /* 0x0000001608087231 */ /* 0x000fe2000000000a */
[----:B------:R-:W-:-:S02]  /*3670*/  SHF.R.U32.HI R10, RZ, 0xe, R17 ;  /* 0x0000000eff0a7819 */ /* 0x000fc40000011611 */
[----:B------:R-:W-:Y:S02]  /*3680*/  LOP3.LUT R17, R9, 0x64006400, RZ, 0xfc, !PT ;  /* 0x6400640009117812 */ /* 0x000fe400078efcff */
[----:B------:R-:W-:Y:S02]  /*3690*/  SHF.R.U32.HI R16, RZ, 0x6, R16 ;  /* 0x00000006ff107819 */ /* 0x000fe40000011610 */
[----:B------:R-:W-:Y:S01]  /*36a0*/  LOP3.LUT R13, R13, 0x20002, R10, 0xf8, !PT ;  /* 0x000200020d0d7812 */ /* 0x000fe200078ef80a */
[----:B------:R-:W-:Y:S01]  /*36b0*/  HFMA2 R17, R17, R0.H1_H1, -132, -132 ;  /* 0xd820d82011117431 */ /* 0x000fe20000060000 */
[----:B------:R-:W-:Y:S02]  /*36c0*/  LOP3.LUT R10, R32, 0x70007, RZ, 0xc0, !PT ;  /* 0x00070007200a7812 */ /* 0x000fe400078ec0ff */
[----:B------:R-:W-:Y:S02]  /*36d0*/  LOP3.LUT R9, R16, 0x70007, RZ, 0xc0, !PT ;  /* 0x0007000710097812 */ /* 0x000fe400078ec0ff */
[----:B------:R-:W-:Y:S01]  /*36e0*/  LOP3.LUT R10, R10, 0x64006400, RZ, 0xfc, !PT ;  /* 0x640064000a0a7812 */ /* 0x000fe200078efcff */
[----:B------:R-:W-:Y:S01]  /*36f0*/  HFMA2 R11, R17, R22, R11 ;  /* 0x00000016110b7231 */ /* 0x000fe2000000000b */
[----:B------:R-:W-:-:S02]  /*3700*/  LOP3.LUT R9, R9, 0x64006400, RZ, 0xfc, !PT ;  /* 0x6400640009097812 */ /* 0x000fc400078efcff */
[----:B------:R-:W-:Y:S01]  /*3710*/  LOP3.LUT R39, R32, 0x380038, RZ, 0xc0, !PT ;  /* 0x0038003820277812 */ /* 0x000fe200078ec0ff */
[----:B------:R-:W-:Y:S01]  /*3720*/  HADD2 R33, R10, -1028, -1028 ;  /* 0xe404e4040a217430 */ /* 0x000fe20000000000 */
[----:B------:R-:W-:Y:S01]  /*3730*/  LOP3.LUT R35, R16, 0x380038, RZ, 0xc0, !PT ;  /* 0x0038003810237812 */ /* 0x000fe200078ec0ff */
[----:B------:R-:W-:Y:S01]  /*3740*/  HADD2 R17, R9, -1028, -1028 ;  /* 0xe404e40409117430 */ /* 0x000fe20000000000 */
[----:B------:R-:W-:Y:S02]  /*3750*/  LOP3.LUT R39, R39, 0x64006400, RZ, 0xfc, !PT ;  /* 0x6400640027277812 */ /* 0x000fe400078efcff */
[----:B------:R-:W-:Y:S01]  /*3760*/  LOP3.LUT R35, R35, 0x64006400, RZ, 0xfc, !PT ;  /* 0x6400640023237812 */ /* 0x000fe200078efcff */
[-C--:B------:R-:W-:Y:S02]  /*3770*/  HFMA2 R17, R17, R23.reuse, R8 ;  /* 0x0000001711117231 */ /* 0x080fe40000000008 */
[----:B------:R-:W-:Y:S02]  /*3780*/  HFMA2 R33, R33, R23, R11 ;  /* 0x0000001721217231 */ /* 0x000fe4000000000b */
[-C--:B------:R-:W-:Y:S01]  /*3790*/  HFMA2 R34, R39, R0.reuse.H1_H1, -132, -132 ;  /* 0xd820d82027227431 */ /* 0x080fe20000060000 */
[----:B------:R-:W0:Y:S01]  /*37a0*/  LDS.128 R8, [UR4+0x20] ;  /* 0x00002004ff087984 */ /* 0x000e220008000c00 */
[----:B------:R-:W-:-:S02]  /*37b0*/  HFMA2 R35, R35, R0.H1_H1, -132, -132 ;  /* 0xd820d82023237431 */ /* 0x000fc40000060000 */
[-C--:B0-----:R-:W-:Y:S01]  /*37c0*/  HFMA2 R33, R34, R8.reuse, R33 ;  /* 0x0000000822217231 */ /* 0x081fe20000000021 */
[C---:B------:R-:W-:Y:S01]  /*37d0*/  LOP3.LUT R34, R18.reuse, 0x70007, RZ, 0xc0, !PT ;  /* 0x0007000712227812 */ /* 0x040fe200078ec0ff */
[----:B------:R-:W-:Y:S01]  /*37e0*/  HFMA2 R17, R35, R8, R17 ;  /* 0x0000000823117231 */ /* 0x000fe20000000011 */
[----:B------:R-:W-:Y:S02]  /*37f0*/  LOP3.LUT R35, R18, 0x380038, RZ, 0xc0, !PT ;  /* 0x0038003812237812 */ /* 0x000fe400078ec0ff */
[----:B------:R-:W-:Y:S02]  /*3800*/  LOP3.LUT R34, R34, 0x64006400, RZ, 0xfc, !PT ;  /* 0x6400640022227812 */ /* 0x000fe400078efcff */
[----:B------:R-:W-:-:S03]  /*3810*/  LOP3.LUT R35, R35, 0x64006400, RZ, 0xfc, !PT ;  /* 0x6400640023237812 */ /* 0x000fc600078efcff */
[----:B------:R-:W-:-:S04]  /*3820*/  HADD2 R34, R34, -1028, -1028 ;  /* 0xe404e40422227430 */ /* 0x000fc80000000000 */
[----:B------:R-:W-:Y:S02]  /*3830*/  HFMA2 R29, R34, R21, R29 ;  /* 0x00000015221d7231 */ /* 0x000fe4000000001d */
[----:B------:R-:W-:Y:S01]  /*3840*/  HFMA2 R34, R35, R0.H1_H1, -132, -132 ;  /* 0xd820d82023227431 */ /* 0x000fe20000060000 */
[----:B------:R-:W-:-:S04]  /*3850*/  SHF.R.U32.HI R35, RZ, 0x6, R18 ;  /* 0x00000006ff237819 */ /* 0x000fc80000011612 */
[C---:B------:R-:W-:Y:S01]  /*3860*/  LOP3.LUT R39, R35.reuse, 0x380038, RZ, 0xc0, !PT ;  /* 0x0038003823277812 */ /* 0x040fe200078ec0ff */
[----:B------:R-:W-:Y:S01]  /*3870*/  HFMA2 R29, R34, R22, R29 ;  /* 0x00000016221d7231 */ /* 0x000fe2000000001d */
[----:B------:R-:W-:Y:S02]  /*3880*/  LOP3.LUT R34, R35, 0x70007, RZ, 0xc0, !PT ;  /* 0x0007000723227812 */ /* 0x000fe400078ec0ff */
[----:B------:R-:W-:Y:S02]  /*3890*/  LOP3.LUT R39, R39, 0x64006400, RZ, 0xfc, !PT ;  /* 0x6400640027277812 */ /* 0x000fe400078efcff */
[----:B------:R-:W-:-:S05]  /*38a0*/  LOP3.LUT R34, R34, 0x64006400, RZ, 0xfc, !PT ;  /* 0x6400640022227812 */ /* 0x000fca00078efcff */
[----:B------:R-:W-:-:S04]  /*38b0*/  HADD2 R34, R34, -1028, -1028 ;  /* 0xe404e40422227430 */ /* 0x000fc80000000000 */
[----:B------:R-:W-:Y:S02]  /*38c0*/  HFMA2 R29, R34, R23, R29 ;  /* 0x00000017221d7231 */ /* 0x000fe4000000001d */
[----:B------:R-:W-:Y:S02]  /*38d0*/  HFMA2 R34, R39, R0.H1_H1, -132, -132 ;  /* 0xd820d82027227431 */ /* 0x000fe40000060000 */
[----:B------:R-:W-:-:S04]  /*38e0*/  IMAD.WIDE R38, R7, 0x4, R36 ;  /* 0x0000000407267825 */ /* 0x000fc800078e0224 */
[----:B------:R-:W-:Y:S01]  /*38f0*/  HFMA2 R29, R34, R8, R29 ;  /* 0x00000008221d7231 */ /* 0x000fe2000000001d */
[----:B------:R-:W-:-:S04]  /*3900*/  LOP3.LUT R34, R19, 0x70007, RZ, 0xc0, !PT ;  /* 0x0007000713227812 */ /* 0x000fc800078ec0ff */
[----:B------:R-:W-:-:S05]  /*3910*/  LOP3.LUT R34, R34, 0x64006400, RZ, 0xfc, !PT ;  /* 0x6400640022227812 */ /* 0x000fca00078efcff */
[----:B------:R-:W-:-:S04]  /*3920*/  HADD2 R34, R34, -1028, -1028 ;  /* 0xe404e40422227430 */ /* 0x000fc80000000000 */
[----:B------:R-:W-:Y:S01]  /*3930*/  HFMA2 R20, R34, R21, R20 ;  /* 0x0000001522147231 */ /* 0x000fe20000000014 */
[----:B------:R-:W-:Y:S02]  /*3940*/  LOP3.LUT R21, R19, 0x380038, RZ, 0xc0, !PT ;  /* 0x0038003813157812 */ /* 0x000fe400078ec0ff */
[----:B------:R-:W-:Y:S02]  /*3950*/  SHF.R.U32.HI R34, RZ, 0x6, R19 ;  /* 0x00000006ff227819 */ /* 0x000fe40000011613 */
[----:B------:R-:W-:-:S05]  /*3960*/  LOP3.LUT R21, R21, 0x64006400, RZ, 0xfc, !PT ;  /* 0x6400640015157812 */ /* 0x000fca00078efcff */
[----:B------:R-:W-:-:S04]  /*3970*/  HFMA2 R21, R21, R0.H1_H1, -132, -132 ;  /* 0xd820d82015157431 */ /* 0x000fc80000060000 */
        /* <DEDUP_REMOVED lines=8> */
[----:B------:R-:W-:Y:S02]  /*3a00*/  HFMA2 R8, R21, R8, R20 ;  /* 0x0000000815087231 */ /* 0x000fe40000000014 */
[----:B------:R-:W2:Y:S01]  /*3a10*/  LDG.E.128.CONSTANT R20, desc[UR6][R38.64] ;  /* 0x0000000626147981 */ /* 0x000ea2000c1e9d00 */
[----:B------:R-:W-:Y:S02]  /*3a20*/  LOP3.LUT R16, R16, 0x1c001c0, RZ, 0xc0, !PT ;  /* 0x01c001c010107812 */ /* 0x000fe400078ec0ff */
[----:B------:R-:W-:Y:S02]  /*3a30*/  LOP3.LUT R35, R35, 0x1c001c0, RZ, 0xc0, !PT ;  /* 0x01c001c023237812 */ /* 0x000fe400078ec0ff */
[----:B------:R-:W-:Y:S02]  /*3a40*/  LOP3.LUT R37, R16, 0x64006400, RZ, 0xfc, !PT ;  /* 0x6400640010257812 */ /* 0x000fe400078efcff */
[----:B------:R-:W-:Y:S02]  /*3a50*/  LOP3.LUT R34, R34, 0x1c001c0, RZ, 0xc0, !PT ;  /* 0x01c001c022227812 */ /* 0x000fe400078ec0ff */
[----:B------:R-:W-:Y:S01]  /*3a60*/  LOP3.LUT R35, R35, 0x64006400, RZ, 0xfc, !PT ;  /* 0x6400640023237812 */ /* 0x000fe200078efcff */
[----:B------:R-:W-:Y:S01]  /*3a70*/  HFMA2 R37, R37, R2.H1_H1, -20, -20 ;  /* 0xcd00cd0025257431 */ /* 0x000fe20000060002 */
[----:B------:R-:W-:-:S02]  /*3a80*/  SHF.R.U32.HI R14, RZ, 0xf, R14 ;  /* 0x0000000fff0e7819 */ /* 0x000fc4000001160e */
[----:B------:R-:W-:Y:S01]  /*3a90*/  SHF.R.U32.HI R15, RZ, 0xf, R15 ;  /* 0x0000000fff0f7819 */ /* 0x000fe2000001160f */
[----:B------:R-:W-:Y:S01]  /*3aa0*/  HFMA2 R35, R35, R2.H1_H1, -20, -20 ;  /* 0xcd00cd0023237431 */ /* 0x000fe20000060002 */
[----:B------:R-:W-:Y:S01]  /*3ab0*/  LOP3.LUT R14, R14, 0x10001, RZ, 0xc0, !PT ;  /* 0x000100010e0e7812 */ /* 0x000fe200078ec0ff */
[-C--:B------:R-:W-:Y:S01]  /*3ac0*/  HFMA2 R17, R37, R9.reuse, R17 ;  /* 0x0000000925117231 */ /* 0x080fe20000000011 */
[----:B------:R-:W-:Y:S02]  /*3ad0*/  LOP3.LUT R37, R32, 0x1c001c0, RZ, 0xc0, !PT ;  /* 0x01c001c020257812 */ /* 0x000fe400078ec0ff */
[----:B------:R-:W-:Y:S01]  /*3ae0*/  SHF.R.U32.HI R19, RZ, 0xe, R19 ;  /* 0x0000000eff137819 */ /* 0x000fe20000011613 */
[----:B------:R-:W-:Y:S01]  /*3af0*/  HFMA2 R29, R35, R9, R29 ;  /* 0x00000009231d7231 */ /* 0x000fe2000000001d */
[----:B------:R-:W-:Y:S02]  /*3b00*/  LOP3.LUT R37, R37, 0x64006400, RZ, 0xfc, !PT ;  /* 0x6400640025257812 */ /* 0x000fe400078efcff */
[----:B------:R-:W-:-:S02]  /*3b10*/  IADD3 R27, PT, PT, R27, 0x20, RZ ;  /* 0x000000201b1b7810 */ /* 0x000fc40007ffe0ff */
[----:B------:R-:W-:Y:S01]  /*3b20*/  PRMT R3, R3, 0x5410, R4 ;  /* 0x0000541003037816 */ /* 0x000fe20000000004 */
[----:B------:R-:W-:Y:S01]  /*3b30*/  HFMA2 R16, R37, R2.H1_H1, -20, -20 ;  /* 0xcd00cd0025107431 */ /* 0x000fe20000060002 */
[----:B------:R-:W-:-:S03]  /*3b40*/  ISETP.GE.AND P0, PT, R27, R28, PT ;  /* 0x0000001c1b00720c */ /* 0x000fc60003f06270 */
[----:B------:R-:W-:Y:S01]  /*3b50*/  HFMA2 R16, R16, R9, R33 ;  /* 0x0000000910107231 */ /* 0x000fe20000000021 */
[----:B------:R-:W-:Y:S02]  /*3b60*/  LOP3.LUT R33, R34, 0x64006400, RZ, 0xfc, !PT ;  /* 0x6400640022217812 */ /* 0x000fe400078efcff */
[----:B------:R-:W-:-:S03]  /*3b70*/  LOP3.LUT R34, R15, 0x10001, RZ, 0xc0, !PT ;  /* 0x000100010f227812 */ /* 0x000fc600078ec0ff */
[----:B------:R-:W-:Y:S01]  /*3b80*/  HFMA2 R33, R33, R2.H1_H1, -20, -20 ;  /* 0xcd00cd0021217431 */ /* 0x000fe20000060002 */
[----:B------:R-:W-:-:S03]  /*3b90*/  LOP3.LUT R19, R34, 0x20002, R19, 0xf8, !PT ;  /* 0x0002000222137812 */ /* 0x000fc600078ef813 */
[----:B------:R-:W-:Y:S01]  /*3ba0*/  HFMA2 R8, R33, R9, R8 ;  /* 0x0000000921087231 */ /* 0x000fe20000000008 */
        /* <DEDUP_REMOVED lines=8> */
[----:B------:R-:W-:-:S02]  /*3c30*/  LOP3.LUT R33, R33, 0x64006400, RZ, 0xfc, !PT ;  /* 0x6400640021217812 */ /* 0x000fc400078efcff */
[----:B------:R-:W-:Y:S01]  /*3c40*/  LOP3.LUT R12, R12, 0x40004, R15, 0xf8, !PT ;  /* 0x000400040c0c7812 */ /* 0x000fe200078ef80f */
[-C--:B------:R-:W-:Y:S01]  /*3c50*/  HFMA2 R17, R9, R10.reuse, R17 ;  /* 0x0000000a09117231 */ /* 0x080fe20000000011 */
[----:B------:R-:W-:Y:S01]  /*3c60*/  LOP3.LUT R9, R22, 0x70007, RZ, 0xc0, !PT ;  /* 0x0007000716097812 */ /* 0x000fe200078ec0ff */
[----:B------:R-:W-:Y:S01]  /*3c70*/  HFMA2 R16, R32, R10, R16 ;  /* 0x0000000a20107231 */ /* 0x000fe20000000010 */
[----:B------:R-:W-:Y:S02]  /*3c80*/  LOP3.LUT R32, R23, 0x70007, RZ, 0xc0, !PT ;  /* 0x0007000717207812 */ /* 0x000fe400078ec0ff */
[----:B------:R-:W-:Y:S02]  /*3c90*/  LOP3.LUT R9, R9, 0x64006400, RZ, 0xfc, !PT ;  /* 0x6400640009097812 */ /* 0x000fe400078efcff */
[----:B------:R-:W-:Y:S02]  /*3ca0*/  LOP3.LUT R32, R32, 0x64006400, RZ, 0xfc, !PT ;  /* 0x6400640020207812 */ /* 0x000fe400078efcff */
[----:B------:R-:W-:Y:S01]  /*3cb0*/  SHF.R.U32.HI R15, RZ, 0x6, R22 ;  /* 0x00000006ff0f7819 */ /* 0x000fe20000011616 */
[----:B------:R-:W-:Y:S01]  /*3cc0*/  HADD2 R9, R9, -1028, -1028 ;  /* 0xe404e40409097430 */ /* 0x000fe20000000000 */
[----:B------:R-:W-:Y:S01]  /*3cd0*/  LOP3.LUT R12, R12, 0x64006400, RZ, 0xfc, !PT ;  /* 0x640064000c0c7812 */ /* 0x000fe200078efcff */
[----:B------:R-:W-:-:S02]  /*3ce0*/  HADD2 R32, R32, -1028, -1028 ;  /* 0xe404e40420207430 */ /* 0x000fc40000000000 */
[----:B------:R-:W-:Y:S02]  /*3cf0*/  HFMA2 R9, R9, R10, R29 ;  /* 0x0000000a09097231 */ /* 0x000fe4000000001d */
[----:B------:R-:W-:Y:S01]  /*3d00*/  HFMA2 R29, R33, R0.H1_H1, -132, -132 ;  /* 0xd820d820211d7431 */ /* 0x000fe20000060000 */
[----:B------:R-:W-:Y:S01]  /*3d10*/  LOP3.LUT R33, R22, 0x380038, RZ, 0xc0, !PT ;  /* 0x0038003816217812 */ /* 0x000fe200078ec0ff */
[----:B------:R-:W-:Y:S01]  /*3d20*/  HFMA2 R32, R32, R10, R8 ;  /* 0x0000000a20207231 */ /* 0x000fe20000000008 */
[----:B------:R-:W-:Y:S01]  /*3d30*/  LOP3.LUT R8, R21, 0x380038, RZ, 0xc0, !PT ;  /* 0x0038003815087812 */ /* 0x000fe200078ec0ff */
[----:B------:R-:W-:Y:S01]  /*3d40*/  HADD2 R12, R12, -1028, -1028 ;  /* 0xe404e4040c0c7430 */ /* 0x000fe20000000000 */
[----:B------:R-:W-:Y:S01]  /*3d50*/  LOP3.LUT R33, R33, 0x64006400, RZ, 0xfc, !PT ;  /* 0x6400640021217812 */ /* 0x000fe200078efcff */
[----:B------:R-:W-:Y:S01]  /*3d60*/  HFMA2 R29, R29, R11, R17 ;  /* 0x0000000b1d1d7231 */ /* 0x000fe20000000011 */
[----:B------:R-:W-:Y:S02]  /*3d70*/  LOP3.LUT R17, R8, 0x64006400, RZ, 0xfc, !PT ;  /* 0x6400640008117812 */ /* 0x000fe400078efcff */
[----:B------:R-:W-:-:S03]  /*3d80*/  LOP3.LUT R8, R23, 0x380038, RZ, 0xc0, !PT ;  /* 0x0038003817087812 */ /* 0x000fc600078ec0ff */
[----:B------:R-:W-:Y:S01]  /*3d90*/  HFMA2 R17, R17, R0.H1_H1, -132, -132 ;  /* 0xd820d82011117431 */ /* 0x000fe20000060000 */
[----:B------:R-:W-:-:S03]  /*3da0*/  LOP3.LUT R35, R8, 0x64006400, RZ, 0xfc, !PT ;  /* 0x6400640008237812 */ /* 0x000fc600078efcff */
[-C--:B------:R-:W-:Y:S02]  /*3db0*/  HFMA2 R17, R17, R11.reuse, R16 ;  /* 0x0000000b11117231 */ /* 0x080fe40000000010 */
[-C--:B------:R-:W-:Y:S01]  /*3dc0*/  HFMA2 R16, R33, R0.reuse.H1_H1, -132, -132 ;  /* 0xd820d82021107431 */ /* 0x080fe20000060000 */
[----:B------:R-:W-:Y:S01]  /*3dd0*/  SHF.R.U32.HI R33, RZ, 0xe, R18 ;  /* 0x0000000eff217819 */ /* 0x000fe20000011612 */
[----:B------:R-:W-:Y:S01]  /*3de0*/  HFMA2 R35, R35, R0.H1_H1, -132, -132 ;  /* 0xd820d82023237431 */ /* 0x000fe20000060000 */
[----:B------:R-:W-:Y:S02]  /*3df0*/  SHF.R.U32.HI R18, RZ, 0x6, R20 ;  /* 0x00000006ff127819 */ /* 0x000fe40000011614 */
[----:B------:R-:W-:Y:S01]  /*3e00*/  LOP3.LUT R14, R14, 0x20002, R33, 0xf8, !PT ;  /* 0x000200020e0e7812 */ /* 0x000fe200078ef821 */
[-C--:B------:R-:W-:Y:S02]  /*3e10*/  HFMA2 R16, R16, R11.reuse, R9 ;  /* 0x0000000b10107231 */ /* 0x080fe40000000009 */
[----:B------:R-:W-:Y:S01]  /*3e20*/  HFMA2 R32, R35, R11, R32 ;  /* 0x0000000b23207231 */ /* 0x000fe20000000020 */
[----:B------:R-:W-:Y:S01]  /*3e30*/  LOP3.LUT R33, R18, 0x70007, RZ, 0xc0, !PT ;  /* 0x0007000712217812 */ /* 0x000fe200078ec0ff */
[----:B------:R-:W0:Y:S01]  /*3e40*/  LDS.128 R8, [UR4+0x30] ;  /* 0x00003004ff087984 */ /* 0x000e220008000c00 */
[----:B------:R-:W-:Y:S01]  /*3e50*/  SHF.R.U32.HI R20, RZ, 0xd, R21 ;  /* 0x0000000dff147819 */ /* 0x000fe20000011615 */
[----:B------:R-:W-:Y:S01]  /*3e60*/  UIADD3 UR4, UPT, UPT, UR4, 0x40, URZ ;  /* 0x0000004004047890 */ /* 0x000fe2000fffe0ff */
[----:B------:R-:W-:-:S02]  /*3e70*/  LOP3.LUT R33, R33, 0x64006400, RZ, 0xfc, !PT ;  /* 0x6400640021217812 */ /* 0x000fc400078efcff */
[----:B------:R-:W-:Y:S02]  /*3e80*/  LOP3.LUT R13, R13, 0x40004, R20, 0xf8, !PT ;  /* 0x000400040d0d7812 */ /* 0x000fe400078ef814 */
[----:B------:R-:W-:Y:S01]  /*3e90*/  LOP3.LUT R20, R15, 0x70007, RZ, 0xc0, !PT ;  /* 0x000700070f147812 */ /* 0x000fe200078ec0ff */
[----:B------:R-:W-:Y:S01]  /*3ea0*/  HADD2 R33, R33, -1028, -1028 ;  /* 0xe404e40421217430 */ /* 0x000fe20000000000 */
[----:B------:R-:W-:Y:S02]  /*3eb0*/  SHF.R.U32.HI R21, RZ, 0x6, R21 ;  /* 0x00000006ff157819 */ /* 0x000fe40000011615 */
[----:B------:R-:W-:Y:S02]  /*3ec0*/  LOP3.LUT R20, R20, 0x64006400, RZ, 0xfc, !PT ;  /* 0x6400640014147812 */ /* 0x000fe400078efcff */
[----:B------:R-:W-:-:S03]  /*3ed0*/  LOP3.LUT R13, R13, 0x64006400, RZ, 0xfc, !PT ;  /* 0x640064000d0d7812 */ /* 0x000fc600078efcff */
[----:B------:R-:W-:Y:S02]  /*3ee0*/  HADD2 R20, R20, -1028, -1028 ;  /* 0xe404e40414147430 */ /* 0x000fe40000000000 */
[----:B------:R-:W-:Y:S02]  /*3ef0*/  HADD2 R13, R13, -1028, -1028 ;  /* 0xe404e4040d0d7430 */ /* 0x000fe40000000000 */
[-C--:B0-----:R-:W-:Y:S01]  /*3f00*/  HFMA2 R29, R33, R8.reuse, R29 ;  /* 0x00000008211d7231 */ /* 0x081fe2000000001d */
[----:B------:R-:W-:Y:S01]  /*3f10*/  LOP3.LUT R33, R21, 0x70007, RZ, 0xc0, !PT ;  /* 0x0007000715217812 */ /* 0x000fe200078ec0ff */
[----:B------:R-:W-:Y:S01]  /*3f20*/  HFMA2 R20, R20, R8, R16 ;  /* 0x0000000814147231 */ /* 0x000fe20000000010 */
[----:B------:R-:W-:Y:S02]  /*3f30*/  SHF.R.U32.HI R16, RZ, 0x6, R23 ;  /* 0x00000006ff107819 */ /* 0x000fe40000011617 */
        /* <DEDUP_REMOVED lines=10> */
[----:B------:R-:W-:Y:S02]  /*3fe0*/  LOP3.LUT R33, R8, 0x64006400, RZ, 0xfc, !PT ;  /* 0x6400640008217812 */ /* 0x000fe400078efcff */
[----:B------:R-:W-:Y:S02]  /*3ff0*/  SHF.R.U32.HI R8, RZ, 0xd, R23 ;  /* 0x0000000dff087819 */ /* 0x000fe40000011617 */
[C---:B------:R-:W-:Y:S01]  /*4000*/  LOP3.LUT R22, R15.reuse, 0x380038, RZ, 0xc0, !PT ;  /* 0x003800380f167812 */ /* 0x040fe200078ec0ff */
[----:B------:R-:W-:Y:S01]  /*4010*/  HFMA2 R33, R33, R0.H1_H1, -132, -132 ;  /* 0xd820d82021217431 */ /* 0x000fe20000060000 */
[----:B------:R-:W-:-:S02]  /*4020*/  LOP3.LUT R23, R15, 0x1c001c0, RZ, 0xc0, !PT ;  /* 0x01c001c00f177812 */ /* 0x000fc400078ec0ff */
[C---:B------:R-:W-:Y:S02]  /*4030*/  LOP3.LUT R15, R16.reuse, 0x380038, RZ, 0xc0, !PT ;  /* 0x00380038100f7812 */ /* 0x040fe400078ec0ff */
[----:B------:R-:W-:Y:S01]  /*4040*/  LOP3.LUT R19, R19, 0x40004, R8, 0xf8, !PT ;  /* 0x0004000413137812 */ /* 0x000fe200078ef808 */
[----:B------:R-:W-:Y:S01]  /*4050*/  HFMA2 R29, R33, R9, R29 ;  /* 0x00000009211d7231 */ /* 0x000fe2000000001d */
[----:B------:R-:W-:Y:S02]  /*4060*/  LOP3.LUT R8, R21, 0x380038, RZ, 0xc0, !PT ;  /* 0x0038003815087812 */ /* 0x000fe400078ec0ff */
[----:B------:R-:W-:Y:S02]  /*4070*/  LOP3.LUT R16, R16, 0x1c001c0, RZ, 0xc0, !PT ;  /* 0x01c001c010107812 */ /* 0x000fe400078ec0ff */
[----:B------:R-:W-:Y:S02]  /*4080*/  LOP3.LUT R15, R15, 0x64006400, RZ, 0xfc, !PT ;  /* 0x640064000f0f7812 */ /* 0x000fe400078efcff */
[----:B------:R-:W-:-:S02]  /*4090*/  LOP3.LUT R35, R8, 0x64006400, RZ, 0xfc, !PT ;  /* 0x6400640008237812 */ /* 0x000fc400078efcff */
[----:B------:R-:W-:Y:S01]  /*40a0*/  LOP3.LUT R41, R16, 0x64006400, RZ, 0xfc, !PT ;  /* 0x6400640010297812 */ /* 0x000fe200078efcff */
[-C--:B------:R-:W-:Y:S01]  /*40b0*/  HFMA2 R16, R15, R0.reuse.H1_H1, -132, -132 ;  /* 0xd820d8200f107431 */ /* 0x080fe20000060000 */
[----:B------:R-:W-:Y:S01]  /*40c0*/  LOP3.LUT R21, R21, 0x1c001c0, RZ, 0xc0, !PT ;  /* 0x01c001c015157812 */ /* 0x000fe200078ec0ff */
[----:B------:R-:W-:Y:S01]  /*40d0*/  HFMA2 R35, R35, R0.H1_H1, -132, -132 ;  /* 0xd820d82023237431 */ /* 0x000fe20000060000 */
[----:B------:R-:W-:Y:S01]  /*40e0*/  LOP3.LUT R37, R22, 0x64006400, RZ, 0xfc, !PT ;  /* 0x6400640016257812 */ /* 0x000fe200078efcff */
[-C--:B------:R-:W-:Y:S01]  /*40f0*/  HFMA2 R41, R41, R2.reuse.H1_H1, -20, -20 ;  /* 0xcd00cd0029297431 */ /* 0x080fe20000060002 */
[----:B------:R-:W-:Y:S01]  /*4100*/  LOP3.LUT R21, R21, 0x64006400, RZ, 0xfc, !PT ;  /* 0x6400640015157812 */ /* 0x000fe200078efcff */
[-C--:B------:R-:W-:Y:S01]  /*4110*/  HFMA2 R16, R16, R9.reuse, R32 ;  /* 0x0000000910107231 */ /* 0x080fe20000000020 */
[----:B------:R-:W-:Y:S01]  /*4120*/  LOP3.LUT R19, R19, 0x64006400, RZ, 0xfc, !PT ;  /* 0x6400640013137812 */ /* 0x000fe200078efcff */
[----:B------:R-:W-:Y:S01]  /*4130*/  HFMA2 R17, R35, R9, R17 ;  /* 0x0000000923117231 */ /* 0x000fe20000000011 */
[----:B------:R-:W-:Y:S01]  /*4140*/  LOP3.LUT R18, R18, 0x1c001c0, RZ, 0xc0, !PT ;  /* 0x01c001c012127812 */ /* 0x000fe200078ec0ff */
[----:B------:R-:W-:Y:S01]  /*4150*/  HFMA2 R21, R21, R2.H1_H1, -20, -20 ;  /* 0xcd00cd0015157431 */ /* 0x000fe20000060002 */
[----:B------:R-:W-:Y:S01]  /*4160*/  LOP3.LUT R23, R23, 0x64006400, RZ, 0xfc, !PT ;  /* 0x6400640017177812 */ /* 0x000fe200078efcff */
[----:B------:R-:W-:Y:S01]  /*4170*/  HFMA2 R37, R37, R0.H1_H1, -132, -132 ;  /* 0xd820d82025257431 */ /* 0x000fe20000060000 */
[----:B------:R-:W-:Y:S01]  /*4180*/  LOP3.LUT R33, R18, 0x64006400, RZ, 0xfc, !PT ;  /* 0x6400640012217812 */ /* 0x000fe200078efcff */
[----:B------:R-:W-:-:S02]  /*4190*/  HFMA2 R16, R41, R10, R16 ;  /* 0x0000000a29107231 */ /* 0x000fc40000000010 */
[----:B------:R-:W-:Y:S02]  /*41a0*/  HADD2 R19, R19, -1028, -1028 ;  /* 0xe404e40413137430 */ /* 0x000fe40000000000 */
[----:B------:R-:W-:Y:S01]  /*41b0*/  HFMA2 R21, R21, R10, R17 ;  /* 0x0000000a15157231 */ /* 0x000fe20000000011 */
[----:B------:R-:W-:Y:S01]  /*41c0*/  LOP3.LUT R14, R14, 0x64006400, RZ, 0xfc, !PT ;  /* 0x640064000e0e7812 */ /* 0x000fe200078efcff */
[-C--:B------:R-:W-:Y:S01]  /*41d0*/  HFMA2 R23, R23, R2.reuse.H1_H1, -20, -20 ;  /* 0xcd00cd0017177431 */ /* 0x080fe20000060002 */
[----:B------:R-:W-:Y:S01]  /*41e0*/  PRMT R0, R0, 0x5410, R2 ;  /* 0x0000541000007816 */ /* 0x000fe20000000002 */
[----:B------:R-:W-:Y:S01]  /*41f0*/  HFMA2 R20, R37, R9, R20 ;  /* 0x0000000925147231 */ /* 0x000fe20000000014 */
[----:B------:R-:W-:Y:S01]  /*4200*/  MOV R8, R30 ;  /* 0x0000001e00087202 */ /* 0x000fe20000000f00 */
[----:B------:R-:W-:Y:S02]  /*4210*/  HFMA2 R16, R19, R11, R16 ;  /* 0x0000000b13107231 */ /* 0x000fe40000000010 */
[----:B------:R-:W-:-:S02]  /*4220*/  HFMA2 R33, R33, R2.H1_H1, -20, -20 ;  /* 0xcd00cd0021217431 */ /* 0x000fc40000060002 */
[----:B------:R-:W-:Y:S02]  /*4230*/  HFMA2 R13, R13, R11, R21 ;  /* 0x0000000b0d0d7231 */ /* 0x000fe40000000015 */
[----:B------:R-:W-:Y:S01]  /*4240*/  HFMA2 R23, R23, R10, R20 ;  /* 0x0000000a17177231 */ /* 0x000fe20000000014 */
[----:B------:R-:W-:Y:S01]  /*4250*/  MOV R9, R31 ;  /* 0x0000001f00097202 */ /* 0x000fe20000000f00 */
[----:B------:R-:W-:Y:S02]  /*4260*/  HADD2 R14, R14, -1028, -1028 ;  /* 0xe404e4040e0e7430 */ /* 0x000fe40000000000 */
[----:B------:R-:W-:-:S04]  /*4270*/  IMAD.WIDE R30, R7, 0x4, R38 ;  /* 0x00000004071e7825 */ /* 0x000fc800078e0226 */
[----:B------:R-:W-:Y:S02]  /*4280*/  HFMA2 R29, R33, R10, R29 ;  /* 0x0000000a211d7231 */ /* 0x000fe4000000001d */
[-C--:B------:R-:W-:Y:S02]  /*4290*/  HFMA2 R14, R14, R11.reuse, R23 ;  /* 0x0000000b0e0e7231 */ /* 0x080fe40000000017 */
[----:B------:R-:W-:Y:S02]  /*42a0*/  HFMA2 R12, R12, R11, R29 ;  /* 0x0000000b0c0c7231 */ /* 0x000fe4000000001d */
[----:B------:R-:W-:Y:S02]  /*42b0*/  HADD2 R14, R14.H0_H0, R14.H1_H1 ;  /* 0x3000000e0e0e7230 */ /* 0x000fe40000000800 */
[----:B------:R-:W-:Y:S02]  /*42c0*/  HADD2 R16, R16.H0_H0, R16.H1_H1 ;  /* 0x3000001010107230 */ /* 0x000fe40000000800 */
[----:B------:R-:W-:-:S02]  /*42d0*/  HADD2 R12, R12.H0_H0, R12.H1_H1 ;  /* 0x3000000c0c0c7230 */ /* 0x000fc40000000800 */
[----:B------:R-:W-:Y:S01]  /*42e0*/  HADD2 R13, R13.H0_H0, R13.H1_H1 ;  /* 0x3000000d0d0d7230 */ /* 0x000fe20000000800 */
[----:B------:R-:W-:-:S04]  /*42f0*/  PRMT R14, R14, 0x5410, R16 ;  /* 0x000054100e0e7816 */ /* 0x000fc80000000010 */
[----:B------:R-:W-:Y:S01]  /*4300*/  PRMT R12, R12, 0x5410, R13 ;  /* 0x000054100c0c7816 */ /* 0x000fe2000000000d */
[----:B------:R-:W-:-:S04]  /*4310*/  HFMA2 R5, R14, R3, R5 ;  /* 0x000000030e057231 */ /* 0x000fc80000000005 */
[----:B------:R-:W-:Y:S01]  /*4320*/  HFMA2 R6, R12, R0, R6 ;  /* 0x000000000c067231 */ /* 0x000fe20000000006 */
[----:B------:R-:W-:Y:S06]  /*4330*/  @!P0 BRA `(.L_x_3850) ;  /* 0xffffffec00088947 */ /* 0x000fec000383ffff */
[----:B------:R-:W-:-:S07]  /*4340*/  IMAD.WIDE R30, R7, 0xc, R8 ;  /* 0x0000000c071e7825 */ /* 0x000fce00078e0208 */
.L_x_3849:
[----:B------:R-:W1:Y:S01]  /*4350*/  LDCU UR5, c[0x0][0x3dc] ;  /* 0x00007b80ff0577ac */ /* 0x000e620008000800 */
[----:B------:R-:W2:Y:S01]  /*4360*/  LDC.64 R20, c[0x0][0x3a0] ;  /* 0x0000e800ff147b82 */ /* 0x000ea20000000a00 */
[----:B------:R-:W-:Y:S01]  /*4370*/  IMAD R9, R7, UR8, R26 ;  /* 0x0000000807097c24 */ /* 0x000fe2000f8e021a */
[----:B-1----:R-:W-:-:S04]  /*4380*/  VIMNMX R22, PT, PT, R25, UR5, PT ;  /* 0x0000000519167c48 */ /* 0x002fc8000bfe0100 */
[----:B------:R-:W-:Y:S01]  /*4390*/  ISETP.GT.AND P0, PT, R22, R27, PT ;  /* 0x0000001b1600720c */ /* 0x000fe20003f04270 */
[----:B--2---:R-:W-:-:S12]  /*43a0*/  IMAD.WIDE R20, R9, 0x2, R20 ;  /* 0x0000000209147825 */ /* 0x004fd800078e0214 */
[----:B------:R-:W-:Y:S05]  /*43b0*/  @!P0 BRA `(.L_x_3851) ;  /* 0x0000000800708947 */ /* 0x000fea0003800000 */
.L_x_3852:
[----:B------:R1:W2:Y:S01]  /*43c0*/  LDG.E.128.CONSTANT R8, desc[UR6][R30.64] ;  /* 0x000000061e087981 */ /* 0x0002a2000c1e9d00 */
[----:B------:R-:W-:Y:S01]  /*43d0*/  HFMA2 R16, -RZ, RZ, 0, 0.25 ;  /* 0x00003400ff107431 */ /* 0x000fe200000001ff */
[----:B------:R-:W-:Y:S01]  /*43e0*/  MOV R17, 0x2c00 ;  /* 0x00002c0000117802 */ /* 0x000fe20000000f00 */
[----:B------:R-:W-:Y:S01]  /*43f0*/  HFMA2 R18, -RZ, RZ, 0, 0.015625 ;  /* 0x00002400ff127431 */ /* 0x000fe200000001ff */
[----:B------:R-:W3:Y:S01]  /*4400*/  LDS.128 R12, [UR4] ;  /* 0x00000004ff0c7984 */ /* 0x000ee20008000c00 */
[----:B------:R-:W-:Y:S02]  /*4410*/  IADD3 R27, PT, PT, R27, 0x10, RZ ;  /* 0x000000101b1b7810 */ /* 0x000fe40007ffe0ff */
[----:B0-----:R-:W-:Y:S02]  /*4420*/  PRMT R2, R2, 0x5410, R17 ;  /* 0x0000541002027816 */ /* 0x001fe40000000011 */
[----:B------:R-:W-:Y:S01]  /*4430*/  ISETP.GE.AND P0, PT, R27, R22, PT ;  /* 0x000000161b00720c */ /* 0x000fe20003f06270 */
[----:B-1----:R-:W-:Y:S01]  /*4440*/  IMAD.WIDE R30, R7, 0x4, R30 ;  /* 0x00000004071e7825 */ /* 0x002fe200078e021e */
[----:B------:R-:W-:-:S02]  /*4450*/  PRMT R3, R3, 0x5410, R16 ;  /* 0x0000541003037816 */ /* 0x000fc40000000010 */
[----:B------:R-:W-:Y:S02]  /*4460*/  PRMT R0, R0, 0x5410, R18 ;  /* 0x0000541000007816 */ /* 0x000fe40000000012 */
        /* <DEDUP_REMOVED lines=9> */
[-C--:B---3--:R-:W-:Y:S01]  /*4500*/  HFMA2 R19, R19, R12.reuse, RZ ;  /* 0x0000000c13137231 */ /* 0x088fe200000000ff */
[----:B------:R-:W-:Y:S02]  /*4510*/  LOP3.LUT R26, R26, 0x64006400, RZ, 0xfc, !PT ;  /* 0x640064001a1a7812 */ /* 0x000fe400078efcff */
[----:B------:R-:W-:Y:S01]  /*4520*/  LOP3.LUT R28, R23, 0x64006400, RZ, 0xfc, !PT ;  /* 0x64006400171c7812 */ /* 0x000fe200078efcff */
[----:B------:R-:W-:Y:S01]  /*4530*/  HADD2 R23, R17, -1026, -1026 ;  /* 0xe402e40211177430 */ /* 0x000fe20000000000 */
[----:B------:R-:W-:Y:S02]  /*4540*/  LOP3.LUT R16, R16, 0x64006400, RZ, 0xfc, !PT ;  /* 0x6400640010107812 */ /* 0x000fe400078efcff */
[----:B------:R-:W-:Y:S01]  /*4550*/  LOP3.LUT R32, R25, 0x64006400, RZ, 0xfc, !PT ;  /* 0x6400640019207812 */ /* 0x000fe200078efcff */
[-C--:B------:R-:W-:Y:S01]  /*4560*/  HFMA2 R25, R26, R3.reuse.H1_H1, -258, -258 ;  /* 0xdc08dc081a197431 */ /* 0x080fe20000060003 */
[----:B------:R-:W-:Y:S01]  /*4570*/  LOP3.LUT R18, R10, 0xc000c, RZ, 0xc0, !PT ;  /* 0x000c000c0a127812 */ /* 0x000fe200078ec0ff */
[----:B------:R-:W-:Y:S01]  /*4580*/  HADD2 R29, R28, -1026, -1026 ;  /* 0xe402e4021c1d7430 */ /* 0x000fe20000000000 */
[----:B------:R-:W-:Y:S01]  /*4590*/  LOP3.LUT R17, R8, 0x300030, RZ, 0xc0, !PT ;  /* 0x0030003008117812 */ /* 0x000fe200078ec0ff */
[----:B------:R-:W-:Y:S01]  /*45a0*/  HFMA2 R23, R23, R12, RZ.H0_H0 ;  /* 0x0000000c17177231 */ /* 0x000fe200000400ff */
[----:B------:R-:W-:Y:S01]  /*45b0*/  LOP3.LUT R18, R18, 0x64006400, RZ, 0xfc, !PT ;  /* 0x6400640012127812 */ /* 0x000fe200078efcff */
[----:B------:R-:W-:-:S02]  /*45c0*/  HFMA2 R16, R16, R3.H1_H1, -258, -258 ;  /* 0xdc08dc0810107431 */ /* 0x000fc40000060003 */
[-C--:B------:R-:W-:Y:S01]  /*45d0*/  HFMA2 R25, R25, R13.reuse, R19 ;  /* 0x0000000d19197231 */ /* 0x080fe20000000013 */
[----:B------:R-:W-:Y:S01]  /*45e0*/  LOP3.LUT R19, R11, 0xc000c, RZ, 0xc0, !PT ;  /* 0x000c000c0b137812 */ /* 0x000fe200078ec0ff */
[----:B------:R-:W-:Y:S02]  /*45f0*/  HFMA2 R29, R29, R12, RZ ;  /* 0x0000000c1d1d7231 */ /* 0x000fe400000000ff */
[----:B------:R-:W-:Y:S01]  /*4600*/  HFMA2 R23, R16, R13, R23 ;  /* 0x0000000d10177231 */ /* 0x000fe20000000017 */
[----:B------:R-:W-:Y:S01]  /*4610*/  LOP3.LUT R16, R9, 0x300030, RZ, 0xc0, !PT ;  /* 0x0030003009107812 */ /* 0x000fe200078ec0ff */
[----:B------:R-:W-:Y:S01]  /*4620*/  HFMA2 R18, R18, R3.H1_H1, -258, -258 ;  /* 0xdc08dc0812127431 */ /* 0x000fe20000060003 */
[----:B------:R-:W-:Y:S01]  /*4630*/  LOP3.LUT R26, R19, 0x64006400, RZ, 0xfc, !PT ;  /* 0x64006400131a7812 */ /* 0x000fe200078efcff */
[----:B------:R-:W-:Y:S01]  /*4640*/  HADD2 R32, R32, -1026, -1026 ;  /* 0xe402e40220207430 */ /* 0x000fe20000000000 */
[----:B------:R-:W-:Y:S02]  /*4650*/  LOP3.LUT R17, R17, 0x64006400, RZ, 0xfc, !PT ;  /* 0x6400640011117812 */ /* 0x000fe400078efcff */
[----:B------:R-:W-:Y:S01]  /*4660*/  LOP3.LUT R19, R16, 0x64006400, RZ, 0xfc, !PT ;  /* 0x6400640010137812 */ /* 0x000fe200078efcff */
[----:B------:R-:W-:Y:S01]  /*4670*/  HFMA2 R29, R18, R13, R29 ;  /* 0x0000000d121d7231 */ /* 0x000fe2000000001d */
[----:B------:R-:W-:Y:S01]  /*4680*/  LOP3.LUT R18, R10, 0x300030, RZ, 0xc0, !PT ;  /* 0x003000300a127812 */ /* 0x000fe200078ec0ff */
[-C--:B------:R-:W-:Y:S01]  /*4690*/  HFMA2 R17, R17, R2.reuse.H1_H1, -66, -66 ;  /* 0xd420d42011117431 */ /* 0x080fe20000060002 */
[----:B------:R-:W-:Y:S01]  /*46a0*/  LOP3.LUT R28, R11, 0x300030, RZ, 0xc0, !PT ;  /* 0x003000300b1c7812 */ /* 0x000fe200078ec0ff */
[----:B------:R-:W-:Y:S01]  /*46b0*/  HFMA2 R19, R19, R2.H1_H1, -66, -66 ;  /* 0xd420d42013137431 */ /* 0x000fe20000060002 */
[----:B------:R-:W-:Y:S01]  /*46c0*/  LOP3.LUT R33, R18, 0x64006400, RZ, 0xfc, !PT ;  /* 0x6400640012217812 */ /* 0x000fe200078efcff */
[----:B------:R-:W-:Y:S01]  /*46d0*/  HFMA2 R12, R32, R12, RZ.H0_H0 ;  /* 0x0000000c200c7231 */ /* 0x000fe200000400ff */
[----:B------:R-:W-:Y:S01]  /*46e0*/  LOP3.LUT R35, R28, 0x64006400, RZ, 0xfc, !PT ;  /* 0x640064001c237812 */ /* 0x000fe200078efcff */
[----:B------:R-:W-:-:S02]  /*46f0*/  HFMA2 R25, R17, R14, R25 ;  /* 0x0000000e11197231 */ /* 0x000fc40000000019 */
[----:B------:R-:W-:Y:S01]  /*4700*/  HFMA2 R23, R19, R14, R23 ;  /* 0x0000000e13177231 */ /* 0x000fe20000000017 */
[----:B------:R-:W-:Y:S01]  /*4710*/  LOP3.LUT R37, R10, 0xc000c0, RZ, 0xc0, !PT ;  /* 0x00c000c00a257812 */ /* 0x000fe200078ec0ff */
[----:B------:R-:W0:Y:S01]  /*4720*/  LDS.128 R16, [UR4+0x10] ;  /* 0x00001004ff107984 */ /* 0x000e220008000c00 */
[----:B------:R-:W-:Y:S01]  /*4730*/  HFMA2 R26, R26, R3.H1_H1, -258, -258 ;  /* 0xdc08dc081a1a7431 */ /* 0x000fe20000060003 */
[----:B------:R-:W-:Y:S01]  /*4740*/  SHF.R.U32.HI R10, RZ, 0x8, R10 ;  /* 0x00000008ff0a7819 */ /* 0x000fe2000001160a */
[-C--:B------:R-:W-:Y:S01]  /*4750*/  HFMA2 R33, R33, R2.reuse.H1_H1, -66, -66 ;  /* 0xd420d42021217431 */ /* 0x080fe20000060002 */
[----:B------:R-:W-:Y:S01]  /*4760*/  LOP3.LUT R37, R37, 0x64006400, RZ, 0xfc, !PT ;  /* 0x6400640025257812 */ /* 0x000fe200078efcff */
[----:B------:R-:W-:Y:S01]  /*4770*/  HFMA2 R28, R35, R2.H1_H1, -66, -66 ;  /* 0xd420d420231c7431 */ /* 0x000fe20000060002 */
[----:B------:R-:W-:Y:S01]  /*4780*/  LOP3.LUT R35, R9, 0xc000c0, RZ, 0xc0, !PT ;  /* 0x00c000c009237812 */ /* 0x000fe200078ec0ff */
[----:B------:R-:W-:Y:S01]  /*4790*/  HFMA2 R12, R26, R13, R12 ;  /* 0x0000000d1a0c7231 */ /* 0x000fe2000000000c */
[----:B------:R-:W-:Y:S01]  /*47a0*/  LOP3.LUT R13, R11, 0xc000c0, RZ, 0xc0, !PT ;  /* 0x00c000c00b0d7812 */ /* 0x000fe200078ec0ff */
[----:B------:R-:W-:Y:S01]  /*47b0*/  HFMA2 R29, R33, R14, R29 ;  /* 0x0000000e211d7231 */ /* 0x000fe2000000001d */
[----:B------:R-:W-:Y:S01]  /*47c0*/  LOP3.LUT R33, R8, 0xc000c0, RZ, 0xc0, !PT ;  /* 0x00c000c008217812 */ /* 0x000fe200078ec0ff */
[----:B------:R-:W-:Y:S01]  /*47d0*/  HFMA2 R37, R37, R0.H1_H1, -18, -18 ;  /* 0xcc80cc8025257431 */ /* 0x000fe20000060000 */
[----:B------:R-:W-:Y:S01]  /*47e0*/  LOP3.LUT R13, R13, 0x64006400, RZ, 0xfc, !PT ;  /* 0x640064000d0d7812 */ /* 0x000fe200078efcff */
[----:B------:R-:W-:Y:S01]  /*47f0*/  UIADD3 UR4, UPT, UPT, UR4, 0x20, URZ ;  /* 0x0000002004047890 */ /* 0x000fe2000fffe0ff */
[----:B------:R-:W-:-:S02]  /*4800*/  SHF.R.U32.HI R9, RZ, 0x8, R9 ;  /* 0x00000008ff097819 */ /* 0x000fc40000011609 */
[----:B------:R-:W-:Y:S01]  /*4810*/  LOP3.LUT R33, R33, 0x64006400, RZ, 0xfc, !PT ;  /* 0x6400640021217812 */ /* 0x000fe200078efcff */
[----:B------:R-:W-:Y:S01]  /*4820*/  HFMA2 R28, R28, R14, R12 ;  /* 0x0000000e1c1c7231 */ /* 0x000fe2000000000c */
[----:B------:R-:W-:Y:S01]  /*4830*/  SHF.R.U32.HI R8, RZ, 0x8, R8 ;  /* 0x00000008ff087819 */ /* 0x000fe20000011608 */
[-C--:B------:R-:W-:Y:S01]  /*4840*/  HFMA2 R14, R13, R0.reuse.H1_H1, -18, -18 ;  /* 0xcc80cc800d0e7431 */ /* 0x080fe20000060000 */
[----:B------:R-:W-:Y:S01]  /*4850*/  LOP3.LUT R35, R35, 0x64006400, RZ, 0xfc, !PT ;  /* 0x6400640023237812 */ /* 0x000fe200078efcff */
[-C--:B------:R-:W-:Y:S01]  /*4860*/  HFMA2 R33, R33, R0.reuse.H1_H1, -18, -18 ;  /* 0xcc80cc8021217431 */ /* 0x080fe20000060000 */
[----:B------:R-:W-:Y:S01]  /*4870*/  LOP3.LUT R13, R9, 0xc000c, RZ, 0xc0, !PT ;  /* 0x000c000c090d7812 */ /* 0x000fe200078ec0ff */
[-C--:B------:R-:W-:Y:S01]  /*4880*/  HFMA2 R29, R37, R15.reuse, R29 ;  /* 0x0000000f251d7231 */ /* 0x080fe2000000001d */
[----:B------:R-:W-:Y:S01]  /*4890*/  LOP3.LUT R32, R8, 0x30003, RZ, 0xc0, !PT ;  /* 0x0003000308207812 */ /* 0x000fe200078ec0ff */
[----:B------:R-:W-:Y:S01]  /*48a0*/  HFMA2 R35, R35, R0.H1_H1, -18, -18 ;  /* 0xcc80cc8023237431 */ /* 0x000fe20000060000 */
[----:B------:R-:W-:Y:S01]  /*48b0*/  LOP3.LUT R34, R13, 0x64006400, RZ, 0xfc, !PT ;  /* 0x640064000d227812 */ /* 0x000fe200078efcff */
[-C--:B------:R-:W-:Y:S01]  /*48c0*/  HFMA2 R25, R33, R15.reuse, R25 ;  /* 0x0000000f21197231 */ /* 0x080fe20000000019 */
[----:B------:R-:W-:Y:S01]  /*48d0*/  LOP3.LUT R32, R32, 0x64006400, RZ, 0xfc, !PT ;  /* 0x6400640020207812 */ /* 0x000fe200078efcff */
[-C--:B------:R-:W-:Y:S01]  /*48e0*/  HFMA2 R23, R35, R15.reuse, R23 ;  /* 0x0000000f23177231 */ /* 0x080fe20000000017 */
[----:B------:R-:W-:Y:S01]  /*48f0*/  SHF.R.U32.HI R11, RZ, 0x8, R11 ;  /* 0x00000008ff0b7819 */ /* 0x000fe2000001160b */
[----:B------:R-:W-:Y:S01]  /*4900*/  HFMA2 R28, R14, R15, R28 ;  /* 0x0000000f0e1c7231 */ /* 0x000fe2000000001c */
[----:B------:R-:W-:Y:S01]  /*4910*/  LOP3.LUT R35, R10, 0x30003, RZ, 0xc0, !PT ;  /* 0x000300030a237812 */ /* 0x000fe200078ec0ff */
[----:B------:R-:W-:Y:S01]  /*4920*/  HFMA2 R13, R34, R3.H1_H1, -258, -258 ;  /* 0xdc08dc08220d7431 */ /* 0x000fe20000060003 */
[----:B------:R-:W-:Y:S01]  /*4930*/  LOP3.LUT R15, R9, 0x30003, RZ, 0xc0, !PT ;  /* 0x00030003090f7812 */ /* 0x000fe200078ec0ff */
[----:B------:R-:W-:Y:S01]  /*4940*/  HADD2 R34, R32, -1026, -1026 ;  /* 0xe402e40220227430 */ /* 0x000fe20000000000 */
[----:B------:R-:W-:-:S02]  /*4950*/  LOP3.LUT R33, R11, 0x30003, RZ, 0xc0, !PT ;  /* 0x000300030b217812 */ /* 0x000fc400078ec0ff */
[----:B------:R-:W-:Y:S02]  /*4960*/  LOP3.LUT R32, R35, 0x64006400, RZ, 0xfc, !PT ;  /* 0x6400640023207812 */ /* 0x000fe400078efcff */
[----:B------:R-:W-:Y:S01]  /*4970*/  LOP3.LUT R15, R15, 0x64006400, RZ, 0xfc, !PT ;  /* 0x640064000f0f7812 */ /* 0x000fe200078efcff */
[-C--:B0-----:R-:W-:Y:S01]  /*4980*/  HFMA2 R25, R34, R16.reuse, R25 ;  /* 0x0000001022197231 */ /* 0x081fe20000000019 */
[----:B------:R-:W-:Y:S01]  /*4990*/  LOP3.LUT R33, R33, 0x64006400, RZ, 0xfc, !PT ;  /* 0x6400640021217812 */ /* 0x000fe200078efcff */
[----:B------:R-:W-:Y:S01]  /*49a0*/  HADD2 R32, R32, -1026, -1026 ;  /* 0xe402e40220207430 */ /* 0x000fe20000000000 */
[----:B------:R-:W-:Y:S01]  /*49b0*/  LOP3.LUT R12, R8, 0xc000c, RZ, 0xc0, !PT ;  /* 0x000c000c080c7812 */ /* 0x000fe200078ec0ff */
[----:B------:R-:W-:Y:S01]  /*49c0*/  HADD2 R15, R15, -1026, -1026 ;  /* 0xe402e4020f0f7430 */ /* 0x000fe20000000000 */
[----:B------:R-:W-:Y:S01]  /*49d0*/  LOP3.LUT R14, R10, 0xc000c, RZ, 0xc0, !PT ;  /* 0x000c000c0a0e7812 */ /* 0x000fe200078ec0ff */
[----:B------:R-:W-:Y:S01]  /*49e0*/  HADD2 R33, R33, -1026, -1026 ;  /* 0xe402e40221217430 */ /* 0x000fe20000000000 */
[----:B------:R-:W-:Y:S01]  /*49f0*/  LOP3.LUT R12, R12, 0x64006400, RZ, 0xfc, !PT ;  /* 0x640064000c0c7812 */ /* 0x000fe200078efcff */
[----:B------:R-:W-:-:S02]  /*4a00*/  HFMA2 R23, R15, R16, R23 ;  /* 0x000000100f177231 */ /* 0x000fc40000000017 */
[-C--:B------:R-:W-:Y:S01]  /*4a10*/  HFMA2 R15, R32, R16.reuse, R29 ;  /* 0x00000010200f7231 */ /* 0x080fe2000000001d */
[----:B------:R-:W-:Y:S01]  /*4a20*/  LOP3.LUT R14, R14, 0x64006400, RZ, 0xfc, !PT ;  /* 0x640064000e0e7812 */ /* 0x000fe200078efcff */
[----:B------:R-:W-:Y:S01]  /*4a30*/  HFMA2 R16, R33, R16, R28 ;  /* 0x0000001021107231 */ /* 0x000fe2000000001c */
[----:B------:R-:W-:Y:S01]  /*4a40*/  LOP3.LUT R28, R8, 0x300030, RZ, 0xc0, !PT ;  /* 0x00300030081c7812 */ /* 0x000fe200078ec0ff */
[-C--:B------:R-:W-:Y:S01]  /*4a50*/  HFMA2 R12, R12, R3.reuse.H1_H1, -258, -258 ;  /* 0xdc08dc080c0c7431 */ /* 0x080fe20000060003 */
[C---:B------:R-:W-:Y:S01]  /*4a60*/  LOP3.LUT R29, R9.reuse, 0x300030, RZ, 0xc0, !PT ;  /* 0x00300030091d7812 */ /* 0x040fe200078ec0ff */
[----:B------:R-:W-:Y:S01]  /*4a70*/  HFMA2 R14, R14, R3.H1_H1, -258, -258 ;  /* 0xdc08dc080e0e7431 */ /* 0x000fe20000060003 */
[----:B------:R-:W-:Y:S01]  /*4a80*/  LOP3.LUT R32, R9, 0xc000c0, RZ, 0xc0, !PT ;  /* 0x00c000c009207812 */ /* 0x000fe200078ec0ff */
[-C--:B------:R-:W-:Y:S01]  /*4a90*/  HFMA2 R13, R13, R17.reuse, R23 ;  /* 0x000000110d0d7231 */ /* 0x080fe20000000017 */
[----:B------:R-:W-:Y:S01]  /*4aa0*/  LOP3.LUT R9, R10, 0x300030, RZ, 0xc0, !PT ;  /* 0x003000300a097812 */ /* 0x000fe200078ec0ff */
[-C--:B------:R-:W-:Y:S01]  /*4ab0*/  HFMA2 R12, R12, R17.reuse, R25 ;  /* 0x000000110c0c7231 */ /* 0x080fe20000000019 */
[----:B------:R-:W-:Y:S01]  /*4ac0*/  LOP3.LUT R35, R28, 0x64006400, RZ, 0xfc, !PT ;  /* 0x640064001c237812 */ /* 0x000fe200078efcff */
[----:B------:R-:W-:Y:S01]  /*4ad0*/  HFMA2 R14, R14, R17, R15 ;  /* 0x000000110e0e7231 */ /* 0x000fe2000000000f */
[----:B------:R-:W-:-:S02]  /*4ae0*/  LOP3.LUT R9, R9, 0x64006400, RZ, 0xfc, !PT ;  /* 0x6400640009097812 */ /* 0x000fc400078efcff */
[----:B------:R-:W-:Y:S01]  /*4af0*/  LOP3.LUT R8, R8, 0xc000c0, RZ, 0xc0, !PT ;  /* 0x00c000c008087812 */ /* 0x000fe200078ec0ff */
[-C--:B------:R-:W-:Y:S01]  /*4b00*/  HFMA2 R35, R35, R2.reuse.H1_H1, -66, -66 ;  /* 0xd420d42023237431 */ /* 0x080fe20000060002 */
[C---:B------:R-:W-:Y:S01]  /*4b10*/  LOP3.LUT R26, R11.reuse, 0xc000c, RZ, 0xc0, !PT ;  /* 0x000c000c0b1a7812 */ /* 0x040fe200078ec0ff */
[----:B------:R-:W-:Y:S01]  /*4b20*/  HFMA2 R9, R9, R2.H1_H1, -66, -66 ;  /* 0xd420d42009097431 */ /* 0x000fe20000060002 */
[----:B------:R-:W-:Y:S02]  /*4b30*/  LOP3.LUT R33, R10, 0xc000c0, RZ, 0xc0, !PT ;  /* 0x00c000c00a217812 */ /* 0x000fe400078ec0ff */
        /* <DEDUP_REMOVED lines=8> */
[----:B------:R-:W-:-:S02]  /*4bc0*/  LOP3.LUT R29, R29, 0x64006400, RZ, 0xfc, !PT ;  /* 0x640064001d1d7812 */ /* 0x000fc400078efcff */
[----:B------:R-:W-:Y:S01]  /*4bd0*/  LOP3.LUT R11, R11, 0xc000c0, RZ, 0xc0, !PT ;  /* 0x00c000c00b0b7812 */ /* 0x000fe200078ec0ff */
[----:B------:R-:W-:Y:S01]  /*4be0*/  HFMA2 R33, R33, R0.H1_H1, -18, -18 ;  /* 0xcc80cc8021217431 */ /* 0x000fe20000060000 */
[----:B------:R-:W-:Y:S01]  /*4bf0*/  LOP3.LUT R41, R10, 0x64006400, RZ, 0xfc, !PT ;  /* 0x640064000a297812 */ /* 0x000fe200078efcff */
[-C--:B------:R-:W-:Y:S01]  /*4c00*/  HFMA2 R29, R29, R2.reuse.H1_H1, -66, -66 ;  /* 0xd420d4201d1d7431 */ /* 0x080fe20000060002 */
[----:B------:R-:W-:Y:S01]  /*4c10*/  LOP3.LUT R39, R32, 0x64006400, RZ, 0xfc, !PT ;  /* 0x6400640020277812 */ /* 0x000fe200078efcff */
[-C--:B------:R-:W-:Y:S01]  /*4c20*/  HFMA2 R12, R37, R19.reuse, R12 ;  /* 0x00000013250c7231 */ /* 0x080fe2000000000c */
[----:B------:R-:W-:Y:S01]  /*4c30*/  LOP3.LUT R11, R11, 0x64006400, RZ, 0xfc, !PT ;  /* 0x640064000b0b7812 */ /* 0x000fe200078efcff */
[----:B------:R-:W-:Y:S02]  /*4c40*/  HFMA2 R41, R41, R2.H1_H1, -66, -66 ;  /* 0xd420d42029297431 */ /* 0x000fe40000060002 */
[----:B------:R-:W-:Y:S02]  /*4c50*/  HFMA2 R9, R33, R19, R9 ;  /* 0x0000001321097231 */ /* 0x000fe40000000009 */
[----:B------:R-:W-:Y:S01]  /*4c60*/  HFMA2 R16, R26, R17, R16 ;  /* 0x000000111a107231 */ /* 0x000fe20000000010 */
[----:B------:R-:W-:Y:S01]  /*4c70*/  PRMT R3, R3, 0x5410, R4 ;  /* 0x0000541003037816 */ /* 0x000fe20000000004 */
[----:B------:R-:W-:-:S02]  /*4c80*/  HFMA2 R39, R39, R0.H1_H1, -18, -18 ;  /* 0xcc80cc8027277431 */ /* 0x000fc40000060000 */
[----:B------:R-:W-:Y:S02]  /*4c90*/  HFMA2 R13, R29, R18, R13 ;  /* 0x000000121d0d7231 */ /* 0x000fe4000000000d */
[----:B------:R-:W-:Y:S01]  /*4ca0*/  HFMA2 R11, R11, R0.H1_H1, -18, -18 ;  /* 0xcc80cc800b0b7431 */ /* 0x000fe20000060000 */
[----:B------:R-:W-:Y:S01]  /*4cb0*/  PRMT R0, R0, 0x5410, R2 ;  /* 0x0000541000007816 */ /* 0x000fe20000000002 */
[----:B------:R-:W-:Y:S02]  /*4cc0*/  HFMA2 R16, R41, R18, R16 ;  /* 0x0000001229107231 */ /* 0x000fe40000000010 */
[-C--:B------:R-:W-:Y:S02]  /*4cd0*/  HFMA2 R13, R39, R19.reuse, R13 ;  /* 0x00000013270d7231 */ /* 0x080fe4000000000d */
[----:B------:R-:W-:Y:S02]  /*4ce0*/  HFMA2 R11, R11, R19, R16 ;  /* 0x000000130b0b7231 */ /* 0x000fe40000000010 */
[----:B------:R-:W-:-:S02]  /*4cf0*/  HADD2 R12, R12.H0_H0, R12.H1_H1 ;  /* 0x3000000c0c0c7230 */ /* 0x000fc40000000800 */
        /* <DEDUP_REMOVED lines=8> */
.L_x_3851:
[----:B------:R-:W-:-:S05]  /*4d80*/  HMUL2 R7, R6, R24.H0_H0 ;  /* 0x2000001806077232 */ /* 0x000fca0000000000 */
[----:B------:R1:W-:Y:S01]  /*4d90*/  ATOM.E.ADD.F16x2.RN.STRONG.GPU P0, RZ, desc[UR6][R20.64], R7 ;  /* 0x8000000714ff79a2 */ /* 0x0003e2000c10e106 */
[----:B------:R-:W-:Y:S01]  /*4da0*/  BSSY.RECONVERGENT B0, `(.L_x_3853) ;  /* 0x000000f000007945 */ /* 0x000fe20003800200 */
[----:B------:R-:W-:-:S03]  /*4db0*/  HMUL2 R9, R5, R24.H0_H0 ;  /* 0x2000001805097232 */ /* 0x000fc60000000000 */
[----:B-1----:R-:W-:Y:S05]  /*4dc0*/  @P0 BRA `(.L_x_3854) ;  /* 0x0000000000300947 */ /* 0x002fea0003800000 */
[----:B------:R-:W1:Y:S02]  /*4dd0*/  QSPC.E.S P0, RZ, [R20] ;  /* 0x0000000014ff73aa */ /* 0x000e640000000500 */
[----:B-1----:R-:W-:Y:S05]  /*4de0*/  @!P0 BRA `(.L_x_3855) ;  /* 0x00000000001c8947 */ /* 0x002fea0003800000 */
[----:B0-----:R-:W-:-:S04]  /*4df0*/  MOV R2, R20 ;  /* 0x0000001400027202 */ /* 0x001fc80000000f00 */
[----:B------:R-:W-:-:S07]  /*4e00*/  MOV R2, R2 ;  /* 0x0000000200027202 */ /* 0x000fce0000000f00 */
.L_x_3856:
[----:B------:R-:W0:Y:S02]  /*4e10*/  LDS R4, [R2] ;  /* 0x0000000002047984 */ /* 0x000e240000000800 */
[----:B0-----:R-:W-:-:S05]  /*4e20*/  HADD2 R5, R4, R7 ;  /* 0x0000000704057230 */ /* 0x001fca0000000000 */
[----:B------:R-:W0:Y:S02]  /*4e30*/  ATOMS.CAST.SPIN P0, [R2], R4, R5 ;  /* 0x000000040200758d */ /* 0x000e240001800005 */
[----:B0-----:R-:W-:Y:S05]  /*4e40*/  @!P0 BRA `(.L_x_3856) ;  /* 0xfffffffc00f08947 */ /* 0x001fea000383ffff */
[----:B------:R-:W-:Y:S05]  /*4e50*/  BRA `(.L_x_3854) ;  /* 0x00000000000c7947 */ /* 0x000fea0003800000 */
.L_x_3855:
[----:B------:R-:W0:Y:S02]  /*4e60*/  LD.E R0, desc[UR6][R20.64] ;  /* 0x0000000614007980 */ /* 0x000e24000c101900 */
[----:B0-----:R-:W-:-:S05]  /*4e70*/  IADD3 R3, PT, PT, R7, R0, RZ ;  /* 0x0000000007037210 */ /* 0x001fca0007ffe0ff */
[----:B------:R1:W-:Y:S02]  /*4e80*/  ST.E desc[UR6][R20.64], R3 ;  /* 0x0000000314007985 */ /* 0x0003e4000c101906 */
.L_x_3854:
[----:B------:R-:W-:Y:S05]  /*4e90*/  BSYNC.RECONVERGENT B0 ;  /* 0x0000000000007941 */ /* 0x000fea0003800200 */
.L_x_3853:
[----:B------:R2:W-:Y:S02]  /*4ea0*/  ATOM.E.ADD.F16x2.RN.STRONG.GPU P0, RZ, desc[UR6][R20.64+0x4], R9 ;  /* 0x8000040914ff79a2 */ /* 0x0005e4000c10e106 */
[----:B--2---:R-:W-:Y:S05]  /*4eb0*/  @P0 EXIT ;  /* 0x000000000000094d */ /* 0x004fea0003800000 */
[----:B------:R-:W2:Y:S02]  /*4ec0*/  QSPC.E.S P0, RZ, [R20+0x4] ;  /* 0x0000040014ff73aa */ /* 0x000ea40000000500 */
[----:B--2---:R-:W-:Y:S05]  /*4ed0*/  @!P0 BRA `(.L_x_3857) ;  /* 0x0000000000188947 */ /* 0x004fea0003800000 */
[----:B-1----:R-:W-:-:S07]  /*4ee0*/  MOV R20, R20 ;  /* 0x0000001400147202 */ /* 0x002fce0000000f00 */
.L_x_3858:
[----:B0-----:R-:W0:Y:S02]  /*4ef0*/  LDS R2, [R20+0x4] ;  /* 0x0000040014027984 */ /* 0x001e240000000800 */
[----:B0-----:R-:W-:-:S05]  /*4f00*/  HFMA2 R3, R2, 1, 1, R9 ;  /* 0x3c003c0002037831 */ /* 0x001fca0000000009 */
[----:B------:R-:W0:Y:S02]  /*4f10*/  ATOMS.CAST.SPIN P0, [R20+0x4], R2, R3 ;  /* 0x000004021400758d */ /* 0x000e240001800003 */
[----:B0-----:R-:W-:Y:S05]  /*4f20*/  @!P0 BRA `(.L_x_3858) ;  /* 0xfffffffc00f08947 */ /* 0x001fea000383ffff */
[----:B------:R-:W-:Y:S05]  /*4f30*/  EXIT ;  /* 0x000000000000794d */ /* 0x000fea0003800000 */
.L_x_3857:
[----:B------:R-:W0:Y:S02]  /*4f40*/  LD.E R0, desc[UR6][R20.64+0x4] ;  /* 0x0000040614007980 */ /* 0x000e24000c101900 */
[----:B01----:R-:W-:-:S05]  /*4f50*/  IADD3 R3, PT, PT, R9, R0, RZ ;  /* 0x0000000009037210 */ /* 0x003fca0007ffe0ff */
[----:B------:R-:W-:Y:S01]  /*4f60*/  ST.E desc[UR6][R20.64+0x4], R3 ;  /* 0x0000040314007985 */ /* 0x000fe2000c101906 */
[----:B------:R-:W-:Y:S05]  /*4f70*/  EXIT ;  /* 0x000000000000794d */ /* 0x000fea0003800000 */
.L_x_3859:
        /* <DEDUP_REMOVED lines=16> */
.L_x_3990:


//--------------------- .text._Z23gemm_half_q_half_kernelILi1ELi4ELb1ELb1ELi32EEvPK6__halfPKjS4_S2_PS0_iiiiPKtS7_iiiiiibS2_i --------------------------
	.section	.text._Z23gemm_half_q_half_kernelILi1ELi4ELb1ELb1ELi32EEvPK6__halfPKjS4_S2_PS0_iiiiPKtS7_iiiiiibS2_i,"ax",@progbits
	.align	128
        .global         _Z23gemm_half_q_half_kernelILi1ELi4ELb1ELb1ELi32EEvPK6__halfPKjS4_S2_PS0_iiiiPKtS7_iiiiiibS2_i
        .type           _Z23gemm_half_q_half_kernelILi1ELi4ELb1ELb1ELi32EEvPK6__halfPKjS4_S2_PS0_iiiiPKtS7_iiiiiibS2_i,@function
        .size           _Z23gemm_half_q_half_kernelILi1ELi4ELb1ELb1ELi32EEvPK6__halfPKjS4_S2_PS0_iiiiPKtS7_iiiiiibS2_i,(.L_x_3991 - _Z23gemm_half_q_half_kernelILi1ELi4ELb1ELb1ELi32EEvPK6__halfPKjS4_S2_PS0_iiiiPKtS7_iiiiiibS2_i)
        .other          _Z23gemm_half_q_half_kernelILi1ELi4ELb1ELb1ELi32EEvPK6__halfPKjS4_S2_PS0_iiiiPKtS7_iiiiiibS2_i,@"STO_CUDA_ENTRY STV_DEFAULT"
_Z23gemm_half_q_half_kernelILi1ELi4ELb1ELb1ELi32EEvPK6__halfPKjS4_S2_PS0_iiiiPKtS7_iiiiiibS2_i:
.text._Z23gemm_half_q_half_kernelILi1ELi4ELb1ELb1ELi32EEvPK6__halfPKjS4_S2_PS0_iiiiPKtS7_iiiiiibS2_i:
        /* <DEDUP_REMOVED lines=42> */
.L_x_3861:
[----:B------:R-:W-:Y:S05]  /*02a0*/  BSYNC.RECONVERGENT B0 ;  /* 0x0000000000007941 */ /* 0x000fea0003800200 */
.L_x_3860:
[----:B------:R-:W-:Y:S05]  /*02b0*/  @P1 EXIT ;  /* 0x000000000000194d */ /* 0x000fea0003800000 */
[----:B------:R-:W1:Y:S01]  /*02c0*/  LDCU.U8 UR4, c[0x0][0x3e0] ;  /* 0x00007c00ff0477ac */ /* 0x000e620008000000 */
[----:B------:R-:W-:Y:S01]  /*02d0*/  ISETP.GE.AND P1, PT, R5, R4, PT ;  /* 0x000000040500720c */ /* 0x000fe20003f26270 */
[----:B-1----:R-:W-:-:S06]  /*02e0*/  UPRMT UR4, UR4, 0x8880, URZ ;  /* 0x0000888004047896 */ /* 0x002fcc00080000ff */
        /* <DEDUP_REMOVED lines=8> */
[----:B-1----:R-:W1:Y:S01]  /*0370*/  LDC.64 R2, c[0x0][0x3b8] ;  /* 0x0000ee00ff027b82 */ /* 0x002e620000000a00 */
[----:B------:R-:W-:-:S04]  /*0380*/  IMAD.SHL.U32 R15, R16, 0x40, RZ ;  /* 0x00000040100f7824 */ /* 0x000fc800078e00ff */
[----:B-1----:R-:W-:-:S05]  /*0390*/  IMAD.WIDE.U32 R14, R15, 0x2, R2 ;  /* 0x000000020f0e7825 */ /* 0x002fca00078e0002 */
[----:B0-----:R0:W5:Y:S01]  /*03a0*/  LDG.E.U16.CONSTANT R8, desc[UR6][R14.64] ;  /* 0x000000060e087981 */ /* 0x001162000c1e9500 */
[----:B------:R-:W-:Y:S01]  /*03b0*/  SHF.R.S32.HI R16, RZ, 0x1f, R7 ;  /* 0x0000001fff107819 */ /* 0x000fe20000011407 */
[----:B------:R-:W-:Y:S01]  /*03c0*/  IMAD.SHL.U32 R10, R10, 0x10, RZ ;  /* 0x000000100a0a7824 */ /* 0x000fe200078e00ff */
[----:B------:R-:W-:Y:S01]  /*03d0*/  UMOV UR4, URZ ;  /* 0x000000ff00047c82 */ /* 0x000fe20008000000 */
[----:B------:R-:W-:Y:S01]  /*03e0*/  IMAD.MOV.U32 R9, RZ, RZ, R5 ;  /* 0x000000ffff097224 */ /* 0x000fe200078e0005 */
[----:B------:R-:W-:Y:S02]  /*03f0*/  LEA.HI R11, R16, R7, RZ, 0x3 ;  /* 0x00000007100b7211 */ /* 0x000fe400078f18ff */
[----:B------:R-:W-:Y:S02]  /*0400*/  LOP3.LUT R10, R10, 0x10, RZ, 0xc0, !PT ;  /* 0x000000100a0a7812 */ /* 0x000fe400078ec0ff */
[----:B------:R-:W-:-:S07]  /*0410*/  SHF.R.S32.HI R11, RZ, 0x3, R11 ;  /* 0x00000003ff0b7819 */ /* 0x000fce000001140b */
.L_x_3863:
[----:B------:R-:W1:Y:S01]  /*0420*/  LDC.64 R16, c[0x0][0x390] ;  /* 0x0000e400ff107b82 */ /* 0x000e620000000a00 */
[----:B-----5:R-:W-:-:S04]  /*0430*/  VIADD R13, R8, UR4 ;  /* 0x00000004080d7c36 */ /* 0x020fc80008000000 */
[----:B0-----:R-:W-:-:S03]  /*0440*/  IMAD R14, R13, R12, RZ ;  /* 0x0000000c0d0e7224 */ /* 0x001fc600078e02ff */
[----:B------:R-:W0:Y:S02]  /*0450*/  LDC.64 R32, c[0x0][0x398] ;  /* 0x0000e600ff207b82 */ /* 0x000e240000000a00 */
[----:B------:R-:W-:-:S04]  /*0460*/  SHF.R.S32.HI R15, RZ, 0x1f, R14 ;  /* 0x0000001fff0f7819 */ /* 0x000fc8000001140e */
[----:B------:R-:W-:-:S04]  /*0470*/  LEA.HI R14, R15, R14, RZ, 0x3 ;  /* 0x0000000e0f0e7211 */ /* 0x000fc800078f18ff */
[----:B------:R-:W-:-:S05]  /*0480*/  LEA.HI.SX32 R15, R14, R11, 0x1d ;  /* 0x0000000b0e0f7211 */ /* 0x000fca00078feaff */
[----:B-1----:R-:W-:-:S06]  /*0490*/  IMAD.WIDE R16, R15, 0x4, R16 ;  /* 0x000000040f107825 */ /* 0x002fcc00078e0210 */
[----:B------:R-:W2:Y:S01]  /*04a0*/  LDG.E.CONSTANT R17, desc[UR6][R16.64] ;  /* 0x0000000610117981 */ /* 0x000ea2000c1e9900 */
[----:B------:R-:W-:-:S04]  /*04b0*/  IMAD.SHL.U32 R15, R9, 0x2, RZ ;  /* 0x00000002090f7824 */ /* 0x000fc800078e00ff */
[----:B------:R-:W-:-:S06]  /*04c0*/  IMAD.WIDE.U32 R14, R15, 0x2, R2 ;  /* 0x000000020f0e7825 */ /* 0x000fcc00078e0002 */
[----:B------:R1:W3:Y:S01]  /*04d0*/  LDG.E.U16.CONSTANT R14, desc[UR6][R14.64+0x2] ;  /* 0x000002060e0e7981 */ /* 0x0002e2000c1e9500 */
[----:B0-----:R-:W-:-:S06]  /*04e0*/  IMAD.WIDE.U32 R32, R13, 0x2, R32 ;  /* 0x000000020d207825 */ /* 0x001fcc00078e0020 */
        /* <DEDUP_REMOVED lines=9> */
[----:B-1----:R-:W-:Y:S01]  /*0580*/  IMAD R15, R16, R16, R16 ;  /* 0x00000010100f7224 */ /* 0x002fe200078e0210 */
[----:B------:R-:W-:Y:S01]  /*0590*/  LOP3.LUT R19, R19, 0xf, RZ, 0xc0, !PT ;  /* 0x0000000f13137812 */ /* 0x000fe200078ec0ff */
[----:B---3--:R-:W-:Y:S01]  /*05a0*/  IMAD.IADD R9, R14, 0x1, R9 ;  /* 0x000000010e097824 */ /* 0x008fe200078e0209 */
        /* <DEDUP_REMOVED lines=17> */
.L_x_3862:
[----:B------:R-:W2:Y:S01]  /*06c0*/  LDCU UR4, c[0x0][0x3c8] ;  /* 0x00007900ff0477ac */ /* 0x000ea20008000800 */
[----:B-1----:R-:W-:Y:S01]  /*06d0*/  IMAD.MOV.U32 R2, RZ, RZ, RZ ;  /* 0x000000ffff027224 */ /* 0x002fe200078e00ff */
[----:B--2---:R-:W-:-:S13]  /*06e0*/  ISETP.GT.AND P0, PT, R5, UR4, PT ;  /* 0x0000000405007c0c */ /* 0x004fda000bf04270 */
        /* <DEDUP_REMOVED lines=8> */
.L_x_3864:
        /* <DEDUP_REMOVED lines=11> */
.L_x_3865:
[----:B------:R-:W1:Y:S01]  /*0820*/  LDCU UR5, c[0x0][0x3d0] ;  /* 0x00007a00ff0577ac */ /* 0x000e620008000800 */
[----:B------:R-:W-:Y:S01]  /*0830*/  IMAD.MOV.U32 R9, RZ, RZ, RZ ;  /* 0x000000ffff097224 */ /* 0x000fe200078e00ff */
[----:B-1----:R-:W-:-:S13]  /*0840*/  ISETP.GT.AND P0, PT, R5, UR5, PT ;  /* 0x0000000505007c0c */ /* 0x002fda000bf04270 */
[----:B------:R-:W-:Y:S05]  /*0850*/  @!P0 BRA `(.L_x_3866) ;  /* 0x00000000001c8947 */ /* 0x000fea0003800000 */
[----:B0-----:R-:W0:Y:S02]  /*0860*/  LDC R8, c[0x0][0x3d4] ;  /* 0x0000f500ff087b82 */ /* 0x001e240000000800 */
[----:B0-----:R-:W-:-:S05]  /*0870*/  VIMNMX R3, PT, PT, R5, R8, PT ;  /* 0x0000000805037248 */ /* 0x001fca0003fe0100 */
[----:B------:R-:W-:-:S05]  /*0880*/  VIADD R3, R3, -UR5 ;  /* 0x8000000503037c36 */ /* 0x000fca0008000000 */
[----:B------:R-:W-:-:S04]  /*0890*/  SHF.R.S32.HI R8, RZ, 0x1f, R3 ;  /* 0x0000001fff087819 */ /* 0x000fc80000011403 */
[----:B------:R-:W-:-:S04]  /*08a0*/  LEA.HI R8, R8, R3, RZ, 0x5 ;  /* 0x0000000308087211 */ /* 0x000fc800078f28ff */
[----:B------:R-:W-:-:S05]  /*08b0*/  SHF.R.S32.HI R8, RZ, 0x5, R8 ;  /* 0x00000005ff087819 */ /* 0x000fca0000011408 */
[----:B------:R-:W-:-:S07]  /*08c0*/  IMAD.SHL.U32 R9, R8, 0x4, RZ ;  /* 0x0000000408097824 */ /* 0x000fce00078e00ff */
.L_x_3866:
        /* <DEDUP_REMOVED lines=11> */
.L_x_3867:
        /* <DEDUP_REMOVED lines=11> */
.L_x_3868:
[----:B------:R-:W-:Y:S01]  /*0a30*/  VIMNMX R3, PT, PT, R5, UR4, PT ;  /* 0x0000000405037c48 */ /* 0x000fe2000bfe0100 */
[----:B------:R-:W0:Y:S01]  /*0a40*/  LDCU.64 UR4, c[0x0][0x388] ;  /* 0x00007100ff0477ac */ /* 0x000e220008000a00 */
[----:B------:R-:W-:Y:S02]  /*0a50*/  VIMNMX R4, PT, PT, R4, UR9, PT ;  /* 0x0000000904047c48 */ /* 0x000fe4000bfe0100 */
[----:B------:R-:W-:-:S04]  /*0a60*/  SHF.R.S32.HI R10, RZ, 0x1f, R3 ;  /* 0x0000001fff0a7819 */ /* 0x000fc80000011403 */
[----:B------:R-:W-:-:S04]  /*0a70*/  LEA.HI R10, R10, R3, RZ, 0x5 ;  /* 0x000000030a0a7211 */ /* 0x000fc800078f28ff */
[----:B------:R-:W-:-:S05]  /*0a80*/  SHF.R.S32.HI R3, RZ, 0x5, R10 ;  /* 0x00000005ff037819 */ /* 0x000fca000001140a */
[----:B------:R-:W-:Y:S02]  /*0a90*/  IMAD R10, R3, 0x8, R2 ;  /* 0x00000008030a7824 */ /* 0x000fe400078e0202 */
[----:B------:R-:W1:Y:S03]  /*0aa0*/  LDC.64 R2, c[0x0][0x3a0] ;  /* 0x0000e800ff027b82 */ /* 0x000e660000000a00 */
[----:B------:R-:W-:Y:S02]  /*0ab0*/  IADD3 R6, PT, PT, R9, R10, R6 ;  /* 0x0000000a09067210 */ /* 0x000fe40007ffe006 */
[----:B------:R-:W-:Y:S02]  /*0ac0*/  SHF.R.S32.HI R9, RZ, 0x1f, R7 ;  /* 0x0000001fff097819 */ /* 0x000fe40000011407 */
[----:B------:R-:W-:-:S05]  /*0ad0*/  IADD3 R11, PT, PT, R11, R6, R8 ;  /* 0x000000060b0b7210 */ /* 0x000fca0007ffe008 */
[----:B------:R-:W-:-:S05]  /*0ae0*/  IMAD R6, R11, R12, RZ ;  /* 0x0000000c0b067224 */ /* 0x000fca00078e02ff */
[----:B------:R-:W-:Y:S01]  /*0af0*/  IADD3 R8, P0, PT, R7, R6, RZ ;  /* 0x0000000607087210 */ /* 0x000fe20007f1e0ff */
[----:B------:R-:W-:-:S03]  /*0b00*/  IMAD R7, R12, UR8, R7 ;  /* 0x000000080c077c24 */ /* 0x000fc6000f8e0207 */
[----:B------:R-:W-:Y:S02]  /*0b10*/  LEA.HI.X.SX32 R9, R6, R9, 0x1, P0 ;  /* 0x0000000906097211 */ /* 0x000fe400000f0eff */
[----:B------:R-:W-:Y:S01]  /*0b20*/  ISETP.GT.AND P0, PT, R4, R5, PT ;  /* 0x000000050400720c */ /* 0x000fe20003f04270 */
[----:B-1----:R-:W-:Y:S01]  /*0b30*/  IMAD.WIDE R2, R7, 0x2, R2 ;  /* 0x0000000207027825 */ /* 0x002fe200078e0202 */
        /* <DEDUP_REMOVED lines=8> */
[----:B------:R-:W-:-:S06]  /*0bc0*/  IMAD.WIDE R12, R12, 0x4, R20 ;  /* 0x000000040c0c7825 */ /* 0x000fcc00078e0214 */
[----:B------:R-:W4:Y:S01]  /*0bd0*/  LDG.E.128.CONSTANT R12, desc[UR6][R12.64] ;  /* 0x000000060c0c7981 */ /* 0x000f22000c1e9d00 */
[----:B------:R-:W1:Y:S01]  /*0be0*/  S2UR UR5, SR_CgaCtaId ;  /* 0x00000000000579c3 */ /* 0x000e620000008800 */
[----:B------:R-:W-:Y:S01]  /*0bf0*/  UMOV UR4, 0x400 ;  /* 0x0000040000047882 */ /* 0x000fe20000000000 */
[----:B------:R-:W-:-:S05]  /*0c00*/  IMAD.MOV.U32 R25, RZ, RZ, 0x3000 ;  /* 0x00003000ff197424 */ /* 0x000fca00078e00ff */
[----:B------:R-:W-:-:S04]  /*0c10*/  PRMT R32, R32, 0x5410, R25 ;  /* 0x0000541020207816 */ /* 0x000fc80000000019 */
[----:B------:R-:W-:Y:S01]  /*0c20*/  PRMT R34, R34, 0x5410, R32 ;  /* 0x0000541022227816 */ /* 0x000fe20000000020 */
[----:B-1----:R-:W-:-:S09]  /*0c30*/  ULEA UR4, UR5, UR4, 0x18 ;  /* 0x0000000405047291 */ /* 0x002fd2000f8ec0ff */
[----:B------:R-:W1:Y:S01]  /*0c40*/  LDS.128 R16, [UR4] ;  /* 0x00000004ff107984 */ /* 0x000e620008000c00 */
[----:B--2---:R-:W-:Y:S02]  /*0c50*/  LOP3.LUT R24, R4, 0x70007, RZ, 0xc0, !PT ;  /* 0x0007000704187812 */ /* 0x004fe400078ec0ff */
[C---:B0-----:R-:W-:Y:S02]  /*0c60*/  LOP3.LUT R20, R5.reuse, 0x70007, RZ, 0xc0, !PT ;  /* 0x0007000705147812 */ /* 0x041fe400078ec0ff */
        /* <DEDUP_REMOVED lines=8> */
[-C--:B-1----:R-:W-:Y:S01]  /*0cf0*/  HFMA2 R24, R24, R16.reuse, RZ ;  /* 0x0000001018187231 */ /* 0x082fe200000000ff */
[----:B------:R-:W-:Y:S01]  /*0d00*/  SHF.R.U32.HI R25, RZ, 0x6, R4 ;  /* 0x00000006ff197819 */ /* 0x000fe20000011604 */
[----:B------:R-:W-:Y:S02]  /*0d10*/  HFMA2 R20, R20, R16, RZ ;  /* 0x0000001014147231 */ /* 0x000fe400000000ff */
[-C--:B------:R-:W-:Y:S02]  /*0d20*/  HFMA2 R26, R23, R32.reuse.H1_H1, -132, -132 ;  /* 0xd820d820171a7431 */ /* 0x080fe40000060020 */
[----:B------:R-:W-:Y:S01]  /*0d30*/  HFMA2 R27, R21, R32.H1_H1, -132, -132 ;  /* 0xd820d820151b7431 */ /* 0x000fe20000060020 */
[----:B------:R-:W-:-:S03]  /*0d40*/  LOP3.LUT R28, R25, 0x70007, RZ, 0xc0, !PT ;  /* 0x00070007191c7812 */ /* 0x000fc600078ec0ff */
[-C--:B------:R-:W-:Y:S01]  /*0d50*/  HFMA2 R27, R27, R17.reuse, R24 ;  /* 0x000000111b1b7231 */ /* 0x080fe20000000018 */
[----:B------:R-:W-:Y:S01]  /*0d60*/  SHF.R.U32.HI R24, RZ, 0x6, R5 ;  /* 0x00000006ff187819 */ /* 0x000fe20000011605 */
[----:B------:R-:W-:Y:S01]  /*0d70*/  HFMA2 R26, R26, R17, R20 ;  /* 0x000000111a1a7231 */ /* 0x000fe20000000014 */
[----:B------:R-:W-:Y:S01]  /*0d80*/  LOP3.LUT R28, R28, 0x64006400, RZ, 0xfc, !PT ;  /* 0x640064001c1c7812 */ /* 0x000fe200078efcff */
[----:B------:R-:W0:Y:S01]  /*0d90*/  LDS.128 R20, [UR4+0x10] ;  /* 0x00001004ff147984 */ /* 0x000e220008000c00 */
[----:B------:R-:W-:-:S03]  /*0da0*/  LOP3.LUT R29, R24, 0x70007, RZ, 0xc0, !PT ;  /* 0x00070007181d7812 */ /* 0x000fc600078ec0ff */
[----:B------:R-:W-:Y:S01]  /*0db0*/  HADD2 R28, R28, -1028, -1028 ;  /* 0xe404e4041c1c7430 */ /* 0x000fe20000000000 */
[----:B------:R-:W-:Y:S02]  /*0dc0*/  LOP3.LUT R30, R29, 0x64006400, RZ, 0xfc, !PT ;  /* 0x640064001d1e7812 */ /* 0x000fe400078efcff */
[----:B------:R-:W-:Y:S01]  /*0dd0*/  LOP3.LUT R29, R25, 0x380038, RZ, 0xc0, !PT ;  /* 0x00380038191d7812 */ /* 0x000fe200078ec0ff */
[-C--:B------:R-:W-:Y:S01]  /*0de0*/  HFMA2 R31, R28, R18.reuse, R27 ;  /* 0x000000121c1f7231 */ /* 0x080fe2000000001b */
[C---:B------:R-:W-:Y:S01]  /*0df0*/  LOP3.LUT R28, R24.reuse, 0x380038, RZ, 0xc0, !PT ;  /* 0x00380038181c7812 */ /* 0x040fe200078ec0ff */
[----:B------:R-:W-:Y:S01]  /*0e00*/  HADD2 R30, R30, -1028, -1028 ;  /* 0xe404e4041e1e7430 */ /* 0x000fe20000000000 */
[----:B------:R-:W-:Y:S02]  /*0e10*/  LOP3.LUT R29, R29, 0x64006400, RZ, 0xfc, !PT ;  /* 0x640064001d1d7812 */ /* 0x000fe400078efcff */
[----:B------:R-:W-:Y:S02]  /*0e20*/  LOP3.LUT R25, R25, 0x1c001c0, RZ, 0xc0, !PT ;  /* 0x01c001c019197812 */ /* 0x000fe400078ec0ff */
[----:B------:R-:W-:Y:S01]  /*0e30*/  LOP3.LUT R24, R24, 0x1c001c0, RZ, 0xc0, !PT ;  /* 0x01c001c018187812 */ /* 0x000fe200078ec0ff */
[----:B------:R-:W-:-:S02]  /*0e40*/  HFMA2 R27, R30, R18, R26 ;  /* 0x000000121e1b7231 */ /* 0x000fc4000000001a */
[----:B------:R-:W-:Y:S01]  /*0e50*/  HFMA2 R26, R29, R32.H1_H1, -132, -132 ;  /* 0xd820d8201d1a7431 */ /* 0x000fe20000060020 */
[----:B------:R-:W-:Y:S01]  /*0e60*/  LOP3.LUT R29, R28, 0x64006400, RZ, 0xfc, !PT ;  /* 0x640064001c1d7812 */ /* 0x000fe200078efcff */
[----:B------:R-:W-:Y:S01]  /*0e70*/  IMAD.MOV.U32 R28, RZ, RZ, 0x2400 ;  /* 0x00002400ff1c7424 */ /* 0x000fe200078e00ff */
[----:B------:R-:W-:-:S03]  /*0e80*/  LOP3.LUT R24, R24, 0x64006400, RZ, 0xfc, !PT ;  /* 0x6400640018187812 */ /* 0x000fc600078efcff */
[----:B------:R-:W-:Y:S01]  /*0e90*/  HFMA2 R29, R29, R32.H1_H1, -132, -132 ;  /* 0xd820d8201d1d7431 */ /* 0x000fe20000060020 */
[----:B------:R-:W-:Y:S01]  /*0ea0*/  PRMT R33, R33, 0x5410, R28 ;  /* 0x0000541021217816 */ /* 0x000fe2000000001c */
[-C--:B------:R-:W-:Y:S01]  /*0eb0*/  HFMA2 R26, R26, R19.reuse, R31 ;  /* 0x000000131a1a7231 */ /* 0x080fe2000000001f */
[----:B------:R-:W-:Y:S02]  /*0ec0*/  LOP3.LUT R28, R25, 0x64006400, RZ, 0xfc, !PT ;  /* 0x64006400191c7812 */ /* 0x000fe400078efcff */
[----:B------:R-:W-:Y:S01]  /*0ed0*/  PRMT R35, R35, 0x5410, R33 ;  /* 0x0000541023237816 */ /* 0x000fe20000000021 */
[----:B------:R-:W-:Y:S01]  /*0ee0*/  HFMA2 R25, R29, R19, R27 ;  /* 0x000000131d197231 */ /* 0x000fe2000000001b */
[----:B---3--:R-:W-:Y:S01]  /*0ef0*/  LOP3.LUT R27, R8, 0x70007, RZ, 0xc0, !PT ;  /* 0x00070007081b7812 */ /* 0x008fe200078ec0ff */
[-C--:B------:R-:W-:Y:S02]  /*0f00*/  HFMA2 R29, R28, R33.reuse.H1_H1, -20, -20 ;  /* 0xcd00cd001c1d7431 */ /* 0x080fe40000060021 */
[----:B------:R-:W-:Y:S01]  /*0f10*/  HFMA2 R30, R24, R33.H1_H1, -20, -20 ;  /* 0xcd00cd00181e7431 */ /* 0x000fe20000060021 */
[----:B------:R-:W-:-:S02]  /*0f20*/  LOP3.LUT R28, R27, 0x64006400, RZ, 0xfc, !PT ;  /* 0x640064001b1c7812 */ /* 0x000fc400078efcff */
[----:B------:R-:W-:Y:S01]  /*0f30*/  LOP3.LUT R27, R9, 0x70007, RZ, 0xc0, !PT ;  /* 0x00070007091b7812 */ /* 0x000fe200078ec0ff */
[----:B0-----:R-:W-:-:S03]  /*0f40*/  HFMA2 R26, R29, R20, R26 ;  /* 0x000000141d1a7231 */ /* 0x001fc6000000001a */
[----:B------:R-:W-:Y:S01]  /*0f50*/  LOP3.LUT R24, R27, 0x64006400, RZ, 0xfc, !PT ;  /* 0x640064001b187812 */ /* 0x000fe200078efcff */
[----:B------:R-:W-:Y:S01]  /*0f60*/  HFMA2 R25, R30, R20, R25 ;  /* 0x000000141e197231 */ /* 0x000fe20000000019 */
[----:B------:R-:W-:Y:S01]  /*0f70*/  LOP3.LUT R27, R8, 0x380038, RZ, 0xc0, !PT ;  /* 0x00380038081b7812 */ /* 0x000fe200078ec0ff */
[----:B------:R-:W-:Y:S01]  /*0f80*/  HADD2 R29, R28, -1028, -1028 ;  /* 0xe404e4041c1d7430 */ /* 0x000fe20000000000 */
[----:B------:R-:W-:Y:S01]  /*0f90*/  SHF.R.U32.HI R30, RZ, 0xf, R5 ;  /* 0x0000000fff1e7819 */ /* 0x000fe20000011605 */
[----:B------:R-:W-:Y:S01]  /*0fa0*/  HADD2 R28, R24, -1028, -1028 ;  /* 0xe404e404181c7430 */ /* 0x000fe20000000000 */
[----:B------:R-:W-:Y:S02]  /*0fb0*/  LOP3.LUT R27, R27, 0x64006400, RZ, 0xfc, !PT ;  /* 0x640064001b1b7812 */ /* 0x000fe400078efcff */
[----:B------:R-:W-:Y:S01]  /*0fc0*/  SHF.R.U32.HI R24, RZ, 0xf, R4 ;  /* 0x0000000fff187819 */ /* 0x000fe20000011604 */
[-C--:B------:R-:W-:Y:S01]  /*0fd0*/  HFMA2 R29, R29, R21.reuse, R26 ;  /* 0x000000151d1d7231 */ /* 0x080fe2000000001a */
[----:B------:R-:W-:Y:S01]  /*0fe0*/  LOP3.LUT R26, R9, 0x380038, RZ, 0xc0, !PT ;  /* 0x00380038091a7812 */ /* 0x000fe200078ec0ff */
[----:B------:R-:W-:-:S02]  /*0ff0*/  HFMA2 R4, R28, R21, R25 ;  /* 0x000000151c047231 */ /* 0x000fc40000000019 */
[----:B------:R-:W-:Y:S01]  /*1000*/  HFMA2 R27, R27, R32.H1_H1, -132, -132 ;  /* 0xd820d8201b1b7431 */ /* 0x000fe20000060020 */
[----:B------:R-:W-:Y:S02]  /*1010*/  LOP3.LUT R24, R24, 0x10001, RZ, 0xc0, !PT ;  /* 0x0001000118187812 */ /* 0x000fe400078ec0ff */
[--C-:B------:R-:W-:Y:S02]  /*1020*/  SHF.R.U32.HI R25, RZ, 0xe, R8.reuse ;  /* 0x0000000eff197819 */ /* 0x100fe40000011608 */
[----:B------:R-:W-:Y:S01]  /*1030*/  LOP3.LUT R31, R26, 0x64006400, RZ, 0xfc, !PT ;  /* 0x640064001a1f7812 */ /* 0x000fe200078efcff */
[----:B------:R-:W-:Y:S01]  /*1040*/  HFMA2 R29, R27, R22, R29 ;  /* 0x000000161b1d7231 */ /* 0x000fe2000000001d */
[----:B------:R-:W-:Y:S02]  /*1050*/  LOP3.LUT R28, R24, 0x20002, R25, 0xf8, !PT ;  /* 0x00020002181c7812 */ /* 0x000fe400078ef819 */
[----:B------:R-:W0:Y:S01]  /*1060*/  LDS.128 R24, [UR4+0x20] ;  /* 0x00002004ff187984 */ /* 0x000e220008000c00 */
[----:B------:R-:W-:Y:S01]  /*1070*/  HFMA2 R31, R31, R32.H1_H1, -132, -132 ;  /* 0xd820d8201f1f7431 */ /* 0x000fe20000060020 */
[----:B------:R-:W-:-:S03]  /*1080*/  SHF.R.U32.HI R8, RZ, 0x6, R8 ;  /* 0x00000006ff087819 */ /* 0x000fc60000011608 */
[----:B------:R-:W-:Y:S01]  /*1090*/  HFMA2 R5, R31, R22, R4 ;  /* 0x000000161f057231 */ /* 0x000fe20000000004 */
[--C-:B------:R-:W-:Y:S02]  /*10a0*/  SHF.R.U32.HI R31, RZ, 0xe, R9.reuse ;  /* 0x0000000eff1f7819 */ /* 0x100fe40000011609 */
[----:B------:R-:W-:Y:S02]  /*10b0*/  SHF.R.U32.HI R9, RZ, 0x6, R9 ;  /* 0x00000006ff097819 */ /* 0x000fe40000011609 */
[----:B------:R-:W-:Y:S02]  /*10c0*/  LOP3.LUT R4, R30, 0x10001, RZ, 0xc0, !PT ;  /* 0x000100011e047812 */ /* 0x000fe400078ec0ff */
[----:B------:R-:W-:Y:S02]  /*10d0*/  LOP3.LUT R30, R9, 0x70007, RZ, 0xc0, !PT ;  /* 0x00070007091e7812 */ /* 0x000fe400078ec0ff */
[----:B------:R-:W-:Y:S02]  /*10e0*/  LOP3.LUT R4, R4, 0x20002, R31, 0xf8, !PT ;  /* 0x0002000204047812 */ /* 0x000fe400078ef81f */
[----:B------:R-:W-:-:S02]  /*10f0*/  LOP3.LUT R30, R30, 0x64006400, RZ, 0xfc, !PT ;  /* 0x640064001e1e7812 */ /* 0x000fc400078efcff */
[----:B------:R-:W-:-:S03]  /*1100*/  LOP3.LUT R31, R8, 0x70007, RZ, 0xc0, !PT ;  /* 0x00070007081f7812 */ /* 0x000fc600078ec0ff */
[----:B------:R-:W-:Y:S01]  /*1110*/  HADD2 R30, R30, -1028, -1028 ;  /* 0xe404e4041e1e7430 */ /* 0x000fe20000000000 */
[----:B------:R-:W-:-:S03]  /*1120*/  LOP3.LUT R31, R31, 0x64006400, RZ, 0xfc, !PT ;  /* 0x640064001f1f7812 */ /* 0x000fc600078efcff */
[-C--:B------:R-:W-:Y:S01]  /*1130*/  HFMA2 R30, R30, R23.reuse, R5 ;  /* 0x000000171e1e7231 */ /* 0x080fe20000000005 */
[C---:B------:R-:W-:Y:S01]  /*1140*/  LOP3.LUT R5, R8.reuse, 0x380038, RZ, 0xc0, !PT ;  /* 0x0038003808057812 */ /* 0x040fe200078ec0ff */
[----:B------:R-:W-:Y:S01]  /*1150*/  HADD2 R31, R31, -1028, -1028 ;  /* 0xe404e4041f1f7430 */ /* 0x000fe20000000000 */
[----:B------:R-:W-:Y:S02]  /*1160*/  LOP3.LUT R8, R8, 0x1c001c0, RZ, 0xc0, !PT ;  /* 0x01c001c008087812 */ /* 0x000fe400078ec0ff */
[----:B------:R-:W-:Y:S02]  /*1170*/  LOP3.LUT R5, R5, 0x64006400, RZ, 0xfc, !PT ;  /* 0x6400640005057812 */ /* 0x000fe400078efcff */
[----:B------:R-:W-:Y:S01]  /*1180*/  LOP3.LUT R8, R8, 0x64006400, RZ, 0xfc, !PT ;  /* 0x6400640008087812 */ /* 0x000fe200078efcff */
[----:B------:R-:W-:Y:S01]  /*1190*/  HFMA2 R29, R31, R23, R29 ;  /* 0x000000171f1d7231 */ /* 0x000fe2000000001d */
[C---:B------:R-:W-:Y:S01]  /*11a0*/  LOP3.LUT R31, R9.reuse, 0x380038, RZ, 0xc0, !PT ;  /* 0x00380038091f7812 */ /* 0x040fe200078ec0ff */
[----:B------:R-:W-:Y:S01]  /*11b0*/  HFMA2 R5, R5, R32.H1_H1, -132, -132 ;  /* 0xd820d82005057431 */ /* 0x000fe20000060020 */
[----:B------:R-:W-:-:S02]  /*11c0*/  LOP3.LUT R9, R9, 0x1c001c0, RZ, 0xc0, !PT ;  /* 0x01c001c009097812 */ /* 0x000fc400078ec0ff */
[----:B------:R-:W-:Y:S02]  /*11d0*/  LOP3.LUT R31, R31, 0x64006400, RZ, 0xfc, !PT ;  /* 0x640064001f1f7812 */ /* 0x000fe400078efcff */
[----:B------:R-:W-:Y:S01]  /*11e0*/  LOP3.LUT R36, R9, 0x64006400, RZ, 0xfc, !PT ;  /* 0x6400640009247812 */ /* 0x000fe200078efcff */
[----:B0-----:R-:W-:Y:S02]  /*11f0*/  HFMA2 R5, R5, R24, R29 ;  /* 0x0000001805057231 */ /* 0x001fe4000000001d */
[-C--:B------:R-:W-:Y:S01]  /*1200*/  HFMA2 R9, R8, R33.reuse.H1_H1, -20, -20 ;  /* 0xcd00cd0008097431 */ /* 0x080fe20000060021 */
[----:B----4-:R-:W-:Y:S01]  /*1210*/  LOP3.LUT R29, R12, 0x380038, RZ, 0xc0, !PT ;  /* 0x003800380c1d7812 */ /* 0x010fe200078ec0ff */
[----:B------:R-:W-:Y:S02]  /*1220*/  HFMA2 R31, R31, R32.H1_H1, -132, -132 ;  /* 0xd820d8201f1f7431 */ /* 0x000fe40000060020 */
[----:B------:R-:W-:Y:S01]  /*1230*/  HFMA2 R36, R36, R33.H1_H1, -20, -20 ;  /* 0xcd00cd0024247431 */ /* 0x000fe20000060021 */
[----:B------:R-:W-:Y:S01]  /*1240*/  LOP3.LUT R29, R29, 0x64006400, RZ, 0xfc, !PT ;  /* 0x640064001d1d7812 */ /* 0x000fe200078efcff */
[----:B------:R-:W-:-:S02]  /*1250*/  HFMA2 R8, R31, R24, R30 ;  /* 0x000000181f087231 */ /* 0x000fc4000000001e */
[----:B------:R-:W-:Y:S01]  /*1260*/  HFMA2 R5, R9, R25, R5 ;  /* 0x0000001909057231 */ /* 0x000fe20000000005 */
[----:B------:R-:W-:-:S04]  /*1270*/  LOP3.LUT R9, R12, 0x70007, RZ, 0xc0, !PT ;  /* 0x000700070c097812 */ /* 0x000fc800078ec0ff */
[----:B------:R-:W-:Y:S01]  /*1280*/  LOP3.LUT R9, R9, 0x64006400, RZ, 0xfc, !PT ;  /* 0x6400640009097812 */ /* 0x000fe200078efcff */
[----:B------:R-:W-:-:S04]  /*1290*/  HFMA2 R8, R36, R25, R8 ;  /* 0x0000001924087231 */ /* 0x000fc80000000008 */
[----:B------:R-:W-:-:S04]  /*12a0*/  HADD2 R9, R9, -1028, -1028 ;  /* 0xe404e40409097430 */ /* 0x000fc80000000000 */
[----:B------:R-:W-:Y:S01]  /*12b0*/  HFMA2 R30, R9, R26, R5 ;  /* 0x0000001a091e7231 */ /* 0x000fe20000000005 */
[--C-:B------:R-:W-:Y:S01]  /*12c0*/  SHF.R.U32.HI R5, RZ, 0xd, R12.reuse ;  /* 0x0000000dff057819 */ /* 0x100fe2000001160c */
[----:B------:R-:W-:Y:S01]  /*12d0*/  HFMA2 R9, R29, R32.H1_H1, -132, -132 ;  /* 0xd820d8201d097431 */ /* 0x000fe20000060020 */
[----:B------:R-:W-:Y:S02]  /*12e0*/  SHF.R.U32.HI R12, RZ, 0x6, R12 ;  /* 0x00000006ff0c7819 */ /* 0x000fe4000001160c */
[----:B------:R-:W-:Y:S02]  /*12f0*/  LOP3.LUT R5, R28, 0x40004, R5, 0xf8, !PT ;  /* 0x000400041c057812 */ /* 0x000fe400078ef805 */
[C---:B------:R-:W-:Y:S01]  /*1300*/  LOP3.LUT R37, R12.reuse, 0x70007, RZ, 0xc0, !PT ;  /* 0x000700070c257812 */ /* 0x040fe200078ec0ff */
[----:B------:R-:W-:Y:S01]  /*1310*/  HFMA2 R9, R9, R27, R30 ;  /* 0x0000001b09097231 */ /* 0x000fe2000000001e */
[----:B------:R-:W-:Y:S01]  /*1320*/  LOP3.LUT R36, R12, 0x380038, RZ, 0xc0, !PT ;  /* 0x003800380c247812 */ /* 0x000fe200078ec0ff */
[----:B------:R-:W0:Y:S01]  /*1330*/  LDS.128 R28, [UR4+0x30] ;  /* 0x00003004ff1c7984 */ /* 0x000e220008000c00 */
[----:B------:R-:W-:-:S02]  /*1340*/  LOP3.LUT R37, R37, 0x64006400, RZ, 0xfc, !PT ;  /* 0x6400640025257812 */ /* 0x000fc400078efcff */
[----:B------:R-:W-:Y:S02]  /*1350*/  LOP3.LUT R36, R36, 0x64006400, RZ, 0xfc, !PT ;  /* 0x6400640024247812 */ /* 0x000fe400078efcff */
[----:B------:R-:W-:Y:S01]  /*1360*/  LOP3.LUT R12, R12, 0x1c001c0, RZ, 0xc0, !PT ;  /* 0x01c001c00c0c7812 */ /* 0x000fe200078ec0ff */
[----:B------:R-:W-:Y:S01]  /*1370*/  HADD2 R37, R37, -1028, -1028 ;  /* 0xe404e40425257430 */ /* 0x000fe20000000000 */
[----:B------:R-:W-:Y:S01]  /*1380*/  LOP3.LUT R5, R5, 0x64006400, RZ, 0xfc, !PT ;  /* 0x6400640005057812 */ /* 0x000fe200078efcff */
[----:B------:R-:W-:Y:S01]  /*1390*/  HFMA2 R36, R36, R32.H1_H1, -132, -132 ;  /* 0xd820d82024247431 */ /* 0x000fe20000060020 */
[----:B------:R-:W-:-:S03]  /*13a0*/  LOP3.LUT R12, R12, 0x64006400, RZ, 0xfc, !PT ;  /* 0x640064000c0c7812 */ /* 0x000fc600078efcff */
[----:B------:R-:W-:Y:S02]  /*13b0*/  HADD2 R5, R5, -1028, -1028 ;  /* 0xe404e40405057430 */ /* 0x000fe40000000000 */
[----:B------:R-:W-:Y:S02]  /*13c0*/  HFMA2 R12, R12, R33.H1_H1, -20, -20 ;  /* 0xcd00cd000c0c7431 */ /* 0x000fe40000060021 */
[----:B0-----:R-:W-:-:S04]  /*13d0*/  HFMA2 R9, R37, R28, R9 ;  /* 0x0000001c25097231 */ /* 0x001fc80000000009 */
[----:B------:R-:W-:-:S04]  /*13e0*/  HFMA2 R9, R36, R29, R9 ;  /* 0x0000001d24097231 */ /* 0x000fc80000000009 */
[----:B------:R-:W-:Y:S01]  /*13f0*/  HFMA2 R9, R12, R30, R9 ;  /* 0x0000001e0c097231 */ /* 0x000fe20000000009 */
[----:B------:R-:W-:-:S04]  /*1400*/  LOP3.LUT R12, R13, 0x70007, RZ, 0xc0, !PT ;  /* 0x000700070d0c7812 */ /* 0x000fc800078ec0ff */
[----:B------:R-:W-:Y:S01]  /*1410*/  LOP3.LUT R12, R12, 0x64006400, RZ, 0xfc, !PT ;  /* 0x640064000c0c7812 */ /* 0x000fe200078efcff */
[----:B------:R-:W-:Y:S01]  /*1420*/  HFMA2 R5, R5, R31, R9 ;  /* 0x0000001f05057231 */ /* 0x000fe20000000009 */
[----:B------:R-:W-:-:S03]  /*1430*/  SHF.R.U32.HI R9, RZ, 0x6, R6 ;  /* 0x00000006ff097819 */ /* 0x000fc60000011606 */
[----:B------:R-:W-:-:S04]  /*1440*/  HADD2 R12, R12, -1028, -1028 ;  /* 0xe404e4040c0c7430 */ /* 0x000fc80000000000 */
[----:B------:R-:W-:Y:S01]  /*1450*/  HFMA2 R8, R12, R26, R8 ;  /* 0x0000001a0c087231 */ /* 0x000fe20000000008 */
[----:B------:R-:W-:Y:S01]  /*1460*/  LOP3.LUT R12, R13, 0x380038, RZ, 0xc0, !PT ;  /* 0x003800380d0c7812 */ /* 0x000fe200078ec0ff */
[----:B------:R-:W-:-:S03]  /*1470*/  HADD2 R5, R5.H0_H0, R5.H1_H1 ;  /* 0x3000000505057230 */ /* 0x000fc60000000800 */
[----:B------:R-:W-:-:S05]  /*1480*/  LOP3.LUT R37, R12, 0x64006400, RZ, 0xfc, !PT ;  /* 0x640064000c257812 */ /* 0x000fca00078efcff */
[----:B------:R-:W-:-:S04]  /*1490*/  HFMA2 R37, R37, R32.H1_H1, -132, -132 ;  /* 0xd820d82025257431 */ /* 0x000fc80000060020 */
[----:B------:R-:W-:Y:S01]  /*14a0*/  HFMA2 R8, R37, R27, R8 ;  /* 0x0000001b25087231 */ /* 0x000fe20000000008 */
[--C-:B------:R-:W-:Y:S02]  /*14b0*/  SHF.R.U32.HI R37, RZ, 0xd, R13.reuse ;  /* 0x0000000dff257819 */ /* 0x100fe4000001160d */
[----:B------:R-:W-:Y:S02]  /*14c0*/  SHF.R.U32.HI R13, RZ, 0x6, R13 ;  /* 0x00000006ff0d7819 */ /* 0x000fe4000001160d */
[----:B------:R-:W-:Y:S02]  /*14d0*/  LOP3.LUT R4, R4, 0x40004, R37, 0xf8, !PT ;  /* 0x0004000404047812 */ /* 0x000fe400078ef825 */
[----:B------:R-:W-:Y:S02]  /*14e0*/  LOP3.LUT R12, R13, 0x70007, RZ, 0xc0, !PT ;  /* 0x000700070d0c7812 */ /* 0x000fe400078ec0ff */
[----:B------:R-:W-:Y:S02]  /*14f0*/  LOP3.LUT R4, R4, 0x64006400, RZ, 0xfc, !PT ;  /* 0x6400640004047812 */ /* 0x000fe400078efcff */
[----:B------:R-:W-:-:S03]  /*1500*/  LOP3.LUT R12, R12, 0x64006400, RZ, 0xfc, !PT ;  /* 0x640064000c0c7812 */ /* 0x000fc600078efcff */
[----:B------:R-:W-:Y:S02]  /*1510*/  HADD2 R4, R4, -1028, -1028 ;  /* 0xe404e40404047430 */ /* 0x000fe40000000000 */
[----:B------:R-:W-:-:S04]  /*1520*/  HADD2 R12, R12, -1028, -1028 ;  /* 0xe404e4040c0c7430 */ /* 0x000fc80000000000 */
[----:B------:R-:W-:Y:S01]  /*1530*/  HFMA2 R8, R12, R28, R8 ;  /* 0x0000001c0c087231 */ /* 0x000fe20000000008 */
[C---:B------:R-:W-:Y:S02]  /*1540*/  LOP3.LUT R12, R13.reuse, 0x380038, RZ, 0xc0, !PT ;  /* 0x003800380d0c7812 */ /* 0x040fe400078ec0ff */
[----:B------:R-:W-:Y:S02]  /*1550*/  LOP3.LUT R13, R13, 0x1c001c0, RZ, 0xc0, !PT ;  /* 0x01c001c00d0d7812 */ /* 0x000fe400078ec0ff */
[----:B------:R-:W-:Y:S02]  /*1560*/  LOP3.LUT R37, R12, 0x64006400, RZ, 0xfc, !PT ;  /* 0x640064000c257812 */ /* 0x000fe400078efcff */
[----:B------:R-:W-:Y:S02]  /*1570*/  LOP3.LUT R12, R13, 0x64006400, RZ, 0xfc, !PT ;  /* 0x640064000d0c7812 */ /* 0x000fe400078efcff */
[----:B------:R-:W-:Y:S01]  /*1580*/  LOP3.LUT R13, R6, 0x380038, RZ, 0xc0, !PT ;  /* 0x00380038060d7812 */ /* 0x000fe200078ec0ff */
[----:B------:R-:W-:-:S03]  /*1590*/  HFMA2 R37, R37, R32.H1_H1, -132, -132 ;  /* 0xd820d82025257431 */ /* 0x000fc60000060020 */
[----:B------:R-:W-:Y:S01]  /*15a0*/  LOP3.LUT R13, R13, 0x64006400, RZ, 0xfc, !PT ;  /* 0x640064000d0d7812 */ /* 0x000fe200078efcff */
[----:B------:R-:W-:Y:S02]  /*15b0*/  HFMA2 R37, R37, R29, R8 ;  /* 0x0000001d25257231 */ /* 0x000fe40000000008 */
[----:B------:R-:W-:Y:S01]  /*15c0*/  HFMA2 R8, R12, R33.H1_H1, -20, -20 ;  /* 0xcd00cd000c087431 */ /* 0x000fe20000060021 */
[----:B------:R-:W-:Y:S01]  /*15d0*/  LOP3.LUT R12, R6, 0x70007, RZ, 0xc0, !PT ;  /* 0x00070007060c7812 */ /* 0x000fe200078ec0ff */
[----:B------:R-:W-:Y:S01]  /*15e0*/  HFMA2 R13, R13, R32.H1_H1, -132, -132 ;  /* 0xd820d8200d0d7431 */ /* 0x000fe20000060020 */
[----:B------:R-:W-:Y:S02]  /*15f0*/  SHF.R.U32.HI R6, RZ, 0xf, R6 ;  /* 0x0000000fff067819 */ /* 0x000fe40000011606 */
[----:B------:R-:W-:Y:S01]  /*1600*/  LOP3.LUT R12, R12, 0x64006400, RZ, 0xfc, !PT ;  /* 0x640064000c0c7812 */ /* 0x000fe200078efcff */
[----:B------:R-:W-:Y:S01]  /*1610*/  HFMA2 R8, R8, R30, R37 ;  /* 0x0000001e08087231 */ /* 0x000fe20000000025 */
[----:B------:R-:W-:-:S03]  /*1620*/  LOP3.LUT R6, R6, 0x10001, RZ, 0xc0, !PT ;  /* 0x0001000106067812 */ /* 0x000fc600078ec0ff */
[----:B------:R-:W-:Y:S02]  /*1630*/  HADD2 R12, R12, -1028, -1028 ;  /* 0xe404e4040c0c7430 */ /* 0x000fe40000000000 */
[----:B------:R-:W-:Y:S02]  /*1640*/  HFMA2 R4, R4, R31, R8 ;  /* 0x0000001f04047231 */ /* 0x000fe40000000008 */
[----:B------:R-:W-:Y:S02]  /*1650*/  HFMA2 R12, R12, R16, RZ ;  /* 0x000000100c0c7231 */ /* 0x000fe400000000ff */
[----:B------:R-:W-:Y:S02]  /*1660*/  HADD2 R4, R4.H0_H0, R4.H1_H1 ;  /* 0x3000000404047230 */ /* 0x000fe40000000800 */
[----:B------:R-:W-:Y:S01]  /*1670*/  HFMA2 R12, R13, R17, R12 ;  /* 0x000000110d0c7231 */ /* 0x000fe2000000000c */
[----:B------:R-:W-:Y:S02]  /*1680*/  LOP3.LUT R13, R9, 0x70007, RZ, 0xc0, !PT ;  /* 0x00070007090d7812 */ /* 0x000fe400078ec0ff */
[----:B------:R-:W-:-:S02]  /*1690*/  PRMT R5, R5, 0x5410, R4 ;  /* 0x0000541005057816 */ /* 0x000fc40000000004 */
[----:B------:R-:W-:-:S03]  /*16a0*/  LOP3.LUT R13, R13, 0x64006400, RZ, 0xfc, !PT ;  /* 0x640064000d0d7812 */ /* 0x000fc600078efcff */
[----:B------:R-:W-:Y:S02]  /*16b0*/  HFMA2 R4, R5, R35, RZ.H0_H0 ;  /* 0x0000002305047231 */ /* 0x000fe400000400ff */
[----:B------:R-:W-:-:S04]  /*16c0*/  HADD2 R13, R13, -1028, -1028 ;  /* 0xe404e4040d0d7430 */ /* 0x000fc80000000000 */
[----:B------:R-:W-:Y:S01]  /*16d0*/  HFMA2 R12, R13, R18, R12 ;  /* 0x000000120d0c7231 */ /* 0x000fe2000000000c */
[C---:B------:R-:W-:Y:S02]  /*16e0*/  LOP3.LUT R13, R9.reuse, 0x380038, RZ, 0xc0, !PT ;  /* 0x00380038090d7812 */ /* 0x040fe400078ec0ff */
[----:B------:R-:W-:Y:S02]  /*16f0*/  LOP3.LUT R9, R9, 0x1c001c0, RZ, 0xc0, !PT ;  /* 0x01c001c009097812 */ /* 0x000fe400078ec0ff */
[----:B------:R-:W-:-:S05]  /*1700*/  LOP3.LUT R13, R13, 0x64006400, RZ, 0xfc, !PT ;  /* 0x640064000d0d7812 */ /* 0x000fca00078efcff */
[----:B------:R-:W-:-:S04]  /*1710*/  HFMA2 R13, R13, R32.H1_H1, -132, -132 ;  /* 0xd820d8200d0d7431 */ /* 0x000fc80000060020 */
[----:B------:R-:W-:Y:S01]  /*1720*/  HFMA2 R12, R13, R19, R12 ;  /* 0x000000130d0c7231 */ /* 0x000fe2000000000c */
[----:B------:R-:W-:-:S04]  /*1730*/  LOP3.LUT R13, R7, 0x70007, RZ, 0xc0, !PT ;  /* 0x00070007070d7812 */ /* 0x000fc800078ec0ff */
[----:B------:R-:W-:-:S05]  /*1740*/  LOP3.LUT R13, R13, 0x64006400, RZ, 0xfc, !PT ;  /* 0x640064000d0d7812 */ /* 0x000fca00078efcff */
[----:B------:R-:W-:-:S04]  /*1750*/  HADD2 R13, R13, -1028, -1028 ;  /* 0xe404e4040d0d7430 */ /* 0x000fc80000000000 */
[----:B------:R-:W-:Y:S01]  /*1760*/  HFMA2 R16, R13, R16, RZ.H0_H0 ;  /* 0x000000100d107231 */ /* 0x000fe200000400ff */
[----:B------:R-:W-:-:S04]  /*1770*/  LOP3.LUT R13, R7, 0x380038, RZ, 0xc0, !PT ;  /* 0x00380038070d7812 */ /* 0x000fc800078ec0ff */
[----:B------:R-:W-:-:S05]  /*1780*/  LOP3.LUT R13, R13, 0x64006400, RZ, 0xfc, !PT ;  /* 0x640064000d0d7812 */ /* 0x000fca00078efcff */
[----:B------:R-:W-:-:S04]  /*1790*/  HFMA2 R13, R13, R32.H1_H1, -132, -132 ;  /* 0xd820d8200d0d7431 */ /* 0x000fc80000060020 */
[----:B------:R-:W-:Y:S01]  /*17a0*/  HFMA2 R16, R13, R17, R16 ;  /* 0x000000110d107231 */ /* 0x000fe20000000010 */
[--C-:B------:R-:W-:Y:S02]  /*17b0*/  SHF.R.U32.HI R13, RZ, 0x6, R7.reuse ;  /* 0x00000006ff0d7819 */ /* 0x100fe40000011607 */
[----:B------:R-:W-:Y:S02]  /*17c0*/  SHF.R.U32.HI R7, RZ, 0xf, R7 ;  /* 0x0000000fff077819 */ /* 0x000fe40000011607 */
[----:B------:R-:W-:-:S04]  /*17d0*/  LOP3.LUT R17, R13, 0x70007, RZ, 0xc0, !PT ;  /* 0x000700070d117812 */ /* 0x000fc800078ec0ff */
[----:B------:R-:W-:-:S05]  /*17e0*/  LOP3.LUT R17, R17, 0x64006400, RZ, 0xfc, !PT ;  /* 0x6400640011117812 */ /* 0x000fca00078efcff */
[----:B------:R-:W-:-:S04]  /*17f0*/  HADD2 R17, R17, -1028, -1028 ;  /* 0xe404e40411117430 */ /* 0x000fc80000000000 */
[----:B------:R-:W-:Y:S01]  /*1800*/  HFMA2 R18, R17, R18, R16 ;  /* 0x0000001211127231 */ /* 0x000fe20000000010 */
[----:B------:R-:W-:Y:S02]  /*1810*/  LOP3.LUT R16, R9, 0x64006400, RZ, 0xfc, !PT ;  /* 0x6400640009107812 */ /* 0x000fe400078efcff */
[C---:B------:R-:W-:Y:S02]  /*1820*/  LOP3.LUT R9, R10.reuse, 0x70007, RZ, 0xc0, !PT ;  /* 0x000700070a097812 */ /* 0x040fe400078ec0ff */
[----:B------:R-:W-:Y:S01]  /*1830*/  LOP3.LUT R17, R10, 0x380038, RZ, 0xc0, !PT ;  /* 0x003800380a117812 */ /* 0x000fe200078ec0ff */
[----:B------:R-:W-:Y:S01]  /*1840*/  HFMA2 R16, R16, R33.H1_H1, -20, -20 ;  /* 0xcd00cd0010107431 */ /* 0x000fe20000060021 */
[----:B------:R-:W-:Y:S02]  /*1850*/  LOP3.LUT R9, R9, 0x64006400, RZ, 0xfc, !PT ;  /* 0x6400640009097812 */ /* 0x000fe400078efcff */
[----:B------:R-:W-:Y:S01]  /*1860*/  LOP3.LUT R17, R17, 0x64006400, RZ, 0xfc, !PT ;  /* 0x6400640011117812 */ /* 0x000fe200078efcff */
[----:B------:R-:W-:-:S02]  /*1870*/  HFMA2 R12, R16, R20, R12 ;  /* 0x00000014100c7231 */ /* 0x000fc4000000000c */
[----:B------:R-:W-:Y:S01]  /*1880*/  HADD2 R9, R9, -1028, -1028 ;  /* 0xe404e40409097430 */ /* 0x000fe20000000000 */
[----:B------:R-:W-:Y:S01]  /*1890*/  LOP3.LUT R16, R11, 0x70007, RZ, 0xc0, !PT ;  /* 0x000700070b107812 */ /* 0x000fe200078ec0ff */
[----:B------:R-:W-:-:S03]  /*18a0*/  HFMA2 R17, R17, R32.H1_H1, -132, -132 ;  /* 0xd820d82011117431 */ /* 0x000fc60000060020 */
[----:B------:R-:W-:Y:S01]  /*18b0*/  LOP3.LUT R16, R16, 0x64006400, RZ, 0xfc, !PT ;  /* 0x6400640010107812 */ /* 0x000fe200078efcff */
[----:B------:R-:W-:Y:S01]  /*18c0*/  HFMA2 R9, R9, R21, R12 ;  /* 0x0000001509097231 */ /* 0x000fe2000000000c */
[----:B------:R-:W-:-:S04]  /*18d0*/  LOP3.LUT R12, R13, 0x380038, RZ, 0xc0, !PT ;  /* 0x003800380d0c7812 */ /* 0x000fc800078ec0ff */
[----:B------:R-:W-:Y:S01]  /*18e0*/  LOP3.LUT R37, R12, 0x64006400, RZ, 0xfc, !PT ;  /* 0x640064000c257812 */ /* 0x000fe200078efcff */
[----:B------:R-:W-:Y:S01]  /*18f0*/  HFMA2 R9, R17, R22, R9 ;  /* 0x0000001611097231 */ /* 0x000fe20000000009 */
[----:B------:R-:W-:Y:S01]  /*1900*/  LOP3.LUT R12, R13, 0x1c001c0, RZ, 0xc0, !PT ;  /* 0x01c001c00d0c7812 */ /* 0x000fe200078ec0ff */
[----:B------:R-:W-:Y:S01]  /*1910*/  HADD2 R17, R16, -1028, -1028 ;  /* 0xe404e40410117430 */ /* 0x000fe20000000000 */
[--C-:B------:R-:W-:Y:S01]  /*1920*/  SHF.R.U32.HI R13, RZ, 0xe, R10.reuse ;  /* 0x0000000eff0d7819 */ /* 0x100fe2000001160a */
[----:B------:R-:W-:Y:S01]  /*1930*/  HFMA2 R37, R37, R32.H1_H1, -132, -132 ;  /* 0xd820d82025257431 */ /* 0x000fe20000060020 */
[----:B------:R-:W-:Y:S02]  /*1940*/  LOP3.LUT R12, R12, 0x64006400, RZ, 0xfc, !PT ;  /* 0x640064000c0c7812 */ /* 0x000fe400078efcff */
[----:B------:R-:W-:Y:S02]  /*1950*/  LOP3.LUT R6, R6, 0x20002, R13, 0xf8, !PT ;  /* 0x0002000206067812 */ /* 0x000fe400078ef80d */
[----:B------:R-:W-:Y:S01]  /*1960*/  SHF.R.U32.HI R10, RZ, 0x6, R10 ;  /* 0x00000006ff0a7819 */ /* 0x000fe2000001160a */
[----:B------:R-:W-:-:S02]  /*1970*/  HFMA2 R19, R37, R19, R18 ;  /* 0x0000001325137231 */ /* 0x000fc40000000012 */
[----:B------:R-:W-:Y:S01]  /*1980*/  HFMA2 R13, R12, R33.H1_H1, -20, -20 ;  /* 0xcd00cd000c0d7431 */ /* 0x000fe20000060021 */
[----:B------:R-:W-:Y:S02]  /*1990*/  LOP3.LUT R16, R11, 0x380038, RZ, 0xc0, !PT ;  /* 0x003800380b107812 */ /* 0x000fe400078ec0ff */
[----:B------:R-:W-:Y:S01]  /*19a0*/  LOP3.LUT R12, R10, 0x70007, RZ, 0xc0, !PT ;  /* 0x000700070a0c7812 */ /* 0x000fe200078ec0ff */
[----:B------:R-:W-:-:S03]  /*19b0*/  HFMA2 R19, R13, R20, R19 ;  /* 0x000000140d137231 */ /* 0x000fc60000000013 */
[----:B------:R-:W-:Y:S02]  /*19c0*/  LOP3.LUT R13, R12, 0x64006400, RZ, 0xfc, !PT ;  /* 0x640064000c0d7812 */ /* 0x000fe400078efcff */
[--C-:B------:R-:W-:Y:S02]  /*19d0*/  SHF.R.U32.HI R12, RZ, 0x6, R11.reuse ;  /* 0x00000006ff0c7819 */ /* 0x100fe4000001160b */
[----:B------:R-:W-:Y:S01]  /*19e0*/  SHF.R.U32.HI R11, RZ, 0xe, R11 ;  /* 0x0000000eff0b7819 */ /* 0x000fe2000001160b */
[----:B------:R-:W-:Y:S02]  /*19f0*/  HADD2 R13, R13, -1028, -1028 ;  /* 0xe404e4040d0d7430 */ /* 0x000fe40000000000 */
[----:B------:R-:W-:Y:S01]  /*1a00*/  HFMA2 R21, R17, R21, R19 ;  /* 0x0000001511157231 */ /* 0x000fe20000000013 */
[----:B------:R-:W-:Y:S01]  /*1a10*/  LOP3.LUT R17, R16, 0x64006400, RZ, 0xfc, !PT ;  /* 0x6400640010117812 */ /* 0x000fe200078efcff */
[----:B------:R-:W-:Y:S01]  /*1a20*/  HFMA2 R9, R13, R23, R9 ;  /* 0x000000170d097231 */ /* 0x000fe20000000009 */
[----:B------:R-:W-:-:S02]  /*1a30*/  LOP3.LUT R13, R10, 0x380038, RZ, 0xc0, !PT ;  /* 0x003800380a0d7812 */ /* 0x000fc400078ec0ff */
[----:B------:R-:W-:Y:S01]  /*1a40*/  LOP3.LUT R16, R12, 0x70007, RZ, 0xc0, !PT ;  /* 0x000700070c107812 */ /* 0x000fe200078ec0ff */
[----:B------:R-:W-:Y:S01]  /*1a50*/  HFMA2 R17, R17, R32.H1_H1, -132, -132 ;  /* 0xd820d82011117431 */ /* 0x000fe20000060020 */
[----:B------:R-:W-:Y:S02]  /*1a60*/  LOP3.LUT R13, R13, 0x64006400, RZ, 0xfc, !PT ;  /* 0x640064000d0d7812 */ /* 0x000fe400078efcff */
[----:B------:R-:W-:Y:S02]  /*1a70*/  LOP3.LUT R16, R16, 0x64006400, RZ, 0xfc, !PT ;  /* 0x6400640010107812 */ /* 0x000fe400078efcff */
[----:B------:R-:W-:Y:S01]  /*1a80*/  LOP3.LUT R10, R10, 0x1c001c0, RZ, 0xc0, !PT ;  /* 0x01c001c00a0a7812 */ /* 0x000fe200078ec0ff */
[----:B------:R-:W-:Y:S01]  /*1a90*/  HFMA2 R21, R17, R22, R21 ;  /* 0x0000001611157231 */ /* 0x000fe20000000015 */
[----:B------:R-:W-:Y:S01]  /*1aa0*/  LOP3.LUT R17, R12, 0x380038, RZ, 0xc0, !PT ;  /* 0x003800380c117812 */ /* 0x000fe200078ec0ff */
[----:B------:R-:W-:Y:S01]  /*1ab0*/  HFMA2 R13, R13, R32.H1_H1, -132, -132 ;  /* 0xd820d8200d0d7431 */ /* 0x000fe20000060020 */
[----:B------:R-:W-:Y:S01]  /*1ac0*/  LOP3.LUT R10, R10, 0x64006400, RZ, 0xfc, !PT ;  /* 0x640064000a0a7812 */ /* 0x000fe200078efcff */
[----:B------:R-:W-:Y:S01]  /*1ad0*/  HADD2 R16, R16, -1028, -1028 ;  /* 0xe404e40410107430 */ /* 0x000fe20000000000 */
[----:B------:R-:W-:Y:S01]  /*1ae0*/  LOP3.LUT R17, R17, 0x64006400, RZ, 0xfc, !PT ;  /* 0x6400640011117812 */ /* 0x000fe200078efcff */
[----:B------:R-:W-:Y:S01]  /*1af0*/  HFMA2 R9, R13, R24, R9 ;  /* 0x000000180d097231 */ /* 0x000fe20000000009 */
[----:B------:R-:W-:Y:S01]  /*1b00*/  LOP3.LUT R13, R12, 0x1c001c0, RZ, 0xc0, !PT ;  /* 0x01c001c00c0d7812 */ /* 0x000fe200078ec0ff */
[----:B------:R-:W-:Y:S01]  /*1b10*/  HFMA2 R10, R10, R33.H1_H1, -20, -20 ;  /* 0xcd00cd000a0a7431 */ /* 0x000fe20000060021 */
[----:B------:R-:W-:Y:S01]  /*1b20*/  LOP3.LUT R12, R14, 0x70007, RZ, 0xc0, !PT ;  /* 0x000700070e0c7812 */ /* 0x000fe200078ec0ff */
[----:B------:R-:W-:-:S02]  /*1b30*/  HFMA2 R23, R16, R23, R21 ;  /* 0x0000001710177231 */ /* 0x000fc40000000015 */
[----:B------:R-:W-:Y:S01]  /*1b40*/  HFMA2 R17, R17, R32.H1_H1, -132, -132 ;  /* 0xd820d82011117431 */ /* 0x000fe20000060020 */
[----:B------:R-:W-:Y:S02]  /*1b50*/  LOP3.LUT R18, R13, 0x64006400, RZ, 0xfc, !PT ;  /* 0x640064000d127812 */ /* 0x000fe400078efcff */
[----:B------:R-:W-:Y:S01]  /*1b60*/  LOP3.LUT R12, R12, 0x64006400, RZ, 0xfc, !PT ;  /* 0x640064000c0c7812 */ /* 0x000fe200078efcff */
[----:B------:R-:W-:Y:S01]  /*1b70*/  HFMA2 R9, R10, R25, R9 ;  /* 0x000000190a097231 */ /* 0x000fe20000000009 */
[----:B------:R-:W-:Y:S01]  /*1b80*/  LOP3.LUT R16, R7, 0x10001, RZ, 0xc0, !PT ;  /* 0x0001000107107812 */ /* 0x000fe200078ec0ff */
[----:B------:R-:W-:Y:S02]  /*1b90*/  HFMA2 R18, R18, R33.H1_H1, -20, -20 ;  /* 0xcd00cd0012127431 */ /* 0x000fe40000060021 */
[----:B------:R-:W-:Y:S02]  /*1ba0*/  HFMA2 R23, R17, R24, R23 ;  /* 0x0000001811177231 */ /* 0x000fe40000000017 */
[----:B------:R-:W-:Y:S01]  /*1bb0*/  HADD2 R13, R12, -1028, -1028 ;  /* 0xe404e4040c0d7430 */ /* 0x000fe20000000000 */
[----:B------:R-:W-:-:S02]  /*1bc0*/  LOP3.LUT R17, R15, 0x70007, RZ, 0xc0, !PT ;  /* 0x000700070f117812 */ /* 0x000fc400078ec0ff */
[----:B------:R-:W-:Y:S02]  /*1bd0*/  LOP3.LUT R7, R16, 0x20002, R11, 0xf8, !PT ;  /* 0x0002000210077812 */ /* 0x000fe400078ef80b */
[----:B------:R-:W-:Y:S01]  /*1be0*/  LOP3.LUT R17, R17, 0x64006400, RZ, 0xfc, !PT ;  /* 0x6400640011117812 */ /* 0x000fe200078efcff */
[-C--:B------:R-:W-:Y:S01]  /*1bf0*/  HFMA2 R11, R13, R26.reuse, R9 ;  /* 0x0000001a0d0b7231 */ /* 0x080fe20000000009 */
[----:B------:R-:W-:Y:S01]  /*1c00*/  LOP3.LUT R9, R14, 0x380038, RZ, 0xc0, !PT ;  /* 0x003800380e097812 */ /* 0x000fe200078ec0ff */
[----:B------:R-:W-:Y:S01]  /*1c10*/  HFMA2 R18, R18, R25, R23 ;  /* 0x0000001912127231 */ /* 0x000fe20000000017 */
[--C-:B------:R-:W-:Y:S01]  /*1c20*/  SHF.R.U32.HI R10, RZ, 0x6, R14.reuse ;  /* 0x00000006ff0a7819 */ /* 0x100fe2000001160e */
[----:B------:R-:W-:Y:S01]  /*1c30*/  HADD2 R17, R17, -1028, -1028 ;  /* 0xe404e40411117430 */ /* 0x000fe20000000000 */
[----:B------:R-:W-:Y:S02]  /*1c40*/  LOP3.LUT R13, R9, 0x64006400, RZ, 0xfc, !PT ;  /* 0x64006400090d7812 */ /* 0x000fe400078efcff */
[----:B------:R-:W-:Y:S01]  /*1c50*/  LOP3.LUT R12, R15, 0x380038, RZ, 0xc0, !PT ;  /* 0x003800380f0c7812 */ /* 0x000fe200078ec0ff */
[----:B------:R-:W-:Y:S01]  /*1c60*/  HFMA2 R18, R17, R26, R18 ;  /* 0x0000001a11127231 */ /* 0x000fe20000000012 */
[----:B------:R-:W-:Y:S01]  /*1c70*/  SHF.R.U32.HI R17, RZ, 0xd, R14 ;  /* 0x0000000dff117819 */ /* 0x000fe2000001160e */
[----:B------:R-:W-:Y:S01]  /*1c80*/  HFMA2 R14, R13, R32.H1_H1, -132, -132 ;  /* 0xd820d8200d0e7431 */ /* 0x000fe20000060020 */
[----:B------:R-:W-:-:S02]  /*1c90*/  LOP3.LUT R19, R12, 0x64006400, RZ, 0xfc, !PT ;  /* 0x640064000c137812 */ /* 0x000fc400078efcff */
[--C-:B------:R-:W-:Y:S02]  /*1ca0*/  SHF.R.U32.HI R12, RZ, 0xd, R15.reuse ;  /* 0x0000000dff0c7819 */ /* 0x100fe4000001160f */
[----:B------:R-:W-:Y:S01]  /*1cb0*/  SHF.R.U32.HI R9, RZ, 0x6, R15 ;  /* 0x00000006ff097819 */ /* 0x000fe2000001160f */
[-C--:B------:R-:W-:Y:S01]  /*1cc0*/  HFMA2 R14, R14, R27.reuse, R11 ;  /* 0x0000001b0e0e7231 */ /* 0x080fe2000000000b */
[C---:B------:R-:W-:Y:S01]  /*1cd0*/  LOP3.LUT R11, R10.reuse, 0x70007, RZ, 0xc0, !PT ;  /* 0x000700070a0b7812 */ /* 0x040fe200078ec0ff */
[----:B------:R-:W-:Y:S01]  /*1ce0*/  HFMA2 R19, R19, R32.H1_H1, -132, -132 ;  /* 0xd820d82013137431 */ /* 0x000fe20000060020 */
[----:B------:R-:W-:Y:S02]  /*1cf0*/  LOP3.LUT R7, R7, 0x40004, R12, 0xf8, !PT ;  /* 0x0004000407077812 */ /* 0x000fe400078ef80c */
[----:B------:R-:W-:Y:S01]  /*1d00*/  LOP3.LUT R11, R11, 0x64006400, RZ, 0xfc, !PT ;  /* 0x640064000b0b7812 */ /* 0x000fe200078efcff */
[----:B------:R-:W-:Y:S01]  /*1d10*/  HFMA2 R27, R19, R27, R18 ;  /* 0x0000001b131b7231 */ /* 0x000fe20000000012 */
[----:B------:R-:W-:-:S02]  /*1d20*/  LOP3.LUT R12, R10, 0x380038, RZ, 0xc0, !PT ;  /* 0x003800380a0c7812 */ /* 0x000fc400078ec0ff */
[C---:B------:R-:W-:Y:S01]  /*1d30*/  LOP3.LUT R13, R9.reuse, 0x70007, RZ, 0xc0, !PT ;  /* 0x00070007090d7812 */ /* 0x040fe200078ec0ff */
[----:B------:R-:W-:Y:S01]  /*1d40*/  HADD2 R11, R11, -1028, -1028 ;  /* 0xe404e4040b0b7430 */ /* 0x000fe20000000000 */
[C---:B------:R-:W-:Y:S02]  /*1d50*/  LOP3.LUT R15, R9.reuse, 0x380038, RZ, 0xc0, !PT ;  /* 0x00380038090f7812 */ /* 0x040fe400078ec0ff */
[----:B------:R-:W-:Y:S02]  /*1d60*/  LOP3.LUT R16, R9, 0x1c001c0, RZ, 0xc0, !PT ;  /* 0x01c001c009107812 */ /* 0x000fe400078ec0ff */
[----:B------:R-:W-:Y:S01]  /*1d70*/  LOP3.LUT R9, R12, 0x64006400, RZ, 0xfc, !PT ;  /* 0x640064000c097812 */ /* 0x000fe200078efcff */
[----:B------:R-:W-:Y:S01]  /*1d80*/  HFMA2 R11, R11, R28, R14 ;  /* 0x0000001c0b0b7231 */ /* 0x000fe2000000000e */
[----:B------:R-:W-:Y:S02]  /*1d90*/  LOP3.LUT R13, R13, 0x64006400, RZ, 0xfc, !PT ;  /* 0x640064000d0d7812 */ /* 0x000fe400078efcff */
[----:B------:R-:W-:Y:S01]  /*1da0*/  LOP3.LUT R10, R10, 0x1c001c0, RZ, 0xc0, !PT ;  /* 0x01c001c00a0a7812 */ /* 0x000fe200078ec0ff */
[----:B------:R-:W-:Y:S01]  /*1db0*/  HFMA2 R9, R9, R32.H1_H1, -132, -132 ;  /* 0xd820d82009097431 */ /* 0x000fe20000060020 */
[----:B------:R-:W-:Y:S01]  /*1dc0*/  LOP3.LUT R15, R15, 0x64006400, RZ, 0xfc, !PT ;  /* 0x640064000f0f7812 */ /* 0x000fe200078efcff */
[----:B------:R-:W-:Y:S01]  /*1dd0*/  HADD2 R13, R13, -1028, -1028 ;  /* 0xe404e4040d0d7430 */ /* 0x000fe20000000000 */
[----:B------:R-:W-:-:S02]  /*1de0*/  LOP3.LUT R10, R10, 0x64006400, RZ, 0xfc, !PT ;  /* 0x640064000a0a7812 */ /* 0x000fc400078efcff */
[----:B------:R-:W-:Y:S01]  /*1df0*/  LOP3.LUT R16, R16, 0x64006400, RZ, 0xfc, !PT ;  /* 0x6400640010107812 */ /* 0x000fe200078efcff */
[----:B------:R-:W-:Y:S02]  /*1e00*/  HFMA2 R12, R15, R32.H1_H1, -132, -132 ;  /* 0xd820d8200f0c7431 */ /* 0x000fe40000060020 */
[----:B------:R-:W-:Y:S02]  /*1e10*/  HFMA2 R9, R9, R29, R11 ;  /* 0x0000001d09097231 */ /* 0x000fe4000000000b */
[----:B------:R-:W-:Y:S01]  /*1e20*/  HFMA2 R13, R13, R28, R27 ;  /* 0x0000001c0d0d7231 */ /* 0x000fe2000000001b */
[----:B------:R-:W-:Y:S01]  /*1e30*/  LOP3.LUT R7, R7, 0x64006400, RZ, 0xfc, !PT ;  /* 0x6400640007077812 */ /* 0x000fe200078efcff */
[-C--:B------:R-:W-:Y:S01]  /*1e40*/  HFMA2 R15, R10, R33.reuse.H1_H1, -20, -20 ;  /* 0xcd00cd000a0f7431 */ /* 0x080fe20000060021 */
[----:B------:R-:W-:Y:S01]  /*1e50*/  LOP3.LUT R6, R6, 0x40004, R17, 0xf8, !PT ;  /* 0x0004000406067812 */ /* 0x000fe200078ef811 */
[----:B------:R-:W-:Y:S02]  /*1e60*/  HFMA2 R16, R16, R33.H1_H1, -20, -20 ;  /* 0xcd00cd0010107431 */ /* 0x000fe40000060021 */
[----:B------:R-:W-:Y:S01]  /*1e70*/  HFMA2 R12, R12, R29, R13 ;  /* 0x0000001d0c0c7231 */ /* 0x000fe2000000000d */
[----:B------:R-:W-:Y:S01]  /*1e80*/  LOP3.LUT R6, R6, 0x64006400, RZ, 0xfc, !PT ;  /* 0x6400640006067812 */ /* 0x000fe200078efcff */
[----:B------:R-:W-:-:S02]  /*1e90*/  HADD2 R7, R7, -1028, -1028 ;  /* 0xe404e40407077430 */ /* 0x000fc40000000000 */
[-C--:B------:R-:W-:Y:S02]  /*1ea0*/  HFMA2 R9, R15, R30.reuse, R9 ;  /* 0x0000001e0f097231 */ /* 0x080fe40000000009 */
[----:B------:R-:W-:Y:S02]  /*1eb0*/  HFMA2 R12, R16, R30, R12 ;  /* 0x0000001e100c7231 */ /* 0x000fe4000000000c */
[----:B------:R-:W-:Y:S02]  /*1ec0*/  HADD2 R6, R6, -1028, -1028 ;  /* 0xe404e40406067430 */ /* 0x000fe40000000000 */
[-C--:B------:R-:W-:Y:S02]  /*1ed0*/  HFMA2 R7, R7, R31.reuse, R12 ;  /* 0x0000001f07077231 */ /* 0x080fe4000000000c */
[----:B------:R-:W-:-:S04]  /*1ee0*/  HFMA2 R6, R6, R31, R9 ;  /* 0x0000001f06067231 */ /* 0x000fc80000000009 */
[----:B------:R-:W-:Y:S02]  /*1ef0*/  HADD2 R6, R6.H0_H0, R6.H1_H1 ;  /* 0x3000000606067230 */ /* 0x000fe40000000800 */
[----:B------:R-:W-:-:S05]  /*1f00*/  HADD2 R7, R7.H0_H0, R7.H1_H1 ;  /* 0x3000000707077230 */ /* 0x000fca0000000800 */
[----:B------:R-:W-:-:S05]  /*1f10*/  PRMT R6, R6, 0x5410, R7 ;  /* 0x0000541006067816 */ /* 0x000fca0000000007 */
[----:B------:R-:W-:-:S07]  /*1f20*/  HFMA2 R5, R6, R34, RZ ;  /* 0x0000002206057231 */ /* 0x000fce00000000ff */
.L_x_3869:
        /* <DEDUP_REMOVED lines=9> */
.L_x_3873:
[----:B------:R-:W0:Y:S02]  /*1fc0*/  LDS R6, [R4] ;  /* 0x0000000004067984 */ /* 0x000e240000000800 */
[----:B0-----:R-:W-:-:S05]  /*1fd0*/  HADD2 R7, R6, R9 ;  /* 0x0000000906077230 */ /* 0x001fca0000000000 */
[----:B------:R-:W0:Y:S02]  /*1fe0*/  ATOMS.CAST.SPIN P0, [R4], R6, R7 ;  /* 0x000000060400758d */ /* 0x000e240001800007 */
[----:B0-----:R-:W-:Y:S05]  /*1ff0*/  @!P0 BRA `(.L_x_3873) ;  /* 0xfffffffc00f08947 */ /* 0x001fea000383ffff */
[----:B------:R-:W-:Y:S05]  /*2000*/  BRA `(.L_x_3871) ;  /* 0x00000000000c7947 */ /* 0x000fea0003800000 */
.L_x_3872:
[----:B------:R-:W2:Y:S02]  /*2010*/  LD.E R0, desc[UR6][R2.64] ;  /* 0x0000000602007980 */ /* 0x000ea4000c101900 */
[----:B--2---:R-:W-:-:S05]  /*2020*/  IMAD.IADD R5, R9, 0x1, R0 ;  /* 0x0000000109057824 */ /* 0x004fca00078e0200 */
[----:B------:R0:W-:Y:S02]  /*2030*/  ST.E desc[UR6][R2.64], R5 ;  /* 0x0000000502007985 */ /* 0x0001e4000c101906 */
.L_x_3871:
[----:B------:R-:W-:Y:S05]  /*2040*/  BSYNC.RECONVERGENT B0 ;  /* 0x0000000000007941 */ /* 0x000fea0003800200 */
.L_x_3870:
[----:B------:R1:W-:Y:S02]  /*2050*/  ATOM.E.ADD.F16x2.RN.STRONG.GPU P0, RZ, desc[UR6][R2.64+0x4], R11 ;  /* 0x8000040b02ff79a2 */ /* 0x0003e4000c10e106 */
[----:B-1----:R-:W-:Y:S05]  /*2060*/  @P0 EXIT ;  /* 0x000000000000094d */ /* 0x002fea0003800000 */
[----:B------:R-:W1:Y:S02]  /*2070*/  QSPC.E.S P0, RZ, [R2+0x4] ;  /* 0x0000040002ff73aa */ /* 0x000e640000000500 */
[----:B-1----:R-:W-:Y:S05]  /*2080*/  @!P0 BRA `(.L_x_3874) ;  /* 0x0000000000188947 */ /* 0x002fea0003800000 */
[----:B0-----:R-:W-:-:S07]  /*2090*/  MOV R2, R2 ;  /* 0x0000000200027202 */ /* 0x001fce0000000f00 */
.L_x_3875:
[----:B------:R-:W0:Y:S02]  /*20a0*/  LDS R4, [R2+0x4] ;  /* 0x0000040002047984 */ /* 0x000e240000000800 */
[----:B0-----:R-:W-:-:S05]  /*20b0*/  HFMA2 R5, R4, 1, 1, R11 ;  /* 0x3c003c0004057831 */ /* 0x001fca000000000b */
[----:B------:R-:W0:Y:S02]  /*20c0*/  ATOMS.CAST.SPIN P0, [R2+0x4], R4, R5 ;  /* 0x000004040200758d */ /* 0x000e240001800005 */
[----:B0-----:R-:W-:Y:S05]  /*20d0*/  @!P0 BRA `(.L_x_3875) ;  /* 0xfffffffc00f08947 */ /* 0x001fea000383ffff */
[----:B------:R-:W-:Y:S05]  /*20e0*/  EXIT ;  /* 0x000000000000794d */ /* 0x000fea0003800000 */
.L_x_3874:
[----:B------:R-:W0:Y:S02]  /*20f0*/  LD.E R0, desc[UR6][R2.64+0x4] ;  /* 0x0000040602007980 */ /* 0x000e24000c101900 */
[----:B0-----:R-:W-:-:S05]  /*2100*/  IMAD.IADD R5, R11, 0x1, R0 ;  /* 0x000000010b057824 */ /* 0x001fca00078e0200 */
[----:B------:R-:W-:Y:S01]  /*2110*/  ST.E desc[UR6][R2.64+0x4], R5 ;  /* 0x0000040502007985 */ /* 0x000fe2000c101906 */
[----:B------:R-:W-:Y:S05]  /*2120*/  EXIT ;  /* 0x000000000000794d */ /* 0x000fea0003800000 */
.L_x_3876:
        /* <DEDUP_REMOVED lines=13> */
.L_x_3991:


//--------------------- .text._Z23gemm_half_q_half_kernelILi1ELi6ELb1ELb1ELi32EEvPK6__halfPKjS4_S2_PS0_iiiiPKtS7_iiiiiibS2_i --------------------------
	.section	.text._Z23gemm_half_q_half_kernelILi1ELi6ELb1ELb1ELi32EEvPK6__halfPKjS4_S2_PS0_iiiiPKtS7_iiiiiibS2_i,"ax",@progbits
	.align	128
        .global         _Z23gemm_half_q_half_kernelILi1ELi6ELb1ELb1ELi32EEvPK6__halfPKjS4_S2_PS0_iiiiPKtS7_iiiiiibS2_i
        .type           _Z23gemm_half_q_half_kernelILi1ELi6ELb1ELb1ELi32EEvPK6__halfPKjS4_S2_PS0_iiiiPKtS7_iiiiiibS2_i,@function
        .size           _Z23gemm_half_q_half_kernelILi1ELi6ELb1ELb1ELi32EEvPK6__halfPKjS4_S2_PS0_iiiiPKtS7_iiiiiibS2_i,(.L_x_3992 - _Z23gemm_half_q_half_kernelILi1ELi6ELb1ELb1ELi32EEvPK6__halfPKjS4_S2_PS0_iiiiPKtS7_iiiiiibS2_i)
        .other          _Z23gemm_half_q_half_kernelILi1ELi6ELb1ELb1ELi32EEvPK6__halfPKjS4_S2_PS0_iiiiPKtS7_iiiiiibS2_i,@"STO_CUDA_ENTRY STV_DEFAULT"
_Z23gemm_half_q_half_kernelILi1ELi6ELb1ELb1ELi32EEvPK6__halfPKjS4_S2_PS0_iiiiPKtS7_iiiiiibS2_i:
.text._Z23gemm_half_q_half_kernelILi1ELi6ELb1ELb1ELi32EEvPK6__halfPKjS4_S2_PS0_iiiiPKtS7_iiiiiibS2_i:
        /* <DEDUP_REMOVED lines=17> */
[C---:B------:R-:W-:Y:S02]  /*0110*/  VIADD R24, R22.reuse, 0x20 ;  /* 0x0000002016187836 */ /* 0x040fe40000000000 */
[--C-:B--2---:R-:W-:Y:S02]  /*0120*/  IMAD.IADD R15, R22, 0x1, R3.reuse ;  /* 0x00000001160f7824 */ /* 0x104fe400078e0203 */
[----:B------:R-:W-:Y:S01]  /*0130*/  IMAD R2, R2, 0x20, R3 ;  /* 0x0000002002027824 */ /* 0x000fe200078e0203 */
[----:B-1----:R-:W-:-:S03]  /*0140*/  VIMNMX R7, PT, PT, R24, R11, PT ;  /* 0x0000000b18077248 */ /* 0x002fc60003fe0100 */
[----:B------:R-:W-:Y:S01]  /*0150*/  IMAD.SHL.U32 R25, R2, 0x4, RZ ;  /* 0x0000000402197824 */ /* 0x000fe200078e00ff */
[----:B------:R-:W-:-:S04]  /*0160*/  ISETP.GE.AND P0, PT, R15, R7, PT ;  /* 0x000000070f00720c */ /* 0x000fc80003f06270 */
[----:B---3--:R-:W-:-:S09]  /*0170*/  ISETP.GE.AND P1, PT, R25, R0, PT ;  /* 0x000000001900720c */ /* 0x008fd20003f26270 */
        /* <DEDUP_REMOVED lines=19> */
.L_x_3878:
[----:B------:R-:W-:Y:S05]  /*02b0*/  BSYNC.RECONVERGENT B0 ;  /* 0x0000000000007941 */ /* 0x000fea0003800200 */
.L_x_3877:
        /* <DEDUP_REMOVED lines=23> */
.L_x_3880:
[----:B------:R-:W1:Y:S01]  /*0430*/  LDC.64 R16, c[0x0][0x390] ;  /* 0x0000e400ff107b82 */ /* 0x000e620000000a00 */
[----:B-----5:R-:W-:-:S04]  /*0440*/  VIADD R15, R10, UR4 ;  /* 0x000000040a0f7c36 */ /* 0x020fc80008000000 */
[----:B------:R-:W-:-:S03]  /*0450*/  IMAD R2, R15, R0, RZ ;  /* 0x000000000f027224 */ /* 0x000fc600078e02ff */
[----:B0-----:R-:W0:Y:S02]  /*0460*/  LDC.64 R4, c[0x0][0x398] ;  /* 0x0000e600ff047b82 */ /* 0x001e240000000a00 */
[----:B------:R-:W-:-:S04]  /*0470*/  SHF.R.S32.HI R3, RZ, 0x1f, R2 ;  /* 0x0000001fff037819 */ /* 0x000fc80000011402 */
[----:B------:R-:W-:-:S04]  /*0480*/  LEA.HI R3, R3, R2, RZ, 0x3 ;  /* 0x0000000203037211 */ /* 0x000fc800078f18ff */
[----:B------:R-:W-:-:S05]  /*0490*/  LEA.HI.SX32 R3, R3, R14, 0x1d ;  /* 0x0000000e03037211 */ /* 0x000fca00078feaff */
[----:B-1----:R-:W-:-:S06]  /*04a0*/  IMAD.WIDE R16, R3, 0x4, R16 ;  /* 0x0000000403107825 */ /* 0x002fcc00078e0210 */
[----:B------:R-:W2:Y:S01]  /*04b0*/  LDG.E.CONSTANT R16, desc[UR6][R16.64] ;  /* 0x0000000610107981 */ /* 0x000ea2000c1e9900 */
[----:B------:R-:W-:-:S04]  /*04c0*/  IMAD.SHL.U32 R3, R12, 0x2, RZ ;  /* 0x000000020c037824 */ /* 0x000fc800078e00ff */
[----:B------:R-:W-:-:S06]  /*04d0*/  IMAD.WIDE.U32 R2, R3, 0x2, R8 ;  /* 0x0000000203027825 */ /* 0x000fcc00078e0008 */
[----:B------:R-:W3:Y:S01]  /*04e0*/  LDG.E.U16.CONSTANT R3, desc[UR6][R2.64+0x2] ;  /* 0x0000020602037981 */ /* 0x000ee2000c1e9500 */
[----:B0-----:R-:W-:-:S06]  /*04f0*/  IMAD.WIDE.U32 R4, R15, 0x2, R4 ;  /* 0x000000020f047825 */ /* 0x001fcc00078e0004 */
[----:B------:R-:W4:Y:S01]  /*0500*/  LDG.E.U16.CONSTANT R5, desc[UR6][R4.64] ;  /* 0x0000000604057981 */ /* 0x000f22000c1e9500 */
[----:B------:R-:W-:Y:S01]  /*0510*/  UIADD3 UR4, UPT, UPT, UR4, 0x1, URZ ;  /* 0x0000000104047890 */ /* 0x000fe2000fffe0ff */
[----:B--2---:R-:W-:-:S04]  /*0520*/  SHF.R.U32.HI R15, RZ, R13, R16 ;  /* 0x0000000dff0f7219 */ /* 0x004fc80000011610 */
[----:B------:R-:W-:Y:S02]  /*0530*/  LOP3.LUT R18, R15, 0xf, RZ, 0xc0, !PT ;  /* 0x0000000f0f127812 */ /* 0x000fe400078ec0ff */
[--C-:B------:R-:W-:Y:S02]  /*0540*/  SHF.R.U32.HI R19, RZ, 0x4, R15.reuse ;  /* 0x00000004ff137819 */ /* 0x100fe4000001160f */
[--C-:B------:R-:W-:Y:S01]  /*0550*/  SHF.R.U32.HI R16, RZ, 0x8, R15.reuse ;  /* 0x00000008ff107819 */ /* 0x100fe2000001160f */
[----:B------:R-:W-:Y:S01]  /*0560*/  IMAD R21, R18, R18, R18 ;  /* 0x0000001212157224 */ /* 0x000fe200078e0212 */
[----:B------:R-:W-:Y:S01]  /*0570*/  SHF.R.U32.HI R15, RZ, 0xc, R15 ;  /* 0x0000000cff0f7819 */ /* 0x000fe2000001160f */
[----:B---3--:R-:W-:Y:S01]  /*0580*/  IMAD.IADD R12, R3, 0x1, R12 ;  /* 0x00000001030c7824 */ /* 0x008fe200078e020c */
[----:B------:R-:W-:Y:S02]  /*0590*/  LOP3.LUT R19, R19, 0xf, RZ, 0xc0, !PT ;  /* 0x0000000f13137812 */ /* 0x000fe400078ec0ff */
[----:B------:R-:W-:-:S02]  /*05a0*/  LOP3.LUT R16, R16, 0xf, RZ, 0xc0, !PT ;  /* 0x0000000f10107812 */ /* 0x000fc400078ec0ff */
[----:B------:R-:W-:Y:S02]  /*05b0*/  LOP3.LUT R15, R15, 0xf, RZ, 0xc0, !PT ;  /* 0x0000000f0f0f7812 */ /* 0x000fe400078ec0ff */
[----:B------:R-:W-:Y:S01]  /*05c0*/  IADD3 R21, PT, PT, R18, 0x1, R21 ;  /* 0x0000000112157810 */ /* 0x000fe20007ffe015 */
[----:B------:R-:W-:Y:S01]  /*05d0*/  IMAD R18, R19, R19, R19 ;  /* 0x0000001313127224 */ /* 0x000fe200078e0213 */
[----:B------:R-:W-:Y:S01]  /*05e0*/  ISETP.GE.AND P0, PT, R12, R7, PT ;  /* 0x000000070c00720c */ /* 0x000fe20003f06270 */
[C---:B------:R-:W-:Y:S01]  /*05f0*/  IMAD R17, R16.reuse, R16, R16 ;  /* 0x0000001010117224 */ /* 0x040fe200078e0210 */
[----:B------:R-:W4:Y:S01]  /*0600*/  I2F.F16 R20, R21 ;  /* 0x0000001500147306 */ /* 0x000f220000200c00 */
[----:B------:R-:W-:Y:S01]  /*0610*/  IMAD R2, R15, R15, R15 ;  /* 0x0000000f0f027224 */ /* 0x000fe200078e020f */
[----:B------:R-:W-:Y:S02]  /*0620*/  IADD3 R18, PT, PT, R19, 0x1, R18 ;  /* 0x0000000113127810 */ /* 0x000fe40007ffe012 */
[----:B------:R-:W-:-:S02]  /*0630*/  IADD3 R17, PT, PT, R16, 0x1, R17 ;  /* 0x0000000110117810 */ /* 0x000fc40007ffe011 */
[----:B------:R-:W-:Y:S02]  /*0640*/  IADD3 R15, PT, PT, R15, 0x1, R2 ;  /* 0x000000010f0f7810 */ /* 0x000fe40007ffe002 */
        /* <DEDUP_REMOVED lines=8> */
.L_x_3879:
        /* <DEDUP_REMOVED lines=11> */
.L_x_3881:
        /* <DEDUP_REMOVED lines=11> */
.L_x_3882:
        /* <DEDUP_REMOVED lines=11> */
.L_x_3883:
        /* <DEDUP_REMOVED lines=11> */
.L_x_3884:
        /* <DEDUP_REMOVED lines=11> */
.L_x_3885:
[----:B------:R-:W-:Y:S01]  /*0a40*/  VIMNMX R14, PT, PT, R22, UR4, PT ;  /* 0x00000004160e7c48 */ /* 0x000fe2000bfe0100 */
[----:B------:R-:W1:Y:S01]  /*0a50*/  S2UR UR5, SR_CgaCtaId ;  /* 0x00000000000579c3 */ /* 0x000e620000008800 */
[----:B------:R-:W2:Y:S01]  /*0a60*/  LDCU.64 UR10, c[0x0][0x388] ;  /* 0x00007100ff0a77ac */ /* 0x000ea20008000a00 */
[----:B------:R-:W-:Y:S02]  /*0a70*/  VIMNMX R11, PT, PT, R11, UR9, PT ;  /* 0x000000090b0b7c48 */ /* 0x000fe4000bfe0100 */
[----:B------:R-:W-:Y:S01]  /*0a80*/  SHF.R.S32.HI R15, RZ, 0x1f, R14 ;  /* 0x0000001fff0f7819 */ /* 0x000fe2000001140e */
[----:B------:R-:W-:Y:S01]  /*0a90*/  UMOV UR4, 0x400 ;  /* 0x0000040000047882 */ /* 0x000fe20000000000 */
[----:B------:R-:W-:Y:S02]  /*0aa0*/  PRMT R30, RZ, 0x5410, RZ ;  /* 0x00005410ff1e7816 */ /* 0x000fe400000000ff */
[----:B------:R-:W-:Y:S02]  /*0ab0*/  LEA.HI R15, R15, R14, RZ, 0x5 ;  /* 0x0000000e0f0f7211 */ /* 0x000fe400078f28ff */
[----:B------:R-:W-:-:S02]  /*0ac0*/  PRMT R23, RZ, 0x5410, RZ ;  /* 0x00005410ff177816 */ /* 0x000fc400000000ff */
[----:B------:R-:W-:-:S05]  /*0ad0*/  SHF.R.S32.HI R15, RZ, 0x5, R15 ;  /* 0x00000005ff0f7819 */ /* 0x000fca000001140f */
[----:B------:R-:W-:-:S05]  /*0ae0*/  IMAD R8, R15, 0x8, R8 ;  /* 0x000000080f087824 */ /* 0x000fca00078e0208 */
[----:B------:R-:W-:Y:S02]  /*0af0*/  IADD3 R8, PT, PT, R10, R8, R9 ;  /* 0x000000080a087210 */ /* 0x000fe40007ffe009 */
[----:B------:R-:W-:Y:S01]  /*0b00*/  SHF.R.S32.HI R9, RZ, 0x1f, R25 ;  /* 0x0000001fff097819 */ /* 0x000fe20000011419 */
[----:B-1----:R-:W-:Y:S01]  /*0b10*/  ULEA UR4, UR5, UR4, 0x18 ;  /* 0x0000000405047291 */ /* 0x002fe2000f8ec0ff */
[----:B------:R-:W-:-:S05]  /*0b20*/  IADD3 R13, PT, PT, R13, R8, R12 ;  /* 0x000000080d0d7210 */ /* 0x000fca0007ffe00c */
        /* <DEDUP_REMOVED lines=9> */
[----:B------:R-:W1:Y:S04]  /*0bc0*/  LDS.128 R20, [UR4] ;  /* 0x00000004ff147984 */ /* 0x000e680008000c00 */
[----:B------:R3:W4:Y:S01]  /*0bd0*/  LDG.E.128.CONSTANT R16, desc[UR6][R30.64] ;  /* 0x000000061e107981 */ /* 0x000722000c1e9d00 */
[----:B------:R-:W-:-:S04]  /*0be0*/  IMAD.WIDE R26, R0, 0x4, R30 ;  /* 0x00000004001a7825 */ /* 0x000fc800078e021e */
[----:B------:R-:W-:Y:S01]  /*0bf0*/  IMAD.MOV.U32 R32, RZ, RZ, 0x3000 ;  /* 0x00003000ff207424 */ /* 0x000fe200078e00ff */
[----:B------:R-:W5:Y:S01]  /*0c00*/  LDG.E.128.CONSTANT R12, desc[UR6][R26.64] ;  /* 0x000000061a0c7981 */ /* 0x000f62000c1e9d00 */
[----:B0-----:R-:W-:-:S03]  /*0c10*/  PRMT R4, R4, 0x5410, R5 ;  /* 0x0000541004047816 */ /* 0x001fc60000000005 */
[----:B------:R-:W-:Y:S02]  /*0c20*/  PRMT R2, R2, 0x5410, R32 ;  /* 0x0000541002027816 */ /* 0x000fe40000000020 */
[----:B--2---:R-:W-:Y:S02]  /*0c30*/  LOP3.LUT R32, R8, 0x70007, RZ, 0xc0, !PT ;  /* 0x0007000708207812 */ /* 0x004fe400078ec0ff */
[----:B------:R-:W-:Y:S02]  /*0c40*/  LOP3.LUT R34, R10, 0x70007, RZ, 0xc0, !PT ;  /* 0x000700070a227812 */ /* 0x000fe400078ec0ff */
[----:B------:R-:W-:Y:S02]  /*0c50*/  LOP3.LUT R29, R11, 0x70007, RZ, 0xc0, !PT ;  /* 0x000700070b1d7812 */ /* 0x000fe400078ec0ff */
[----:B------:R-:W-:Y:S02]  /*0c60*/  LOP3.LUT R32, R32, 0x64006400, RZ, 0xfc, !PT ;  /* 0x6400640020207812 */ /* 0x000fe400078efcff */
[----:B------:R-:W-:-:S02]  /*0c70*/  LOP3.LUT R33, R9, 0x70007, RZ, 0xc0, !PT ;  /* 0x0007000709217812 */ /* 0x000fc400078ec0ff */
[----:B------:R-:W-:Y:S01]  /*0c80*/  LOP3.LUT R28, R8, 0x380038, RZ, 0xc0, !PT ;  /* 0x00380038081c7812 */ /* 0x000fe200078ec0ff */
[----:B------:R-:W-:Y:S01]  /*0c90*/  HADD2 R32, R32, -1028, -1028 ;  /* 0xe404e40420207430 */ /* 0x000fe20000000000 */
[----:B------:R-:W-:Y:S02]  /*0ca0*/  LOP3.LUT R34, R34, 0x64006400, RZ, 0xfc, !PT ;  /* 0x6400640022227812 */ /* 0x000fe400078efcff */
[----:B---3--:R-:W-:Y:S02]  /*0cb0*/  LOP3.LUT R30, R29, 0x64006400, RZ, 0xfc, !PT ;  /* 0x640064001d1e7812 */ /* 0x008fe400078efcff */
[----:B------:R-:W-:Y:S02]  /*0cc0*/  LOP3.LUT R33, R33, 0x64006400, RZ, 0xfc, !PT ;  /* 0x6400640021217812 */ /* 0x000fe400078efcff */
[----:B------:R-:W-:Y:S01]  /*0cd0*/  LOP3.LUT R29, R28, 0x64006400, RZ, 0xfc, !PT ;  /* 0x640064001c1d7812 */ /* 0x000fe200078efcff */
[----:B------:R-:W-:Y:S02]  /*0ce0*/  HADD2 R28, R34, -1028, -1028 ;  /* 0xe404e404221c7430 */ /* 0x000fe40000000000 */
[----:B------:R-:W-:-:S02]  /*0cf0*/  HADD2 R35, R30, -1028, -1028 ;  /* 0xe404e4041e237430 */ /* 0x000fc40000000000 */
[----:B------:R-:W-:Y:S02]  /*0d00*/  HADD2 R33, R33, -1028, -1028 ;  /* 0xe404e40421217430 */ /* 0x000fe40000000000 */
[----:B------:R-:W-:Y:S02]  /*0d10*/  HFMA2 R30, R29, R2.H1_H1, -132, -132 ;  /* 0xd820d8201d1e7431 */ /* 0x000fe40000060002 */
[-C--:B-1----:R-:W-:Y:S02]  /*0d20*/  HFMA2 R29, R32, R20.reuse, RZ ;  /* 0x00000014201d7231 */ /* 0x082fe400000000ff */
[-C--:B------:R-:W-:Y:S02]  /*0d30*/  HFMA2 R32, R33, R20.reuse, RZ.H0_H0 ;  /* 0x0000001421207231 */ /* 0x080fe400000400ff */
[-C--:B------:R-:W-:Y:S02]  /*0d40*/  HFMA2 R28, R28, R20.reuse, RZ ;  /* 0x000000141c1c7231 */ /* 0x080fe400000000ff */
[----:B------:R-:W-:Y:S01]  /*0d50*/  HFMA2 R35, R35, R20, RZ.H0_H0 ;  /* 0x0000001423237231 */ /* 0x000fe200000400ff */
[----:B------:R-:W-:Y:S01]  /*0d60*/  LOP3.LUT R20, R9, 0x380038, RZ, 0xc0, !PT ;  /* 0x0038003809147812 */ /* 0x000fe200078ec0ff */
[----:B------:R-:W-:-:S03]  /*0d70*/  HFMA2 R30, R30, R21, R29 ;  /* 0x000000151e1e7231 */ /* 0x000fc6000000001d */
[----:B------:R-:W-:Y:S02]  /*0d80*/  LOP3.LUT R31, R20, 0x64006400, RZ, 0xfc, !PT ;  /* 0x64006400141f7812 */ /* 0x000fe400078efcff */
[----:B------:R-:W-:Y:S02]  /*0d90*/  LOP3.LUT R29, R10, 0x380038, RZ, 0xc0, !PT ;  /* 0x003800380a1d7812 */ /* 0x000fe400078ec0ff */
[----:B------:R-:W-:Y:S01]  /*0da0*/  LOP3.LUT R20, R11, 0x380038, RZ, 0xc0, !PT ;  /* 0x003800380b147812 */ /* 0x000fe200078ec0ff */
[----:B------:R-:W-:Y:S01]  /*0db0*/  HFMA2 R31, R31, R2.H1_H1, -132, -132 ;  /* 0xd820d8201f1f7431 */ /* 0x000fe20000060002 */
[----:B------:R-:W-:Y:S02]  /*0dc0*/  LOP3.LUT R33, R29, 0x64006400, RZ, 0xfc, !PT ;  /* 0x640064001d217812 */ /* 0x000fe400078efcff */
[----:B------:R-:W-:-:S03]  /*0dd0*/  LOP3.LUT R29, R20, 0x64006400, RZ, 0xfc, !PT ;  /* 0x64006400141d7812 */ /* 0x000fc600078efcff */
[-C--:B------:R-:W-:Y:S02]  /*0de0*/  HFMA2 R20, R33, R2.reuse.H1_H1, -132, -132 ;  /* 0xd820d82021147431 */ /* 0x080fe40000060002 */
[-C--:B------:R-:W-:Y:S02]  /*0df0*/  HFMA2 R32, R31, R21.reuse, R32 ;  /* 0x000000151f207231 */ /* 0x080fe40000000020 */
[----:B------:R-:W-:Y:S01]  /*0e00*/  HFMA2 R31, R29, R2.H1_H1, -132, -132 ;  /* 0xd820d8201d1f7431 */ /* 0x000fe20000060002 */
[----:B------:R-:W-:Y:S01]  /*0e10*/  SHF.R.U32.HI R29, RZ, 0x6, R9 ;  /* 0x00000006ff1d7819 */ /* 0x000fe20000011609 */
[-C--:B------:R-:W-:Y:S01]  /*0e20*/  HFMA2 R20, R20, R21.reuse, R28 ;  /* 0x0000001514147231 */ /* 0x080fe2000000001c */
[--C-:B------:R-:W-:Y:S02]  /*0e30*/  SHF.R.U32.HI R28, RZ, 0x6, R8.reuse ;  /* 0x00000006ff1c7819 */ /* 0x100fe40000011608 */
[----:B------:R-:W-:Y:S01]  /*0e40*/  SHF.R.U32.HI R8, RZ, 0xf, R8 ;  /* 0x0000000fff087819 */ /* 0x000fe20000011608 */
[----:B------:R-:W-:Y:S01]  /*0e50*/  HFMA2 R35, R31, R21, R35 ;  /* 0x000000151f237231 */ /* 0x000fe20000000023 */
[----:B------:R-:W-:-:S02]  /*0e60*/  LOP3.LUT R21, R28, 0x70007, RZ, 0xc0, !PT ;  /* 0x000700071c157812 */ /* 0x000fc400078ec0ff */
[----:B------:R-:W-:Y:S02]  /*0e70*/  LOP3.LUT R31, R29, 0x70007, RZ, 0xc0, !PT ;  /* 0x000700071d1f7812 */ /* 0x000fe400078ec0ff */
[----:B------:R-:W-:Y:S02]  /*0e80*/  LOP3.LUT R21, R21, 0x64006400, RZ, 0xfc, !PT ;  /* 0x6400640015157812 */ /* 0x000fe400078efcff */
[----:B------:R-:W-:Y:S02]  /*0e90*/  LOP3.LUT R31, R31, 0x64006400, RZ, 0xfc, !PT ;  /* 0x640064001f1f7812 */ /* 0x000fe400078efcff */
[----:B------:R-:W-:Y:S01]  /*0ea0*/  SHF.R.U32.HI R9, RZ, 0xf, R9 ;  /* 0x0000000fff097819 */ /* 0x000fe20000011609 */
[----:B------:R-:W-:Y:S02]  /*0eb0*/  HADD2 R33, R21, -1028, -1028 ;  /* 0xe404e40415217430 */ /* 0x000fe40000000000 */
[----:B------:R-:W-:Y:S02]  /*0ec0*/  HADD2 R31, R31, -1028, -1028 ;  /* 0xe404e4041f1f7430 */ /* 0x000fe40000000000 */
[----:B------:R-:W-:Y:S01]  /*0ed0*/  HFMA2 R33, R33, R22, R30 ;  /* 0x0000001621217231 */ /* 0x000fe2000000001e */
[----:B------:R-:W-:-:S02]  /*0ee0*/  SHF.R.U32.HI R30, RZ, 0x6, R10 ;  /* 0x00000006ff1e7819 */ /* 0x000fc4000001160a */
[----:B------:R-:W-:Y:S01]  /*0ef0*/  SHF.R.U32.HI R10, RZ, 0xf, R10 ;  /* 0x0000000fff0a7819 */ /* 0x000fe2000001160a */
[----:B------:R-:W-:Y:S01]  /*0f00*/  HFMA2 R32, R31, R22, R32 ;  /* 0x000000161f207231 */ /* 0x000fe20000000020 */
[----:B------:R-:W-:Y:S02]  /*0f10*/  LOP3.LUT R21, R30, 0x70007, RZ, 0xc0, !PT ;  /* 0x000700071e157812 */ /* 0x000fe400078ec0ff */
[--C-:B------:R-:W-:Y:S02]  /*0f20*/  SHF.R.U32.HI R31, RZ, 0x6, R11.reuse ;  /* 0x00000006ff1f7819 */ /* 0x100fe4000001160b */
[----:B------:R-:W-:Y:S02]  /*0f30*/  LOP3.LUT R21, R21, 0x64006400, RZ, 0xfc, !PT ;  /* 0x6400640015157812 */ /* 0x000fe400078efcff */
[----:B------:R-:W-:Y:S02]  /*0f40*/  LOP3.LUT R34, R31, 0x70007, RZ, 0xc0, !PT ;  /* 0x000700071f227812 */ /* 0x000fe400078ec0ff */
[----:B------:R-:W-:Y:S01]  /*0f50*/  SHF.R.U32.HI R11, RZ, 0xf, R11 ;  /* 0x0000000fff0b7819 */ /* 0x000fe2000001160b */
[----:B------:R-:W-:Y:S01]  /*0f60*/  HADD2 R21, R21, -1028, -1028 ;  /* 0xe404e40415157430 */ /* 0x000fe20000000000 */
[----:B------:R-:W-:-:S02]  /*0f70*/  LOP3.LUT R34, R34, 0x64006400, RZ, 0xfc, !PT ;  /* 0x6400640022227812 */ /* 0x000fc400078efcff */
[----:B------:R-:W-:Y:S01]  /*0f80*/  LOP3.LUT R11, R11, 0x10001, RZ, 0xc0, !PT ;  /* 0x000100010b0b7812 */ /* 0x000fe200078ec0ff */
        /* <DEDUP_REMOVED lines=12> */
[----:B------:R-:W-:Y:S01]  /*1050*/  HFMA2 R33, R21, R23, R33 ;  /* 0x0000001715217231 */ /* 0x000fe20000000021 */
[C---:B------:R-:W-:Y:S02]  /*1060*/  LOP3.LUT R21, R29.reuse, 0x380038, RZ, 0xc0, !PT ;  /* 0x003800381d157812 */ /* 0x040fe400078ec0ff */
[----:B------:R-:W-:Y:S02]  /*1070*/  LOP3.LUT R29, R29, 0x1c001c0, RZ, 0xc0, !PT ;  /* 0x01c001c01d1d7812 */ /* 0x000fe400078ec0ff */
[----:B------:R-:W-:Y:S02]  /*1080*/  LOP3.LUT R37, R21, 0x64006400, RZ, 0xfc, !PT ;  /* 0x6400640015257812 */ /* 0x000fe400078efcff */
[----:B------:R-:W-:-:S02]  /*1090*/  LOP3.LUT R21, R30, 0x380038, RZ, 0xc0, !PT ;  /* 0x003800381e157812 */ /* 0x000fc400078ec0ff */
[----:B------:R-:W-:Y:S01]  /*10a0*/  LOP3.LUT R30, R30, 0x1c001c0, RZ, 0xc0, !PT ;  /* 0x01c001c01e1e7812 */ /* 0x000fe200078ec0ff */
[-C--:B------:R-:W-:Y:S01]  /*10b0*/  HFMA2 R34, R37, R2.reuse.H1_H1, -132, -132 ;  /* 0xd820d82025227431 */ /* 0x080fe20000060002 */
[----:B------:R-:W-:Y:S02]  /*10c0*/  LOP3.LUT R21, R21, 0x64006400, RZ, 0xfc, !PT ;  /* 0x6400640015157812 */ /* 0x000fe400078efcff */
[----:B------:R-:W-:Y:S02]  /*10d0*/  LOP3.LUT R37, R22, 0x64006400, RZ, 0xfc, !PT ;  /* 0x6400640016257812 */ /* 0x000fe400078efcff */
[----:B------:R-:W-:Y:S01]  /*10e0*/  LOP3.LUT R30, R30, 0x64006400, RZ, 0xfc, !PT ;  /* 0x640064001e1e7812 */ /* 0x000fe200078efcff */
[-C--:B------:R-:W-:Y:S02]  /*10f0*/  HFMA2 R32, R34, R23.reuse, R32 ;  /* 0x0000001722207231 */ /* 0x080fe40000000020 */
[-C--:B------:R-:W-:Y:S01]  /*1100*/  HFMA2 R34, R21, R2.reuse.H1_H1, -132, -132 ;  /* 0xd820d82015227431 */ /* 0x080fe20000060002 */
[----:B------:R-:W-:Y:S01]  /*1110*/  LOP3.LUT R36, R29, 0x64006400, RZ, 0xfc, !PT ;  /* 0x640064001d247812 */ /* 0x000fe200078efcff */
[----:B------:R-:W-:Y:S01]  /*1120*/  HFMA2 R37, R37, R2.H1_H1, -132, -132 ;  /* 0xd820d82025257431 */ /* 0x000fe20000060002 */
[----:B----4-:R-:W-:Y:S01]  /*1130*/  LOP3.LUT R29, R16, 0x70007, RZ, 0xc0, !PT ;  /* 0x00070007101d7812 */ /* 0x010fe200078ec0ff */
[----:B------:R-:W-:-:S02]  /*1140*/  HFMA2 R34, R34, R23, R20 ;  /* 0x0000001722227231 */ /* 0x000fc40000000014 */
[----:B------:R-:W-:Y:S02]  /*1150*/  IMAD.MOV.U32 R20, RZ, RZ, 0x2400 ;  /* 0x00002400ff147424 */ /* 0x000fe400078e00ff */
[----:B------:R-:W-:Y:S01]  /*1160*/  HFMA2 R35, R37, R23, R35 ;  /* 0x0000001725237231 */ /* 0x000fe20000000023 */
[----:B------:R-:W-:Y:S02]  /*1170*/  LOP3.LUT R29, R29, 0x64006400, RZ, 0xfc, !PT ;  /* 0x640064001d1d7812 */ /* 0x000fe400078efcff */
[----:B------:R-:W-:Y:S02]  /*1180*/  LOP3.LUT R37, R8, 0x10001, RZ, 0xc0, !PT ;  /* 0x0001000108257812 */ /* 0x000fe400078ec0ff */
[----:B------:R-:W-:Y:S01]  /*1190*/  PRMT R3, R3, 0x5410, R20 ;  /* 0x0000541003037816 */ /* 0x000fe20000000014 */
[----:B------:R-:W-:Y:S01]  /*11a0*/  HADD2 R29, R29, -1028, -1028 ;  /* 0xe404e4041d1d7430 */ /* 0x000fe20000000000 */
[----:B------:R-:W0:Y:S01]  /*11b0*/  LDS.128 R20, [UR4+0x10] ;  /* 0x00001004ff147984 */ /* 0x000e220008000c00 */
[----:B------:R-:W-:-:S02]  /*11c0*/  LOP3.LUT R8, R9, 0x10001, RZ, 0xc0, !PT ;  /* 0x0001000109087812 */ /* 0x000fc400078ec0ff */
[-C--:B------:R-:W-:Y:S01]  /*11d0*/  HFMA2 R28, R28, R3.reuse.H1_H1, -20, -20 ;  /* 0xcd00cd001c1c7431 */ /* 0x080fe20000060003 */
[----:B------:R-:W-:Y:S01]  /*11e0*/  SHF.R.U32.HI R9, RZ, 0xe, R18 ;  /* 0x0000000eff097819 */ /* 0x000fe20000011612 */
[-C--:B------:R-:W-:Y:S02]  /*11f0*/  HFMA2 R30, R30, R3.reuse.H1_H1, -20, -20 ;  /* 0xcd00cd001e1e7431 */ /* 0x080fe40000060003 */
[-C--:B------:R-:W-:Y:S02]  /*1200*/  HFMA2 R31, R31, R3.reuse.H1_H1, -20, -20 ;  /* 0xcd00cd001f1f7431 */ /* 0x080fe40000060003 */
[----:B------:R-:W-:Y:S02]  /*1210*/  HFMA2 R36, R36, R3.H1_H1, -20, -20 ;  /* 0xcd00cd0024247431 */ /* 0x000fe40000060003 */
[-C--:B0-----:R-:W-:Y:S02]  /*1220*/  HFMA2 R28, R28, R20.reuse, R33 ;  /* 0x000000141c1c7231 */ /* 0x081fe40000000021 */
[----:B------:R-:W-:-:S02]  /*1230*/  HFMA2 R32, R36, R20, R32 ;  /* 0x0000001424207231 */ /* 0x000fc40000000020 */
[-C--:B------:R-:W-:Y:S01]  /*1240*/  HFMA2 R30, R30, R20.reuse, R34 ;  /* 0x000000141e1e7231 */ /* 0x080fe20000000022 */
[----:B------:R-:W-:Y:S01]  /*1250*/  SHF.R.U32.HI R34, RZ, 0x6, R19 ;  /* 0x00000006ff227819 */ /* 0x000fe20000011613 */
[----:B------:R-:W-:Y:S01]  /*1260*/  HFMA2 R35, R31, R20, R35 ;  /* 0x000000141f237231 */ /* 0x000fe20000000023 */
[----:B------:R-:W-:Y:S02]  /*1270*/  LOP3.LUT R20, R17, 0x70007, RZ, 0xc0, !PT ;  /* 0x0007000711147812 */ /* 0x000fe400078ec0ff */
[----:B------:R-:W-:Y:S02]  /*1280*/  LOP3.LUT R31, R18, 0x70007, RZ, 0xc0, !PT ;  /* 0x00070007121f7812 */ /* 0x000fe400078ec0ff */
[----:B------:R-:W-:Y:S01]  /*1290*/  LOP3.LUT R20, R20, 0x64006400, RZ, 0xfc, !PT ;  /* 0x6400640014147812 */ /* 0x000fe200078efcff */
[----:B------:R-:W-:Y:S01]  /*12a0*/  HFMA2 R28, R29, R21, R28 ;  /* 0x000000151d1c7231 */ /* 0x000fe2000000001c */
[----:B------:R-:W-:Y:S02]  /*12b0*/  LOP3.LUT R31, R31, 0x64006400, RZ, 0xfc, !PT ;  /* 0x640064001f1f7812 */ /* 0x000fe400078efcff */
[----:B------:R-:W-:Y:S01]  /*12c0*/  LOP3.LUT R29, R19, 0x70007, RZ, 0xc0, !PT ;  /* 0x00070007131d7812 */ /* 0x000fe200078ec0ff */
[----:B------:R-:W-:-:S02]  /*12d0*/  HADD2 R20, R20, -1028, -1028 ;  /* 0xe404e40414147430 */ /* 0x000fc40000000000 */
[----:B------:R-:W-:Y:S02]  /*12e0*/  HADD2 R31, R31, -1028, -1028 ;  /* 0xe404e4041f1f7430 */ /* 0x000fe40000000000 */
[-C--:B------:R-:W-:Y:S01]  /*12f0*/  HFMA2 R32, R20, R21.reuse, R32 ;  /* 0x0000001514207231 */ /* 0x080fe20000000020 */
[----:B------:R-:W-:Y:S01]  /*1300*/  LOP3.LUT R20, R29, 0x64006400, RZ, 0xfc, !PT ;  /* 0x640064001d147812 */ /* 0x000fe200078efcff */
[-C--:B------:R-:W-:Y:S01]  /*1310*/  HFMA2 R30, R31, R21.reuse, R30 ;  /* 0x000000151f1e7231 */ /* 0x080fe2000000001e */
[----:B------:R-:W-:Y:S02]  /*1320*/  LOP3.LUT R31, R17, 0x380038, RZ, 0xc0, !PT ;  /* 0x00380038111f7812 */ /* 0x000fe400078ec0ff */
[----:B------:R-:W-:Y:S01]  /*1330*/  LOP3.LUT R29, R16, 0x380038, RZ, 0xc0, !PT ;  /* 0x00380038101d7812 */ /* 0x000fe200078ec0ff */
[----:B------:R-:W-:Y:S01]  /*1340*/  HADD2 R20, R20, -1028, -1028 ;  /* 0xe404e40414147430 */ /* 0x000fe20000000000 */
[----:B------:R-:W-:Y:S02]  /*1350*/  LOP3.LUT R31, R31, 0x64006400, RZ, 0xfc, !PT ;  /* 0x640064001f1f7812 */ /* 0x000fe400078efcff */
[----:B------:R-:W-:Y:S01]  /*1360*/  LOP3.LUT R29, R29, 0x64006400, RZ, 0xfc, !PT ;  /* 0x640064001d1d7812 */ /* 0x000fe200078efcff */
[----:B------:R-:W-:-:S02]  /*1370*/  HFMA2 R35, R20, R21, R35 ;  /* 0x0000001514237231 */ /* 0x000fc40000000023 */
[-C--:B------:R-:W-:Y:S01]  /*1380*/  HFMA2 R31, R31, R2.reuse.H1_H1, -132, -132 ;  /* 0xd820d8201f1f7431 */ /* 0x080fe20000060002 */
[----:B------:R-:W-:Y:S01]  /*1390*/  LOP3.LUT R20, R18, 0x380038, RZ, 0xc0, !PT ;  /* 0x0038003812147812 */ /* 0x000fe200078ec0ff */
[----:B------:R-:W-:Y:S01]  /*13a0*/  HFMA2 R33, R29, R2.H1_H1, -132, -132 ;  /* 0xd820d8201d217431 */ /* 0x000fe20000060002 */
[----:B------:R-:W-:Y:S01]  /*13b0*/  SHF.R.U32.HI R29, RZ, 0x6, R16 ;  /* 0x00000006ff1d7819 */ /* 0x000fe20000011610 */
[-C--:B------:R-:W-:Y:S01]  /*13c0*/  HFMA2 R32, R31, R22.reuse, R32 ;  /* 0x000000161f207231 */ /* 0x080fe20000000020 */
[----:B------:R-:W-:Y:S02]  /*13d0*/  LOP3.LUT R21, R19, 0x380038, RZ, 0xc0, !PT ;  /* 0x0038003813157812 */ /* 0x000fe400078ec0ff */
[----:B------:R-:W-:Y:S01]  /*13e0*/  LOP3.LUT R31, R20, 0x64006400, RZ, 0xfc, !PT ;  /* 0x64006400141f7812 */ /* 0x000fe200078efcff */
[----:B------:R-:W-:Y:S01]  /*13f0*/  HFMA2 R33, R33, R22, R28 ;  /* 0x0000001621217231 */ /* 0x000fe2000000001c */
[----:B------:R-:W-:Y:S02]  /*1400*/  LOP3.LUT R20, R29, 0x70007, RZ, 0xc0, !PT ;  /* 0x000700071d147812 */ /* 0x000fe400078ec0ff */
[----:B------:R-:W-:Y:S01]  /*1410*/  LOP3.LUT R21, R21, 0x64006400, RZ, 0xfc, !PT ;  /* 0x6400640015157812 */ /* 0x000fe200078efcff */
[----:B------:R-:W-:Y:S01]  /*1420*/  HFMA2 R31, R31, R2.H1_H1, -132, -132 ;  /* 0xd820d8201f1f7431 */ /* 0x000fe20000060002 */
[----:B------:R-:W-:-:S02]  /*1430*/  LOP3.LUT R20, R20, 0x64006400, RZ, 0xfc, !PT ;  /* 0x6400640014147812 */ /* 0x000fc400078efcff */
[--C-:B------:R-:W-:Y:S01]  /*1440*/  SHF.R.U32.HI R28, RZ, 0x6, R17.reuse ;  /* 0x00000006ff1c7819 */ /* 0x100fe20000011611 */
[----:B------:R-:W-:Y:S01]  /*1450*/  HFMA2 R21, R21, R2.H1_H1, -132, -132 ;  /* 0xd820d82015157431 */ /* 0x000fe20000060002 */
[----:B------:R-:W-:Y:S01]  /*1460*/  SHF.R.U32.HI R17, RZ, 0xe, R17 ;  /* 0x0000000eff117819 */ /* 0x000fe20000011611 */
[-C--:B------:R-:W-:Y:S02]  /*1470*/  HFMA2 R30, R31, R22.reuse, R30 ;  /* 0x000000161f1e7231 */ /* 0x080fe4000000001e */
[----:B------:R-:W-:Y:S01]  /*1480*/  HADD2 R20, R20, -1028, -1028 ;  /* 0xe404e40414147430 */ /* 0x000fe20000000000 */
[----:B------:R-:W-:Y:S01]  /*1490*/  SHF.R.U32.HI R31, RZ, 0x6, R18 ;  /* 0x00000006ff1f7819 */ /* 0x000fe20000011612 */
        /* <DEDUP_REMOVED lines=8> */
[----:B------:R-:W-:Y:S01]  /*1520*/  HADD2 R22, R22, -1028, -1028 ;  /* 0xe404e40416167430 */ /* 0x000fe20000000000 */
[----:B------:R-:W-:Y:S01]  /*1530*/  SHF.R.U32.HI R18, RZ, 0xe, R19 ;  /* 0x0000000eff127819 */ /* 0x000fe20000011613 */
[----:B------:R-:W-:Y:S01]  /*1540*/  HADD2 R21, R21, -1028, -1028 ;  /* 0xe404e40415157430 */ /* 0x000fe20000000000 */
[----:B------:R-:W-:Y:S01]  /*1550*/  LOP3.LUT R19, R10, 0x20002, R9, 0xf8, !PT ;  /* 0x000200020a137812 */ /* 0x000fe200078ef809 */
[----:B------:R-:W-:Y:S01]  /*1560*/  HADD2 R20, R20, -1028, -1028 ;  /* 0xe404e40414147430 */ /* 0x000fe20000000000 */
[----:B------:R-:W-:Y:S01]  /*1570*/  LOP3.LUT R18, R11, 0x20002, R18, 0xf8, !PT ;  /* 0x000200020b127812 */ /* 0x000fe200078ef812 */
[-C--:B------:R-:W-:Y:S01]  /*1580*/  HFMA2 R32, R22, R23.reuse, R32 ;  /* 0x0000001716207231 */ /* 0x080fe20000000020 */
[----:B------:R-:W-:Y:S01]  /*1590*/  LOP3.LUT R11, R31, 0x380038, RZ, 0xc0, !PT ;  /* 0x003800381f0b7812 */ /* 0x000fe200078ec0ff */
[----:B------:R-:W-:-:S02]  /*15a0*/  HFMA2 R30, R20, R23, R30 ;  /* 0x00000017141e7231 */ /* 0x000fc4000000001e */
[----:B------:R-:W-:Y:S01]  /*15b0*/  HFMA2 R35, R21, R23, R35 ;  /* 0x0000001715237231 */ /* 0x000fe20000000023 */
[----:B------:R-:W-:Y:S01]  /*15c0*/  LOP3.LUT R9, R28, 0x380038, RZ, 0xc0, !PT ;  /* 0x003800381c097812 */ /* 0x000fe200078ec0ff */
[----:B------:R-:W0:Y:S01]  /*15d0*/  LDS.128 R20, [UR4+0x20] ;  /* 0x00002004ff147984 */ /* 0x000e220008000c00 */
[----:B------:R-:W-:Y:S02]  /*15e0*/  LOP3.LUT R11, R11, 0x64006400, RZ, 0xfc, !PT ;  /* 0x640064000b0b7812 */ /* 0x000fe400078efcff */
[----:B------:R-:W-:Y:S02]  /*15f0*/  LOP3.LUT R8, R8, 0x20002, R17, 0xf8, !PT ;  /* 0x0002000208087812 */ /* 0x000fe400078ef811 */
[----:B------:R-:W-:Y:S01]  /*1600*/  LOP3.LUT R9, R9, 0x64006400, RZ, 0xfc, !PT ;  /* 0x6400640009097812 */ /* 0x000fe200078efcff */
[-C--:B------:R-:W-:Y:S01]  /*1610*/  HFMA2 R11, R11, R2.reuse.H1_H1, -132, -132 ;  /* 0xd820d8200b0b7431 */ /* 0x080fe20000060002 */
[----:B------:R-:W-:Y:S02]  /*1620*/  LOP3.LUT R17, R29, 0x380038, RZ, 0xc0, !PT ;  /* 0x003800381d117812 */ /* 0x000fe400078ec0ff */
[----:B------:R-:W-:Y:S01]  /*1630*/  SHF.R.U32.HI R16, RZ, 0xe, R16 ;  /* 0x0000000eff107819 */ /* 0x000fe20000011610 */
[----:B------:R-:W-:Y:S01]  /*1640*/  HFMA2 R9, R9, R2.H1_H1, -132, -132 ;  /* 0xd820d82009097431 */ /* 0x000fe20000060002 */
[----:B------:R-:W-:-:S02]  /*1650*/  LOP3.LUT R17, R17, 0x64006400, RZ, 0xfc, !PT ;  /* 0x6400640011117812 */ /* 0x000fc400078efcff */
[----:B------:R-:W-:Y:S02]  /*1660*/  LOP3.LUT R36, R29, 0x1c001c0, RZ, 0xc0, !PT ;  /* 0x01c001c01d247812 */ /* 0x000fe400078ec0ff */
[----:B------:R-:W-:Y:S01]  /*1670*/  LOP3.LUT R16, R37, 0x20002, R16, 0xf8, !PT ;  /* 0x0002000225107812 */ /* 0x000fe200078ef810 */
[----:B------:R-:W-:Y:S01]  /*1680*/  HFMA2 R10, R17, R2.H1_H1, -132, -132 ;  /* 0xd820d820110a7431 */ /* 0x000fe20000060002 */
[----:B-----5:R-:W-:Y:S02]  /*1690*/  SHF.R.U32.HI R29, RZ, 0xd, R12 ;  /* 0x0000000dff1d7819 */ /* 0x020fe4000001160c */
[----:B------:R-:W-:-:S05]  /*16a0*/  LOP3.LUT R36, R36, 0x64006400, RZ, 0xfc, !PT ;  /* 0x6400640024247812 */ /* 0x000fca00078efcff */
[-C--:B------:R-:W-:Y:S02]  /*16b0*/  HFMA2 R36, R36, R3.reuse.H1_H1, -20, -20 ;  /* 0xcd00cd0024247431 */ /* 0x080fe40000060003 */
[-C--:B0-----:R-:W-:Y:S01]  /*16c0*/  HFMA2 R30, R11, R20.reuse, R30 ;  /* 0x000000140b1e7231 */ /* 0x081fe2000000001e */
[----:B------:R-:W-:Y:S01]  /*16d0*/  LOP3.LUT R11, R34, 0x380038, RZ, 0xc0, !PT ;  /* 0x00380038220b7812 */ /* 0x000fe200078ec0ff */
[-C--:B------:R-:W-:Y:S01]  /*16e0*/  HFMA2 R9, R9, R20.reuse, R32 ;  /* 0x0000001409097231 */ /* 0x080fe20000000020 */
[----:B------:R-:W-:Y:S01]  /*16f0*/  LOP3.LUT R32, R28, 0x1c001c0, RZ, 0xc0, !PT ;  /* 0x01c001c01c207812 */ /* 0x000fe200078ec0ff */
[----:B------:R-:W-:Y:S01]  /*1700*/  HFMA2 R10, R10, R20, R33 ;  /* 0x000000140a0a7231 */ /* 0x000fe20000000021 */
[----:B------:R-:W-:Y:S02]  /*1710*/  LOP3.LUT R11, R11, 0x64006400, RZ, 0xfc, !PT ;  /* 0x640064000b0b7812 */ /* 0x000fe400078efcff */
[----:B------:R-:W-:Y:S02]  /*1720*/  LOP3.LUT R32, R32, 0x64006400, RZ, 0xfc, !PT ;  /* 0x6400640020207812 */ /* 0x000fe400078efcff */
[----:B------:R-:W-:Y:S01]  /*1730*/  LOP3.LUT R28, R31, 0x1c001c0, RZ, 0xc0, !PT ;  /* 0x01c001c01f1c7812 */ /* 0x000fe200078ec0ff */
[----:B------:R-:W-:Y:S01]  /*1740*/  HFMA2 R17, R11, R2.H1_H1, -132, -132 ;  /* 0xd820d8200b117431 */ /* 0x000fe20000060002 */
[----:B------:R-:W-:Y:S01]  /*1750*/  SHF.R.U32.HI R31, RZ, 0xd, R15 ;  /* 0x0000000dff1f7819 */ /* 0x000fe2000001160f */
[----:B------:R-:W-:Y:S01]  /*1760*/  HFMA2 R11, R32, R3.H1_H1, -20, -20 ;  /* 0xcd00cd00200b7431 */ /* 0x000fe20000060003 */
[----:B------:R-:W-:Y:S01]  /*1770*/  LOP3.LUT R28, R28, 0x64006400, RZ, 0xfc, !PT ;  /* 0x640064001c1c7812 */ /* 0x000fe200078efcff */
[-C--:B------:R-:W-:Y:S01]  /*1780*/  HFMA2 R10, R36, R21.reuse, R10 ;  /* 0x00000015240a7231 */ /* 0x080fe2000000000a */
[----:B------:R-:W-:Y:S01]  /*1790*/  LOP3.LUT R34, R34, 0x1c001c0, RZ, 0xc0, !PT ;  /* 0x01c001c022227812 */ /* 0x000fe200078ec0ff */
[----:B------:R-:W-:Y:S01]  /*17a0*/  HFMA2 R35, R17, R20, R35 ;  /* 0x0000001411237231 */ /* 0x000fe20000000023 */
[----:B------:R-:W-:Y:S01]  /*17b0*/  LOP3.LUT R17, R12, 0x70007, RZ, 0xc0, !PT ;  /* 0x000700070c117812 */ /* 0x000fe200078ec0ff */
[----:B------:R-:W-:-:S02]  /*17c0*/  HFMA2 R11, R11, R21, R9 ;  /* 0x000000150b0b7231 */ /* 0x000fc40000000009 */
[----:B------:R-:W-:Y:S01]  /*17d0*/  HFMA2 R9, R28, R3.H1_H1, -20, -20 ;  /* 0xcd00cd001c097431 */ /* 0x000fe20000060003 */
[----:B------:R-:W-:Y:S02]  /*17e0*/  LOP3.LUT R18, R18, 0x40004, R31, 0xf8, !PT ;  /* 0x0004000412127812 */ /* 0x000fe400078ef81f */
[----:B------:R-:W-:Y:S02]  /*17f0*/  LOP3.LUT R20, R17, 0x64006400, RZ, 0xfc, !PT ;  /* 0x6400640011147812 */ /* 0x000fe400078efcff */
[----:B------:R-:W-:Y:S01]  /*1800*/  LOP3.LUT R17, R16, 0x40004, R29, 0xf8, !PT ;  /* 0x0004000410117812 */ /* 0x000fe200078ef81d */
[----:B------:R-:W-:Y:S01]  /*1810*/  HFMA2 R9, R9, R21, R30 ;  /* 0x0000001509097231 */ /* 0x000fe2000000001e */
[----:B------:R-:W-:Y:S01]  /*1820*/  SHF.R.U32.HI R29, RZ, 0xd, R13 ;  /* 0x0000000dff1d7819 */ /* 0x000fe2000001160d */
[----:B------:R-:W-:Y:S01]  /*1830*/  HADD2 R20, R20, -1028, -1028 ;  /* 0xe404e40414147430 */ /* 0x000fe20000000000 */
[----:B------:R-:W-:Y:S02]  /*1840*/  LOP3.LUT R31, R14, 0x70007, RZ, 0xc0, !PT ;  /* 0x000700070e1f7812 */ /* 0x000fe400078ec0ff */
[----:B------:R-:W-:-:S02]  /*1850*/  LOP3.LUT R16, R8, 0x40004, R29, 0xf8, !PT ;  /* 0x0004000408107812 */ /* 0x000fc400078ef81d */
[----:B------:R-:W-:Y:S01]  /*1860*/  LOP3.LUT R29, R13, 0x70007, RZ, 0xc0, !PT ;  /* 0x000700070d1d7812 */ /* 0x000fe200078ec0ff */
[-C--:B------:R-:W-:Y:S01]  /*1870*/  HFMA2 R10, R20, R22.reuse, R10 ;  /* 0x00000016140a7231 */ /* 0x080fe2000000000a */
[----:B------:R-:W-:Y:S02]  /*1880*/  LOP3.LUT R34, R34, 0x64006400, RZ, 0xfc, !PT ;  /* 0x6400640022227812 */ /* 0x000fe400078efcff */
[----:B------:R-:W-:Y:S02]  /*1890*/  LOP3.LUT R30, R29, 0x64006400, RZ, 0xfc, !PT ;  /* 0x640064001d1e7812 */ /* 0x000fe400078efcff */
[----:B------:R-:W-:Y:S01]  /*18a0*/  LOP3.LUT R33, R15, 0x70007, RZ, 0xc0, !PT ;  /* 0x000700070f217812 */ /* 0x000fe200078ec0ff */
[----:B------:R-:W-:Y:S01]  /*18b0*/  HFMA2 R34, R34, R3.H1_H1, -20, -20 ;  /* 0xcd00cd0022227431 */ /* 0x000fe20000060003 */
[----:B------:R-:W-:Y:S01]  /*18c0*/  LOP3.LUT R32, R31, 0x64006400, RZ, 0xfc, !PT ;  /* 0x640064001f207812 */ /* 0x000fe200078efcff */
        /* <DEDUP_REMOVED lines=8> */
[----:B------:R-:W-:Y:S01]  /*1950*/  HADD2 R30, R30, -1028, -1028 ;  /* 0xe404e4041e1e7430 */ /* 0x000fe20000000000 */
[----:B------:R-:W-:Y:S01]  /*1960*/  LOP3.LUT R19, R19, 0x40004, R28, 0xf8, !PT ;  /* 0x0004000413137812 */ /* 0x000fe200078ef81c */
[----:B------:R-:W-:Y:S01]  /*1970*/  HFMA2 R9, R32, R22, R9 ;  /* 0x0000001620097231 */ /* 0x000fe20000000009 */
[----:B------:R-:W-:-:S02]  /*1980*/  LOP3.LUT R28, R14, 0x380038, RZ, 0xc0, !PT ;  /* 0x003800380e1c7812 */ /* 0x000fc400078ec0ff */
[----:B------:R-:W-:Y:S02]  /*1990*/  LOP3.LUT R31, R8, 0x64006400, RZ, 0xfc, !PT ;  /* 0x64006400081f7812 */ /* 0x000fe400078efcff */
[----:B------:R-:W-:Y:S02]  /*19a0*/  LOP3.LUT R33, R20, 0x64006400, RZ, 0xfc, !PT ;  /* 0x6400640014217812 */ /* 0x000fe400078efcff */
[----:B------:R-:W-:Y:S01]  /*19b0*/  LOP3.LUT R35, R28, 0x64006400, RZ, 0xfc, !PT ;  /* 0x640064001c237812 */ /* 0x000fe200078efcff */
[----:B------:R-:W-:Y:S02]  /*19c0*/  HFMA2 R28, R30, R22, R21 ;  /* 0x000000161e1c7231 */ /* 0x000fe40000000015 */
[-C--:B------:R-:W-:Y:S01]  /*19d0*/  HFMA2 R31, R31, R2.reuse.H1_H1, -132, -132 ;  /* 0xd820d8201f1f7431 */ /* 0x080fe20000060002 */
[----:B------:R-:W-:Y:S01]  /*19e0*/  LOP3.LUT R29, R15, 0x380038, RZ, 0xc0, !PT ;  /* 0x003800380f1d7812 */ /* 0x000fe200078ec0ff */
[-C--:B------:R-:W-:Y:S01]  /*19f0*/  HFMA2 R22, R33, R2.reuse.H1_H1, -132, -132 ;  /* 0xd820d82021167431 */ /* 0x080fe20000060002 */
[----:B------:R-:W-:Y:S01]  /*1a00*/  SHF.R.U32.HI R12, RZ, 0x6, R12 ;  /* 0x00000006ff0c7819 */ /* 0x000fe2000001160c */
[----:B------:R-:W-:Y:S01]  /*1a10*/  HFMA2 R20, R35, R2.H1_H1, -132, -132 ;  /* 0xd820d82023147431 */ /* 0x000fe20000060002 */
[----:B------:R-:W-:Y:S01]  /*1a20*/  LOP3.LUT R29, R29, 0x64006400, RZ, 0xfc, !PT ;  /* 0x640064001d1d7812 */ /* 0x000fe200078efcff */
[-C--:B------:R-:W-:Y:S01]  /*1a30*/  HFMA2 R21, R31, R23.reuse, R10 ;  /* 0x000000171f157231 */ /* 0x080fe2000000000a */
[----:B------:R-:W-:Y:S01]  /*1a40*/  SHF.R.U32.HI R14, RZ, 0x6, R14 ;  /* 0x00000006ff0e7819 */ /* 0x000fe2000001160e */
[----:B------:R-:W-:-:S02]  /*1a50*/  HFMA2 R22, R22, R23, R11 ;  /* 0x0000001716167231 */ /* 0x000fc4000000000b */
[-C--:B------:R-:W-:Y:S01]  /*1a60*/  HFMA2 R20, R20, R23.reuse, R9 ;  /* 0x0000001714147231 */ /* 0x080fe20000000009 */
[C---:B------:R-:W-:Y:S01]  /*1a70*/  LOP3.LUT R31, R12.reuse, 0x380038, RZ, 0xc0, !PT ;  /* 0x003800380c1f7812 */ /* 0x040fe200078ec0ff */
[----:B------:R-:W0:Y:S01]  /*1a80*/  LDS.128 R8, [UR4+0x30] ;  /* 0x00003004ff087984 */ /* 0x000e220008000c00 */
[C---:B------:R-:W-:Y:S01]  /*1a90*/  LOP3.LUT R30, R12.reuse, 0x1c001c0, RZ, 0xc0, !PT ;  /* 0x01c001c00c1e7812 */ /* 0x040fe200078ec0ff */
[----:B------:R-:W-:Y:S01]  /*1aa0*/  HFMA2 R29, R29, R2.H1_H1, -132, -132 ;  /* 0xd820d8201d1d7431 */ /* 0x000fe20000060002 */
[----:B------:R-:W-:Y:S01]  /*1ab0*/  LOP3.LUT R12, R12, 0x70007, RZ, 0xc0, !PT ;  /* 0x000700070c0c7812 */ /* 0x000fe200078ec0ff */
[----:B------:R-:W-:Y:S01]  /*1ac0*/  UIADD3 UR4, UPT, UPT, UR4, 0x40, URZ ;  /* 0x0000004004047890 */ /* 0x000fe2000fffe0ff */
[C---:B------:R-:W-:Y:S02]  /*1ad0*/  LOP3.LUT R35, R14.reuse, 0x380038, RZ, 0xc0, !PT ;  /* 0x003800380e237812 */ /* 0x040fe400078ec0ff */
[C---:B------:R-:W-:Y:S01]  /*1ae0*/  LOP3.LUT R32, R14.reuse, 0x1c001c0, RZ, 0xc0, !PT ;  /* 0x01c001c00e207812 */ /* 0x040fe200078ec0ff */
[----:B------:R-:W-:Y:S01]  /*1af0*/  HFMA2 R23, R29, R23, R28 ;  /* 0x000000171d177231 */ /* 0x000fe2000000001c */
[----:B------:R-:W-:-:S02]  /*1b00*/  LOP3.LUT R14, R14, 0x70007, RZ, 0xc0, !PT ;  /* 0x000700070e0e7812 */ /* 0x000fc400078ec0ff */
[----:B------:R-:W-:Y:S02]  /*1b10*/  SHF.R.U32.HI R15, RZ, 0x6, R15 ;  /* 0x00000006ff0f7819 */ /* 0x000fe4000001160f */
[----:B------:R-:W-:Y:S02]  /*1b20*/  LOP3.LUT R12, R12, 0x64006400, RZ, 0xfc, !PT ;  /* 0x640064000c0c7812 */ /* 0x000fe400078efcff */
[----:B------:R-:W-:Y:S02]  /*1b30*/  LOP3.LUT R14, R14, 0x64006400, RZ, 0xfc, !PT ;  /* 0x640064000e0e7812 */ /* 0x000fe400078efcff */
[C---:B------:R-:W-:Y:S01]  /*1b40*/  LOP3.LUT R29, R15.reuse, 0x380038, RZ, 0xc0, !PT ;  /* 0x003800380f1d7812 */ /* 0x040fe200078ec0ff */
[----:B------:R-:W-:Y:S01]  /*1b50*/  HADD2 R12, R12, -1028, -1028 ;  /* 0xe404e4040c0c7430 */ /* 0x000fe20000000000 */
[C---:B------:R-:W-:Y:S01]  /*1b60*/  LOP3.LUT R34, R15.reuse, 0x1c001c0, RZ, 0xc0, !PT ;  /* 0x01c001c00f227812 */ /* 0x040fe200078ec0ff */
[----:B------:R-:W-:Y:S01]  /*1b70*/  HADD2 R14, R14, -1028, -1028 ;  /* 0xe404e4040e0e7430 */ /* 0x000fe20000000000 */
[----:B------:R-:W-:-:S02]  /*1b80*/  LOP3.LUT R15, R15, 0x70007, RZ, 0xc0, !PT ;  /* 0x000700070f0f7812 */ /* 0x000fc400078ec0ff */
[----:B------:R-:W-:Y:S02]  /*1b90*/  LOP3.LUT R31, R31, 0x64006400, RZ, 0xfc, !PT ;  /* 0x640064001f1f7812 */ /* 0x000fe400078efcff */
[----:B------:R-:W-:Y:S02]  /*1ba0*/  LOP3.LUT R15, R15, 0x64006400, RZ, 0xfc, !PT ;  /* 0x640064000f0f7812 */ /* 0x000fe400078efcff */
[----:B------:R-:W-:Y:S01]  /*1bb0*/  SHF.R.U32.HI R13, RZ, 0x6, R13 ;  /* 0x00000006ff0d7819 */ /* 0x000fe2000001160d */
[-C--:B------:R-:W-:Y:S01]  /*1bc0*/  HFMA2 R31, R31, R2.reuse.H1_H1, -132, -132 ;  /* 0xd820d8201f1f7431 */ /* 0x080fe20000060002 */
[----:B------:R-:W-:Y:S01]  /*1bd0*/  LOP3.LUT R35, R35, 0x64006400, RZ, 0xfc, !PT ;  /* 0x6400640023237812 */ /* 0x000fe200078efcff */
[----:B------:R-:W-:Y:S01]  /*1be0*/  HADD2 R15, R15, -1028, -1028 ;  /* 0xe404e4040f0f7430 */ /* 0x000fe20000000000 */
[C---:B------:R-:W-:Y:S02]  /*1bf0*/  LOP3.LUT R33, R13.reuse, 0x380038, RZ, 0xc0, !PT ;  /* 0x003800380d217812 */ /* 0x040fe400078ec0ff */
[----:B------:R-:W-:Y:S01]  /*1c00*/  LOP3.LUT R28, R13, 0x1c001c0, RZ, 0xc0, !PT ;  /* 0x01c001c00d1c7812 */ /* 0x000fe200078ec0ff */
[----:B------:R-:W-:Y:S01]  /*1c10*/  HFMA2 R35, R35, R2.H1_H1, -132, -132 ;  /* 0xd820d82023237431 */ /* 0x000fe20000060002 */
[----:B------:R-:W-:-:S02]  /*1c20*/  LOP3.LUT R30, R30, 0x64006400, RZ, 0xfc, !PT ;  /* 0x640064001e1e7812 */ /* 0x000fc400078efcff */
[----:B------:R-:W-:Y:S02]  /*1c30*/  LOP3.LUT R13, R13, 0x70007, RZ, 0xc0, !PT ;  /* 0x000700070d0d7812 */ /* 0x000fe400078ec0ff */
[----:B------:R-:W-:Y:S01]  /*1c40*/  LOP3.LUT R32, R32, 0x64006400, RZ, 0xfc, !PT ;  /* 0x6400640020207812 */ /* 0x000fe200078efcff */
[-C--:B0-----:R-:W-:Y:S02]  /*1c50*/  HFMA2 R21, R12, R8.reuse, R21 ;  /* 0x000000080c157231 */ /* 0x081fe40000000015 */
[-C--:B------:R-:W-:Y:S02]  /*1c60*/  HFMA2 R23, R15, R8.reuse, R23 ;  /* 0x000000080f177231 */ /* 0x080fe40000000017 */
[----:B------:R-:W-:Y:S01]  /*1c70*/  HFMA2 R20, R14, R8, R20 ;  /* 0x000000080e147231 */ /* 0x000fe20000000014 */
[----:B------:R-:W-:Y:S01]  /*1c80*/  LOP3.LUT R13, R13, 0x64006400, RZ, 0xfc, !PT ;  /* 0x640064000d0d7812 */ /* 0x000fe200078efcff */
[-C--:B------:R-:W-:Y:S01]  /*1c90*/  HFMA2 R30, R30, R3.reuse.H1_H1, -20, -20 ;  /* 0xcd00cd001e1e7431 */ /* 0x080fe20000060003 */
[----:B------:R-:W-:Y:S01]  /*1ca0*/  LOP3.LUT R33, R33, 0x64006400, RZ, 0xfc, !PT ;  /* 0x6400640021217812 */ /* 0x000fe200078efcff */
[----:B------:R-:W-:Y:S01]  /*1cb0*/  HFMA2 R32, R32, R3.H1_H1, -20, -20 ;  /* 0xcd00cd0020207431 */ /* 0x000fe20000060003 */
[----:B------:R-:W-:Y:S01]  /*1cc0*/  LOP3.LUT R17, R17, 0x64006400, RZ, 0xfc, !PT ;  /* 0x6400640011117812 */ /* 0x000fe200078efcff */
[----:B------:R-:W-:-:S02]  /*1cd0*/  HFMA2 R15, R31, R9, R21 ;  /* 0x000000091f0f7231 */ /* 0x000fc40000000015 */
[----:B------:R-:W-:Y:S02]  /*1ce0*/  HADD2 R13, R13, -1028, -1028 ;  /* 0xe404e4040d0d7430 */ /* 0x000fe40000000000 */
[----:B------:R-:W-:Y:S01]  /*1cf0*/  HFMA2 R20, R35, R9, R20 ;  /* 0x0000000923147231 */ /* 0x000fe20000000014 */
[----:B------:R-:W-:Y:S01]  /*1d00*/  LOP3.LUT R29, R29, 0x64006400, RZ, 0xfc, !PT ;  /* 0x640064001d1d7812 */ /* 0x000fe200078efcff */
[----:B------:R-:W-:Y:S01]  /*1d10*/  HFMA2 R33, R33, R2.H1_H1, -132, -132 ;  /* 0xd820d82021217431 */ /* 0x000fe20000060002 */
[----:B------:R-:W-:Y:S01]  /*1d20*/  LOP3.LUT R19, R19, 0x64006400, RZ, 0xfc, !PT ;  /* 0x6400640013137812 */ /* 0x000fe200078efcff */
[----:B------:R-:W-:Y:S01]  /*1d30*/  HFMA2 R13, R13, R8, R22 ;  /* 0x000000080d0d7231 */ /* 0x000fe20000000016 */
[----:B------:R-:W-:Y:S01]  /*1d40*/  LOP3.LUT R28, R28, 0x64006400, RZ, 0xfc, !PT ;  /* 0x640064001c1c7812 */ /* 0x000fe200078efcff */
[----:B------:R-:W-:Y:S02]  /*1d50*/  HFMA2 R15, R30, R10, R15 ;  /* 0x0000000a1e0f7231 */ /* 0x000fe4000000000f */
[----:B------:R-:W-:-:S02]  /*1d60*/  HADD2 R17, R17, -1028, -1028 ;  /* 0xe404e40411117430 */ /* 0x000fc40000000000 */
[----:B------:R-:W-:Y:S01]  /*1d70*/  HFMA2 R20, R32, R10, R20 ;  /* 0x0000000a20147231 */ /* 0x000fe20000000014 */
[----:B------:R-:W-:Y:S01]  /*1d80*/  LOP3.LUT R34, R34, 0x64006400, RZ, 0xfc, !PT ;  /* 0x6400640022227812 */ /* 0x000fe200078efcff */
[----:B------:R-:W-:Y:S01]  /*1d90*/  HFMA2 R29, R29, R2.H1_H1, -132, -132 ;  /* 0xd820d8201d1d7431 */ /* 0x000fe20000060002 */
[----:B------:R-:W-:Y:S01]  /*1da0*/  LOP3.LUT R16, R16, 0x64006400, RZ, 0xfc, !PT ;  /* 0x6400640010107812 */ /* 0x000fe200078efcff */
[----:B------:R-:W-:Y:S01]  /*1db0*/  HADD2 R19, R19, -1028, -1028 ;  /* 0xe404e40413137430 */ /* 0x000fe20000000000 */
[----:B------:R-:W-:Y:S01]  /*1dc0*/  LOP3.LUT R18, R18, 0x64006400, RZ, 0xfc, !PT ;  /* 0x6400640012127812 */ /* 0x000fe200078efcff */
[----:B------:R-:W-:Y:S02]  /*1dd0*/  HFMA2 R28, R28, R3.H1_H1, -20, -20 ;  /* 0xcd00cd001c1c7431 */ /* 0x000fe40000060003 */
[----:B------:R-:W-:Y:S02]  /*1de0*/  HFMA2 R15, R17, R11, R15 ;  /* 0x0000000b110f7231 */ /* 0x000fe4000000000f */
[----:B------:R-:W-:Y:S01]  /*1df0*/  HFMA2 R14, R33, R9, R13 ;  /* 0x00000009210e7231 */ /* 0x000fe2000000000d */
[----:B------:R-:W-:Y:S01]  /*1e00*/  PRMT R2, R2, 0x5410, R3 ;  /* 0x0000541002027816 */ /* 0x000fe20000000003 */
[----:B------:R-:W-:-:S02]  /*1e10*/  HFMA2 R34, R34, R3.H1_H1, -20, -20 ;  /* 0xcd00cd0022227431 */ /* 0x000fc40000060003 */
[----:B------:R-:W-:Y:S02]  /*1e20*/  HFMA2 R19, R19, R11, R20 ;  /* 0x0000000b13137231 */ /* 0x000fe40000000014 */
[----:B------:R-:W-:Y:S02]  /*1e30*/  HFMA2 R23, R29, R9, R23 ;  /* 0x000000091d177231 */ /* 0x000fe40000000017 */
[----:B------:R-:W-:Y:S02]  /*1e40*/  IMAD.MOV.U32 R22, RZ, RZ, R24 ;  /* 0x000000ffff167224 */ /* 0x000fe400078e0018 */
[----:B------:R-:W-:Y:S02]  /*1e50*/  HFMA2 R8, R28, R10, R14 ;  /* 0x0000000a1c087231 */ /* 0x000fe4000000000e */
[----:B------:R-:W-:-:S04]  /*1e60*/  IMAD.WIDE R28, R0, 0x4, R26 ;  /* 0x00000004001c7825 */ /* 0x000fc800078e021a */
[----:B------:R-:W-:Y:S02]  /*1e70*/  HADD2 R16, R16, -1028, -1028 ;  /* 0xe404e40410107430 */ /* 0x000fe40000000000 */
[----:B------:R-:W-:Y:S02]  /*1e80*/  HFMA2 R9, R34, R10, R23 ;  /* 0x0000000a22097231 */ /* 0x000fe40000000017 */
[----:B------:R-:W-:Y:S02]  /*1e90*/  HADD2 R18, R18, -1028, -1028 ;  /* 0xe404e40412127430 */ /* 0x000fe40000000000 */
        /* <DEDUP_REMOVED lines=8> */
[----:B------:R-:W-:-:S04]  /*1f20*/  HFMA2 R30, R15, R2, RZ ;  /* 0x000000020f1e7231 */ /* 0x000fc800000000ff */
[----:B------:R-:W-:-:S07]  /*1f30*/  HFMA2 R23, R19, R4, RZ.H0_H0 ;  /* 0x0000000413177231 */ /* 0x000fce00000400ff */
.L_x_3886:
[----:B------:R-:W1:Y:S01]  /*1f40*/  LDCU UR5, c[0x0][0x3dc] ;  /* 0x00007b80ff0577ac */ /* 0x000e620008000800 */
[----:B------:R-:W2:Y:S01]  /*1f50*/  LDC.64 R20, c[0x0][0x3a0] ;  /* 0x0000e800ff147b82 */ /* 0x000ea20000000a00 */
[----:B------:R-:W-:Y:S01]  /*1f60*/  IMAD R25, R0, UR8, R25 ;  /* 0x0000000800197c24 */ /* 0x000fe2000f8e0219 */
[----:B-1----:R-:W-:-:S04]  /*1f70*/  VIMNMX R9, PT, PT, R7, UR5, PT ;  /* 0x0000000507097c48 */ /* 0x002fc8000bfe0100 */
[----:B------:R-:W-:Y:S01]  /*1f80*/  ISETP.GT.AND P0, PT, R9, R22, PT ;  /* 0x000000160900720c */ /* 0x000fe20003f04270 */
[----:B--2---:R-:W-:-:S12]  /*1f90*/  IMAD.WIDE R20, R25, 0x2, R20 ;  /* 0x0000000219147825 */ /* 0x004fd800078e0214 */
[----:B------:R-:W-:Y:S05]  /*1fa0*/  @!P0 BRA `(.L_x_3887) ;  /* 0x0000000800748947 */ /* 0x000fea0003800000 */
[----:B------:R-:W-:-:S07]  /*1fb0*/  VIMNMX.U32 R7, PT, PT, R7, UR5, PT ;  /* 0x0000000507077c48 */ /* 0x000fce000bfe0000 */
.L_x_3888:
[----:B------:R1:W2:Y:S01]  /*1fc0*/  LDG.E.128.CONSTANT R8, desc[UR6][R28.64] ;  /* 0x000000061c087981 */ /* 0x0002a2000c1e9d00 */
[----:B------:R-:W-:Y:S02]  /*1fd0*/  IMAD.MOV.U32 R18, RZ, RZ, 0x2400 ;  /* 0x00002400ff127424 */ /* 0x000fe400078e00ff */
[----:B------:R-:W-:Y:S01]  /*1fe0*/  IMAD.MOV.U32 R16, RZ, RZ, 0x3400 ;  /* 0x00003400ff107424 */ /* 0x000fe200078e00ff */
[----:B------:R-:W3:Y:S01]  /*1ff0*/  LDS.128 R12, [UR4] ;  /* 0x00000004ff0c7984 */ /* 0x000ee20008000c00 */
[----:B------:R-:W-:Y:S01]  /*2000*/  IMAD.MOV.U32 R17, RZ, RZ, 0x2c00 ;  /* 0x00002c00ff117424 */ /* 0x000fe200078e00ff */
[----:B------:R-:W-:Y:S01]  /*2010*/  PRMT R2, R2, 0x5410, R18 ;  /* 0x0000541002027816 */ /* 0x000fe20000000012 */
[----:B------:R-:W-:Y:S01]  /*2020*/  VIADD R22, R22, 0x10 ;  /* 0x0000001016167836 */ /* 0x000fe20000000000 */
[----:B0-----:R-:W-:Y:S02]  /*2030*/  PRMT R4, R4, 0x5410, R16 ;  /* 0x0000541004047816 */ /* 0x001fe40000000010 */
[----:B------:R-:W-:Y:S01]  /*2040*/  PRMT R3, R3, 0x5410, R17 ;  /* 0x0000541003037816 */ /* 0x000fe20000000011 */
[----:B-1----:R-:W-:Y:S01]  /*2050*/  IMAD.WIDE R28, R0, 0x4, R28 ;  /* 0x00000004001c7825 */ /* 0x002fe200078e021c */
[----:B------:R-:W-:-:S02]  /*2060*/  ISETP.GE.AND P0, PT, R22, R7, PT ;  /* 0x000000071600720c */ /* 0x000fc40003f06270 */
[----:B--2---:R-:W-:Y:S02]  /*2070*/  LOP3.LUT R18, R8, 0x30003, RZ, 0xc0, !PT ;  /* 0x0003000308127812 */ /* 0x004fe400078ec0ff */
[C---:B------:R-:W-:Y:S02]  /*2080*/  LOP3.LUT R16, R9.reuse, 0x30003, RZ, 0xc0, !PT ;  /* 0x0003000309107812 */ /* 0x040fe400078ec0ff */
[----:B------:R-:W-:Y:S02]  /*2090*/  LOP3.LUT R18, R18, 0x64006400, RZ, 0xfc, !PT ;  /* 0x6400640012127812 */ /* 0x000fe400078efcff */
[----:B------:R-:W-:Y:S02]  /*20a0*/  LOP3.LUT R25, R8, 0xc000c, RZ, 0xc0, !PT ;  /* 0x000c000c08197812 */ /* 0x000fe400078ec0ff */
[----:B------:R-:W-:Y:S01]  /*20b0*/  LOP3.LUT R24, R10, 0x30003, RZ, 0xc0, !PT ;  /* 0x000300030a187812 */ /* 0x000fe200078ec0ff */
[----:B------:R-:W-:Y:S01]  /*20c0*/  HADD2 R18, R18, -1026, -1026 ;  /* 0xe402e40212127430 */ /* 0x000fe20000000000 */
[----:B------:R-:W-:-:S02]  /*20d0*/  LOP3.LUT R17, R9, 0xc000c, RZ, 0xc0, !PT ;  /* 0x000c000c09117812 */ /* 0x000fc400078ec0ff */
[----:B------:R-:W-:Y:S02]  /*20e0*/  LOP3.LUT R16, R16, 0x64006400, RZ, 0xfc, !PT ;  /* 0x6400640010107812 */ /* 0x000fe400078efcff */
[----:B------:R-:W-:Y:S01]  /*20f0*/  LOP3.LUT R25, R25, 0x64006400, RZ, 0xfc, !PT ;  /* 0x6400640019197812 */ /* 0x000fe200078efcff */
[----:B---3--:R-:W-:Y:S01]  /*2100*/  HFMA2 R18, R18, R12, RZ ;  /* 0x0000000c12127231 */ /* 0x008fe200000000ff */
[----:B------:R-:W-:Y:S02]  /*2110*/  LOP3.LUT R27, R11, 0x30003, RZ, 0xc0, !PT ;  /* 0x000300030b1b7812 */ /* 0x000fe400078ec0ff */
[----:B------:R-:W-:Y:S01]  /*2120*/  LOP3.LUT R26, R24, 0x64006400, RZ, 0xfc, !PT ;  /* 0x64006400181a7812 */ /* 0x000fe200078efcff */
[----:B------:R-:W-:Y:S01]  /*2130*/  HADD2 R24, R16, -1026, -1026 ;  /* 0xe402e40210187430 */ /* 0x000fe20000000000 */
[----:B------:R-:W-:Y:S01]  /*2140*/  LOP3.LUT R17, R17, 0x64006400, RZ, 0xfc, !PT ;  /* 0x6400640011117812 */ /* 0x000fe200078efcff */
[----:B------:R-:W-:Y:S01]  /*2150*/  HFMA2 R25, R25, R4.H1_H1, -258, -258 ;  /* 0xdc08dc0819197431 */ /* 0x000fe20000060004 */
[----:B------:R-:W-:Y:S01]  /*2160*/  LOP3.LUT R19, R10, 0xc000c, RZ, 0xc0, !PT ;  /* 0x000c000c0a137812 */ /* 0x000fe200078ec0ff */
[----:B------:R-:W-:Y:S01]  /*2170*/  HADD2 R31, R26, -1026, -1026 ;  /* 0xe402e4021a1f7430 */ /* 0x000fe20000000000 */
[----:B------:R-:W-:Y:S01]  /*2180*/  LOP3.LUT R27, R27, 0x64006400, RZ, 0xfc, !PT ;  /* 0x640064001b1b7812 */ /* 0x000fe200078efcff */
[----:B------:R-:W-:Y:S01]  /*2190*/  HFMA2 R24, R24, R12, RZ.H0_H0 ;  /* 0x0000000c18187231 */ /* 0x000fe200000400ff */
[----:B------:R-:W-:Y:S01]  /*21a0*/  LOP3.LUT R19, R19, 0x64006400, RZ, 0xfc, !PT ;  /* 0x6400640013137812 */ /* 0x000fe200078efcff */
[----:B------:R-:W-:-:S02]  /*21b0*/  HFMA2 R17, R17, R4.H1_H1, -258, -258 ;  /* 0xdc08dc0811117431 */ /* 0x000fc40000060004 */
[-C--:B------:R-:W-:Y:S02]  /*21c0*/  HFMA2 R25, R25, R13.reuse, R18 ;  /* 0x0000000d19197231 */ /* 0x080fe40000000012 */
[----:B------:R-:W-:Y:S01]  /*21d0*/  HADD2 R27, R27, -1026, -1026 ;  /* 0xe402e4021b1b7430 */ /* 0x000fe20000000000 */
[----:B------:R-:W-:Y:S01]  /*21e0*/  LOP3.LUT R18, R11, 0xc000c, RZ, 0xc0, !PT ;  /* 0x000c000c0b127812 */ /* 0x000fe200078ec0ff */
[----:B------:R-:W-:Y:S01]  /*21f0*/  HFMA2 R24, R17, R13, R24 ;  /* 0x0000000d11187231 */ /* 0x000fe20000000018 */
[----:B------:R-:W-:Y:S01]  /*2200*/  LOP3.LUT R16, R8, 0x300030, RZ, 0xc0, !PT ;  /* 0x0030003008107812 */ /* 0x000fe200078ec0ff */
[-C--:B------:R-:W-:Y:S01]  /*2210*/  HFMA2 R31, R31, R12.reuse, RZ ;  /* 0x0000000c1f1f7231 */ /* 0x080fe200000000ff */
[----:B------:R-:W-:Y:S01]  /*2220*/  LOP3.LUT R17, R9, 0x300030, RZ, 0xc0, !PT ;  /* 0x0030003009117812 */ /* 0x000fe200078ec0ff */
[----:B------:R-:W-:Y:S01]  /*2230*/  HFMA2 R12, R27, R12, RZ.H0_H0 ;  /* 0x0000000c1b0c7231 */ /* 0x000fe200000400ff */
[----:B------:R-:W-:Y:S01]  /*2240*/  LOP3.LUT R27, R18, 0x64006400, RZ, 0xfc, !PT ;  /* 0x64006400121b7812 */ /* 0x000fe200078efcff */
[----:B------:R-:W-:Y:S01]  /*2250*/  HFMA2 R19, R19, R4.H1_H1, -258, -258 ;  /* 0xdc08dc0813137431 */ /* 0x000fe20000060004 */
[----:B------:R-:W-:-:S02]  /*2260*/  LOP3.LUT R16, R16, 0x64006400, RZ, 0xfc, !PT ;  /* 0x6400640010107812 */ /* 0x000fc400078efcff */
[----:B------:R-:W-:Y:S01]  /*2270*/  LOP3.LUT R18, R17, 0x64006400, RZ, 0xfc, !PT ;  /* 0x6400640011127812 */ /* 0x000fe200078efcff */
[----:B------:R-:W-:Y:S01]  /*2280*/  HFMA2 R27, R27, R4.H1_H1, -258, -258 ;  /* 0xdc08dc081b1b7431 */ /* 0x000fe20000060004 */
[----:B------:R-:W-:Y:S01]  /*2290*/  LOP3.LUT R32, R11, 0x300030, RZ, 0xc0, !PT ;  /* 0x003000300b207812 */ /* 0x000fe200078ec0ff */
[----:B------:R-:W-:Y:S02]  /*22a0*/  HFMA2 R31, R19, R13, R31 ;  /* 0x0000000d131f7231 */ /* 0x000fe4000000001f */
[-C--:B------:R-:W-:Y:S01]  /*22b0*/  HFMA2 R16, R16, R3.reuse.H1_H1, -66, -66 ;  /* 0xd420d42010107431 */ /* 0x080fe20000060003 */
[----:B------:R-:W-:Y:S01]  /*22c0*/  LOP3.LUT R19, R10, 0x300030, RZ, 0xc0, !PT ;  /* 0x003000300a137812 */ /* 0x000fe200078ec0ff */
[----:B------:R-:W-:Y:S02]  /*22d0*/  HFMA2 R18, R18, R3.H1_H1, -66, -66 ;  /* 0xd420d42012127431 */ /* 0x000fe40000060003 */
[----:B------:R-:W-:Y:S01]  /*22e0*/  HFMA2 R12, R27, R13, R12 ;  /* 0x0000000d1b0c7231 */ /* 0x000fe2000000000c */
[----:B------:R-:W-:-:S02]  /*22f0*/  LOP3.LUT R32, R32, 0x64006400, RZ, 0xfc, !PT ;  /* 0x6400640020207812 */ /* 0x000fc400078efcff */
[----:B------:R-:W-:Y:S01]  /*2300*/  LOP3.LUT R26, R19, 0x64006400, RZ, 0xfc, !PT ;  /* 0x64006400131a7812 */ /* 0x000fe200078efcff */
[-C--:B------:R-:W-:Y:S02]  /*2310*/  HFMA2 R25, R16, R14.reuse, R25 ;  /* 0x0000000e10197231 */ /* 0x080fe40000000019 */
[-C--:B------:R-:W-:Y:S01]  /*2320*/  HFMA2 R24, R18, R14.reuse, R24 ;  /* 0x0000000e12187231 */ /* 0x080fe20000000018 */
[----:B------:R-:W-:Y:S01]  /*2330*/  LOP3.LUT R35, R9, 0xc000c0, RZ, 0xc0, !PT ;  /* 0x00c000c009237812 */ /* 0x000fe200078ec0ff */
[----:B------:R-:W0:Y:S01]  /*2340*/  LDS.128 R16, [UR4+0x10] ;  /* 0x00001004ff107984 */ /* 0x000e220008000c00 */
[----:B------:R-:W-:Y:S01]  /*2350*/  LOP3.LUT R33, R8, 0xc000c0, RZ, 0xc0, !PT ;  /* 0x00c000c008217812 */ /* 0x000fe200078ec0ff */
[-C--:B------:R-:W-:Y:S01]  /*2360*/  HFMA2 R26, R26, R3.reuse.H1_H1, -66, -66 ;  /* 0xd420d4201a1a7431 */ /* 0x080fe20000060003 */
[----:B------:R-:W-:Y:S01]  /*2370*/  LOP3.LUT R37, R10, 0xc000c0, RZ, 0xc0, !PT ;  /* 0x00c000c00a257812 */ /* 0x000fe200078ec0ff */
[----:B------:R-:W-:Y:S01]  /*2380*/  HFMA2 R27, R32, R3.H1_H1, -66, -66 ;  /* 0xd420d420201b7431 */ /* 0x000fe20000060003 */
[----:B------:R-:W-:Y:S01]  /*2390*/  LOP3.LUT R13, R11, 0xc000c0, RZ, 0xc0, !PT ;  /* 0x00c000c00b0d7812 */ /* 0x000fe200078ec0ff */
[----:B------:R-:W-:Y:S01]  /*23a0*/  UIADD3 UR4, UPT, UPT, UR4, 0x20, URZ ;  /* 0x0000002004047890 */ /* 0x000fe2000fffe0ff */
[----:B------:R-:W-:Y:S01]  /*23b0*/  LOP3.LUT R35, R35, 0x64006400, RZ, 0xfc, !PT ;  /* 0x6400640023237812 */ /* 0x000fe200078efcff */
[-C--:B------:R-:W-:Y:S01]  /*23c0*/  HFMA2 R27, R27, R14.reuse, R12 ;  /* 0x0000000e1b1b7231 */ /* 0x080fe2000000000c */
[----:B------:R-:W-:Y:S01]  /*23d0*/  LOP3.LUT R33, R33, 0x64006400, RZ, 0xfc, !PT ;  /* 0x6400640021217812 */ /* 0x000fe200078efcff */
[----:B------:R-:W-:Y:S01]  /*23e0*/  HFMA2 R31, R26, R14, R31 ;  /* 0x0000000e1a1f7231 */ /* 0x000fe2000000001f */
[----:B------:R-:W-:Y:S01]  /*23f0*/  LOP3.LUT R37, R37, 0x64006400, RZ, 0xfc, !PT ;  /* 0x6400640025257812 */ /* 0x000fe200078efcff */
[-C--:B------:R-:W-:Y:S01]  /*2400*/  HFMA2 R12, R35, R2.reuse.H1_H1, -18, -18 ;  /* 0xcc80cc80230c7431 */ /* 0x080fe20000060002 */
[----:B------:R-:W-:Y:S01]  /*2410*/  LOP3.LUT R13, R13, 0x64006400, RZ, 0xfc, !PT ;  /* 0x640064000d0d7812 */ /* 0x000fe200078efcff */
[-C--:B------:R-:W-:Y:S01]  /*2420*/  HFMA2 R33, R33, R2.reuse.H1_H1, -18, -18 ;  /* 0xcc80cc8021217431 */ /* 0x080fe20000060002 */
[----:B------:R-:W-:Y:S01]  /*2430*/  SHF.R.U32.HI R8, RZ, 0x8, R8 ;  /* 0x00000008ff087819 */ /* 0x000fe20000011608 */
[-C--:B------:R-:W-:Y:S01]  /*2440*/  HFMA2 R37, R37, R2.reuse.H1_H1, -18, -18 ;  /* 0xcc80cc8025257431 */ /* 0x080fe20000060002 */
[----:B------:R-:W-:Y:S01]  /*2450*/  SHF.R.U32.HI R10, RZ, 0x8, R10 ;  /* 0x00000008ff0a7819 */ /* 0x000fe2000001160a */
[----:B------:R-:W-:Y:S01]  /*2460*/  HFMA2 R13, R13, R2.H1_H1, -18, -18 ;  /* 0xcc80cc800d0d7431 */ /* 0x000fe20000060002 */
[----:B------:R-:W-:Y:S01]  /*2470*/  SHF.R.U32.HI R9, RZ, 0x8, R9 ;  /* 0x00000008ff097819 */ /* 0x000fe20000011609 */
[-C--:B------:R-:W-:Y:S01]  /*2480*/  HFMA2 R24, R12, R15.reuse, R24 ;  /* 0x0000000f0c187231 */ /* 0x080fe20000000018 */
[----:B------:R-:W-:Y:S01]  /*2490*/  SHF.R.U32.HI R11, RZ, 0x8, R11 ;  /* 0x00000008ff0b7819 */ /* 0x000fe2000001160b */
[-C--:B------:R-:W-:Y:S01]  /*24a0*/  HFMA2 R25, R33, R15.reuse, R25 ;  /* 0x0000000f21197231 */ /* 0x080fe20000000019 */
        /* <DEDUP_REMOVED lines=25> */
[----:B------:R-:W-:Y:S01]  /*2640*/  PRMT R4, R4, 0x5410, R5 ;  /* 0x0000541004047816 */ /* 0x000fe20000000005 */
[----:B------:R-:W-:Y:S02]  /*2650*/  HADD2 R15, R15, -1026, -1026 ;  /* 0xe402e4020f0f7430 */ /* 0x000fe40000000000 */
[----:B------:R-:W-:Y:S02]  /*2660*/  HADD2 R33, R33, -1026, -1026 ;  /* 0xe402e40221217430 */ /* 0x000fe40000000000 */
[----:B------:R-:W-:-:S02]  /*2670*/  HFMA2 R24, R15, R16, R24 ;  /* 0x000000100f187231 */ /* 0x000fc40000000018 */
[-C--:B------:R-:W-:Y:S02]  /*2680*/  HFMA2 R15, R32, R16.reuse, R31 ;  /* 0x00000010200f7231 */ /* 0x080fe4000000001f */
[----:B------:R-:W-:Y:S01]  /*2690*/  HFMA2 R16, R33, R16, R27 ;  /* 0x0000001021107231 */ /* 0x000fe2000000001b */
[C---:B------:R-:W-:Y:S01]  /*26a0*/  LOP3.LUT R27, R8.reuse, 0x300030, RZ, 0xc0, !PT ;  /* 0x00300030081b7812 */ /* 0x040fe200078ec0ff */
[-C--:B------:R-:W-:Y:S01]  /*26b0*/  HFMA2 R12, R12, R17.reuse, R25 ;  /* 0x000000110c0c7231 */ /* 0x080fe20000000019 */
[----:B------:R-:W-:Y:S01]  /*26c0*/  LOP3.LUT R8, R8, 0xc000c0, RZ, 0xc0, !PT ;  /* 0x00c000c008087812 */ /* 0x000fe200078ec0ff */
[-C--:B------:R-:W-:Y:S01]  /*26d0*/  HFMA2 R13, R13, R17.reuse, R24 ;  /* 0x000000110d0d7231 */ /* 0x080fe20000000018 */
[C---:B------:R-:W-:Y:S01]  /*26e0*/  LOP3.LUT R31, R9.reuse, 0x300030, RZ, 0xc0, !PT ;  /* 0x00300030091f7812 */ /* 0x040fe200078ec0ff */
        /* <DEDUP_REMOVED lines=8> */
[----:B------:R-:W-:Y:S01]  /*2770*/  HFMA2 R27, R27, R2.H1_H1, -18, -18 ;  /* 0xcc80cc801b1b7431 */ /* 0x000fe20000060002 */
[----:B------:R-:W-:Y:S01]  /*2780*/  LOP3.LUT R32, R9, 0x64006400, RZ, 0xfc, !PT ;  /* 0x6400640009207812 */ /* 0x000fe200078efcff */
[-C--:B------:R-:W-:Y:S01]  /*2790*/  HFMA2 R9, R34, R3.reuse.H1_H1, -66, -66 ;  /* 0xd420d42022097431 */ /* 0x080fe20000060003 */
[----:B------:R-:W-:Y:S01]  /*27a0*/  LOP3.LUT R33, R10, 0xc000c0, RZ, 0xc0, !PT ;  /* 0x00c000c00a217812 */ /* 0x000fe200078ec0ff */
[-C--:B------:R-:W-:Y:S01]  /*27b0*/  HFMA2 R8, R8, R3.reuse.H1_H1, -66, -66 ;  /* 0xd420d42008087431 */ /* 0x080fe20000060003 */
[----:B------:R-:W-:Y:S01]  /*27c0*/  LOP3.LUT R10, R11, 0x300030, RZ, 0xc0, !PT ;  /* 0x003000300b0a7812 */ /* 0x000fe200078ec0ff */
[----:B------:R-:W-:Y:S01]  /*27d0*/  HFMA2 R32, R32, R3.H1_H1, -66, -66 ;  /* 0xd420d42020207431 */ /* 0x000fe20000060003 */
[----:B------:R-:W-:Y:S01]  /*27e0*/  LOP3.LUT R33, R33, 0x64006400, RZ, 0xfc, !PT ;  /* 0x6400640021217812 */ /* 0x000fe200078efcff */
[----:B------:R-:W-:Y:S01]  /*27f0*/  HFMA2 R9, R9, R18, R12 ;  /* 0x0000001209097231 */ /* 0x000fe2000000000c */
[----:B------:R-:W-:Y:S01]  /*2800*/  LOP3.LUT R11, R11, 0xc000c0, RZ, 0xc0, !PT ;  /* 0x00c000c00b0b7812 */ /* 0x000fe200078ec0ff */
[----:B------:R-:W-:Y:S01]  /*2810*/  HFMA2 R31, R31, R2.H1_H1, -18, -18 ;  /* 0xcc80cc801f1f7431 */ /* 0x000fe20000060002 */
[----:B------:R-:W-:Y:S01]  /*2820*/  LOP3.LUT R10, R10, 0x64006400, RZ, 0xfc, !PT ;  /* 0x640064000a0a7812 */ /* 0x000fe200078efcff */
[----:B------:R-:W-:-:S02]  /*2830*/  HFMA2 R14, R32, R18, R14 ;  /* 0x00000012200e7231 */ /* 0x000fc4000000000e */
[----:B------:R-:W-:Y:S01]  /*2840*/  HFMA2 R33, R33, R2.H1_H1, -18, -18 ;  /* 0xcc80cc8021217431 */ /* 0x000fe20000060002 */
[----:B------:R-:W-:Y:S01]  /*2850*/  LOP3.LUT R11, R11, 0x64006400, RZ, 0xfc, !PT ;  /* 0x640064000b0b7812 */ /* 0x000fe200078efcff */
[----:B------:R-:W-:Y:S02]  /*2860*/  HFMA2 R8, R8, R18, R13 ;  /* 0x0000001208087231 */ /* 0x000fe4000000000d */
[----:B------:R-:W-:Y:S02]  /*2870*/  HFMA2 R9, R27, R19, R9 ;  /* 0x000000131b097231 */ /* 0x000fe40000000009 */
[----:B------:R-:W-:Y:S02]  /*2880*/  HFMA2 R10, R10, R3.H1_H1, -66, -66 ;  /* 0xd420d4200a0a7431 */ /* 0x000fe40000060003 */
[----:B------:R-:W-:Y:S02]  /*2890*/  HFMA2 R11, R11, R2.H1_H1, -18, -18 ;  /* 0xcc80cc800b0b7431 */ /* 0x000fe40000060002 */
[----:B------:R-:W-:-:S02]  /*28a0*/  HFMA2 R14, R33, R19, R14 ;  /* 0x00000013210e7231 */ /* 0x000fc4000000000e */
[----:B------:R-:W-:Y:S01]  /*28b0*/  HFMA2 R10, R10, R18, R16 ;  /* 0x000000120a0a7231 */ /* 0x000fe20000000010 */
[----:B------:R-:W-:Y:S01]  /*28c0*/  PRMT R2, R2, 0x5410, R3 ;  /* 0x0000541002027816 */ /* 0x000fe20000000003 */
        /* <DEDUP_REMOVED lines=11> */
.L_x_3887:
[----:B------:R-:W-:-:S05]  /*2980*/  HMUL2 R7, R30, R6.H0_H0 ;  /* 0x200000061e077232 */ /* 0x000fca0000000000 */
[----:B------:R1:W-:Y:S01]  /*2990*/  ATOM.E.ADD.F16x2.RN.STRONG.GPU P0, RZ, desc[UR6][R20.64], R7 ;  /* 0x8000000714ff79a2 */ /* 0x0003e2000c10e106 */
[----:B------:R-:W-:Y:S01]  /*29a0*/  BSSY.RECONVERGENT B0, `(.L_x_3889) ;  /* 0x000000f000007945 */ /* 0x000fe20003800200 */
[----:B------:R-:W-:-:S03]  /*29b0*/  HMUL2 R9, R23, R6.H0_H0 ;  /* 0x2000000617097232 */ /* 0x000fc60000000000 */
[----:B-1----:R-:W-:Y:S05]  /*29c0*/  @P0 BRA `(.L_x_3890) ;  /* 0x0000000000300947 */ /* 0x002fea0003800000 */
[----:B------:R-:W1:Y:S02]  /*29d0*/  QSPC.E.S P0, RZ, [R20] ;  /* 0x0000000014ff73aa */ /* 0x000e640000000500 */
[----:B-1----:R-:W-:Y:S05]  /*29e0*/  @!P0 BRA `(.L_x_3891) ;  /* 0x00000000001c8947 */ /* 0x002fea0003800000 */
[----:B------:R-:W-:-:S05]  /*29f0*/  IMAD.MOV.U32 R2, RZ, RZ, R20 ;  /* 0x000000ffff027224 */ /* 0x000fca00078e0014 */
[----:B------:R-:W-:-:S07]  /*2a00*/  MOV R2, R2 ;  /* 0x0000000200027202 */ /* 0x000fce0000000f00 */
.L_x_3892:
[----:B0-----:R-:W0:Y:S02]  /*2a10*/  LDS R4, [R2] ;  /* 0x0000000002047984 */ /* 0x001e240000000800 */
[----:B0-----:R-:W-:-:S05]  /*2a20*/  HADD2 R5, R4, R7 ;  /* 0x0000000704057230 */ /* 0x001fca0000000000 */
[----:B------:R-:W0:Y:S02]  /*2a30*/  ATOMS.CAST.SPIN P0, [R2], R4, R5 ;  /* 0x000000040200758d */ /* 0x000e240001800005 */
[----:B0-----:R-:W-:Y:S05]  /*2a40*/  @!P0 BRA `(.L_x_3892) ;  /* 0xfffffffc00f08947 */ /* 0x001fea000383ffff */
[----:B------:R-:W-:Y:S05]  /*2a50*/  BRA `(.L_x_3890) ;  /* 0x00000000000c7947 */ /* 0x000fea0003800000 */
.L_x_3891:
[----:B------:R-:W2:Y:S02]  /*2a60*/  LD.E R0, desc[UR6][R20.64] ;  /* 0x0000000614007980 */ /* 0x000ea4000c101900 */
[----:B--2---:R-:W-:-:S05]  /*2a70*/  IMAD.IADD R3, R7, 0x1, R0 ;  /* 0x0000000107037824 */ /* 0x004fca00078e0200 */
[----:B------:R1:W-:Y:S02]  /*2a80*/  ST.E desc[UR6][R20.64], R3 ;  /* 0x0000000314007985 */ /* 0x0003e4000c101906 */
.L_x_3890:
[----:B------:R-:W-:Y:S05]  /*2a90*/  BSYNC.RECONVERGENT B0 ;  /* 0x0000000000007941 */ /* 0x000fea0003800200 */
.L_x_3889:
[----:B------:R2:W-:Y:S02]  /*2aa0*/  ATOM.E.ADD.F16x2.RN.STRONG.GPU P0, RZ, desc[UR6][R20.64+0x4], R9 ;  /* 0x8000040914ff79a2 */ /* 0x0005e4000c10e106 */
[----:B--2---:R-:W-:Y:S05]  /*2ab0*/  @P0 EXIT ;  /* 0x000000000000094d */ /* 0x004fea0003800000 */
[----:B------:R-:W2:Y:S02]  /*2ac0*/  QSPC.E.S P0, RZ, [R20+0x4] ;  /* 0x0000040014ff73aa */ /* 0x000ea40000000500 */
[----:B--2---:R-:W-:Y:S05]  /*2ad0*/  @!P0 BRA `(.L_x_3893) ;  /* 0x0000000000188947 */ /* 0x004fea0003800000 */
[----:B-1----:R-:W-:-:S07]  /*2ae0*/  MOV R20, R20 ;  /* 0x0000001400147202 */ /* 0x002fce0000000f00 */
.L_x_3894:
[----:B------:R-:W1:Y:S02]  /*2af0*/  LDS R2, [R20+0x4] ;  /* 0x0000040014027984 */ /* 0x000e640000000800 */
[----:B-1----:R-:W-:-:S05]  /*2b00*/  HFMA2 R3, R2, 1, 1, R9 ;  /* 0x3c003c0002037831 */ /* 0x002fca0000000009 */
[----:B------:R-:W1:Y:S02]  /*2b10*/  ATOMS.CAST.SPIN P0, [R20+0x4], R2, R3 ;  /* 0x000004021400758d */ /* 0x000e640001800003 */
[----:B-1----:R-:W-:Y:S05]  /*2b20*/  @!P0 BRA `(.L_x_3894) ;  /* 0xfffffffc00f08947 */ /* 0x002fea000383ffff */
[----:B------:R-:W-:Y:S05]  /*2b30*/  EXIT ;  /* 0x000000000000794d */ /* 0x000fea0003800000 */
.L_x_3893:
[----:B------:R-:W1:Y:S02]  /*2b40*/  LD.E R0, desc[UR6][R20.64+0x4] ;  /* 0x0000040614007980 */ /* 0x000e64000c101900 */
[----:B-1----:R-:W-:-:S05]  /*2b50*/  IMAD.IADD R3, R9, 0x1, R0 ;  /* 0x0000000109037824 */ /* 0x002fca00078e0200 */
[----:B------:R-:W-:Y:S01]  /*2b60*/  ST.E desc[UR6][R20.64+0x4], R3 ;  /* 0x0000040314007985 */ /* 0x000fe2000c101906 */
[----:B------:R-:W-:Y:S05]  /*2b70*/  EXIT ;  /* 0x000000000000794d */ /* 0x000fea0003800000 */
.L_x_3895:
        /* <DEDUP_REMOVED lines=16> */
.L_x_3992:


//--------------------- .text._Z23gemm_half_q_half_kernelILi1ELi2ELb1ELb1ELi32EEvPK6__halfPKjS4_S2_PS0_iiiiPKtS7_iiiiiibS2_i --------------------------
	.section	.text._Z23gemm_half_q_half_kernelILi1ELi2ELb1ELb1ELi32EEvPK6__halfPKjS4_S2_PS0_iiiiPKtS7_iiiiiibS2_i,"ax",@progbits
	.align	128
        .global         _Z23gemm_half_q_half_kernelILi1ELi2ELb1ELb1ELi32EEvPK6__halfPKjS4_S2_PS0_iiiiPKtS7_iiiiiibS2_i
        .type           _Z23gemm_half_q_half_kernelILi1ELi2ELb1ELb1ELi32EEvPK6__halfPKjS4_S2_PS0_iiiiPKtS7_iiiiiibS2_i,@function
        .size           _Z23gemm_half_q_half_kernelILi1ELi2ELb1ELb1ELi32EEvPK6__halfPKjS4_S2_PS0_iiiiPKtS7_iiiiiibS2_i,(.L_x_3993 - _Z23gemm_half_q_half_kernelILi1ELi2ELb1ELb1ELi32EEvPK6__halfPKjS4_S2_PS0_iiiiPKtS7_iiiiiibS2_i)
        .other          _Z23gemm_half_q_half_kernelILi1ELi2ELb1ELb1ELi32EEvPK6__halfPKjS4_S2_PS0_iiiiPKtS7_iiiiiibS2_i,@"STO_CUDA_ENTRY STV_DEFAULT"
_Z23gemm_half_q_half_kernelILi1ELi2ELb1ELb1ELi32EEvPK6__halfPKjS4_S2_PS0_iiiiPKtS7_iiiiiibS2_i:
.text._Z23gemm_half_q_half_kernelILi1ELi2ELb1ELb1ELi32EEvPK6__halfPKjS4_S2_PS0_iiiiPKtS7_iiiiiibS2_i:
        /* <DEDUP_REMOVED lines=42> */
.L_x_3897:
[----:B------:R-:W-:Y:S05]  /*02a0*/  BSYNC.RECONVERGENT B0 ;  /* 0x0000000000007941 */ /* 0x000fea0003800200 */
.L_x_3896:
        /* <DEDUP_REMOVED lines=18> */
[----:B------:R-:W-:Y:S02]  /*03d0*/  UMOV UR4, URZ ;  /* 0x000000ff00047c82 */ /* 0x000fe40008000000 */
[----:B------:R-:W-:Y:S01]  /*03e0*/  LEA.HI R8, R2, R7, RZ, 0x3 ;  /* 0x0000000702087211 */ /* 0x000fe200078f18ff */
[----:B------:R-:W-:Y:S01]  /*03f0*/  IMAD.MOV.U32 R2, RZ, RZ, R24 ;  /* 0x000000ffff027224 */ /* 0x000fe200078e0018 */
[----:B------:R-:W-:Y:S02]  /*0400*/  LOP3.LUT R6, R6, 0x10, RZ, 0xc0, !PT ;  /* 0x0000001006067812 */ /* 0x000fe400078ec0ff */
[----:B------:R-:W-:-:S07]  /*0410*/  SHF.R.S32.HI R8, RZ, 0x3, R8 ;  /* 0x00000003ff087819 */ /* 0x000fce0000011408 */
.L_x_3899:
        /* <DEDUP_REMOVED lines=16> */
[----:B------:R-:W-:Y:S02]  /*0520*/  LOP3.LUT R18, R17, 0xf, RZ, 0xc0, !PT ;  /* 0x0000000f11127812 */ /* 0x000fe400078ec0ff */
[--C-:B------:R-:W-:Y:S02]  /*0530*/  SHF.R.U32.HI R19, RZ, 0x4, R17.reuse ;  /* 0x00000004ff137819 */ /* 0x100fe40000011611 */
[--C-:B------:R-:W-:Y:S01]  /*0540*/  SHF.R.U32.HI R14, RZ, 0x8, R17.reuse ;  /* 0x00000008ff0e7819 */ /* 0x100fe20000011611 */
[----:B------:R-:W-:Y:S01]  /*0550*/  IMAD R21, R18, R18, R18 ;  /* 0x0000001212157224 */ /* 0x000fe200078e0212 */
[----:B------:R-:W-:Y:S01]  /*0560*/  LOP3.LUT R19, R19, 0xf, RZ, 0xc0, !PT ;  /* 0x0000000f13137812 */ /* 0x000fe200078ec0ff */
[----:B---3--:R-:W-:Y:S01]  /*0570*/  IMAD.IADD R2, R13, 0x1, R2 ;  /* 0x000000010d027824 */ /* 0x008fe200078e0202 */
[----:B------:R-:W-:Y:S02]  /*0580*/  SHF.R.U32.HI R17, RZ, 0xc, R17 ;  /* 0x0000000cff117819 */ /* 0x000fe40000011611 */
[----:B------:R-:W-:-:S02]  /*0590*/  LOP3.LUT R14, R14, 0xf, RZ, 0xc0, !PT ;  /* 0x0000000f0e0e7812 */ /* 0x000fc400078ec0ff */
[----:B------:R-:W-:Y:S01]  /*05a0*/  IADD3 R21, PT, PT, R18, 0x1, R21 ;  /* 0x0000000112157810 */ /* 0x000fe20007ffe015 */
[----:B------:R-:W-:Y:S01]  /*05b0*/  IMAD R18, R19, R19, R19 ;  /* 0x0000001313127224 */ /* 0x000fe200078e0213 */
[----:B------:R-:W-:Y:S01]  /*05c0*/  LOP3.LUT R17, R17, 0xf, RZ, 0xc0, !PT ;  /* 0x0000000f11117812 */ /* 0x000fe200078ec0ff */
[----:B0-----:R-:W-:Y:S01]  /*05d0*/  IMAD R11, R14, R14, R14 ;  /* 0x0000000e0e0b7224 */ /* 0x001fe200078e020e */
[----:B------:R-:W-:Y:S02]  /*05e0*/  ISETP.GE.AND P0, PT, R2, R23, PT ;  /* 0x000000170200720c */ /* 0x000fe40003f06270 */
[----:B------:R-:W-:Y:S01]  /*05f0*/  IADD3 R19, PT, PT, R19, 0x1, R18 ;  /* 0x0000000113137810 */ /* 0x000fe20007ffe012 */
[C---:B------:R-:W-:Y:S01]  /*0600*/  IMAD R10, R17.reuse, R17, R17 ;  /* 0x00000011110a7224 */ /* 0x040fe200078e0211 */
[----:B------:R-:W-:Y:S01]  /*0610*/  IADD3 R11, PT, PT, R14, 0x1, R11 ;  /* 0x000000010e0b7810 */ /* 0x000fe20007ffe00b */
[----:B------:R-:W4:Y:S03]  /*0620*/  I2F.F16 R21, R21 ;  /* 0x0000001500157306 */ /* 0x000f260000200c00 */
[----:B------:R-:W-:-:S05]  /*0630*/  IADD3 R10, PT, PT, R17, 0x1, R10 ;  /* 0x00000001110a7810 */ /* 0x000fca0007ffe00a */
        /* <DEDUP_REMOVED lines=8> */
.L_x_3898:
        /* <DEDUP_REMOVED lines=11> */
.L_x_3900:
        /* <DEDUP_REMOVED lines=11> */
.L_x_3901:
        /* <DEDUP_REMOVED lines=11> */
.L_x_3902:
        /* <DEDUP_REMOVED lines=11> */
.L_x_3903:
        /* <DEDUP_REMOVED lines=11> */
.L_x_3904:
[----:B------:R-:W0:Y:S01]  /*0a30*/  LDCU UR10, c[0x0][0x3dc] ;  /* 0x00007b80ff0a77ac */ /* 0x000e220008000800 */
[----:B------:R-:W-:Y:S01]  /*0a40*/  VIMNMX R6, PT, PT, R24, UR4, PT ;  /* 0x0000000418067c48 */ /* 0x000fe2000bfe0100 */
[----:B------:R-:W1:Y:S01]  /*0a50*/  LDC.64 R20, c[0x0][0x3a0] ;  /* 0x0000e800ff147b82 */ /* 0x000e620000000a00 */
[----:B------:R-:W-:Y:S02]  /*0a60*/  PRMT R26, RZ, 0x5410, RZ ;  /* 0x00005410ff1a7816 */ /* 0x000fe400000000ff */
[----:B------:R-:W-:Y:S02]  /*0a70*/  SHF.R.S32.HI R13, RZ, 0x1f, R6 ;  /* 0x0000001fff0d7819 */ /* 0x000fe40000011406 */
[----:B------:R-:W-:Y:S02]  /*0a80*/  PRMT R25, RZ, 0x5410, RZ ;  /* 0x00005410ff197816 */ /* 0x000fe400000000ff */
[----:B------:R-:W-:-:S04]  /*0a90*/  LEA.HI R13, R13, R6, RZ, 0x5 ;  /* 0x000000060d0d7211 */ /* 0x000fc800078f28ff */
[----:B------:R-:W-:Y:S02]  /*0aa0*/  SHF.R.S32.HI R13, RZ, 0x5, R13 ;  /* 0x00000005ff0d7819 */ /* 0x000fe4000001140d */
[----:B0-----:R-:W-:-:S03]  /*0ab0*/  VIMNMX R9, PT, PT, R9, UR10, PT ;  /* 0x0000000a09097c48 */ /* 0x001fc6000bfe0100 */
[----:B------:R-:W-:Y:S01]  /*0ac0*/  IMAD R0, R13, 0x8, R0 ;  /* 0x000000080d007824 */ /* 0x000fe200078e0200 */
[----:B------:R-:W-:Y:S01]  /*0ad0*/  ISETP.GT.AND P0, PT, R9, R24, PT ;  /* 0x000000180900720c */ /* 0x000fe20003f04270 */
[----:B------:R-:W-:-:S03]  /*0ae0*/  IMAD R9, R16, UR8, R7 ;  /* 0x0000000810097c24 */ /* 0x000fc6000f8e0207 */
[----:B------:R-:W-:Y:S01]  /*0af0*/  IADD3 R0, PT, PT, R5, R0, R2 ;  /* 0x0000000005007210 */ /* 0x000fe20007ffe002 */
[----:B-1----:R-:W-:-:S03]  /*0b00*/  IMAD.WIDE R20, R9, 0x2, R20 ;  /* 0x0000000209147825 */ /* 0x002fc600078e0214 */
[----:B------:R-:W-:-:S05]  /*0b10*/  IADD3 R11, PT, PT, R11, R0, R4 ;  /* 0x000000000b0b7210 */ /* 0x000fca0007ffe004 */
[----:B------:R-:W-:Y:S05]  /*0b20*/  @!P0 BRA `(.L_x_3905) ;  /* 0x0000000800a48947 */ /* 0x000fea0003800000 */
[----:B------:R-:W0:Y:S01]  /*0b30*/  LDCU.64 UR8, c[0x0][0x388] ;  /* 0x00007100ff0877ac */ /* 0x000e220008000a00 */
[----:B------:R-:W1:Y:S01]  /*0b40*/  S2UR UR5, SR_CgaCtaId ;  /* 0x00000000000579c3 */ /* 0x000e620000008800 */
[----:B------:R-:W-:Y:S01]  /*0b50*/  IMAD R2, R11, R16, RZ ;  /* 0x000000100b027224 */ /* 0x000fe200078e02ff */
[----:B------:R-:W-:Y:S01]  /*0b60*/  VIMNMX R23, PT, PT, R23, UR10, PT ;  /* 0x0000000a17177c48 */ /* 0x000fe2000bfe0100 */
[----:B------:R-:W-:Y:S01]  /*0b70*/  UMOV UR4, 0x400 ;  /* 0x0000040000047882 */ /* 0x000fe20000000000 */
[----:B------:R-:W-:Y:S02]  /*0b80*/  PRMT R25, RZ, 0x5410, RZ ;  /* 0x00005410ff197816 */ /* 0x000fe400000000ff */
[----:B------:R-:W-:Y:S02]  /*0b90*/  SHF.R.S32.HI R0, RZ, 0x1f, R2 ;  /* 0x0000001fff007819 */ /* 0x000fe40000011402 */
[----:B------:R-:W-:Y:S02]  /*0ba0*/  IADD3 R31, P0, PT, R7, R2, RZ ;  /* 0x00000002071f7210 */ /* 0x000fe40007f1e0ff */
[----:B------:R-:W-:-:S02]  /*0bb0*/  PRMT R26, RZ, 0x5410, RZ ;  /* 0x00005410ff1a7816 */ /* 0x000fc400000000ff */
[----:B------:R-:W-:Y:S02]  /*0bc0*/  LEA.HI.X.SX32 R0, R7, R0, 0x1, P0 ;  /* 0x0000000007007211 */ /* 0x000fe400000f0eff */
[----:B0-----:R-:W-:-:S04]  /*0bd0*/  LEA R30, P0, R31, UR8, 0x2 ;  /* 0x000000081f1e7c11 */ /* 0x001fc8000f8010ff */
[----:B------:R-:W-:Y:S01]  /*0be0*/  LEA.HI.X R31, R31, UR9, R0, 0x2, P0 ;  /* 0x000000091f1f7c11 */ /* 0x000fe200080f1400 */
[----:B-1----:R-:W-:-:S12]  /*0bf0*/  ULEA UR4, UR5, UR4, 0x18 ;  /* 0x0000000405047291 */ /* 0x002fd8000f8ec0ff */
.L_x_3906:
[----:B------:R0:W2:Y:S01]  /*0c00*/  LDG.E.128.CONSTANT R4, desc[UR6][R30.64] ;  /* 0x000000061e047981 */ /* 0x0000a2000c1e9d00 */
[----:B------:R-:W-:Y:S01]  /*0c10*/  IMAD.MOV.U32 R13, RZ, RZ, 0x3400 ;  /* 0x00003400ff0d7424 */ /* 0x000fe200078e00ff */
[----:B------:R-:W-:Y:S01]  /*0c20*/  PRMT R17, R17, 0x5410, R18 ;  /* 0x0000541011117816 */ /* 0x000fe20000000012 */
[----:B------:R-:W-:Y:S01]  /*0c30*/  IMAD.MOV.U32 R15, RZ, RZ, 0x2c00 ;  /* 0x00002c00ff0f7424 */ /* 0x000fe200078e00ff */
[----:B------:R-:W1:Y:S01]  /*0c40*/  LDS.128 R8, [UR4] ;  /* 0x00000004ff087984 */ /* 0x000e620008000c00 */
[----:B------:R-:W-:Y:S01]  /*0c50*/  VIADD R24, R24, 0x10 ;  /* 0x0000001018187836 */ /* 0x000fe20000000000 */
[----:B------:R-:W-:-:S04]  /*0c60*/  PRMT R19, R19, 0x5410, R22 ;  /* 0x0000541013137816 */ /* 0x000fc80000000016 */
[----:B------:R-:W-:Y:S01]  /*0c70*/  ISETP.GE.AND P0, PT, R24, R23, PT ;  /* 0x000000171800720c */ /* 0x000fe20003f06270 */
[----:B0-----:R-:W-:Y:S01]  /*0c80*/  IMAD.WIDE R30, R16, 0x4, R30 ;  /* 0x00000004101e7825 */ /* 0x001fe200078e021e */
[C---:B--2---:R-:W-:Y:S02]  /*0c90*/  LOP3.LUT R0, R4.reuse, 0x30003, RZ, 0xc0, !PT ;  /* 0x0003000304007812 */ /* 0x044fe400078ec0ff */
[----:B------:R-:W-:Y:S02]  /*0ca0*/  LOP3.LUT R12, R4, 0xc000c, RZ, 0xc0, !PT ;  /* 0x000c000c040c7812 */ /* 0x000fe400078ec0ff */
[C---:B------:R-:W-:Y:S02]  /*0cb0*/  LOP3.LUT R2, R0.reuse, 0x64006400, RZ, 0xfc, !PT ;  /* 0x6400640000027812 */ /* 0x040fe400078efcff */
[----:B------:R-:W-:Y:S02]  /*0cc0*/  PRMT R0, R0, 0x5410, R13 ;  /* 0x0000541000007816 */ /* 0x000fe4000000000d */
[----:B------:R-:W-:Y:S01]  /*0cd0*/  LOP3.LUT R13, R12, 0x64006400, RZ, 0xfc, !PT ;  /* 0x640064000c0d7812 */ /* 0x000fe200078efcff */
[----:B------:R-:W-:Y:S01]  /*0ce0*/  HADD2 R2, R2, -1026, -1026 ;  /* 0xe402e40202027430 */ /* 0x000fe20000000000 */
[----:B------:R-:W-:-:S03]  /*0cf0*/  SHF.R.U32.HI R28, RZ, 0x8, R4 ;  /* 0x00000008ff1c7819 */ /* 0x000fc60000011604 */
[----:B------:R-:W-:Y:S01]  /*0d00*/  HFMA2 R12, R13, R0.H1_H1, -258, -258 ;  /* 0xdc08dc080d0c7431 */ /* 0x000fe20000060000 */
[C---:B------:R-:W-:Y:S01]  /*0d10*/  LOP3.LUT R13, R4.reuse, 0x300030, RZ, 0xc0, !PT ;  /* 0x00300030040d7812 */ /* 0x040fe200078ec0ff */
[----:B-1----:R-:W-:Y:S01]  /*0d20*/  HFMA2 R14, R2, R8, RZ ;  /* 0x00000008020e7231 */ /* 0x002fe200000000ff */
[----:B------:R-:W-:Y:S02]  /*0d30*/  PRMT R2, R15, 0x7610, R2 ;  /* 0x000076100f027816 */ /* 0x000fe40000000002 */
[----:B------:R-:W-:Y:S02]  /*0d40*/  LOP3.LUT R15, R13, 0x64006400, RZ, 0xfc, !PT ;  /* 0x640064000d0f7812 */ /* 0x000fe400078efcff */
[----:B------:R-:W-:Y:S02]  /*0d50*/  LOP3.LUT R13, R4, 0xc000c0, RZ, 0xc0, !PT ;  /* 0x00c000c0040d7812 */ /* 0x000fe400078ec0ff */
[----:B------:R-:W-:Y:S01]  /*0d60*/  LOP3.LUT R4, R28, 0x30003, RZ, 0xc0, !PT ;  /* 0x000300031c047812 */ /* 0x000fe200078ec0ff */
[----:B------:R-:W-:Y:S01]  /*0d70*/  HFMA2 R15, R15, R2.H0_H0, -66, -66 ;  /* 0xd420d4200f0f7431 */ /* 0x000fe20000040002 */
[----:B------:R-:W-:Y:S01]  /*0d80*/  LOP3.LUT R13, R13, 0x64006400, RZ, 0xfc, !PT ;  /* 0x640064000d0d7812 */ /* 0x000fe200078efcff */
[----:B------:R-:W-:-:S02]  /*0d90*/  HFMA2 R12, R12, R9, R14 ;  /* 0x000000090c0c7231 */ /* 0x000fc4000000000e */
[----:B------:R-:W-:Y:S01]  /*0da0*/  IMAD.MOV.U32 R14, RZ, RZ, 0x2400 ;  /* 0x00002400ff0e7424 */ /* 0x000fe200078e00ff */
[----:B------:R-:W-:Y:S02]  /*0db0*/  LOP3.LUT R4, R4, 0x64006400, RZ, 0xfc, !PT ;  /* 0x6400640004047812 */ /* 0x000fe400078efcff */
[----:B------:R-:W-:Y:S02]  /*0dc0*/  LOP3.LUT R29, R28, 0x300030, RZ, 0xc0, !PT ;  /* 0x003000301c1d7812 */ /* 0x000fe400078ec0ff */
[----:B------:R-:W-:Y:S01]  /*0dd0*/  PRMT R0, R14, 0x7610, R0 ;  /* 0x000076100e007816 */ /* 0x000fe20000000000 */
[----:B------:R-:W-:Y:S02]  /*0de0*/  HFMA2 R12, R15, R10, R12 ;  /* 0x0000000a0f0c7231 */ /* 0x000fe4000000000c */
[----:B------:R-:W-:Y:S01]  /*0df0*/  HADD2 R4, R4, -1026, -1026 ;  /* 0xe402e40204047430 */ /* 0x000fe20000000000 */
[----:B------:R-:W-:Y:S01]  /*0e00*/  LOP3.LUT R29, R29, 0x64006400, RZ, 0xfc, !PT ;  /* 0x640064001d1d7812 */ /* 0x000fe200078efcff */
[----:B------:R-:W-:-:S04]  /*0e10*/  HFMA2 R27, R13, R0.H0_H0, -18, -18 ;  /* 0xcc80cc800d1b7431 */ /* 0x000fc80000040000 */
[----:B------:R-:W-:Y:S02]  /*0e20*/  HFMA2 R27, R27, R11, R12 ;  /* 0x0000000b1b1b7231 */ /* 0x000fe4000000000c */
[----:B------:R-:W0:Y:S01]  /*0e30*/  LDS.128 R12, [UR4+0x10] ;  /* 0x00001004ff0c7984 */ /* 0x000e220008000c00 */
[----:B------:R-:W-:Y:S01]  /*0e40*/  UIADD3 UR4, UPT, UPT, UR4, 0x20, URZ ;  /* 0x0000002004047890 */ /* 0x000fe2000fffe0ff */
[----:B0-----:R-:W-:Y:S01]  /*0e50*/  HFMA2 R4, R4, R12, R27 ;  /* 0x0000000c04047231 */ /* 0x001fe2000000001b */
[C---:B------:R-:W-:Y:S02]  /*0e60*/  LOP3.LUT R27, R28.reuse, 0xc000c, RZ, 0xc0, !PT ;  /* 0x000c000c1c1b7812 */ /* 0x040fe400078ec0ff */
[----:B------:R-:W-:Y:S02]  /*0e70*/  LOP3.LUT R28, R28, 0xc000c0, RZ, 0xc0, !PT ;  /* 0x00c000c01c1c7812 */ /* 0x000fe400078ec0ff */
[----:B------:R-:W-:Y:S02]  /*0e80*/  LOP3.LUT R27, R27, 0x64006400, RZ, 0xfc, !PT ;  /* 0x640064001b1b7812 */ /* 0x000fe400078efcff */
[----:B------:R-:W-:-:S03]  /*0e90*/  LOP3.LUT R28, R28, 0x64006400, RZ, 0xfc, !PT ;  /* 0x640064001c1c7812 */ /* 0x000fc600078efcff */
[----:B------:R-:W-:-:S04]  /*0ea0*/  HFMA2 R27, R27, R0.H1_H1, -258, -258 ;  /* 0xdc08dc081b1b7431 */ /* 0x000fc80000060000 */
[----:B------:R-:W-:Y:S02]  /*0eb0*/  HFMA2 R4, R27, R13, R4 ;  /* 0x0000000d1b047231 */ /* 0x000fe40000000004 */
[----:B------:R-:W-:-:S04]  /*0ec0*/  HFMA2 R27, R29, R2.H0_H0, -66, -66 ;  /* 0xd420d4201d1b7431 */ /* 0x000fc80000040002 */
[----:B------:R-:W-:Y:S02]  /*0ed0*/  HFMA2 R4, R27, R14, R4 ;  /* 0x0000000e1b047231 */ /* 0x000fe40000000004 */
[----:B------:R-:W-:Y:S01]  /*0ee0*/  HFMA2 R27, R28, R0.H0_H0, -18, -18 ;  /* 0xcc80cc801c1b7431 */ /* 0x000fe20000040000 */
[----:B------:R-:W-:-:S04]  /*0ef0*/  LOP3.LUT R28, R5, 0x30003, RZ, 0xc0, !PT ;  /* 0x00030003051c7812 */ /* 0x000fc800078ec0ff */
[----:B------:R-:W-:Y:S01]  /*0f00*/  LOP3.LUT R28, R28, 0x64006400, RZ, 0xfc, !PT ;  /* 0x640064001c1c7812 */ /* 0x000fe200078efcff */
[----:B------:R-:W-:Y:S01]  /*0f10*/  HFMA2 R4, R27, R15, R4 ;  /* 0x0000000f1b047231 */ /* 0x000fe20000000004 */
[----:B------:R-:W-:-:S03]  /*0f20*/  LOP3.LUT R27, R5, 0xc000c, RZ, 0xc0, !PT ;  /* 0x000c000c051b7812 */ /* 0x000fc600078ec0ff */
[----:B------:R-:W-:Y:S01]  /*0f30*/  HADD2 R28, R28, -1026, -1026 ;  /* 0xe402e4021c1c7430 */ /* 0x000fe20000000000 */
[----:B------:R-:W-:-:S03]  /*0f40*/  LOP3.LUT R27, R27, 0x64006400, RZ, 0xfc, !PT ;  /* 0x640064001b1b7812 */ /* 0x000fc600078efcff */
[----:B------:R-:W-:Y:S02]  /*0f50*/  HFMA2 R28, R28, R8, RZ ;  /* 0x000000081c1c7231 */ /* 0x000fe400000000ff */
[----:B------:R-:W-:Y:S02]  /*0f60*/  HFMA2 R27, R27, R0.H1_H1, -258, -258 ;  /* 0xdc08dc081b1b7431 */ /* 0x000fe40000060000 */
[----:B------:R-:W-:Y:S02]  /*0f70*/  HADD2 R4, R4.H0_H0, R4.H1_H1 ;  /* 0x3000000404047230 */ /* 0x000fe40000000800 */
        /* <DEDUP_REMOVED lines=20> */
[----:B------:R-:W-:-:S04]  /*10c0*/  HFMA2 R27, R27, R2.H0_H0, -66, -66 ;  /* 0xd420d4201b1b7431 */ /* 0x000fc80000040002 */
[----:B------:R-:W-:Y:S01]  /*10d0*/  HFMA2 R5, R27, R14, R5 ;  /* 0x0000000e1b057231 */ /* 0x000fe20000000005 */
[----:B------:R-:W-:Y:S02]  /*10e0*/  LOP3.LUT R27, R28, 0xc000c0, RZ, 0xc0, !PT ;  /* 0x00c000c01c1b7812 */ /* 0x000fe400078ec0ff */
[----:B------:R-:W-:Y:S02]  /*10f0*/  LOP3.LUT R28, R6, 0x30003, RZ, 0xc0, !PT ;  /* 0x00030003061c7812 */ /* 0x000fe400078ec0ff */
[----:B------:R-:W-:Y:S02]  /*1100*/  LOP3.LUT R27, R27, 0x64006400, RZ, 0xfc, !PT ;  /* 0x640064001b1b7812 */ /* 0x000fe400078efcff */
[----:B------:R-:W-:-:S03]  /*1110*/  LOP3.LUT R28, R28, 0x64006400, RZ, 0xfc, !PT ;  /* 0x640064001c1c7812 */ /* 0x000fc600078efcff */
[----:B------:R-:W-:Y:S02]  /*1120*/  HFMA2 R27, R27, R0.H0_H0, -18, -18 ;  /* 0xcc80cc801b1b7431 */ /* 0x000fe40000040000 */
[----:B------:R-:W-:Y:S02]  /*1130*/  HADD2 R28, R28, -1026, -1026 ;  /* 0xe402e4021c1c7430 */ /* 0x000fe40000000000 */
[----:B------:R-:W-:Y:S01]  /*1140*/  HFMA2 R5, R27, R15, R5 ;  /* 0x0000000f1b057231 */ /* 0x000fe20000000005 */
[----:B------:R-:W-:Y:S01]  /*1150*/  LOP3.LUT R27, R7, 0x30003, RZ, 0xc0, !PT ;  /* 0x00030003071b7812 */ /* 0x000fe200078ec0ff */
[----:B------:R-:W-:-:S03]  /*1160*/  HFMA2 R28, R28, R8, RZ.H0_H0 ;  /* 0x000000081c1c7231 */ /* 0x000fc600000400ff */
[----:B------:R-:W-:-:S05]  /*1170*/  LOP3.LUT R27, R27, 0x64006400, RZ, 0xfc, !PT ;  /* 0x640064001b1b7812 */ /* 0x000fca00078efcff */
[----:B------:R-:W-:Y:S02]  /*1180*/  HADD2 R27, R27, -1026, -1026 ;  /* 0xe402e4021b1b7430 */ /* 0x000fe40000000000 */
[----:B------:R-:W-:Y:S02]  /*1190*/  HADD2 R5, R5.H0_H0, R5.H1_H1 ;  /* 0x3000000505057230 */ /* 0x000fe40000000800 */
[----:B------:R-:W-:Y:S01]  /*11a0*/  HFMA2 R27, R27, R8, RZ ;  /* 0x000000081b1b7231 */ /* 0x000fe200000000ff */
[----:B------:R-:W-:Y:S02]  /*11b0*/  LOP3.LUT R8, R6, 0xc000c, RZ, 0xc0, !PT ;  /* 0x000c000c06087812 */ /* 0x000fe400078ec0ff */
[----:B------:R-:W-:Y:S02]  /*11c0*/  PRMT R4, R4, 0x5410, R5 ;  /* 0x0000541004047816 */ /* 0x000fe40000000005 */
[----:B------:R-:W-:-:S03]  /*11d0*/  LOP3.LUT R8, R8, 0x64006400, RZ, 0xfc, !PT ;  /* 0x6400640008087812 */ /* 0x000fc600078efcff */
[----:B------:R-:W-:Y:S02]  /*11e0*/  HFMA2 R26, R4, R17, R26 ;  /* 0x00000011041a7231 */ /* 0x000fe4000000001a */
        /* <DEDUP_REMOVED lines=17> */
[----:B------:R-:W-:Y:S02]  /*1300*/  LOP3.LUT R27, R27, 0x64006400, RZ, 0xfc, !PT ;  /* 0x640064001b1b7812 */ /* 0x000fe400078efcff */
[----:B------:R-:W-:Y:S01]  /*1310*/  SHF.R.U32.HI R6, RZ, 0x8, R6 ;  /* 0x00000008ff067819 */ /* 0x000fe20000011606 */
[-C--:B------:R-:W-:Y:S01]  /*1320*/  HFMA2 R10, R10, R0.reuse.H0_H0, -18, -18 ;  /* 0xcc80cc800a0a7431 */ /* 0x080fe20000040000 */
[----:B------:R-:W-:Y:S01]  /*1330*/  SHF.R.U32.HI R7, RZ, 0x8, R7 ;  /* 0x00000008ff077819 */ /* 0x000fe20000011607 */
[----:B------:R-:W-:-:S02]  /*1340*/  HFMA2 R27, R27, R0.H0_H0, -18, -18 ;  /* 0xcc80cc801b1b7431 */ /* 0x000fc40000040000 */
[-C--:B------:R-:W-:Y:S01]  /*1350*/  HFMA2 R8, R10, R11.reuse, R8 ;  /* 0x0000000b0a087231 */ /* 0x080fe20000000008 */
[----:B------:R-:W-:Y:S01]  /*1360*/  LOP3.LUT R10, R7, 0x30003, RZ, 0xc0, !PT ;  /* 0x00030003070a7812 */ /* 0x000fe200078ec0ff */
[----:B------:R-:W-:Y:S01]  /*1370*/  HFMA2 R9, R27, R11, R9 ;  /* 0x0000000b1b097231 */ /* 0x000fe20000000009 */
[----:B------:R-:W-:Y:S02]  /*1380*/  LOP3.LUT R11, R6, 0x30003, RZ, 0xc0, !PT ;  /* 0x00030003060b7812 */ /* 0x000fe400078ec0ff */
[----:B------:R-:W-:Y:S02]  /*1390*/  LOP3.LUT R10, R10, 0x64006400, RZ, 0xfc, !PT ;  /* 0x640064000a0a7812 */ /* 0x000fe400078efcff */
[----:B------:R-:W-:-:S05]  /*13a0*/  LOP3.LUT R11, R11, 0x64006400, RZ, 0xfc, !PT ;  /* 0x640064000b0b7812 */ /* 0x000fca00078efcff */
[----:B------:R-:W-:-:S04]  /*13b0*/  HADD2 R11, R11, -1026, -1026 ;  /* 0xe402e4020b0b7430 */ /* 0x000fc80000000000 */
[----:B------:R-:W-:Y:S02]  /*13c0*/  HFMA2 R8, R11, R12, R8 ;  /* 0x0000000c0b087231 */ /* 0x000fe40000000008 */
[----:B------:R-:W-:Y:S01]  /*13d0*/  HADD2 R11, R10, -1026, -1026 ;  /* 0xe402e4020a0b7430 */ /* 0x000fe20000000000 */
[----:B------:R-:W-:-:S03]  /*13e0*/  LOP3.LUT R10, R6, 0xc000c, RZ, 0xc0, !PT ;  /* 0x000c000c060a7812 */ /* 0x000fc600078ec0ff */
[----:B------:R-:W-:Y:S01]  /*13f0*/  HFMA2 R12, R11, R12, R9 ;  /* 0x0000000c0b0c7231 */ /* 0x000fe20000000009 */
[----:B------:R-:W-:Y:S02]  /*1400*/  LOP3.LUT R11, R7, 0xc000c, RZ, 0xc0, !PT ;  /* 0x000c000c070b7812 */ /* 0x000fe400078ec0ff */
[----:B------:R-:W-:Y:S02]  /*1410*/  LOP3.LUT R9, R10, 0x64006400, RZ, 0xfc, !PT ;  /* 0x640064000a097812 */ /* 0x000fe400078efcff */
[----:B------:R-:W-:-:S03]  /*1420*/  LOP3.LUT R11, R11, 0x64006400, RZ, 0xfc, !PT ;  /* 0x640064000b0b7812 */ /* 0x000fc600078efcff */
[-C--:B------:R-:W-:Y:S02]  /*1430*/  HFMA2 R9, R9, R0.reuse.H1_H1, -258, -258 ;  /* 0xdc08dc0809097431 */ /* 0x080fe40000060000 */
[----:B------:R-:W-:Y:S01]  /*1440*/  HFMA2 R10, R11, R0.H1_H1, -258, -258 ;  /* 0xdc08dc080b0a7431 */ /* 0x000fe20000060000 */
[C---:B------:R-:W-:Y:S02]  /*1450*/  LOP3.LUT R11, R6.reuse, 0x300030, RZ, 0xc0, !PT ;  /* 0x00300030060b7812 */ /* 0x040fe400078ec0ff */
[----:B------:R-:W-:Y:S01]  /*1460*/  LOP3.LUT R6, R6, 0xc000c0, RZ, 0xc0, !PT ;  /* 0x00c000c006067812 */ /* 0x000fe200078ec0ff */
[-C--:B------:R-:W-:Y:S01]  /*1470*/  HFMA2 R8, R9, R13.reuse, R8 ;  /* 0x0000000d09087231 */ /* 0x080fe20000000008 */
[----:B------:R-:W-:Y:S01]  /*1480*/  LOP3.LUT R11, R11, 0x64006400, RZ, 0xfc, !PT ;  /* 0x640064000b0b7812 */ /* 0x000fe200078efcff */
[----:B------:R-:W-:Y:S01]  /*1490*/  HFMA2 R10, R10, R13, R12 ;  /* 0x0000000d0a0a7231 */ /* 0x000fe2000000000c */
[C---:B------:R-:W-:Y:S02]  /*14a0*/  LOP3.LUT R9, R7.reuse, 0x300030, RZ, 0xc0, !PT ;  /* 0x0030003007097812 */ /* 0x040fe400078ec0ff */
[----:B------:R-:W-:Y:S01]  /*14b0*/  LOP3.LUT R27, R6, 0x64006400, RZ, 0xfc, !PT ;  /* 0x64006400061b7812 */ /* 0x000fe200078efcff */
[----:B------:R-:W-:Y:S01]  /*14c0*/  HFMA2 R11, R11, R2.H0_H0, -66, -66 ;  /* 0xd420d4200b0b7431 */ /* 0x000fe20000040002 */
[----:B------:R-:W-:-:S02]  /*14d0*/  LOP3.LUT R7, R7, 0xc000c0, RZ, 0xc0, !PT ;  /* 0x00c000c007077812 */ /* 0x000fc400078ec0ff */
[----:B------:R-:W-:Y:S01]  /*14e0*/  LOP3.LUT R9, R9, 0x64006400, RZ, 0xfc, !PT ;  /* 0x6400640009097812 */ /* 0x000fe200078efcff */
[----:B------:R-:W-:Y:S01]  /*14f0*/  HFMA2 R27, R27, R0.H0_H0, -18, -18 ;  /* 0xcc80cc801b1b7431 */ /* 0x000fe20000040000 */
[----:B------:R-:W-:Y:S01]  /*1500*/  LOP3.LUT R7, R7, 0x64006400, RZ, 0xfc, !PT ;  /* 0x6400640007077812 */ /* 0x000fe200078efcff */
[----:B------:R-:W-:Y:S02]  /*1510*/  HFMA2 R8, R11, R14, R8 ;  /* 0x0000000e0b087231 */ /* 0x000fe40000000008 */
[----:B------:R-:W-:Y:S02]  /*1520*/  HFMA2 R2, R9, R2.H0_H0, -66, -66 ;  /* 0xd420d42009027431 */ /* 0x000fe40000040002 */
[----:B------:R-:W-:Y:S02]  /*1530*/  HFMA2 R0, R7, R0.H0_H0, -18, -18 ;  /* 0xcc80cc8007007431 */ /* 0x000fe40000040000 */
[----:B------:R-:W-:Y:S02]  /*1540*/  HFMA2 R2, R2, R14, R10 ;  /* 0x0000000e02027231 */ /* 0x000fe4000000000a */
[----:B------:R-:W-:-:S02]  /*1550*/  HFMA2 R8, R27, R15, R8 ;  /* 0x0000000f1b087231 */ /* 0x000fc40000000008 */
[----:B------:R-:W-:-:S04]  /*1560*/  HFMA2 R0, R0, R15, R2 ;  /* 0x0000000f00007231 */ /* 0x000fc80000000002 */
[----:B------:R-:W-:Y:S02]  /*1570*/  HADD2 R0, R0.H0_H0, R0.H1_H1 ;  /* 0x3000000000007230 */ /* 0x000fe40000000800 */
[----:B------:R-:W-:-:S05]  /*1580*/  HADD2 R8, R8.H0_H0, R8.H1_H1 ;  /* 0x3000000808087230 */ /* 0x000fca0000000800 */
[----:B------:R-:W-:-:S05]  /*1590*/  PRMT R8, R8, 0x5410, R0 ;  /* 0x0000541008087816 */ /* 0x000fca0000000000 */
[----:B------:R-:W-:Y:S01]  /*15a0*/  HFMA2 R25, R8, R19, R25 ;  /* 0x0000001308197231 */ /* 0x000fe20000000019 */
[----:B------:R-:W-:Y:S06]  /*15b0*/  @!P0 BRA `(.L_x_3906) ;  /* 0xfffffff400908947 */ /* 0x000fec000383ffff */
.L_x_3905:
        /* <DEDUP_REMOVED lines=9> */
.L_x_3910:
[----:B------:R-:W0:Y:S02]  /*1650*/  LDS R4, [R2] ;  /* 0x0000000002047984 */ /* 0x000e240000000800 */
[----:B0-----:R-:W-:-:S05]  /*1660*/  HADD2 R5, R4, R7 ;  /* 0x0000000704057230 */ /* 0x001fca0000000000 */
[----:B------:R-:W0:Y:S02]  /*1670*/  ATOMS.CAST.SPIN P0, [R2], R4, R5 ;  /* 0x000000040200758d */ /* 0x000e240001800005 */
[----:B0-----:R-:W-:Y:S05]  /*1680*/  @!P0 BRA `(.L_x_3910) ;  /* 0xfffffffc00f08947 */ /* 0x001fea000383ffff */
[----:B------:R-:W-:Y:S05]  /*1690*/  BRA `(.L_x_3908) ;  /* 0x00000000000c7947 */ /* 0x000fea0003800000 */
.L_x_3909:
[----:B------:R-:W2:Y:S02]  /*16a0*/  LD.E R0, desc[UR6][R20.64] ;  /* 0x0000000614007980 */ /* 0x000ea4000c101900 */
[----:B--2---:R-:W-:-:S05]  /*16b0*/  IMAD.IADD R3, R7, 0x1, R0 ;  /* 0x0000000107037824 */ /* 0x004fca00078e0200 */
[----:B------:R0:W-:Y:S02]  /*16c0*/  ST.E desc[UR6][R20.64], R3 ;  /* 0x0000000314007985 */ /* 0x0001e4000c101906 */
.L_x_3908:
[----:B------:R-:W-:Y:S05]  /*16d0*/  BSYNC.RECONVERGENT B0 ;  /* 0x0000000000007941 */ /* 0x000fea0003800200 */
.L_x_3907:
[----:B------:R1:W-:Y:S02]  /*16e0*/  ATOM.E.ADD.F16x2.RN.STRONG.GPU P0, RZ, desc[UR6][R20.64+0x4], R9 ;  /* 0x8000040914ff79a2 */ /* 0x0003e4000c10e106 */
[----:B-1----:R-:W-:Y:S05]  /*16f0*/  @P0 EXIT ;  /* 0x000000000000094d */ /* 0x002fea0003800000 */
[----:B------:R-:W1:Y:S02]  /*1700*/  QSPC.E.S P0, RZ, [R20+0x4] ;  /* 0x0000040014ff73aa */ /* 0x000e640000000500 */
[----:B-1----:R-:W-:Y:S05]  /*1710*/  @!P0 BRA `(.L_x_3911) ;  /* 0x0000000000188947 */ /* 0x002fea0003800000 */
[----:B0-----:R-:W-:-:S07]  /*1720*/  MOV R20, R20 ;  /* 0x0000001400147202 */ /* 0x001fce0000000f00 */
.L_x_3912:
[----:B------:R-:W0:Y:S02]  /*1730*/  LDS R2, [R20+0x4] ;  /* 0x0000040014027984 */ /* 0x000e240000000800 */
[----:B0-----:R-:W-:-:S05]  /*1740*/  HFMA2 R3, R2, 1, 1, R9 ;  /* 0x3c003c0002037831 */ /* 0x001fca0000000009 */
[----:B------:R-:W0:Y:S02]  /*1750*/  ATOMS.CAST.SPIN P0, [R20+0x4], R2, R3 ;  /* 0x000004021400758d */ /* 0x000e240001800003 */
[----:B0-----:R-:W-:Y:S05]  /*1760*/  @!P0 BRA `(.L_x_3912) ;  /* 0xfffffffc00f08947 */ /* 0x001fea000383ffff */
[----:B------:R-:W-:Y:S05]  /*1770*/  EXIT ;  /* 0x000000000000794d */ /* 0x000fea0003800000 */
.L_x_3911:
[----:B------:R-:W0:Y:S02]  /*1780*/  LD.E R0, desc[UR6][R20.64+0x4] ;  /* 0x0000040614007980 */ /* 0x000e24000c101900 */
[----:B0-----:R-:W-:-:S05]  /*1790*/  IMAD.IADD R3, R9, 0x1, R0 ;  /* 0x0000000109037824 */ /* 0x001fca00078e0200 */
[----:B------:R-:W-:Y:S01]  /*17a0*/  ST.E desc[UR6][R20.64+0x4], R3 ;  /* 0x0000040314007985 */ /* 0x000fe2000c101906 */
[----:B------:R-:W-:Y:S05]  /*17b0*/  EXIT ;  /* 0x000000000000794d */ /* 0x000fea0003800000 */
.L_x_3913:
        /* <DEDUP_REMOVED lines=12> */
.L_x_3993:


//--------------------- .nv.shared._Z23gemm_half_q_half_kernelILi4ELi32ELb1ELb1ELi64EEvPK6__halfPKjS4_S2_PS0_iiiiPKtS7_iiiiiibS2_i --------------------------
	.section	.nv.shared._Z23gemm_half_q_half_kernelILi4ELi32ELb1ELb1ELi64EEvPK6__halfPKjS4_S2_PS0_iiiiPKtS7_iiiiiibS2_i,"aw",@nobits
	.sectionflags	@""
	.align	2
.nv.shared._Z23gemm_half_q_half_kernelILi4ELi32ELb1ELb1ELi64EEvPK6__halfPKjS4_S2_PS0_iiiiPKtS7_iiiiiibS2_i:
	.zero		1536


//--------------------- .nv.shared.reserved.0     --------------------------
	.section	.nv.shared.reserved.0,"aw",@nobits
	.weak		__nv_reservedSMEM_offset_0_alias
	.size		__nv_reservedSMEM_offset_0_alias, 0, 64
	.other		__nv_reservedSMEM_offset_0_alias,@"STO_CUDA_RESERVED_SHARED STV_DEFAULT"
__nv_reservedSMEM_offset_0_alias:
	.zero		0
	.zero		64


//--------------------- .nv.global                --------------------------
	.section	.nv.global,"aw",@nobits
.nv.global:
	.type		_ZN46_INTERNAL_62e1fee1_15_unit_exl2_3a_cu_db99ab474cuda3std3__48in_placeE,@object
	.size		_ZN46_INTERNAL_62e1fee1_15_unit_exl2_3a_cu_db99ab474cuda3std3__48in_placeE,(_ZN46_INTERNAL_62e1fee1_15_unit_exl2_3a_cu_db99ab474cuda3std6ranges3__45__cpo8distanceE - _ZN46_INTERNAL_62e1fee1_15_unit_exl2_3a_cu_db99ab474cuda3std3__48in_placeE)
_ZN46_INTERNAL_62e1fee1_15_unit_exl2_3a_cu_db99ab474cuda3std3__48in_placeE:
	.zero		1
	.type		_ZN46_INTERNAL_62e1fee1_15_unit_exl2_3a_cu_db99ab474cuda3std6ranges3__45__cpo8distanceE,@object
	.size		_ZN46_INTERNAL_62e1fee1_15_unit_exl2_3a_cu_db99ab474cuda3std6ranges3__45__cpo8distanceE,(_ZN46_INTERNAL_62e1fee1_15_unit_exl2_3a_cu_db99ab474cuda3std3__45__cpo6cbeginE - _ZN46_INTERNAL_62e1fee1_15_unit_exl2_3a_cu_db99ab474cuda3std6ranges3__45__cpo8distanceE)
_ZN46_INTERNAL_62e1fee1_15_unit_exl2_3a_cu_db99ab474cuda3std6ranges3__45__cpo8distanceE:
	.zero		1
	.type		_ZN46_INTERNAL_62e1fee1_15_unit_exl2_3a_cu_db99ab474cuda3std3__45__cpo6cbeginE,@object
	.size		_ZN46_INTERNAL_62e1fee1_15_unit_exl2_3a_cu_db99ab474cuda3std3__45__cpo6cbeginE,(_ZN46_INTERNAL_62e1fee1_15_unit_exl2_3a_cu_db99ab474cuda3std6ranges3__45__cpo7advanceE - _ZN46_INTERNAL_62e1fee1_15_unit_exl2_3a_cu_db99ab474cuda3std3__45__cpo6cbeginE)
_ZN46_INTERNAL_62e1fee1_15_unit_exl2_3a_cu_db99ab474cuda3std3__45__cpo6cbeginE:
	.zero		1
	.type		_ZN46_INTERNAL_62e1fee1_15_unit_exl2_3a_cu_db99ab474cuda3std6ranges3__45__cpo7advanceE,@object
	.size		_ZN46_INTERNAL_62e1fee1_15_unit_exl2_3a_cu_db99ab474cuda3std6ranges3__45__cpo7advanceE,(_ZN46_INTERNAL_62e1fee1_15_unit_exl2_3a_cu_db99ab474cuda3std3__45__cpo7crbeginE - _ZN46_INTERNAL_62e1fee1_15_unit_exl2_3a_cu_db99ab474cuda3std6ranges3__45__cpo7advanceE)
_ZN46_INTERNAL_62e1fee1_15_unit_exl2_3a_cu_db99ab474cuda3std6ranges3__45__cpo7advanceE:
	.zero		1
	.type		_ZN46_INTERNAL_62e1fee1_15_unit_exl2_3a_cu_db99ab474cuda3std3__45__cpo7crbeginE,@object
	.size		_ZN46_INTERNAL_62e1fee1_15_unit_exl2_3a_cu_db99ab474cuda3std3__45__cpo7crbeginE,(_ZN46_INTERNAL_62e1fee1_15_unit_exl2_3a_cu_db99ab474cuda3std6ranges3__45__cpo4dataE - _ZN46_INTERNAL_62e1fee1_15_unit_exl2_3a_cu_db99ab474cuda3std3__45__cpo7crbeginE)
_ZN46_INTERNAL_62e1fee1_15_unit_exl2_3a_cu_db99ab474cuda3std3__45__cpo7crbeginE:
	.zero		1
	.type		_ZN46_INTERNAL_62e1fee1_15_unit_exl2_3a_cu_db99ab474cuda3std6ranges3__45__cpo4dataE,@object
	.size		_ZN46_INTERNAL_62e1fee1_15_unit_exl2_3a_cu_db99ab474cuda3std6ranges3__45__cpo4dataE,(_ZN46_INTERNAL_62e1fee1_15_unit_exl2_3a_cu_db99ab474cuda3std6ranges3__45__cpo5beginE - _ZN46_INTERNAL_62e1fee1_15_unit_exl2_3a_cu_db99ab474cuda3std6ranges3__45__cpo4dataE)
_ZN46_INTERNAL_62e1fee1_15_unit_exl2_3a_cu_db99ab474cuda3std6ranges3__45__cpo4dataE:
	.zero		1
	.type		_ZN46_INTERNAL_62e1fee1_15_unit_exl2_3a_cu_db99ab474cuda3std6ranges3__45__cpo5beginE,@object
	.size		_ZN46_INTERNAL_62e1fee1_15_unit_exl2_3a_cu_db99ab474cuda3std6ranges3__45__cpo5beginE,(_ZN46_INTERNAL_62e1fee1_15_unit_exl2_3a_cu_db99ab474cuda3std3__448_GLOBAL__N__62e1fee1_15_unit_exl2_3a_cu_db99ab476ignoreE - _ZN46_INTERNAL_62e1fee1_15_unit_exl2_3a_cu_db99ab474cuda3std6ranges3__45__cpo5beginE)
_ZN46_INTERNAL_62e1fee1_15_unit_exl2_3a_cu_db99ab474cuda3std6ranges3__45__cpo5beginE:
	.zero		1
	.type		_ZN46_INTERNAL_62e1fee1_15_unit_exl2_3a_cu_db99ab474cuda3std3__448_GLOBAL__N__62e1fee1_15_unit_exl2_3a_cu_db99ab476ignoreE,@object
	.size		_ZN46_INTERNAL_62e1fee1_15_unit_exl2_3a_cu_db99ab474cuda3std3__448_GLOBAL__N__62e1fee1_15_unit_exl2_3a_cu_db99ab476ignoreE,(_ZN46_INTERNAL_62e1fee1_15_unit_exl2_3a_cu_db99ab474cuda3std6ranges3__45__cpo4sizeE - _ZN46_INTERNAL_62e1fee1_15_unit_exl2_3a_cu_db99ab474cuda3std3__448_GLOBAL__N__62e1fee1_15_unit_exl2_3a_cu_db99ab476ignoreE)
_ZN46_INTERNAL_62e1fee1_15_unit_exl2_3a_cu_db99ab474cuda3std3__448_GLOBAL__N__62e1fee1_15_unit_exl2_3a_cu_db99ab476ignoreE:
	.zero		1
	.type		_ZN46_INTERNAL_62e1fee1_15_unit_exl2_3a_cu_db99ab474cuda3std6ranges3__45__cpo4sizeE,@object
	.size		_ZN46_INTERNAL_62e1fee1_15_unit_exl2_3a_cu_db99ab474cuda3std6ranges3__45__cpo4sizeE,(_ZN46_INTERNAL_62e1fee1_15_unit_exl2_3a_cu_db99ab474cuda3std3__45__cpo5beginE - _ZN46_INTERNAL_62e1fee1_15_unit_exl2_3a_cu_db99ab474cuda3std6ranges3__45__cpo4sizeE)
_ZN46_INTERNAL_62e1fee1_15_unit_exl2_3a_cu_db99ab474cuda3std6ranges3__45__cpo4sizeE:
	.zero		1
	.type		_ZN46_INTERNAL_62e1fee1_15_unit_exl2_3a_cu_db99ab474cuda3std3__45__cpo5beginE,@object
	.size		_ZN46_INTERNAL_62e1fee1_15_unit_exl2_3a_cu_db99ab474cuda3std3__45__cpo5beginE,(_ZN46_INTERNAL_62e1fee1_15_unit_exl2_3a_cu_db99ab474cuda3std6ranges3__45__cpo6cbeginE - _ZN46_INTERNAL_62e1fee1_15_unit_exl2_3a_cu_db99ab474cuda3std3__45__cpo5beginE)
_ZN46_INTERNAL_62e1fee1_15_unit_exl2_3a_cu_db99ab474cuda3std3__45__cpo5beginE:
	.zero		1
	.type		_ZN46_INTERNAL_62e1fee1_15_unit_exl2_3a_cu_db99ab474cuda3std6ranges3__45__cpo6cbeginE,@object
	.size		_ZN46_INTERNAL_62e1fee1_15_unit_exl2_3a_cu_db99ab474cuda3std6ranges3__45__cpo6cbeginE,(_ZN46_INTERNAL_62e1fee1_15_unit_exl2_3a_cu_db99ab474cuda3std3__45__cpo6rbeginE - _ZN46_INTERNAL_62e1fee1_15_unit_exl2_3a_cu_db99ab474cuda3std6ranges3__45__cpo6cbeginE)
_ZN46_INTERNAL_62e1fee1_15_unit_exl2_3a_cu_db99ab474cuda3std6ranges3__45__cpo6cbeginE:
	.zero		1
	.type		_ZN46_INTERNAL_62e1fee1_15_unit_exl2_3a_cu_db99ab474cuda3std3__45__cpo6rbeginE,@object
	.size		_ZN46_INTERNAL_62e1fee1_15_unit_exl2_3a_cu_db99ab474cuda3std3__45__cpo6rbeginE,(_ZN46_INTERNAL_62e1fee1_15_unit_exl2_3a_cu_db99ab474cuda3std6ranges3__45__cpo4nextE - _ZN46_INTERNAL_62e1fee1_15_unit_exl2_3a_cu_db99ab474cuda3std3__45__cpo6rbeginE)
_ZN46_INTERNAL_62e1fee1_15_unit_exl2_3a_cu_db99ab474cuda3std3__45__cpo6rbeginE:
	.zero		1
	.type		_ZN46_INTERNAL_62e1fee1_15_unit_exl2_3a_cu_db99ab474cuda3std6ranges3__45__cpo4nextE,@object
	.size		_ZN46_INTERNAL_62e1fee1_15_unit_exl2_3a_cu_db99ab474cuda3std6ranges3__45__cpo4nextE,(_ZN46_INTERNAL_62e1fee1_15_unit_exl2_3a_cu_db99ab474cuda3std6ranges3__45__cpo4swapE - _ZN46_INTERNAL_62e1fee1_15_unit_exl2_3a_cu_db99ab474cuda3std6ranges3__45__cpo4nextE)
_ZN46_INTERNAL_62e1fee1_15_unit_exl2_3a_cu_db99ab474cuda3std6ranges3__45__cpo4nextE:
	.zero		1
	.type		_ZN46_INTERNAL_62e1fee1_15_unit_exl2_3a_cu_db99ab474cuda3std6ranges3__45__cpo4swapE,@object
	.size		_ZN46_INTERNAL_62e1fee1_15_unit_exl2_3a_cu_db99ab474cuda3std6ranges3__45__cpo4swapE,(_ZN46_INTERNAL_62e1fee1_15_unit_exl2_3a_cu_db99ab474cuda3std3__420unreachable_sentinelE - _ZN46_INTERNAL_62e1fee1_15_unit_exl2_3a_cu_db99ab474cuda3std6ranges3__45__cpo4swapE)
_ZN46_INTERNAL_62e1fee1_15_unit_exl2_3a_cu_db99ab474cuda3std6ranges3__45__cpo4swapE:
	.zero		1
	.type		_ZN46_INTERNAL_62e1fee1_15_unit_exl2_3a_cu_db99ab474cuda3std3__420unreachable_sentinelE,@object
	.size		_ZN46_INTERNAL_62e1fee1_15_unit_exl2_3a_cu_db99ab474cuda3std3__420unreachable_sentinelE,(_ZN46_INTERNAL_62e1fee1_15_unit_exl2_3a_cu_db99ab476thrust24THRUST_300001_SM_1000_NS6system6detail10sequential3seqE - _ZN46_INTERNAL_62e1fee1_15_unit_exl2_3a_cu_db99ab474cuda3std3__420unreachable_sentinelE)
_ZN46_INTERNAL_62e1fee1_15_unit_exl2_3a_cu_db99ab474cuda3std3__420unreachable_sentinelE:
	.zero		1
	.type		_ZN46_INTERNAL_62e1fee1_15_unit_exl2_3a_cu_db99ab476thrust24THRUST_300001_SM_1000_NS6system6detail10sequential3seqE,@object
	.size		_ZN46_INTERNAL_62e1fee1_15_unit_exl2_3a_cu_db99ab476thrust24THRUST_300001_SM_1000_NS6system6detail10sequential3seqE,(_ZN46_INTERNAL_62e1fee1_15_unit_exl2_3a_cu_db99ab474cuda3std3__45__cpo4cendE - _ZN46_INTERNAL_62e1fee1_15_unit_exl2_3a_cu_db99ab476thrust24THRUST_300001_SM_1000_NS6system6detail10sequential3seqE)
_ZN46_INTERNAL_62e1fee1_15_unit_exl2_3a_cu_db99ab476thrust24THRUST_300001_SM_1000_NS6system6detail10sequential3seqE:
	.zero		1
	.type		_ZN46_INTERNAL_62e1fee1_15_unit_exl2_3a_cu_db99ab474cuda3std3__45__cpo4cendE,@object
	.size		_ZN46_INTERNAL_62e1fee1_15_unit_exl2_3a_cu_db99ab474cuda3std3__45__cpo4cendE,(_ZN46_INTERNAL_62e1fee1_15_unit_exl2_3a_cu_db99ab474cuda3std6ranges3__45__cpo9iter_swapE - _ZN46_INTERNAL_62e1fee1_15_unit_exl2_3a_cu_db99ab474cuda3std3__45__cpo4cendE)
_ZN46_INTERNAL_62e1fee1_15_unit_exl2_3a_cu_db99ab474cuda3std3__45__cpo4cendE:
	.zero		1
	.type		_ZN46_INTERNAL_62e1fee1_15_unit_exl2_3a_cu_db99ab474cuda3std6ranges3__45__cpo9iter_swapE,@object
	.size		_ZN46_INTERNAL_62e1fee1_15_unit_exl2_3a_cu_db99ab474cuda3std6ranges3__45__cpo9iter_swapE,(_ZN46_INTERNAL_62e1fee1_15_unit_exl2_3a_cu_db99ab474cuda3std3__45__cpo5crendE - _ZN46_INTERNAL_62e1fee1_15_unit_exl2_3a_cu_db99ab474cuda3std6ranges3__45__cpo9iter_swapE)
_ZN46_INTERNAL_62e1fee1_15_unit_exl2_3a_cu_db99ab474cuda3std6ranges3__45__cpo9iter_swapE:
	.zero		1
	.type		_ZN46_INTERNAL_62e1fee1_15_unit_exl2_3a_cu_db99ab474cuda3std3__45__cpo5crendE,@object
	.size		_ZN46_INTERNAL_62e1fee1_15_unit_exl2_3a_cu_db99ab474cuda3std3__45__cpo5crendE,(_ZN46_INTERNAL_62e1fee1_15_unit_exl2_3a_cu_db99ab474cuda3std6ranges3__45__cpo5cdataE - _ZN46_INTERNAL_62e1fee1_15_unit_exl2_3a_cu_db99ab474cuda3std3__45__cpo5crendE)
_ZN46_INTERNAL_62e1fee1_15_unit_exl2_3a_cu_db99ab474cuda3std3__45__cpo5crendE:
	.zero		1
	.type		_ZN46_INTERNAL_62e1fee1_15_unit_exl2_3a_cu_db99ab474cuda3std6ranges3__45__cpo5cdataE,@object
	.size		_ZN46_INTERNAL_62e1fee1_15_unit_exl2_3a_cu_db99ab474cuda3std6ranges3__45__cpo5cdataE,(_ZN46_INTERNAL_62e1fee1_15_unit_exl2_3a_cu_db99ab474cuda3std6ranges3__45__cpo3endE - _ZN46_INTERNAL_62e1fee1_15_unit_exl2_3a_cu_db99ab474cuda3std6ranges3__45__cpo5cdataE)
_ZN46_INTERNAL_62e1fee1_15_unit_exl2_3a_cu_db99ab474cuda3std6ranges3__45__cpo5cdataE:
	.zero		1
	.type		_ZN46_INTERNAL_62e1fee1_15_unit_exl2_3a_cu_db99ab474cuda3std6ranges3__45__cpo3endE,@object
	.size		_ZN46_INTERNAL_62e1fee1_15_unit_exl2_3a_cu_db99ab474cuda3std6ranges3__45__cpo3endE,(_ZN46_INTERNAL_62e1fee1_15_unit_exl2_3a_cu_db99ab474cuda3std3__419piecewise_constructE - _ZN46_INTERNAL_62e1fee1_15_unit_exl2_3a_cu_db99ab474cuda3std6ranges3__45__cpo3endE)
_ZN46_INTERNAL_62e1fee1_15_unit_exl2_3a_cu_db99ab474cuda3std6ranges3__45__cpo3endE:
	.zero		1
	.type		_ZN46_INTERNAL_62e1fee1_15_unit_exl2_3a_cu_db99ab474cuda3std3__419piecewise_constructE,@object
	.size		_ZN46_INTERNAL_62e1fee1_15_unit_exl2_3a_cu_db99ab474cuda3std3__419piecewise_constructE,(_ZN46_INTERNAL_62e1fee1_15_unit_exl2_3a_cu_db99ab474cuda3std6ranges3__45__cpo5ssizeE - _ZN46_INTERNAL_62e1fee1_15_unit_exl2_3a_cu_db99ab474cuda3std3__419piecewise_constructE)
_ZN46_INTERNAL_62e1fee1_15_unit_exl2_3a_cu_db99ab474cuda3std3__419piecewise_constructE:
	.zero		1
	.type		_ZN46_INTERNAL_62e1fee1_15_unit_exl2_3a_cu_db99ab474cuda3std6ranges3__45__cpo5ssizeE,@object
	.size		_ZN46_INTERNAL_62e1fee1_15_unit_exl2_3a_cu_db99ab474cuda3std6ranges3__45__cpo5ssizeE,(_ZN46_INTERNAL_62e1fee1_15_unit_exl2_3a_cu_db99ab474cuda3std3__45__cpo3endE - _ZN46_INTERNAL_62e1fee1_15_unit_exl2_3a_cu_db99ab474cuda3std6ranges3__45__cpo5ssizeE)
_ZN46_INTERNAL_62e1fee1_15_unit_exl2_3a_cu_db99ab474cuda3std6ranges3__45__cpo5ssizeE:
	.zero		1
	.type		_ZN46_INTERNAL_62e1fee1_15_unit_exl2_3a_cu_db99ab474cuda3std3__45__cpo3endE,@object
	.size		_ZN46_INTERNAL_62e1fee1_15_unit_exl2_3a_cu_db99ab474cuda3std3__45__cpo3endE,(_ZN46_INTERNAL_62e1fee1_15_unit_exl2_3a_cu_db99ab474cuda3std6ranges3__45__cpo4cendE - _ZN46_INTERNAL_62e1fee1_15_unit_exl2_3a_cu_db99ab474cuda3std3__45__cpo3endE)
_ZN46_INTERNAL_62e1fee1_15_unit_exl2_3a_cu_db99ab474cuda3std3__45__cpo3endE:
	.zero		1
	.type		_ZN46_INTERNAL_62e1fee1_15_unit_exl2_3a_cu_db99ab474cuda3std6ranges3__45__cpo4cendE,@object
	.size		_ZN46_INTERNAL_62e1fee1_15_unit_exl2_3a_cu_db99ab474cuda3std6ranges3__45__cpo4cendE,(_ZN46_INTERNAL_62e1fee1_15_unit_exl2_3a_cu_db99ab474cuda3std3__45__cpo4rendE - _ZN46_INTERNAL_62e1fee1_15_unit_exl2_3a_cu_db99ab474cuda3std6ranges3__45__cpo4cendE)
_ZN46_INTERNAL_62e1fee1_15_unit_exl2_3a_cu_db99ab474cuda3std6ranges3__45__cpo4cendE:
	.zero		1
	.type		_ZN46_INTERNAL_62e1fee1_15_unit_exl2_3a_cu_db99ab474cuda3std3__45__cpo4rendE,@object
	.size		_ZN46_INTERNAL_62e1fee1_15_unit_exl2_3a_cu_db99ab474cuda3std3__45__cpo4rendE,(_ZN46_INTERNAL_62e1fee1_15_unit_exl2_3a_cu_db99ab474cuda3std6ranges3__45__cpo4prevE - _ZN46_INTERNAL_62e1fee1_15_unit_exl2_3a_cu_db99ab474cuda3std3__45__cpo4rendE)
_ZN46_INTERNAL_62e1fee1_15_unit_exl2_3a_cu_db99ab474cuda3std3__45__cpo4rendE:
	.zero		1
	.type		_ZN46_INTERNAL_62e1fee1_15_unit_exl2_3a_cu_db99ab474cuda3std6ranges3__45__cpo4prevE,@object
	.size		_ZN46_INTERNAL_62e1fee1_15_unit_exl2_3a_cu_db99ab474cuda3std6ranges3__45__cpo4prevE,(_ZN46_INTERNAL_62e1fee1_15_unit_exl2_3a_cu_db99ab474cuda3std6ranges3__45__cpo9iter_moveE - _ZN46_INTERNAL_62e1fee1_15_unit_exl2_3a_cu_db99ab474cuda3std6ranges3__45__cpo4prevE)
_ZN46_INTERNAL_62e1fee1_15_unit_exl2_3a_cu_db99ab474cuda3std6ranges3__45__cpo4prevE:
	.zero		1
	.type		_ZN46_INTERNAL_62e1fee1_15_unit_exl2_3a_cu_db99ab474cuda3std6ranges3__45__cpo9iter_moveE,@object
	.size		_ZN46_INTERNAL_62e1fee1_15_unit_exl2_3a_cu_db99ab474cuda3std6ranges3__45__cpo9iter_moveE,(.L_13 - _ZN46_INTERNAL_62e1fee1_15_unit_exl2_3a_cu_db99ab474cuda3std6ranges3__45__cpo9iter_moveE)
_ZN46_INTERNAL_62e1fee1_15_unit_exl2_3a_cu_db99ab474cuda3std6ranges3__45__cpo9iter_moveE:
	.zero		1
.L_13:


//--------------------- .nv.shared._Z23gemm_half_q_half_kernelILi4ELi48ELb1ELb1ELi64EEvPK6__halfPKjS4_S2_PS0_iiiiPKtS7_iiiiiibS2_i --------------------------
	.section	.nv.shared._Z23gemm_half_q_half_kernelILi4ELi48ELb1ELb1ELi64EEvPK6__halfPKjS4_S2_PS0_iiiiPKtS7_iiiiiibS2_i,"aw",@nobits
	.sectionflags	@""
	.align	2
.nv.shared._Z23gemm_half_q_half_kernelILi4ELi48ELb1ELb1ELi64EEvPK6__halfPKjS4_S2_PS0_iiiiPKtS7_iiiiiibS2_i:
	.zero		1536


//--------------------- .nv.shared._Z23gemm_half_q_half_kernelILi4ELi16ELb1ELb1ELi64EEvPK6__halfPKjS4_S2_PS0_iiiiPKtS7_iiiiiibS2_i --------------------------
	.section	.nv.shared._Z23gemm_half_q_half_kernelILi4ELi16ELb1ELb1ELi64EEvPK6__halfPKjS4_S2_PS0_iiiiPKtS7_iiiiiibS2_i,"aw",@nobits
	.sectionflags	@""
	.align	2
.nv.shared._Z23gemm_half_q_half_kernelILi4ELi16ELb1ELb1ELi64EEvPK6__halfPKjS4_S2_PS0_iiiiPKtS7_iiiiiibS2_i:
	.zero		1536


//--------------------- .nv.shared._Z23gemm_half_q_half_kernelILi4ELi24ELb1ELb1ELi64EEvPK6__halfPKjS4_S2_PS0_iiiiPKtS7_iiiiiibS2_i --------------------------
	.section	.nv.shared._Z23gemm_half_q_half_kernelILi4ELi24ELb1ELb1ELi64EEvPK6__halfPKjS4_S2_PS0_iiiiPKtS7_iiiiiibS2_i,"aw",@nobits
	.sectionflags	@""
	.align	2
.nv.shared._Z23gemm_half_q_half_kernelILi4ELi24ELb1ELb1ELi64EEvPK6__halfPKjS4_S2_PS0_iiiiPKtS7_iiiiiibS2_i:
	.zero		1536


//--------------------- .nv.shared._Z23gemm_half_q_half_kernelILi4ELi8ELb1ELb1ELi64EEvPK6__halfPKjS4_S2_PS0_iiiiPKtS7_iiiiiibS2_i --------------------------
	.section	.nv.shared._Z23gemm_half_q_half_kernelILi4ELi8ELb1ELb1ELi64EEvPK6__halfPKjS4_S2_PS0_iiiiPKtS7_iiiiiibS2_i,"aw",@nobits
	.sectionflags	@""
	.align	2
.nv.shared._Z23gemm_half_q_half_kernelILi4ELi8ELb1ELb1ELi64EEvPK6__halfPKjS4_S2_PS0_iiiiPKtS7_iiiiiibS2_i:
	.zero		1536


//--------------------- .nv.shared._Z23gemm_half_q_half_kernelILi4ELi12ELb1ELb1ELi64EEvPK6__halfPKjS4_S2_PS0_iiiiPKtS7_iiiiiibS2_i --------------------------
	.section	.nv.shared._Z23gemm_half_q_half_kernelILi4ELi12ELb1ELb1ELi64EEvPK6__halfPKjS4_S2_PS0_iiiiPKtS7_iiiiiibS2_i,"aw",@nobits
	.sectionflags	@""
	.align	2
.nv.shared._Z23gemm_half_q_half_kernelILi4ELi12ELb1ELb1ELi64EEvPK6__halfPKjS4_S2_PS0_iiiiPKtS7_iiiiiibS2_i:
	.zero		1536


//--------------------- .nv.shared._Z23gemm_half_q_half_kernelILi4ELi14ELb1ELb1ELi64EEvPK6__halfPKjS4_S2_PS0_iiiiPKtS7_iiiiiibS2_i --------------------------
	.section	.nv.shared._Z23gemm_half_q_half_kernelILi4ELi14ELb1ELb1ELi64EEvPK6__halfPKjS4_S2_PS0_iiiiPKtS7_iiiiiibS2_i,"aw",@nobits
	.sectionflags	@""
	.align	2
.nv.shared._Z23gemm_half_q_half_kernelILi4ELi14ELb1ELb1ELi64EEvPK6__halfPKjS4_S2_PS0_iiiiPKtS7_iiiiiibS2_i:
	.zero		1536


//--------------------- .nv.shared._Z23gemm_half_q_half_kernelILi4ELi4ELb1ELb1ELi64EEvPK6__halfPKjS4_S2_PS0_iiiiPKtS7_iiiiiibS2_i --------------------------
	.section	.nv.shared._Z23gemm_half_q_half_kernelILi4ELi4ELb1ELb1ELi64EEvPK6__halfPKjS4_S2_PS0_iiiiPKtS7_iiiiiibS2_i,"aw",@nobits
	.sectionflags	@""
	.align	2
.nv.shared._Z23gemm_half_q_half_kernelILi4ELi4ELb1ELb1ELi64EEvPK6__halfPKjS4_S2_PS0_iiiiPKtS7_iiiiiibS2_i:
	.zero		1536


//--------------------- .nv.shared._Z23gemm_half_q_half_kernelILi4ELi6ELb1ELb1ELi64EEvPK6__halfPKjS4_S2_PS0_iiiiPKtS7_iiiiiibS2_i --------------------------
	.section	.nv.shared._Z23gemm_half_q_half_kernelILi4ELi6ELb1ELb1ELi64EEvPK6__halfPKjS4_S2_PS0_iiiiPKtS7_iiiiiibS2_i,"aw",@nobits
	.sectionflags	@""
	.align	2
.nv.shared._Z23gemm_half_q_half_kernelILi4ELi6ELb1ELb1ELi64EEvPK6__halfPKjS4_S2_PS0_iiiiPKtS7_iiiiiibS2_i:
	.zero		1536


//--------------------- .nv.shared._Z23gemm_half_q_half_kernelILi4ELi2ELb1ELb1ELi64EEvPK6__halfPKjS4_S2_PS0_iiiiPKtS7_iiiiiibS2_i --------------------------
	.section	.nv.shared._Z23gemm_half_q_half_kernelILi4ELi2ELb1ELb1ELi64EEvPK6__halfPKjS4_S2_PS0_iiiiPKtS7_iiiiiibS2_i,"aw",@nobits
	.sectionflags	@""
	.align	2
.nv.shared._Z23gemm_half_q_half_kernelILi4ELi2ELb1ELb1ELi64EEvPK6__halfPKjS4_S2_PS0_iiiiPKtS7_iiiiiibS2_i:
	.zero		1536


//--------------------- .nv.shared._Z23gemm_half_q_half_kernelILi4ELi32ELb1ELb1ELi32EEvPK6__halfPKjS4_S2_PS0_iiiiPKtS7_iiiiiibS2_i --------------------------
	.section	.nv.shared._Z23gemm_half_q_half_kernelILi4ELi32ELb1ELb1ELi32EEvPK6__halfPKjS4_S2_PS0_iiiiPKtS7_iiiiiibS2_i,"aw",@nobits
	.sectionflags	@""
	.align	4
.nv.shared._Z23gemm_half_q_half_kernelILi4ELi32ELb1ELb1ELi32EEvPK6__halfPKjS4_S2_PS0_iiiiPKtS7_iiiiiibS2_i:
	.zero		1280


//--------------------- .nv.shared._Z23gemm_half_q_half_kernelILi4ELi48ELb1ELb1ELi32EEvPK6__halfPKjS4_S2_PS0_iiiiPKtS7_iiiiiibS2_i --------------------------
	.section	.nv.shared._Z23gemm_half_q_half_kernelILi4ELi48ELb1ELb1ELi32EEvPK6__halfPKjS4_S2_PS0_iiiiPKtS7_iiiiiibS2_i,"aw",@nobits
	.sectionflags	@""
	.align	4
.nv.shared._Z23gemm_half_q_half_kernelILi4ELi48ELb1ELb1ELi32EEvPK6__halfPKjS4_S2_PS0_iiiiPKtS7_iiiiiibS2_i:
	.zero		1280


//--------------------- .nv.shared._Z23gemm_half_q_half_kernelILi4ELi16ELb1ELb1ELi32EEvPK6__halfPKjS4_S2_PS0_iiiiPKtS7_iiiiiibS2_i --------------------------
	.section	.nv.shared._Z23gemm_half_q_half_kernelILi4ELi16ELb1ELb1ELi32EEvPK6__halfPKjS4_S2_PS0_iiiiPKtS7_iiiiiibS2_i,"aw",@nobits
	.sectionflags	@""
	.align	4
.nv.shared._Z23gemm_half_q_half_kernelILi4ELi16ELb1ELb1ELi32EEvPK6__halfPKjS4_S2_PS0_iiiiPKtS7_iiiiiibS2_i:
	.zero		1280


//--------------------- .nv.shared._Z23gemm_half_q_half_kernelILi4ELi24ELb1ELb1ELi32EEvPK6__halfPKjS4_S2_PS0_iiiiPKtS7_iiiiiibS2_i --------------------------
	.section	.nv.shared._Z23gemm_half_q_half_kernelILi4ELi24ELb1ELb1ELi32EEvPK6__halfPKjS4_S2_PS0_iiiiPKtS7_iiiiiibS2_i,"aw",@nobits
	.sectionflags	@""
	.align	4
.nv.shared._Z23gemm_half_q_half_kernelILi4ELi24ELb1ELb1ELi32EEvPK6__halfPKjS4_S2_PS0_iiiiPKtS7_iiiiiibS2_i:
	.zero		1280


//--------------------- .nv.shared._Z23gemm_half_q_half_kernelILi4ELi8ELb1ELb1ELi32EEvPK6__halfPKjS4_S2_PS0_iiiiPKtS7_iiiiiibS2_i --------------------------
	.section	.nv.shared._Z23gemm_half_q_half_kernelILi4ELi8ELb1ELb1ELi32EEvPK6__halfPKjS4_S2_PS0_iiiiPKtS7_iiiiiibS2_i,"aw",@nobits
	.sectionflags	@""
	.align	2
.nv.shared._Z23gemm_half_q_half_kernelILi4ELi8ELb1ELb1ELi32EEvPK6__halfPKjS4_S2_PS0_iiiiPKtS7_iiiiiibS2_i:
	.zero		1280


//--------------------- .nv.shared._Z23gemm_half_q_half_kernelILi4ELi12ELb1ELb1ELi32EEvPK6__halfPKjS4_S2_PS0_iiiiPKtS7_iiiiiibS2_i --------------------------
	.section	.nv.shared._Z23gemm_half_q_half_kernelILi4ELi12ELb1ELb1ELi32EEvPK6__halfPKjS4_S2_PS0_iiiiPKtS7_iiiiiibS2_i,"aw",@nobits
	.sectionflags	@""
	.align	2
.nv.shared._Z23gemm_half_q_half_kernelILi4ELi12ELb1ELb1ELi32EEvPK6__halfPKjS4_S2_PS0_iiiiPKtS7_iiiiiibS2_i:
	.zero		1280


//--------------------- .nv.shared._Z23gemm_half_q_half_kernelILi4ELi14ELb1ELb1ELi32EEvPK6__halfPKjS4_S2_PS0_iiiiPKtS7_iiiiiibS2_i --------------------------
	.section	.nv.shared._Z23gemm_half_q_half_kernelILi4ELi14ELb1ELb1ELi32EEvPK6__halfPKjS4_S2_PS0_iiiiPKtS7_iiiiiibS2_i,"aw",@nobits
	.sectionflags	@""
	.align	2
.nv.shared._Z23gemm_half_q_half_kernelILi4ELi14ELb1ELb1ELi32EEvPK6__halfPKjS4_S2_PS0_iiiiPKtS7_iiiiiibS2_i:
	.zero		1280


//--------------------- .nv.shared._Z23gemm_half_q_half_kernelILi4ELi4ELb1ELb1ELi32EEvPK6__halfPKjS4_S2_PS0_iiiiPKtS7_iiiiiibS2_i --------------------------
	.section	.nv.shared._Z23gemm_half_q_half_kernelILi4ELi4ELb1ELb1ELi32EEvPK6__halfPKjS4_S2_PS0_iiiiPKtS7_iiiiiibS2_i,"aw",@nobits
	.sectionflags	@""
	.align	4
.nv.shared._Z23gemm_half_q_half_kernelILi4ELi4ELb1ELb1ELi32EEvPK6__halfPKjS4_S2_PS0_iiiiPKtS7_iiiiiibS2_i:
	.zero		1280


//--------------------- .nv.shared._Z23gemm_half_q_half_kernelILi4ELi6ELb1ELb1ELi32EEvPK6__halfPKjS4_S2_PS0_iiiiPKtS7_iiiiiibS2_i --------------------------
	.section	.nv.shared._Z23gemm_half_q_half_kernelILi4ELi6ELb1ELb1ELi32EEvPK6__halfPKjS4_S2_PS0_iiiiPKtS7_iiiiiibS2_i,"aw",@nobits
	.sectionflags	@""
	.align	4
.nv.shared._Z23gemm_half_q_half_kernelILi4ELi6ELb1ELb1ELi32EEvPK6__halfPKjS4_S2_PS0_iiiiPKtS7_iiiiiibS2_i:
	.zero		1280


//--------------------- .nv.shared._Z23gemm_half_q_half_kernelILi4ELi2ELb1ELb1ELi32EEvPK6__halfPKjS4_S2_PS0_iiiiPKtS7_iiiiiibS2_i --------------------------
	.section	.nv.shared._Z23gemm_half_q_half_kernelILi4ELi2ELb1ELb1ELi32EEvPK6__halfPKjS4_S2_PS0_iiiiPKtS7_iiiiiibS2_i,"aw",@nobits
	.sectionflags	@""
	.align	2
.nv.shared._Z23gemm_half_q_half_kernelILi4ELi2ELb1ELb1ELi32EEvPK6__halfPKjS4_S2_PS0_iiiiPKtS7_iiiiiibS2_i:
	.zero		1280


//--------------------- .nv.shared._Z23gemm_half_q_half_kernelILi3ELi32ELb1ELb1ELi64EEvPK6__halfPKjS4_S2_PS0_iiiiPKtS7_iiiiiibS2_i --------------------------
	.section	.nv.shared._Z23gemm_half_q_half_kernelILi3ELi32ELb1ELb1ELi64EEvPK6__halfPKjS4_S2_PS0_iiiiPKtS7_iiiiiibS2_i,"aw",@nobits
	.sectionflags	@""
	.align	2
.nv.shared._Z23gemm_half_q_half_kernelILi3ELi32ELb1ELb1ELi64EEvPK6__halfPKjS4_S2_PS0_iiiiPKtS7_iiiiiibS2_i:
	.zero		1408


//--------------------- .nv.shared._Z23gemm_half_q_half_kernelILi3ELi48ELb1ELb1ELi64EEvPK6__halfPKjS4_S2_PS0_iiiiPKtS7_iiiiiibS2_i --------------------------
	.section	.nv.shared._Z23gemm_half_q_half_kernelILi3ELi48ELb1ELb1ELi64EEvPK6__halfPKjS4_S2_PS0_iiiiPKtS7_iiiiiibS2_i,"aw",@nobits
	.sectionflags	@""
	.align	2
.nv.shared._Z23gemm_half_q_half_kernelILi3ELi48ELb1ELb1ELi64EEvPK6__halfPKjS4_S2_PS0_iiiiPKtS7_iiiiiibS2_i:
	.zero		1408


//--------------------- .nv.shared._Z23gemm_half_q_half_kernelILi3ELi16ELb1ELb1ELi64EEvPK6__halfPKjS4_S2_PS0_iiiiPKtS7_iiiiiibS2_i --------------------------
	.section	.nv.shared._Z23gemm_half_q_half_kernelILi3ELi16ELb1ELb1ELi64EEvPK6__halfPKjS4_S2_PS0_iiiiPKtS7_iiiiiibS2_i,"aw",@nobits
	.sectionflags	@""
	.align	2
.nv.shared._Z23gemm_half_q_half_kernelILi3ELi16ELb1ELb1ELi64EEvPK6__halfPKjS4_S2_PS0_iiiiPKtS7_iiiiiibS2_i:
	.zero		1408


//--------------------- .nv.shared._Z23gemm_half_q_half_kernelILi3ELi24ELb1ELb1ELi64EEvPK6__halfPKjS4_S2_PS0_iiiiPKtS7_iiiiiibS2_i --------------------------
	.section	.nv.shared._Z23gemm_half_q_half_kernelILi3ELi24ELb1ELb1ELi64EEvPK6__halfPKjS4_S2_PS0_iiiiPKtS7_iiiiiibS2_i,"aw",@nobits
	.sectionflags	@""
	.align	2
.nv.shared._Z23gemm_half_q_half_kernelILi3ELi24ELb1ELb1ELi64EEvPK6__halfPKjS4_S2_PS0_iiiiPKtS7_iiiiiibS2_i:
	.zero		1408


//--------------------- .nv.shared._Z23gemm_half_q_half_kernelILi3ELi8ELb1ELb1ELi64EEvPK6__halfPKjS4_S2_PS0_iiiiPKtS7_iiiiiibS2_i --------------------------
	.section	.nv.shared._Z23gemm_half_q_half_kernelILi3ELi8ELb1ELb1ELi64EEvPK6__halfPKjS4_S2_PS0_iiiiPKtS7_iiiiiibS2_i,"aw",@nobits
	.sectionflags	@""
	.align	2
.nv.shared._Z23gemm_half_q_half_kernelILi3ELi8ELb1ELb1ELi64EEvPK6__halfPKjS4_S2_PS0_iiiiPKtS7_iiiiiibS2_i:
	.zero		1408


//--------------------- .nv.shared._Z23gemm_half_q_half_kernelILi3ELi12ELb1ELb1ELi64EEvPK6__halfPKjS4_S2_PS0_iiiiPKtS7_iiiiiibS2_i --------------------------
	.section	.nv.shared._Z23gemm_half_q_half_kernelILi3ELi12ELb1ELb1ELi64EEvPK6__halfPKjS4_S2_PS0_iiiiPKtS7_iiiiiibS2_i,"aw",@nobits
	.sectionflags	@""
	.align	2
.nv.shared._Z23gemm_half_q_half_kernelILi3ELi12ELb1ELb1ELi64EEvPK6__halfPKjS4_S2_PS0_iiiiPKtS7_iiiiiibS2_i:
	.zero		1408


//--------------------- .nv.shared._Z23gemm_half_q_half_kernelILi3ELi14ELb1ELb1ELi64EEvPK6__halfPKjS4_S2_PS0_iiiiPKtS7_iiiiiibS2_i --------------------------
	.section	.nv.shared._Z23gemm_half_q_half_kernelILi3ELi14ELb1ELb1ELi64EEvPK6__halfPKjS4_S2_PS0_iiiiPKtS7_iiiiiibS2_i,"aw",@nobits
	.sectionflags	@""
	.align	2
.nv.shared._Z23gemm_half_q_half_kernelILi3ELi14ELb1ELb1ELi64EEvPK6__halfPKjS4_S2_PS0_iiiiPKtS7_iiiiiibS2_i:
	.zero		1408


//--------------------- .nv.shared._Z23gemm_half_q_half_kernelILi3ELi4ELb1ELb1ELi64EEvPK6__halfPKjS4_S2_PS0_iiiiPKtS7_iiiiiibS2_i --------------------------
	.section	.nv.shared._Z23gemm_half_q_half_kernelILi3ELi4ELb1ELb1ELi64EEvPK6__halfPKjS4_S2_PS0_iiiiPKtS7_iiiiiibS2_i,"aw",@nobits
	.sectionflags	@""
	.align	2
.nv.shared._Z23gemm_half_q_half_kernelILi3ELi4ELb1ELb1ELi64EEvPK6__halfPKjS4_S2_PS0_iiiiPKtS7_iiiiiibS2_i:
	.zero		1408


//--------------------- .nv.shared._Z23gemm_half_q_half_kernelILi3ELi6ELb1ELb1ELi64EEvPK6__halfPKjS4_S2_PS0_iiiiPKtS7_iiiiiibS2_i --------------------------
	.section	.nv.shared._Z23gemm_half_q_half_kernelILi3ELi6ELb1ELb1ELi64EEvPK6__halfPKjS4_S2_PS0_iiiiPKtS7_iiiiiibS2_i,"aw",@nobits
	.sectionflags	@""
	.align	2
.nv.shared._Z23gemm_half_q_half_kernelILi3ELi6ELb1ELb1ELi64EEvPK6__halfPKjS4_S2_PS0_iiiiPKtS7_iiiiiibS2_i:
	.zero		1408


//--------------------- .nv.shared._Z23gemm_half_q_half_kernelILi3ELi2ELb1ELb1ELi64EEvPK6__halfPKjS4_S2_PS0_iiiiPKtS7_iiiiiibS2_i --------------------------
	.section	.nv.shared._Z23gemm_half_q_half_kernelILi3ELi2ELb1ELb1ELi64EEvPK6__halfPKjS4_S2_PS0_iiiiPKtS7_iiiiiibS2_i,"aw",@nobits
	.sectionflags	@""
	.align	2
.nv.shared._Z23gemm_half_q_half_kernelILi3ELi2ELb1ELb1ELi64EEvPK6__halfPKjS4_S2_PS0_iiiiPKtS7_iiiiiibS2_i:
	.zero		1408


//--------------------- .nv.shared._Z23gemm_half_q_half_kernelILi3ELi32ELb1ELb1ELi32EEvPK6__halfPKjS4_S2_PS0_iiiiPKtS7_iiiiiibS2_i --------------------------
	.section	.nv.shared._Z23gemm_half_q_half_kernelILi3ELi32ELb1ELb1ELi32EEvPK6__halfPKjS4_S2_PS0_iiiiPKtS7_iiiiiibS2_i,"aw",@nobits
	.sectionflags	@""
	.align	4
.nv.shared._Z23gemm_half_q_half_kernelILi3ELi32ELb1ELb1ELi32EEvPK6__halfPKjS4_S2_PS0_iiiiPKtS7_iiiiiibS2_i:
	.zero		1216


//--------------------- .nv.shared._Z23gemm_half_q_half_kernelILi3ELi48ELb1ELb1ELi32EEvPK6__halfPKjS4_S2_PS0_iiiiPKtS7_iiiiiibS2_i --------------------------
	.section	.nv.shared._Z23gemm_half_q_half_kernelILi3ELi48ELb1ELb1ELi32EEvPK6__halfPKjS4_S2_PS0_iiiiPKtS7_iiiiiibS2_i,"aw",@nobits
	.sectionflags	@""
	.align	4
.nv.shared._Z23gemm_half_q_half_kernelILi3ELi48ELb1ELb1ELi32EEvPK6__halfPKjS4_S2_PS0_iiiiPKtS7_iiiiiibS2_i:
	.zero		1216


//--------------------- .nv.shared._Z23gemm_half_q_half_kernelILi3ELi16ELb1ELb1ELi32EEvPK6__halfPKjS4_S2_PS0_iiiiPKtS7_iiiiiibS2_i --------------------------
	.section	.nv.shared._Z23gemm_half_q_half_kernelILi3ELi16ELb1ELb1ELi32EEvPK6__halfPKjS4_S2_PS0_iiiiPKtS7_iiiiiibS2_i,"aw",@nobits
	.sectionflags	@""
	.align	4
.nv.shared._Z23gemm_half_q_half_kernelILi3ELi16ELb1ELb1ELi32EEvPK6__halfPKjS4_S2_PS0_iiiiPKtS7_iiiiiibS2_i:
	.zero		1216


//--------------------- .nv.shared._Z23gemm_half_q_half_kernelILi3ELi24ELb1ELb1ELi32EEvPK6__halfPKjS4_S2_PS0_iiiiPKtS7_iiiiiibS2_i --------------------------
	.section	.nv.shared._Z23gemm_half_q_half_kernelILi3ELi24ELb1ELb1ELi32EEvPK6__halfPKjS4_S2_PS0_iiiiPKtS7_iiiiiibS2_i,"aw",@nobits
	.sectionflags	@""
	.align	4
.nv.shared._Z23gemm_half_q_half_kernelILi3ELi24ELb1ELb1ELi32EEvPK6__halfPKjS4_S2_PS0_iiiiPKtS7_iiiiiibS2_i:
	.zero		1216


//--------------------- .nv.shared._Z23gemm_half_q_half_kernelILi3ELi8ELb1ELb1ELi32EEvPK6__halfPKjS4_S2_PS0_iiiiPKtS7_iiiiiibS2_i --------------------------
	.section	.nv.shared._Z23gemm_half_q_half_kernelILi3ELi8ELb1ELb1ELi32EEvPK6__halfPKjS4_S2_PS0_iiiiPKtS7_iiiiiibS2_i,"aw",@nobits
	.sectionflags	@""
	.align	2
.nv.shared._Z23gemm_half_q_half_kernelILi3ELi8ELb1ELb1ELi32EEvPK6__halfPKjS4_S2_PS0_iiiiPKtS7_iiiiiibS2_i:
	.zero		1216


//--------------------- .nv.shared._Z23gemm_half_q_half_kernelILi3ELi12ELb1ELb1ELi32EEvPK6__halfPKjS4_S2_PS0_iiiiPKtS7_iiiiiibS2_i --------------------------
	.section	.nv.shared._Z23gemm_half_q_half_kernelILi3ELi12ELb1ELb1ELi32EEvPK6__halfPKjS4_S2_PS0_iiiiPKtS7_iiiiiibS2_i,"aw",@nobits
	.sectionflags	@""
	.align	2
.nv.shared._Z23gemm_half_q_half_kernelILi3ELi12ELb1ELb1ELi32EEvPK6__halfPKjS4_S2_PS0_iiiiPKtS7_iiiiiibS2_i:
	.zero		1216


//--------------------- .nv.shared._Z23gemm_half_q_half_kernelILi3ELi14ELb1ELb1ELi32EEvPK6__halfPKjS4_S2_PS0_iiiiPKtS7_iiiiiibS2_i --------------------------
	.section	.nv.shared._Z23gemm_half_q_half_kernelILi3ELi14ELb1ELb1ELi32EEvPK6__halfPKjS4_S2_PS0_iiiiPKtS7_iiiiiibS2_i,"aw",@nobits
	.sectionflags	@""
	.align	2
.nv.shared._Z23gemm_half_q_half_kernelILi3ELi14ELb1ELb1ELi32EEvPK6__halfPKjS4_S2_PS0_iiiiPKtS7_iiiiiibS2_i:
	.zero		1216


//--------------------- .nv.shared._Z23gemm_half_q_half_kernelILi3ELi4ELb1ELb1ELi32EEvPK6__halfPKjS4_S2_PS0_iiiiPKtS7_iiiiiibS2_i --------------------------
	.section	.nv.shared._Z23gemm_half_q_half_kernelILi3ELi4ELb1ELb1ELi32EEvPK6__halfPKjS4_S2_PS0_iiiiPKtS7_iiiiiibS2_i,"aw",@nobits
	.sectionflags	@""
	.align	4
.nv.shared._Z23gemm_half_q_half_kernelILi3ELi4ELb1ELb1ELi32EEvPK6__halfPKjS4_S2_PS0_iiiiPKtS7_iiiiiibS2_i:
	.zero		1216


//--------------------- .nv.shared._Z23gemm_half_q_half_kernelILi3ELi6ELb1ELb1ELi32EEvPK6__halfPKjS4_S2_PS0_iiiiPKtS7_iiiiiibS2_i --------------------------
	.section	.nv.shared._Z23gemm_half_q_half_kernelILi3ELi6ELb1ELb1ELi32EEvPK6__halfPKjS4_S2_PS0_iiiiPKtS7_iiiiiibS2_i,"aw",@nobits
	.sectionflags	@""
	.align	4
.nv.shared._Z23gemm_half_q_half_kernelILi3ELi6ELb1ELb1ELi32EEvPK6__halfPKjS4_S2_PS0_iiiiPKtS7_iiiiiibS2_i:
	.zero		1216


//--------------------- .nv.shared._Z23gemm_half_q_half_kernelILi3ELi2ELb1ELb1ELi32EEvPK6__halfPKjS4_S2_PS0_iiiiPKtS7_iiiiiibS2_i --------------------------
	.section	.nv.shared._Z23gemm_half_q_half_kernelILi3ELi2ELb1ELb1ELi32EEvPK6__halfPKjS4_S2_PS0_iiiiPKtS7_iiiiiibS2_i,"aw",@nobits
	.sectionflags	@""
	.align	2
.nv.shared._Z23gemm_half_q_half_kernelILi3ELi2ELb1ELb1ELi32EEvPK6__halfPKjS4_S2_PS0_iiiiPKtS7_iiiiiibS2_i:
	.zero		1216


//--------------------- .nv.shared._Z23gemm_half_q_half_kernelILi2ELi32ELb1ELb1ELi64EEvPK6__halfPKjS4_S2_PS0_iiiiPKtS7_iiiiiibS2_i --------------------------
	.section	.nv.shared._Z23gemm_half_q_half_kernelILi2ELi32ELb1ELb1ELi64EEvPK6__halfPKjS4_S2_PS0_iiiiPKtS7_iiiiiibS2_i,"aw",@nobits
	.sectionflags	@""
	.align	2
.nv.shared._Z23gemm_half_q_half_kernelILi2ELi32ELb1ELb1ELi64EEvPK6__halfPKjS4_S2_PS0_iiiiPKtS7_iiiiiibS2_i:
	.zero		1280


//--------------------- .nv.shared._Z23gemm_half_q_half_kernelILi2ELi48ELb1ELb1ELi64EEvPK6__halfPKjS4_S2_PS0_iiiiPKtS7_iiiiiibS2_i --------------------------
	.section	.nv.shared._Z23gemm_half_q_half_kernelILi2ELi48ELb1ELb1ELi64EEvPK6__halfPKjS4_S2_PS0_iiiiPKtS7_iiiiiibS2_i,"aw",@nobits
	.sectionflags	@""
	.align	2
.nv.shared._Z23gemm_half_q_half_kernelILi2ELi48ELb1ELb1ELi64EEvPK6__halfPKjS4_S2_PS0_iiiiPKtS7_iiiiiibS2_i:
	.zero		1280


//--------------------- .nv.shared._Z23gemm_half_q_half_kernelILi2ELi16ELb1ELb1ELi64EEvPK6__halfPKjS4_S2_PS0_iiiiPKtS7_iiiiiibS2_i --------------------------
	.section	.nv.shared._Z23gemm_half_q_half_kernelILi2ELi16ELb1ELb1ELi64EEvPK6__halfPKjS4_S2_PS0_iiiiPKtS7_iiiiiibS2_i,"aw",@nobits
	.sectionflags	@""
	.align	2
.nv.shared._Z23gemm_half_q_half_kernelILi2ELi16ELb1ELb1ELi64EEvPK6__halfPKjS4_S2_PS0_iiiiPKtS7_iiiiiibS2_i:
	.zero		1280


//--------------------- .nv.shared._Z23gemm_half_q_half_kernelILi2ELi24ELb1ELb1ELi64EEvPK6__halfPKjS4_S2_PS0_iiiiPKtS7_iiiiiibS2_i --------------------------
	.section	.nv.shared._Z23gemm_half_q_half_kernelILi2ELi24ELb1ELb1ELi64EEvPK6__halfPKjS4_S2_PS0_iiiiPKtS7_iiiiiibS2_i,"aw",@nobits
	.sectionflags	@""
	.align	2
.nv.shared._Z23gemm_half_q_half_kernelILi2ELi24ELb1ELb1ELi64EEvPK6__halfPKjS4_S2_PS0_iiiiPKtS7_iiiiiibS2_i:
	.zero		1280


//--------------------- .nv.shared._Z23gemm_half_q_half_kernelILi2ELi8ELb1ELb1ELi64EEvPK6__halfPKjS4_S2_PS0_iiiiPKtS7_iiiiiibS2_i --------------------------
	.section	.nv.shared._Z23gemm_half_q_half_kernelILi2ELi8ELb1ELb1ELi64EEvPK6__halfPKjS4_S2_PS0_iiiiPKtS7_iiiiiibS2_i,"aw",@nobits
	.sectionflags	@""
	.align	2
.nv.shared._Z23gemm_half_q_half_kernelILi2ELi8ELb1ELb1ELi64EEvPK6__halfPKjS4_S2_PS0_iiiiPKtS7_iiiiiibS2_i:
	.zero		1280


//--------------------- .nv.shared._Z23gemm_half_q_half_kernelILi2ELi12ELb1ELb1ELi64EEvPK6__halfPKjS4_S2_PS0_iiiiPKtS7_iiiiiibS2_i --------------------------
	.section	.nv.shared._Z23gemm_half_q_half_kernelILi2ELi12ELb1ELb1ELi64EEvPK6__halfPKjS4_S2_PS0_iiiiPKtS7_iiiiiibS2_i,"aw",@nobits
	.sectionflags	@""
	.align	2
.nv.shared._Z23gemm_half_q_half_kernelILi2ELi12ELb1ELb1ELi64EEvPK6__halfPKjS4_S2_PS0_iiiiPKtS7_iiiiiibS2_i:
	.zero		1280


//--------------------- .nv.shared._Z23gemm_half_q_half_kernelILi2ELi14ELb1ELb1ELi64EEvPK6__halfPKjS4_S2_PS0_iiiiPKtS7_iiiiiibS2_i --------------------------
	.section	.nv.shared._Z23gemm_half_q_half_kernelILi2ELi14ELb1ELb1ELi64EEvPK6__halfPKjS4_S2_PS0_iiiiPKtS7_iiiiiibS2_i,"aw",@nobits
	.sectionflags	@""
	.align	2
.nv.shared._Z23gemm_half_q_half_kernelILi2ELi14ELb1ELb1ELi64EEvPK6__halfPKjS4_S2_PS0_iiiiPKtS7_iiiiiibS2_i:
	.zero		1280


//--------------------- .nv.shared._Z23gemm_half_q_half_kernelILi2ELi4ELb1ELb1ELi64EEvPK6__halfPKjS4_S2_PS0_iiiiPKtS7_iiiiiibS2_i --------------------------
	.section	.nv.shared._Z23gemm_half_q_half_kernelILi2ELi4ELb1ELb1ELi64EEvPK6__halfPKjS4_S2_PS0_iiiiPKtS7_iiiiiibS2_i,"aw",@nobits
	.sectionflags	@""
	.align	2
.nv.shared._Z23gemm_half_q_half_kernelILi2ELi4ELb1ELb1ELi64EEvPK6__halfPKjS4_S2_PS0_iiiiPKtS7_iiiiiibS2_i:
	.zero		1280


//--------------------- .nv.shared._Z23gemm_half_q_half_kernelILi2ELi6ELb1ELb1ELi64EEvPK6__halfPKjS4_S2_PS0_iiiiPKtS7_iiiiiibS2_i --------------------------
	.section	.nv.shared._Z23gemm_half_q_half_kernelILi2ELi6ELb1ELb1ELi64EEvPK6__halfPKjS4_S2_PS0_iiiiPKtS7_iiiiiibS2_i,"aw",@nobits
	.sectionflags	@""
	.align	2
.nv.shared._Z23gemm_half_q_half_kernelILi2ELi6ELb1ELb1ELi64EEvPK6__halfPKjS4_S2_PS0_iiiiPKtS7_iiiiiibS2_i:
	.zero		1280


//--------------------- .nv.shared._Z23gemm_half_q_half_kernelILi2ELi2ELb1ELb1ELi64EEvPK6__halfPKjS4_S2_PS0_iiiiPKtS7_iiiiiibS2_i --------------------------
	.section	.nv.shared._Z23gemm_half_q_half_kernelILi2ELi2ELb1ELb1ELi64EEvPK6__halfPKjS4_S2_PS0_iiiiPKtS7_iiiiiibS2_i,"aw",@nobits
	.sectionflags	@""
	.align	2
.nv.shared._Z23gemm_half_q_half_kernelILi2ELi2ELb1ELb1ELi64EEvPK6__halfPKjS4_S2_PS0_iiiiPKtS7_iiiiiibS2_i:
	.zero		1280


//--------------------- .nv.shared._Z23gemm_half_q_half_kernelILi2ELi32ELb1ELb1ELi32EEvPK6__halfPKjS4_S2_PS0_iiiiPKtS7_iiiiiibS2_i --------------------------
	.section	.nv.shared._Z23gemm_half_q_half_kernelILi2ELi32ELb1ELb1ELi32EEvPK6__halfPKjS4_S2_PS0_iiiiPKtS7_iiiiiibS2_i,"aw",@nobits
	.sectionflags	@""
	.align	4
.nv.shared._Z23gemm_half_q_half_kernelILi2ELi32ELb1ELb1ELi32EEvPK6__halfPKjS4_S2_PS0_iiiiPKtS7_iiiiiibS2_i:
	.zero		1152


//--------------------- .nv.shared._Z23gemm_half_q_half_kernelILi2ELi48ELb1ELb1ELi32EEvPK6__halfPKjS4_S2_PS0_iiiiPKtS7_iiiiiibS2_i --------------------------
	.section	.nv.shared._Z23gemm_half_q_half_kernelILi2ELi48ELb1ELb1ELi32EEvPK6__halfPKjS4_S2_PS0_iiiiPKtS7_iiiiiibS2_i,"aw",@nobits
	.sectionflags	@""
	.align	4
.nv.shared._Z23gemm_half_q_half_kernelILi2ELi48ELb1ELb1ELi32EEvPK6__halfPKjS4_S2_PS0_iiiiPKtS7_iiiiiibS2_i:
	.zero		1152


//--------------------- .nv.shared._Z23gemm_half_q_half_kernelILi2ELi16ELb1ELb1ELi32EEvPK6__halfPKjS4_S2_PS0_iiiiPKtS7_iiiiiibS2_i --------------------------
	.section	.nv.shared._Z23gemm_half_q_half_kernelILi2ELi16ELb1ELb1ELi32EEvPK6__halfPKjS4_S2_PS0_iiiiPKtS7_iiiiiibS2_i,"aw",@nobits
	.sectionflags	@""
	.align	4
.nv.shared._Z23gemm_half_q_half_kernelILi2ELi16ELb1ELb1ELi32EEvPK6__halfPKjS4_S2_PS0_iiiiPKtS7_iiiiiibS2_i:
	.zero		1152


//--------------------- .nv.shared._Z23gemm_half_q_half_kernelILi2ELi24ELb1ELb1ELi32EEvPK6__halfPKjS4_S2_PS0_iiiiPKtS7_iiiiiibS2_i --------------------------
	.section	.nv.shared._Z23gemm_half_q_half_kernelILi2ELi24ELb1ELb1ELi32EEvPK6__halfPKjS4_S2_PS0_iiiiPKtS7_iiiiiibS2_i,"aw",@nobits
	.sectionflags	@""
	.align	4
.nv.shared._Z23gemm_half_q_half_kernelILi2ELi24ELb1ELb1ELi32EEvPK6__halfPKjS4_S2_PS0_iiiiPKtS7_iiiiiibS2_i:
	.zero		1152


//--------------------- .nv.shared._Z23gemm_half_q_half_kernelILi2ELi8ELb1ELb1ELi32EEvPK6__halfPKjS4_S2_PS0_iiiiPKtS7_iiiiiibS2_i --------------------------
	.section	.nv.shared._Z23gemm_half_q_half_kernelILi2ELi8ELb1ELb1ELi32EEvPK6__halfPKjS4_S2_PS0_iiiiPKtS7_iiiiiibS2_i,"aw",@nobits
	.sectionflags	@""
	.align	2
.nv.shared._Z23gemm_half_q_half_kernelILi2ELi8ELb1ELb1ELi32EEvPK6__halfPKjS4_S2_PS0_iiiiPKtS7_iiiiiibS2_i:
	.zero		1152


//--------------------- .nv.shared._Z23gemm_half_q_half_kernelILi2ELi12ELb1ELb1ELi32EEvPK6__halfPKjS4_S2_PS0_iiiiPKtS7_iiiiiibS2_i --------------------------
	.section	.nv.shared._Z23gemm_half_q_half_kernelILi2ELi12ELb1ELb1ELi32EEvPK6__halfPKjS4_S2_PS0_iiiiPKtS7_iiiiiibS2_i,"aw",@nobits
	.sectionflags	@""
	.align	2
.nv.shared._Z23gemm_half_q_half_kernelILi2ELi12ELb1ELb1ELi32EEvPK6__halfPKjS4_S2_PS0_iiiiPKtS7_iiiiiibS2_i:
	.zero		1152


//--------------------- .nv.shared._Z23gemm_half_q_half_kernelILi2ELi14ELb1ELb1ELi32EEvPK6__halfPKjS4_S2_PS0_iiiiPKtS7_iiiiiibS2_i --------------------------
	.section	.nv.shared._Z23gemm_half_q_half_kernelILi2ELi14ELb1ELb1ELi32EEvPK6__halfPKjS4_S2_PS0_iiiiPKtS7_iiiiiibS2_i,"aw",@nobits
	.sectionflags	@""
	.align	2
.nv.shared._Z23gemm_half_q_half_kernelILi2ELi14ELb1ELb1ELi32EEvPK6__halfPKjS4_S2_PS0_iiiiPKtS7_iiiiiibS2_i:
	.zero		1152


//--------------------- .nv.shared._Z23gemm_half_q_half_kernelILi2ELi4ELb1ELb1ELi32EEvPK6__halfPKjS4_S2_PS0_iiiiPKtS7_iiiiiibS2_i --------------------------
	.section	.nv.shared._Z23gemm_half_q_half_kernelILi2ELi4ELb1ELb1ELi32EEvPK6__halfPKjS4_S2_PS0_iiiiPKtS7_iiiiiibS2_i,"aw",@nobits
	.sectionflags	@""
	.align	4
.nv.shared._Z23gemm_half_q_half_kernelILi2ELi4ELb1ELb1ELi32EEvPK6__halfPKjS4_S2_PS0_iiiiPKtS7_iiiiiibS2_i:
	.zero		1152


//--------------------- .nv.shared._Z23gemm_half_q_half_kernelILi2ELi6ELb1ELb1ELi32EEvPK6__halfPKjS4_S2_PS0_iiiiPKtS7_iiiiiibS2_i --------------------------
	.section	.nv.shared._Z23gemm_half_q_half_kernelILi2ELi6ELb1ELb1ELi32EEvPK6__halfPKjS4_S2_PS0_iiiiPKtS7_iiiiiibS2_i,"aw",@nobits
	.sectionflags	@""
	.align	4
.nv.shared._Z23gemm_half_q_half_kernelILi2ELi6ELb1ELb1ELi32EEvPK6__halfPKjS4_S2_PS0_iiiiPKtS7_iiiiiibS2_i:
	.zero		1152


//--------------------- .nv.shared._Z23gemm_half_q_half_kernelILi2ELi2ELb1ELb1ELi32EEvPK6__halfPKjS4_S2_PS0_iiiiPKtS7_iiiiiibS2_i --------------------------
	.section	.nv.shared._Z23gemm_half_q_half_kernelILi2ELi2ELb1ELb1ELi32EEvPK6__halfPKjS4_S2_PS0_iiiiPKtS7_iiiiiibS2_i,"aw",@nobits
	.sectionflags	@""
	.align	2
.nv.shared._Z23gemm_half_q_half_kernelILi2ELi2ELb1ELb1ELi32EEvPK6__halfPKjS4_S2_PS0_iiiiPKtS7_iiiiiibS2_i:
	.zero		1152


//--------------------- .nv.shared._Z23gemm_half_q_half_kernelILi1ELi32ELb1ELb1ELi64EEvPK6__halfPKjS4_S2_PS0_iiiiPKtS7_iiiiiibS2_i --------------------------
	.section	.nv.shared._Z23gemm_half_q_half_kernelILi1ELi32ELb1ELb1ELi64EEvPK6__halfPKjS4_S2_PS0_iiiiPKtS7_iiiiiibS2_i,"aw",@nobits
	.sectionflags	@""
	.align	2
.nv.shared._Z23gemm_half_q_half_kernelILi1ELi32ELb1ELb1ELi64EEvPK6__halfPKjS4_S2_PS0_iiiiPKtS7_iiiiiibS2_i:
	.zero		1152


//--------------------- .nv.shared._Z23gemm_half_q_half_kernelILi1ELi48ELb1ELb1ELi64EEvPK6__halfPKjS4_S2_PS0_iiiiPKtS7_iiiiiibS2_i --------------------------
	.section	.nv.shared._Z23gemm_half_q_half_kernelILi1ELi48ELb1ELb1ELi64EEvPK6__halfPKjS4_S2_PS0_iiiiPKtS7_iiiiiibS2_i,"aw",@nobits
	.sectionflags	@""
	.align	2
.nv.shared._Z23gemm_half_q_half_kernelILi1ELi48ELb1ELb1ELi64EEvPK6__halfPKjS4_S2_PS0_iiiiPKtS7_iiiiiibS2_i:
	.zero		1152


//--------------------- .nv.shared._Z23gemm_half_q_half_kernelILi1ELi16ELb1ELb1ELi64EEvPK6__halfPKjS4_S2_PS0_iiiiPKtS7_iiiiiibS2_i --------------------------
	.section	.nv.shared._Z23gemm_half_q_half_kernelILi1ELi16ELb1ELb1ELi64EEvPK6__halfPKjS4_S2_PS0_iiiiPKtS7_iiiiiibS2_i,"aw",@nobits
	.sectionflags	@""
	.align	2
.nv.shared._Z23gemm_half_q_half_kernelILi1ELi16ELb1ELb1ELi64EEvPK6__halfPKjS4_S2_PS0_iiiiPKtS7_iiiiiibS2_i:
	.zero		1152


//--------------------- .nv.shared._Z23gemm_half_q_half_kernelILi1ELi24ELb1ELb1ELi64EEvPK6__halfPKjS4_S2_PS0_iiiiPKtS7_iiiiiibS2_i --------------------------
	.section	.nv.shared._Z23gemm_half_q_half_kernelILi1ELi24ELb1ELb1ELi64EEvPK6__halfPKjS4_S2_PS0_iiiiPKtS7_iiiiiibS2_i,"aw",@nobits
	.sectionflags	@""
	.align	2
.nv.shared._Z23gemm_half_q_half_kernelILi1ELi24ELb1ELb1ELi64EEvPK6__halfPKjS4_S2_PS0_iiiiPKtS7_iiiiiibS2_i:
	.zero		1152


//--------------------- .nv.shared._Z23gemm_half_q_half_kernelILi1ELi8ELb1ELb1ELi64EEvPK6__halfPKjS4_S2_PS0_iiiiPKtS7_iiiiiibS2_i --------------------------
	.section	.nv.shared._Z23gemm_half_q_half_kernelILi1ELi8ELb1ELb1ELi64EEvPK6__halfPKjS4_S2_PS0_iiiiPKtS7_iiiiiibS2_i,"aw",@nobits
	.sectionflags	@""
	.align	2
.nv.shared._Z23gemm_half_q_half_kernelILi1ELi8ELb1ELb1ELi64EEvPK6__halfPKjS4_S2_PS0_iiiiPKtS7_iiiiiibS2_i:
	.zero		1152


//--------------------- .nv.shared._Z23gemm_half_q_half_kernelILi1ELi12ELb1ELb1ELi64EEvPK6__halfPKjS4_S2_PS0_iiiiPKtS7_iiiiiibS2_i --------------------------
	.section	.nv.shared._Z23gemm_half_q_half_kernelILi1ELi12ELb1ELb1ELi64EEvPK6__halfPKjS4_S2_PS0_iiiiPKtS7_iiiiiibS2_i,"aw",@nobits
	.sectionflags	@""
	.align	2
.nv.shared._Z23gemm_half_q_half_kernelILi1ELi12ELb1ELb1ELi64EEvPK6__halfPKjS4_S2_PS0_iiiiPKtS7_iiiiiibS2_i:
	.zero		1152


//--------------------- .nv.shared._Z23gemm_half_q_half_kernelILi1ELi14ELb1ELb1ELi64EEvPK6__halfPKjS4_S2_PS0_iiiiPKtS7_iiiiiibS2_i --------------------------
	.section	.nv.shared._Z23gemm_half_q_half_kernelILi1ELi14ELb1ELb1ELi64EEvPK6__halfPKjS4_S2_PS0_iiiiPKtS7_iiiiiibS2_i,"aw",@nobits
	.sectionflags	@""
	.align	2
.nv.shared._Z23gemm_half_q_half_kernelILi1ELi14ELb1ELb1ELi64EEvPK6__halfPKjS4_S2_PS0_iiiiPKtS7_iiiiiibS2_i:
	.zero		1152


//--------------------- .nv.shared._Z23gemm_half_q_half_kernelILi1ELi4ELb1ELb1ELi64EEvPK6__halfPKjS4_S2_PS0_iiiiPKtS7_iiiiiibS2_i --------------------------
	.section	.nv.shared._Z23gemm_half_q_half_kernelILi1ELi4ELb1ELb1ELi64EEvPK6__halfPKjS4_S2_PS0_iiiiPKtS7_iiiiiibS2_i,"aw",@nobits
	.sectionflags	@""
	.align	2
.nv.shared._Z23gemm_half_q_half_kernelILi1ELi4ELb1ELb1ELi64EEvPK6__halfPKjS4_S2_PS0_iiiiPKtS7_iiiiiibS2_i:
	.zero		1152


//--------------------- .nv.shared._Z23gemm_half_q_half_kernelILi1ELi6ELb1ELb1ELi64EEvPK6__halfPKjS4_S2_PS0_iiiiPKtS7_iiiiiibS2_i --------------------------
	.section	.nv.shared._Z23gemm_half_q_half_kernelILi1ELi6ELb1ELb1ELi64EEvPK6__halfPKjS4_S2_PS0_iiiiPKtS7_iiiiiibS2_i,"aw",@nobits
	.sectionflags	@""
	.align	2
.nv.shared._Z23gemm_half_q_half_kernelILi1ELi6ELb1ELb1ELi64EEvPK6__halfPKjS4_S2_PS0_iiiiPKtS7_iiiiiibS2_i:
	.zero		1152


//--------------------- .nv.shared._Z23gemm_half_q_half_kernelILi1ELi2ELb1ELb1ELi64EEvPK6__halfPKjS4_S2_PS0_iiiiPKtS7_iiiiiibS2_i --------------------------
	.section	.nv.shared._Z23gemm_half_q_half_kernelILi1ELi2ELb1ELb1ELi64EEvPK6__halfPKjS4_S2_PS0_iiiiPKtS7_iiiiiibS2_i,"aw",@nobits
	.sectionflags	@""
	.align	2
.nv.shared._Z23gemm_half_q_half_kernelILi1ELi2ELb1ELb1ELi64EEvPK6__halfPKjS4_S2_PS0_iiiiPKtS7_iiiiiibS2_i:
	.zero		1152


//--------------------- .nv.shared._Z23gemm_half_q_half_kernelILi1ELi32ELb1ELb1ELi32EEvPK6__halfPKjS4_S2_PS0_iiiiPKtS7_iiiiiibS2_i --------------------------
	.section	.nv.shared._Z23gemm_half_q_half_kernelILi1ELi32ELb1ELb1ELi32EEvPK6__halfPKjS4_S2_PS0_iiiiPKtS7_iiiiiibS2_i,"aw",@nobits
	.sectionflags	@""
	.align	4
.nv.shared._Z23gemm_half_q_half_kernelILi1ELi32ELb1ELb1ELi32EEvPK6__halfPKjS4_S2_PS0_iiiiPKtS7_iiiiiibS2_i:
	.zero		1088


//--------------------- .nv.shared._Z23gemm_half_q_half_kernelILi1ELi48ELb1ELb1ELi32EEvPK6__halfPKjS4_S2_PS0_iiiiPKtS7_iiiiiibS2_i --------------------------
	.section	.nv.shared._Z23gemm_half_q_half_kernelILi1ELi48ELb1ELb1ELi32EEvPK6__halfPKjS4_S2_PS0_iiiiPKtS7_iiiiiibS2_i,"aw",@nobits
	.sectionflags	@""
	.align	4
.nv.shared._Z23gemm_half_q_half_kernelILi1ELi48ELb1ELb1ELi32EEvPK6__halfPKjS4_S2_PS0_iiiiPKtS7_iiiiiibS2_i:
	.zero		1088


//--------------------- .nv.shared._Z23gemm_half_q_half_kernelILi1ELi16ELb1ELb1ELi32EEvPK6__halfPKjS4_S2_PS0_iiiiPKtS7_iiiiiibS2_i --------------------------
	.section	.nv.shared._Z23gemm_half_q_half_kernelILi1ELi16ELb1ELb1ELi32EEvPK6__halfPKjS4_S2_PS0_iiiiPKtS7_iiiiiibS2_i,"aw",@nobits
	.sectionflags	@""
	.align	4
.nv.shared._Z23gemm_half_q_half_kernelILi1ELi16ELb1ELb1ELi32EEvPK6__halfPKjS4_S2_PS0_iiiiPKtS7_iiiiiibS2_i:
	.zero		1088


//--------------------- .nv.shared._Z23gemm_half_q_half_kernelILi1ELi24ELb1ELb1ELi32EEvPK6__halfPKjS4_S2_PS0_iiiiPKtS7_iiiiiibS2_i --------------------------
	.section	.nv.shared._Z23gemm_half_q_half_kernelILi1ELi24ELb1ELb1ELi32EEvPK6__halfPKjS4_S2_PS0_iiiiPKtS7_iiiiiibS2_i,"aw",@nobits
	.sectionflags	@""
	.align	4
.nv.shared._Z23gemm_half_q_half_kernelILi1ELi24ELb1ELb1ELi32EEvPK6__halfPKjS4_S2_PS0_iiiiPKtS7_iiiiiibS2_i:
	.zero		1088


//--------------------- .nv.shared._Z23gemm_half_q_half_kernelILi1ELi8ELb1ELb1ELi32EEvPK6__halfPKjS4_S2_PS0_iiiiPKtS7_iiiiiibS2_i --------------------------
	.section	.nv.shared._Z23gemm_half_q_half_kernelILi1ELi8ELb1ELb1ELi32EEvPK6__halfPKjS4_S2_PS0_iiiiPKtS7_iiiiiibS2_i,"aw",@nobits
	.sectionflags	@""
	.align	2
.nv.shared._Z23gemm_half_q_half_kernelILi1ELi8ELb1ELb1ELi32EEvPK6__halfPKjS4_S2_PS0_iiiiPKtS7_iiiiiibS2_i:
	.zero		1088


//--------------------- .nv.shared._Z23gemm_half_q_half_kernelILi1ELi12ELb1ELb1ELi32EEvPK6__halfPKjS4_S2_PS0_iiiiPKtS7_iiiiiibS2_i --------------------------
	.section	.nv.shared._Z23gemm_half_q_half_kernelILi1ELi12ELb1ELb1ELi32EEvPK6__halfPKjS4_S2_PS0_iiiiPKtS7_iiiiiibS2_i,"aw",@nobits
	.sectionflags	@""
	.align	2
.nv.shared._Z23gemm_half_q_half_kernelILi1ELi12ELb1ELb1ELi32EEvPK6__halfPKjS4_S2_PS0_iiiiPKtS7_iiiiiibS2_i:
	.zero		1088


//--------------------- .nv.shared._Z23gemm_half_q_half_kernelILi1ELi14ELb1ELb1ELi32EEvPK6__halfPKjS4_S2_PS0_iiiiPKtS7_iiiiiibS2_i --------------------------
	.section	.nv.shared._Z23gemm_half_q_half_kernelILi1ELi14ELb1ELb1ELi32EEvPK6__halfPKjS4_S2_PS0_iiiiPKtS7_iiiiiibS2_i,"aw",@nobits
	.sectionflags	@""
	.align	2
.nv.shared._Z23gemm_half_q_half_kernelILi1ELi14ELb1ELb1ELi32EEvPK6__halfPKjS4_S2_PS0_iiiiPKtS7_iiiiiibS2_i:
	.zero		1088


//--------------------- .nv.shared._Z23gemm_half_q_half_kernelILi1ELi4ELb1ELb1ELi32EEvPK6__halfPKjS4_S2_PS0_iiiiPKtS7_iiiiiibS2_i --------------------------
	.section	.nv.shared._Z23gemm_half_q_half_kernelILi1ELi4ELb1ELb1ELi32EEvPK6__halfPKjS4_S2_PS0_iiiiPKtS7_iiiiiibS2_i,"aw",@nobits
	.sectionflags	@""
	.align	4
.nv.shared._Z23gemm_half_q_half_kernelILi1ELi4ELb1ELb1ELi32EEvPK6__halfPKjS4_S2_PS0_iiiiPKtS7_iiiiiibS2_i:
	.zero		1088


//--------------------- .nv.shared._Z23gemm_half_q_half_kernelILi1ELi6ELb1ELb1ELi32EEvPK6__halfPKjS4_S2_PS0_iiiiPKtS7_iiiiiibS2_i --------------------------
	.section	.nv.shared._Z23gemm_half_q_half_kernelILi1ELi6ELb1ELb1ELi32EEvPK6__halfPKjS4_S2_PS0_iiiiPKtS7_iiiiiibS2_i,"aw",@nobits
	.sectionflags	@""
	.align	4
.nv.shared._Z23gemm_half_q_half_kernelILi1ELi6ELb1ELb1ELi32EEvPK6__halfPKjS4_S2_PS0_iiiiPKtS7_iiiiiibS2_i:
	.zero		1088


//--------------------- .nv.shared._Z23gemm_half_q_half_kernelILi1ELi2ELb1ELb1ELi32EEvPK6__halfPKjS4_S2_PS0_iiiiPKtS7_iiiiiibS2_i --------------------------
	.section	.nv.shared._Z23gemm_half_q_half_kernelILi1ELi2ELb1ELb1ELi32EEvPK6__halfPKjS4_S2_PS0_iiiiPKtS7_iiiiiibS2_i,"aw",@nobits
	.sectionflags	@""
	.align	2
.nv.shared._Z23gemm_half_q_half_kernelILi1ELi2ELb1ELb1ELi32EEvPK6__halfPKjS4_S2_PS0_iiiiPKtS7_iiiiiibS2_i:
	.zero		1088


//--------------------- .nv.constant0._Z23gemm_half_q_half_kernelILi4ELi32ELb1ELb1ELi64EEvPK6__halfPKjS4_S2_PS0_iiiiPKtS7_iiiiiibS2_i --------------------------
	.section	.nv.constant0._Z23gemm_half_q_half_kernelILi4ELi32ELb1ELb1ELi64EEvPK6__halfPKjS4_S2_PS0_iiiiPKtS7_iiiiiibS2_i,"a",@progbits
	.sectionflags	@""
	.align	4
.nv.constant0._Z23gemm_half_q_half_kernelILi4ELi32ELb1ELb1ELi64EEvPK6__halfPKjS4_S2_PS0_iiiiPKtS7_iiiiiibS2_i:
	.zero		1012


//--------------------- .nv.constant0._Z23gemm_half_q_half_kernelILi4ELi48ELb1ELb1ELi64EEvPK6__halfPKjS4_S2_PS0_iiiiPKtS7_iiiiiibS2_i --------------------------
	.section	.nv.constant0._Z23gemm_half_q_half_kernelILi4ELi48ELb1ELb1ELi64EEvPK6__halfPKjS4_S2_PS0_iiiiPKtS7_iiiiiibS2_i,"a",@progbits
	.sectionflags	@""
	.align	4
.nv.constant0._Z23gemm_half_q_half_kernelILi4ELi48ELb1ELb1ELi64EEvPK6__halfPKjS4_S2_PS0_iiiiPKtS7_iiiiiibS2_i:
	.zero		1012


//--------------------- .nv.constant0._Z23gemm_half_q_half_kernelILi4ELi16ELb1ELb1ELi64EEvPK6__halfPKjS4_S2_PS0_iiiiPKtS7_iiiiiibS2_i --------------------------
	.section	.nv.constant0._Z23gemm_half_q_half_kernelILi4ELi16ELb1ELb1ELi64EEvPK6__halfPKjS4_S2_PS0_iiiiPKtS7_iiiiiibS2_i,"a",@progbits
	.sectionflags	@""
	.align	4
.nv.constant0._Z23gemm_half_q_half_kernelILi4ELi16ELb1ELb1ELi64EEvPK6__halfPKjS4_S2_PS0_iiiiPKtS7_iiiiiibS2_i:
	.zero		1012


//--------------------- .nv.constant0._Z23gemm_half_q_half_kernelILi4ELi24ELb1ELb1ELi64EEvPK6__halfPKjS4_S2_PS0_iiiiPKtS7_iiiiiibS2_i --------------------------
	.section	.nv.constant0._Z23gemm_half_q_half_kernelILi4ELi24ELb1ELb1ELi64EEvPK6__halfPKjS4_S2_PS0_iiiiPKtS7_iiiiiibS2_i,"a",@progbits
	.sectionflags	@""
	.align	4
.nv.constant0._Z23gemm_half_q_half_kernelILi4ELi24ELb1ELb1ELi64EEvPK6__halfPKjS4_S2_PS0_iiiiPKtS7_iiiiiibS2_i:
	.zero		1012


//--------------------- .nv.constant0._Z23gemm_half_q_half_kernelILi4ELi8ELb1ELb1ELi64EEvPK6__halfPKjS4_S2_PS0_iiiiPKtS7_iiiiiibS2_i --------------------------
	.section	.nv.constant0._Z23gemm_half_q_half_kernelILi4ELi8ELb1ELb1ELi64EEvPK6__halfPKjS4_S2_PS0_iiiiPKtS7_iiiiiibS2_i,"a",@progbits
	.sectionflags	@""
	.align	4
.nv.constant0._Z23gemm_half_q_half_kernelILi4ELi8ELb1ELb1ELi64EEvPK6__halfPKjS4_S2_PS0_iiiiPKtS7_iiiiiibS2_i:
	.zero		1012


//--------------------- .nv.constant0._Z23gemm_half_q_half_kernelILi4ELi12ELb1ELb1ELi64EEvPK6__halfPKjS4_S2_PS0_iiiiPKtS7_iiiiiibS2_i --------------------------
	.section	.nv.constant0._Z23gemm_half_q_half_kernelILi4ELi12ELb1ELb1ELi64EEvPK6__halfPKjS4_S2_PS0_iiiiPKtS7_iiiiiibS2_i,"a",@progbits
	.sectionflags	@""
	.align	4
.nv.constant0._Z23gemm_half_q_half_kernelILi4ELi12ELb1ELb1ELi64EEvPK6__halfPKjS4_S2_PS0_iiiiPKtS7_iiiiiibS2_i:
	.zero		1012


//--------------------- .nv.constant0._Z23gemm_half_q_half_kernelILi4ELi14ELb1ELb1ELi64EEvPK6__halfPKjS4_S2_PS0_iiiiPKtS7_iiiiiibS2_i --------------------------
	.section	.nv.constant0._Z23gemm_half_q_half_kernelILi4ELi14ELb1ELb1ELi64EEvPK6__halfPKjS4_S2_PS0_iiiiPKtS7_iiiiiibS2_i,"a",@progbits
	.sectionflags	@""
	.align	4
.nv.constant0._Z23gemm_half_q_half_kernelILi4ELi14ELb1ELb1ELi64EEvPK6__halfPKjS4_S2_PS0_iiiiPKtS7_iiiiiibS2_i:
	.zero		1012


//--------------------- .nv.constant0._Z23gemm_half_q_half_kernelILi4ELi4ELb1ELb1ELi64EEvPK6__halfPKjS4_S2_PS0_iiiiPKtS7_iiiiiibS2_i --------------------------
	.section	.nv.constant0._Z23gemm_half_q_half_kernelILi4ELi4ELb1ELb1ELi64EEvPK6__halfPKjS4_S2_PS0_iiiiPKtS7_iiiiiibS2_i,"a",@progbits
	.sectionflags	@""
	.align	4
.nv.constant0._Z23gemm_half_q_half_kernelILi4ELi4ELb1ELb1ELi64EEvPK6__halfPKjS4_S2_PS0_iiiiPKtS7_iiiiiibS2_i:
	.zero		1012


//--------------------- .nv.constant0._Z23gemm_half_q_half_kernelILi4ELi6ELb1ELb1ELi64EEvPK6__halfPKjS4_S2_PS0_iiiiPKtS7_iiiiiibS2_i --------------------------
	.section	.nv.constant0._Z23gemm_half_q_half_kernelILi4ELi6ELb1ELb1ELi64EEvPK6__halfPKjS4_S2_PS0_iiiiPKtS7_iiiiiibS2_i,"a",@progbits
	.sectionflags	@""
	.align	4
.nv.constant0._Z23gemm_half_q_half_kernelILi4ELi6ELb1ELb1ELi64EEvPK6__halfPKjS4_S2_PS0_iiiiPKtS7_iiiiiibS2_i:
	.zero		1012


//--------------------- .nv.constant0._Z23gemm_half_q_half_kernelILi4ELi2ELb1ELb1ELi64EEvPK6__halfPKjS4_S2_PS0_iiiiPKtS7_iiiiiibS2_i --------------------------
	.section	.nv.constant0._Z23gemm_half_q_half_kernelILi4ELi2ELb1ELb1ELi64EEvPK6__halfPKjS4_S2_PS0_iiiiPKtS7_iiiiiibS2_i,"a",@progbits
	.sectionflags	@""
	.align	4
.nv.constant0._Z23gemm_half_q_half_kernelILi4ELi2ELb1ELb1ELi64EEvPK6__halfPKjS4_S2_PS0_iiiiPKtS7_iiiiiibS2_i:
	.zero		1012


//--------------------- .nv.constant0._Z23gemm_half_q_half_kernelILi4ELi32ELb1ELb1ELi32EEvPK6__halfPKjS4_S2_PS0_iiiiPKtS7_iiiiiibS2_i --------------------------
	.section	.nv.constant0._Z23gemm_half_q_half_kernelILi4ELi32ELb1ELb1ELi32EEvPK6__halfPKjS4_S2_PS0_iiiiPKtS7_iiiiiibS2_i,"a",@progbits
	.sectionflags	@""
	.align	4
.nv.constant0._Z23gemm_half_q_half_kernelILi4ELi32ELb1ELb1ELi32EEvPK6__halfPKjS4_S2_PS0_iiiiPKtS7_iiiiiibS2_i:
	.zero		1012


//--------------------- .nv.constant0._Z23gemm_half_q_half_kernelILi4ELi48ELb1ELb1ELi32EEvPK6__halfPKjS4_S2_PS0_iiiiPKtS7_iiiiiibS2_i --------------------------
	.section	.nv.constant0._Z23gemm_half_q_half_kernelILi4ELi48ELb1ELb1ELi32EEvPK6__halfPKjS4_S2_PS0_iiiiPKtS7_iiiiiibS2_i,"a",@progbits
	.sectionflags	@""
	.align	4
.nv.constant0._Z23gemm_half_q_half_kernelILi4ELi48ELb1ELb1ELi32EEvPK6__halfPKjS4_S2_PS0_iiiiPKtS7_iiiiiibS2_i:
	.zero		1012


//--------------------- .nv.constant0._Z23gemm_half_q_half_kernelILi4ELi16ELb1ELb1ELi32EEvPK6__halfPKjS4_S2_PS0_iiiiPKtS7_iiiiiibS2_i --------------------------
	.section	.nv.constant0._Z23gemm_half_q_half_kernelILi4ELi16ELb1ELb1ELi32EEvPK6__halfPKjS4_S2_PS0_iiiiPKtS7_iiiiiibS2_i,"a",@progbits
	.sectionflags	@""
	.align	4
.nv.constant0._Z23gemm_half_q_half_kernelILi4ELi16ELb1ELb1ELi32EEvPK6__halfPKjS4_S2_PS0_iiiiPKtS7_iiiiiibS2_i:
	.zero		1012


//--------------------- .nv.constant0._Z23gemm_half_q_half_kernelILi4ELi24ELb1ELb1ELi32EEvPK6__halfPKjS4_S2_PS0_iiiiPKtS7_iiiiiibS2_i --------------------------
	.section	.nv.constant0._Z23gemm_half_q_half_kernelILi4ELi24ELb1ELb1ELi32EEvPK6__halfPKjS4_S2_PS0_iiiiPKtS7_iiiiiibS2_i,"a",@progbits
	.sectionflags	@""
	.align	4
.nv.constant0._Z23gemm_half_q_half_kernelILi4ELi24ELb1ELb1ELi32EEvPK6__halfPKjS4_S2_PS0_iiiiPKtS7_iiiiiibS2_i:
	.zero		1012


//--------------------- .nv.constant0._Z23gemm_half_q_half_kernelILi4ELi8ELb1ELb1ELi32EEvPK6__halfPKjS4_S2_PS0_iiiiPKtS7_iiiiiibS2_i --------------------------
	.section	.nv.constant0._Z23gemm_half_q_half_kernelILi4ELi8ELb1ELb1ELi32EEvPK6__halfPKjS4_S2_PS0_iiiiPKtS7_iiiiiibS2_i,"a",@progbits
	.sectionflags	@""
	.align	4
.nv.constant0._Z23gemm_half_q_half_kernelILi4ELi8ELb1ELb1ELi32EEvPK6__halfPKjS4_S2_PS0_iiiiPKtS7_iiiiiibS2_i:
	.zero		1012


//--------------------- .nv.constant0._Z23gemm_half_q_half_kernelILi4ELi12ELb1ELb1ELi32EEvPK6__halfPKjS4_S2_PS0_iiiiPKtS7_iiiiiibS2_i --------------------------
	.section	.nv.constant0._Z23gemm_half_q_half_kernelILi4ELi12ELb1ELb1ELi32EEvPK6__halfPKjS4_S2_PS0_iiiiPKtS7_iiiiiibS2_i,"a",@progbits
	.sectionflags	@""
	.align	4
.nv.constant0._Z23gemm_half_q_half_kernelILi4ELi12ELb1ELb1ELi32EEvPK6__halfPKjS4_S2_PS0_iiiiPKtS7_iiiiiibS2_i:
	.zero		1012


//--------------------- .nv.constant0._Z23gemm_half_q_half_kernelILi4ELi14ELb1ELb1ELi32EEvPK6__halfPKjS4_S2_PS0_iiiiPKtS7_iiiiiibS2_i --------------------------
	.section	.nv.constant0._Z23gemm_half_q_half_kernelILi4ELi14ELb1ELb1ELi32EEvPK6__halfPKjS4_S2_PS0_iiiiPKtS7_iiiiiibS2_i,"a",@progbits
	.sectionflags	@""
	.align	4
.nv.constant0._Z23gemm_half_q_half_kernelILi4ELi14ELb1ELb1ELi32EEvPK6__halfPKjS4_S2_PS0_iiiiPKtS7_iiiiiibS2_i:
	.zero		1012


//--------------------- .nv.constant0._Z23gemm_half_q_half_kernelILi4ELi4ELb1ELb1ELi32EEvPK6__halfPKjS4_S2_PS0_iiiiPKtS7_iiiiiibS2_i --------------------------
	.section	.nv.constant0._Z23gemm_half_q_half_kernelILi4ELi4ELb1ELb1ELi32EEvPK6__halfPKjS4_S2_PS0_iiiiPKtS7_iiiiiibS2_i,"a",@progbits
	.sectionflags	@""
	.align	4
.nv.constant0._Z23gemm_half_q_half_kernelILi4ELi4ELb1ELb1ELi32EEvPK6__halfPKjS4_S2_PS0_iiiiPKtS7_iiiiiibS2_i:
	.zero		1012


//--------------------- .nv.constant0._Z23gemm_half_q_half_kernelILi4ELi6ELb1ELb1ELi32EEvPK6__halfPKjS4_S2_PS0_iiiiPKtS7_iiiiiibS2_i --------------------------
	.section	.nv.constant0._Z23gemm_half_q_half_kernelILi4ELi6ELb1ELb1ELi32EEvPK6__halfPKjS4_S2_PS0_iiiiPKtS7_iiiiiibS2_i,"a",@progbits
	.sectionflags	@""
	.align	4
.nv.constant0._Z23gemm_half_q_half_kernelILi4ELi6ELb1ELb1ELi32EEvPK6__halfPKjS4_S2_PS0_iiiiPKtS7_iiiiiibS2_i:
	.zero		1012


//--------------------- .nv.constant0._Z23gemm_half_q_half_kernelILi4ELi2ELb1ELb1ELi32EEvPK6__halfPKjS4_S2_PS0_iiiiPKtS7_iiiiiibS2_i --------------------------
	.section	.nv.constant0._Z23gemm_half_q_half_kernelILi4ELi2ELb1ELb1ELi32EEvPK6__halfPKjS4_S2_PS0_iiiiPKtS7_iiiiiibS2_i,"a",@progbits
	.sectionflags	@""
	.align	4
.nv.constant0._Z23gemm_half_q_half_kernelILi4ELi2ELb1ELb1ELi32EEvPK6__halfPKjS4_S2_PS0_iiiiPKtS7_iiiiiibS2_i:
	.zero		1012


//--------------------- .nv.constant0._Z23gemm_half_q_half_kernelILi3ELi32ELb1ELb1ELi64EEvPK6__halfPKjS4_S2_PS0_iiiiPKtS7_iiiiiibS2_i --------------------------
	.section	.nv.constant0._Z23gemm_half_q_half_kernelILi3ELi32ELb1ELb1ELi64EEvPK6__halfPKjS4_S2_PS0_iiiiPKtS7_iiiiiibS2_i,"a",@progbits
	.sectionflags	@""
	.align	4
.nv.constant0._Z23gemm_half_q_half_kernelILi3ELi32ELb1ELb1ELi64EEvPK6__halfPKjS4_S2_PS0_iiiiPKtS7_iiiiiibS2_i:
	.zero		1012


//--------------------- .nv.constant0._Z23gemm_half_q_half_kernelILi3ELi48ELb1ELb1ELi64EEvPK6__halfPKjS4_S2_PS0_iiiiPKtS7_iiiiiibS2_i --------------------------
	.section	.nv.constant0._Z23gemm_half_q_half_kernelILi3ELi48ELb1ELb1ELi64EEvPK6__halfPKjS4_S2_PS0_iiiiPKtS7_iiiiiibS2_i,"a",@progbits
	.sectionflags	@""
	.align	4
.nv.constant0._Z23gemm_half_q_half_kernelILi3ELi48ELb1ELb1ELi64EEvPK6__halfPKjS4_S2_PS0_iiiiPKtS7_iiiiiibS2_i:
	.zero		1012


//--------------------- .nv.constant0._Z23gemm_half_q_half_kernelILi3ELi16ELb1ELb1ELi64EEvPK6__halfPKjS4_S2_PS0_iiiiPKtS7_iiiiiibS2_i --------------------------
	.section	.nv.constant0._Z23gemm_half_q_half_kernelILi3ELi16ELb1ELb1ELi64EEvPK6__halfPKjS4_S2_PS0_iiiiPKtS7_iiiiiibS2_i,"a",@progbits
	.sectionflags	@""
	.align	4
.nv.constant0._Z23gemm_half_q_half_kernelILi3ELi16ELb1ELb1ELi64EEvPK6__halfPKjS4_S2_PS0_iiiiPKtS7_iiiiiibS2_i:
	.zero		1012


//--------------------- .nv.constant0._Z23gemm_half_q_half_kernelILi3ELi24ELb1ELb1ELi64EEvPK6__halfPKjS4_S2_PS0_iiiiPKtS7_iiiiiibS2_i --------------------------
	.section	.nv.constant0._Z23gemm_half_q_half_kernelILi3ELi24ELb1ELb1ELi64EEvPK6__halfPKjS4_S2_PS0_iiiiPKtS7_iiiiiibS2_i,"a",@progbits
	.sectionflags	@""
	.align	4
.nv.constant0._Z23gemm_half_q_half_kernelILi3ELi24ELb1ELb1ELi64EEvPK6__halfPKjS4_S2_PS0_iiiiPKtS7_iiiiiibS2_i:
	.zero		1012


//--------------------- .nv.constant0._Z23gemm_half_q_half_kernelILi3ELi8ELb1ELb1ELi64EEvPK6__halfPKjS4_S2_PS0_iiiiPKtS7_iiiiiibS2_i --------------------------
	.section	.nv.constant0._Z23gemm_half_q_half_kernelILi3ELi8ELb1ELb1ELi64EEvPK6__halfPKjS4_S2_PS0_iiiiPKtS7_iiiiiibS2_i,"a",@progbits
	.sectionflags	@""
	.align	4
.nv.constant0._Z23gemm_half_q_half_kernelILi3ELi8ELb1ELb1ELi64EEvPK6__halfPKjS4_S2_PS0_iiiiPKtS7_iiiiiibS2_i:
	.zero		1012


//--------------------- .nv.constant0._Z23gemm_half_q_half_kernelILi3ELi12ELb1ELb1ELi64EEvPK6__halfPKjS4_S2_PS0_iiiiPKtS7_iiiiiibS2_i --------------------------
	.section	.nv.constant0._Z23gemm_half_q_half_kernelILi3ELi12ELb1ELb1ELi64EEvPK6__halfPKjS4_S2_PS0_iiiiPKtS7_iiiiiibS2_i,"a",@progbits
	.sectionflags	@""
	.align	4
.nv.constant0._Z23gemm_half_q_half_kernelILi3ELi12ELb1ELb1ELi64EEvPK6__halfPKjS4_S2_PS0_iiiiPKtS7_iiiiiibS2_i:
	.zero		1012


//--------------------- .nv.constant0._Z23gemm_half_q_half_kernelILi3ELi14ELb1ELb1ELi64EEvPK6__halfPKjS4_S2_PS0_iiiiPKtS7_iiiiiibS2_i --------------------------
	.section	.nv.constant0._Z23gemm_half_q_half_kernelILi3ELi14ELb1ELb1ELi64EEvPK6__halfPKjS4_S2_PS0_iiiiPKtS7_iiiiiibS2_i,"a",@progbits
	.sectionflags	@""
	.align	4
.nv.constant0._Z23gemm_half_q_half_kernelILi3ELi14ELb1ELb1ELi64EEvPK6__halfPKjS4_S2_PS0_iiiiPKtS7_iiiiiibS2_i:
	.zero		1012


//--------------------- .nv.constant0._Z23gemm_half_q_half_kernelILi3ELi4ELb1ELb1ELi64EEvPK6__halfPKjS4_S2_PS0_iiiiPKtS7_iiiiiibS2_i --------------------------
	.section	.nv.constant0._Z23gemm_half_q_half_kernelILi3ELi4ELb1ELb1ELi64EEvPK6__halfPKjS4_S2_PS0_iiiiPKtS7_iiiiiibS2_i,"a",@progbits
	.sectionflags	@""
	.align	4
.nv.constant0._Z23gemm_half_q_half_kernelILi3ELi4ELb1ELb1ELi64EEvPK6__halfPKjS4_S2_PS0_iiiiPKtS7_iiiiiibS2_i:
	.zero		1012


//--------------------- .nv.constant0._Z23gemm_half_q_half_kernelILi3ELi6ELb1ELb1ELi64EEvPK6__halfPKjS4_S2_PS0_iiiiPKtS7_iiiiiibS2_i --------------------------
	.section	.nv.constant0._Z23gemm_half_q_half_kernelILi3ELi6ELb1ELb1ELi64EEvPK6__halfPKjS4_S2_PS0_iiiiPKtS7_iiiiiibS2_i,"a",@progbits
	.sectionflags	@""
	.align	4
.nv.constant0._Z23gemm_half_q_half_kernelILi3ELi6ELb1ELb1ELi64EEvPK6__halfPKjS4_S2_PS0_iiiiPKtS7_iiiiiibS2_i:
	.zero		1012


//--------------------- .nv.constant0._Z23gemm_half_q_half_kernelILi3ELi2ELb1ELb1ELi64EEvPK6__halfPKjS4_S2_PS0_iiiiPKtS7_iiiiiibS2_i --------------------------
	.section	.nv.constant0._Z23gemm_half_q_half_kernelILi3ELi2ELb1ELb1ELi64EEvPK6__halfPKjS4_S2_PS0_iiiiPKtS7_iiiiiibS2_i,"a",@progbits
	.sectionflags	@""
	.align	4
.nv.constant0._Z23gemm_half_q_half_kernelILi3ELi2ELb1ELb1ELi64EEvPK6__halfPKjS4_S2_PS0_iiiiPKtS7_iiiiiibS2_i:
	.zero		1012


//--------------------- .nv.constant0._Z23gemm_half_q_half_kernelILi3ELi32ELb1ELb1ELi32EEvPK6__halfPKjS4_S2_PS0_iiiiPKtS7_iiiiiibS2_i --------------------------
	.section	.nv.constant0._Z23gemm_half_q_half_kernelILi3ELi32ELb1ELb1ELi32EEvPK6__halfPKjS4_S2_PS0_iiiiPKtS7_iiiiiibS2_i,"a",@progbits
	.sectionflags	@""
	.align	4
.nv.constant0._Z23gemm_half_q_half_kernelILi3ELi32ELb1ELb1ELi32EEvPK6__halfPKjS4_S2_PS0_iiiiPKtS7_iiiiiibS2_i:
	.zero		1012


//--------------------- .nv.constant0._Z23gemm_half_q_half_kernelILi3ELi48ELb1ELb1ELi32EEvPK6__halfPKjS4_S2_PS0_iiiiPKtS7_iiiiiibS2_i --------------------------
	.section	.nv.constant0._Z23gemm_half_q_half_kernelILi3ELi48ELb1ELb1ELi32EEvPK6__halfPKjS4_S2_PS0_iiiiPKtS7_iiiiiibS2_i,"a",@progbits
	.sectionflags	@""
	.align	4
.nv.constant0._Z23gemm_half_q_half_kernelILi3ELi48ELb1ELb1ELi32EEvPK6__halfPKjS4_S2_PS0_iiiiPKtS7_iiiiiibS2_i:
	.zero		1012


//--------------------- .nv.constant0._Z23gemm_half_q_half_kernelILi3ELi16ELb1ELb1ELi32EEvPK6__halfPKjS4_S2_PS0_iiiiPKtS7_iiiiiibS2_i --------------------------
	.section	.nv.constant0._Z23gemm_half_q_half_kernelILi3ELi16ELb1ELb1ELi32EEvPK6__halfPKjS4_S2_PS0_iiiiPKtS7_iiiiiibS2_i,"a",@progbits
	.sectionflags	@""
	.align	4
.nv.constant0._Z23gemm_half_q_half_kernelILi3ELi16ELb1ELb1ELi32EEvPK6__halfPKjS4_S2_PS0_iiiiPKtS7_iiiiiibS2_i:
	.zero		1012


//--------------------- .nv.constant0._Z23gemm_half_q_half_kernelILi3ELi24ELb1ELb1ELi32EEvPK6__halfPKjS4_S2_PS0_iiiiPKtS7_iiiiiibS2_i --------------------------
	.section	.nv.constant0._Z23gemm_half_q_half_kernelILi3ELi24ELb1ELb1ELi32EEvPK6__halfPKjS4_S2_PS0_iiiiPKtS7_iiiiiibS2_i,"a",@progbits
	.sectionflags	@""
	.align	4
.nv.constant0._Z23gemm_half_q_half_kernelILi3ELi24ELb1ELb1ELi32EEvPK6__halfPKjS4_S2_PS0_iiiiPKtS7_iiiiiibS2_i:
	.zero		1012


//--------------------- .nv.constant0._Z23gemm_half_q_half_kernelILi3ELi8ELb1ELb1ELi32EEvPK6__halfPKjS4_S2_PS0_iiiiPKtS7_iiiiiibS2_i --------------------------
	.section	.nv.constant0._Z23gemm_half_q_half_kernelILi3ELi8ELb1ELb1ELi32EEvPK6__halfPKjS4_S2_PS0_iiiiPKtS7_iiiiiibS2_i,"a",@progbits
	.sectionflags	@""
	.align	4
.nv.constant0._Z23gemm_half_q_half_kernelILi3ELi8ELb1ELb1ELi32EEvPK6__halfPKjS4_S2_PS0_iiiiPKtS7_iiiiiibS2_i:
	.zero		1012


//--------------------- .nv.constant0._Z23gemm_half_q_half_kernelILi3ELi12ELb1ELb1ELi32EEvPK6__halfPKjS4_S2_PS0_iiiiPKtS7_iiiiiibS2_i --------------------------
	.section	.nv.constant0._Z23gemm_half_q_half_kernelILi3ELi12ELb1ELb1ELi32EEvPK6__halfPKjS4_S2_PS0_iiiiPKtS7_iiiiiibS2_i,"a",@progbits
	.sectionflags	@""
	.align	4
.nv.constant0._Z23gemm_half_q_half_kernelILi3ELi12ELb1ELb1ELi32EEvPK6__halfPKjS4_S2_PS0_iiiiPKtS7_iiiiiibS2_i:
	.zero		1012


//--------------------- .nv.constant0._Z23gemm_half_q_half_kernelILi3ELi14ELb1ELb1ELi32EEvPK6__halfPKjS4_S2_PS0_iiiiPKtS7_iiiiiibS2_i --------------------------
	.section	.nv.constant0._Z23gemm_half_q_half_kernelILi3ELi14ELb1ELb1ELi32EEvPK6__halfPKjS4_S2_PS0_iiiiPKtS7_iiiiiibS2_i,"a",@progbits
	.sectionflags	@""
	.align	4
.nv.constant0._Z23gemm_half_q_half_kernelILi3ELi14ELb1ELb1ELi32EEvPK6__halfPKjS4_S2_PS0_iiiiPKtS7_iiiiiibS2_i:
	.zero		1012


//--------------------- .nv.constant0._Z23gemm_half_q_half_kernelILi3ELi4ELb1ELb1ELi32EEvPK6__halfPKjS4_S2_PS0_iiiiPKtS7_iiiiiibS2_i --------------------------
	.section	.nv.constant0._Z23gemm_half_q_half_kernelILi3ELi4ELb1ELb1ELi32EEvPK6__halfPKjS4_S2_PS0_iiiiPKtS7_iiiiiibS2_i,"a",@progbits
	.sectionflags	@""
	.align	4
.nv.constant0._Z23gemm_half_q_half_kernelILi3ELi4ELb1ELb1ELi32EEvPK6__halfPKjS4_S2_PS0_iiiiPKtS7_iiiiiibS2_i:
	.zero		1012


//--------------------- .nv.constant0._Z23gemm_half_q_half_kernelILi3ELi6ELb1ELb1ELi32EEvPK6__halfPKjS4_S2_PS0_iiiiPKtS7_iiiiiibS2_i --------------------------
	.section	.nv.constant0._Z23gemm_half_q_half_kernelILi3ELi6ELb1ELb1ELi32EEvPK6__halfPKjS4_S2_PS0_iiiiPKtS7_iiiiiibS2_i,"a",@progbits
	.sectionflags	@""
	.align	4
.nv.constant0._Z23gemm_half_q_half_kernelILi3ELi6ELb1ELb1ELi32EEvPK6__halfPKjS4_S2_PS0_iiiiPKtS7_iiiiiibS2_i:
	.zero		1012


//--------------------- .nv.constant0._Z23gemm_half_q_half_kernelILi3ELi2ELb1ELb1ELi32EEvPK6__halfPKjS4_S2_PS0_iiiiPKtS7_iiiiiibS2_i --------------------------
	.section	.nv.constant0._Z23gemm_half_q_half_kernelILi3ELi2ELb1ELb1ELi32EEvPK6__halfPKjS4_S2_PS0_iiiiPKtS7_iiiiiibS2_i,"a",@progbits
	.sectionflags	@""
	.align	4
.nv.constant0._Z23gemm_half_q_half_kernelILi3ELi2ELb1ELb1ELi32EEvPK6__halfPKjS4_S2_PS0_iiiiPKtS7_iiiiiibS2_i:
	.zero		1012


//--------------------- .nv.constant0._Z23gemm_half_q_half_kernelILi2ELi32ELb1ELb1ELi64EEvPK6__halfPKjS4_S2_PS0_iiiiPKtS7_iiiiiibS2_i --------------------------
	.section	.nv.constant0._Z23gemm_half_q_half_kernelILi2ELi32ELb1ELb1ELi64EEvPK6__halfPKjS4_S2_PS0_iiiiPKtS7_iiiiiibS2_i,"a",@progbits
	.sectionflags	@""
	.align	4
.nv.constant0._Z23gemm_half_q_half_kernelILi2ELi32ELb1ELb1ELi64EEvPK6__halfPKjS4_S2_PS0_iiiiPKtS7_iiiiiibS2_i:
	.zero		1012


//--------------------- .nv.constant0._Z23gemm_half_q_half_kernelILi2ELi48ELb1ELb1ELi64EEvPK6__halfPKjS4_S2_PS0_iiiiPKtS7_iiiiiibS2_i --------------------------
	.section	.nv.constant0._Z23gemm_half_q_half_kernelILi2ELi48ELb1ELb1ELi64EEvPK6__halfPKjS4_S2_PS0_iiiiPKtS7_iiiiiibS2_i,"a",@progbits
	.sectionflags	@""
	.align	4
.nv.constant0._Z23gemm_half_q_half_kernelILi2ELi48ELb1ELb1ELi64EEvPK6__halfPKjS4_S2_PS0_iiiiPKtS7_iiiiiibS2_i:
	.zero		1012


//--------------------- .nv.constant0._Z23gemm_half_q_half_kernelILi2ELi16ELb1ELb1ELi64EEvPK6__halfPKjS4_S2_PS0_iiiiPKtS7_iiiiiibS2_i --------------------------
	.section	.nv.constant0._Z23gemm_half_q_half_kernelILi2ELi16ELb1ELb1ELi64EEvPK6__halfPKjS4_S2_PS0_iiiiPKtS7_iiiiiibS2_i,"a",@progbits
	.sectionflags	@""
	.align	4
.nv.constant0._Z23gemm_half_q_half_kernelILi2ELi16ELb1ELb1ELi64EEvPK6__halfPKjS4_S2_PS0_iiiiPKtS7_iiiiiibS2_i:
	.zero		1012


//--------------------- .nv.constant0._Z23gemm_half_q_half_kernelILi2ELi24ELb1ELb1ELi64EEvPK6__halfPKjS4_S2_PS0_iiiiPKtS7_iiiiiibS2_i --------------------------
	.section	.nv.constant0._Z23gemm_half_q_half_kernelILi2ELi24ELb1ELb1ELi64EEvPK6__halfPKjS4_S2_PS0_iiiiPKtS7_iiiiiibS2_i,"a",@progbits
	.sectionflags	@""
	.align	4
.nv.constant0._Z23gemm_half_q_half_kernelILi2ELi24ELb1ELb1ELi64EEvPK6__halfPKjS4_S2_PS0_iiiiPKtS7_iiiiiibS2_i:
	.zero		1012


//--------------------- .nv.constant0._Z23gemm_half_q_half_kernelILi2ELi8ELb1ELb1ELi64EEvPK6__halfPKjS4_S2_PS0_iiiiPKtS7_iiiiiibS2_i --------------------------
	.section	.nv.constant0._Z23gemm_half_q_half_kernelILi2ELi8ELb1ELb1ELi64EEvPK6__halfPKjS4_S2_PS0_iiiiPKtS7_iiiiiibS2_i,"a",@progbits
	.sectionflags	@""
	.align	4
.nv.constant0._Z23gemm_half_q_half_kernelILi2ELi8ELb1ELb1ELi64EEvPK6__halfPKjS4_S2_PS0_iiiiPKtS7_iiiiiibS2_i:
	.zero		1012


//--------------------- .nv.constant0._Z23gemm_half_q_half_kernelILi2ELi12ELb1ELb1ELi64EEvPK6__halfPKjS4_S2_PS0_iiiiPKtS7_iiiiiibS2_i --------------------------
	.section	.nv.constant0._Z23gemm_half_q_half_kernelILi2ELi12ELb1ELb1ELi64EEvPK6__halfPKjS4_S2_PS0_iiiiPKtS7_iiiiiibS2_i,"a",@progbits
	.sectionflags	@""
	.align	4
.nv.constant0._Z23gemm_half_q_half_kernelILi2ELi12ELb1ELb1ELi64EEvPK6__halfPKjS4_S2_PS0_iiiiPKtS7_iiiiiibS2_i:
	.zero		1012


//--------------------- .nv.constant0._Z23gemm_half_q_half_kernelILi2ELi14ELb1ELb1ELi64EEvPK6__halfPKjS4_S2_PS0_iiiiPKtS7_iiiiiibS2_i --------------------------
	.section	.nv.constant0._Z23gemm_half_q_half_kernelILi2ELi14ELb1ELb1ELi64EEvPK6__halfPKjS4_S2_PS0_iiiiPKtS7_iiiiiibS2_i,"a",@progbits
	.sectionflags	@""
	.align	4
.nv.constant0._Z23gemm_half_q_half_kernelILi2ELi14ELb1ELb1ELi64EEvPK6__halfPKjS4_S2_PS0_iiiiPKtS7_iiiiiibS2_i:
	.zero		1012


//--------------------- .nv.constant0._Z23gemm_half_q_half_kernelILi2ELi4ELb1ELb1ELi64EEvPK6__halfPKjS4_S2_PS0_iiiiPKtS7_iiiiiibS2_i --------------------------
	.section	.nv.constant0._Z23gemm_half_q_half_kernelILi2ELi4ELb1ELb1ELi64EEvPK6__halfPKjS4_S2_PS0_iiiiPKtS7_iiiiiibS2_i,"a",@progbits
	.sectionflags	@""
	.align	4
.nv.constant0._Z23gemm_half_q_half_kernelILi2ELi4ELb1ELb1ELi64EEvPK6__halfPKjS4_S2_PS0_iiiiPKtS7_iiiiiibS2_i:
	.zero		1012


//--------------------- .nv.constant0._Z23gemm_half_q_half_kernelILi2ELi6ELb1ELb1ELi64EEvPK6__halfPKjS4_S2_PS0_iiiiPKtS7_iiiiiibS2_i --------------------------
	.section	.nv.constant0._Z23gemm_half_q_half_kernelILi2ELi6ELb1ELb1ELi64EEvPK6__halfPKjS4_S2_PS0_iiiiPKtS7_iiiiiibS2_i,"a",@progbits
	.sectionflags	@""
	.align	4
.nv.constant0._Z23gemm_half_q_half_kernelILi2ELi6ELb1ELb1ELi64EEvPK6__halfPKjS4_S2_PS0_iiiiPKtS7_iiiiiibS2_i:
	.zero		1012


//--------------------- .nv.constant0._Z23gemm_half_q_half_kernelILi2ELi2ELb1ELb1ELi64EEvPK6__halfPKjS4_S2_PS0_iiiiPKtS7_iiiiiibS2_i --------------------------
	.section	.nv.constant0._Z23gemm_half_q_half_kernelILi2ELi2ELb1ELb1ELi64EEvPK6__halfPKjS4_S2_PS0_iiiiPKtS7_iiiiiibS2_i,"a",@progbits
	.sectionflags	@""
	.align	4
.nv.constant0._Z23gemm_half_q_half_kernelILi2ELi2ELb1ELb1ELi64EEvPK6__halfPKjS4_S2_PS0_iiiiPKtS7_iiiiiibS2_i:
	.zero		1012


//--------------------- .nv.constant0._Z23gemm_half_q_half_kernelILi2ELi32ELb1ELb1ELi32EEvPK6__halfPKjS4_S2_PS0_iiiiPKtS7_iiiiiibS2_i --------------------------
	.section	.nv.constant0._Z23gemm_half_q_half_kernelILi2ELi32ELb1ELb1ELi32EEvPK6__halfPKjS4_S2_PS0_iiiiPKtS7_iiiiiibS2_i,"a",@progbits
	.sectionflags	@""
	.align	4
.nv.constant0._Z23gemm_half_q_half_kernelILi2ELi32ELb1ELb1ELi32EEvPK6__halfPKjS4_S2_PS0_iiiiPKtS7_iiiiiibS2_i:
	.zero		1012


//--------------------- .nv.constant0._Z23gemm_half_q_half_kernelILi2ELi48ELb1ELb1ELi32EEvPK6__halfPKjS4_S2_PS0_iiiiPKtS7_iiiiiibS2_i --------------------------
	.section	.nv.constant0._Z23gemm_half_q_half_kernelILi2ELi48ELb1ELb1ELi32EEvPK6__halfPKjS4_S2_PS0_iiiiPKtS7_iiiiiibS2_i,"a",@progbits
	.sectionflags	@""
	.align	4
.nv.constant0._Z23gemm_half_q_half_kernelILi2ELi48ELb1ELb1ELi32EEvPK6__halfPKjS4_S2_PS0_iiiiPKtS7_iiiiiibS2_i:
	.zero		1012


//--------------------- .nv.constant0._Z23gemm_half_q_half_kernelILi2ELi16ELb1ELb1ELi32EEvPK6__halfPKjS4_S2_PS0_iiiiPKtS7_iiiiiibS2_i --------------------------
	.section	.nv.constant0._Z23gemm_half_q_half_kernelILi2ELi16ELb1ELb1ELi32EEvPK6__halfPKjS4_S2_PS0_iiiiPKtS7_iiiiiibS2_i,"a",@progbits
	.sectionflags	@""
	.align	4
.nv.constant0._Z23gemm_half_q_half_kernelILi2ELi16ELb1ELb1ELi32EEvPK6__halfPKjS4_S2_PS0_iiiiPKtS7_iiiiiibS2_i:
	.zero		1012


//--------------------- .nv.constant0._Z23gemm_half_q_half_kernelILi2ELi24ELb1ELb1ELi32EEvPK6__halfPKjS4_S2_PS0_iiiiPKtS7_iiiiiibS2_i --------------------------
	.section	.nv.constant0._Z23gemm_half_q_half_kernelILi2ELi24ELb1ELb1ELi32EEvPK6__halfPKjS4_S2_PS0_iiiiPKtS7_iiiiiibS2_i,"a",@progbits
	.sectionflags	@""
	.align	4
.nv.constant0._Z23gemm_half_q_half_kernelILi2ELi24ELb1ELb1ELi32EEvPK6__halfPKjS4_S2_PS0_iiiiPKtS7_iiiiiibS2_i:
	.zero		1012


//--------------------- .nv.constant0._Z23gemm_half_q_half_kernelILi2ELi8ELb1ELb1ELi32EEvPK6__halfPKjS4_S2_PS0_iiiiPKtS7_iiiiiibS2_i --------------------------
	.section	.nv.constant0._Z23gemm_half_q_half_kernelILi2ELi8ELb1ELb1ELi32EEvPK6__halfPKjS4_S2_PS0_iiiiPKtS7_iiiiiibS2_i,"a",@progbits
	.sectionflags	@""
	.align	4
.nv.constant0._Z23gemm_half_q_half_kernelILi2ELi8ELb1ELb1ELi32EEvPK6__halfPKjS4_S2_PS0_iiiiPKtS7_iiiiiibS2_i:
	.zero		1012


//--------------------- .nv.constant0._Z23gemm_half_q_half_kernelILi2ELi12ELb1ELb1ELi32EEvPK6__halfPKjS4_S2_PS0_iiiiPKtS7_iiiiiibS2_i --------------------------
	.section	.nv.constant0._Z23gemm_half_q_half_kernelILi2ELi12ELb1ELb1ELi32EEvPK6__halfPKjS4_S2_PS0_iiiiPKtS7_iiiiiibS2_i,"a",@progbits
	.sectionflags	@""
	.align	4
.nv.constant0._Z23gemm_half_q_half_kernelILi2ELi12ELb1ELb1ELi32EEvPK6__halfPKjS4_S2_PS0_iiiiPKtS7_iiiiiibS2_i:
	.zero		1012


//--------------------- .nv.constant0._Z23gemm_half_q_half_kernelILi2ELi14ELb1ELb1ELi32EEvPK6__halfPKjS4_S2_PS0_iiiiPKtS7_iiiiiibS2_i --------------------------
	.section	.nv.constant0._Z23gemm_half_q_half_kernelILi2ELi14ELb1ELb1ELi32EEvPK6__halfPKjS4_S2_PS0_iiiiPKtS7_iiiiiibS2_i,"a",@progbits
	.sectionflags	@""
	.align	4
.nv.constant0._Z23gemm_half_q_half_kernelILi2ELi14ELb1ELb1ELi32EEvPK6__halfPKjS4_S2_PS0_iiiiPKtS7_iiiiiibS2_i:
	.zero		1012


//--------------------- .nv.constant0._Z23gemm_half_q_half_kernelILi2ELi4ELb1ELb1ELi32EEvPK6__halfPKjS4_S2_PS0_iiiiPKtS7_iiiiiibS2_i --------------------------
	.section	.nv.constant0._Z23gemm_half_q_half_kernelILi2ELi4ELb1ELb1ELi32EEvPK6__halfPKjS4_S2_PS0_iiiiPKtS7_iiiiiibS2_i,"a",@progbits
	.sectionflags	@""
	.align	4
.nv.constant0._Z23gemm_half_q_half_kernelILi2ELi4ELb1ELb1ELi32EEvPK6__halfPKjS4_S2_PS0_iiiiPKtS7_iiiiiibS2_i:
	.zero		1012


//--------------------- .nv.constant0._Z23gemm_half_q_half_kernelILi2ELi6ELb1ELb1ELi32EEvPK6__halfPKjS4_S2_PS0_iiiiPKtS7_iiiiiibS2_i --------------------------
	.section	.nv.constant0._Z23gemm_half_q_half_kernelILi2ELi6ELb1ELb1ELi32EEvPK6__halfPKjS4_S2_PS0_iiiiPKtS7_iiiiiibS2_i,"a",@progbits
	.sectionflags	@""
	.align	4
.nv.constant0._Z23gemm_half_q_half_kernelILi2ELi6ELb1ELb1ELi32EEvPK6__halfPKjS4_S2_PS0_iiiiPKtS7_iiiiiibS2_i:
	.zero		1012


//--------------------- .nv.constant0._Z23gemm_half_q_half_kernelILi2ELi2ELb1ELb1ELi32EEvPK6__halfPKjS4_S2_PS0_iiiiPKtS7_iiiiiibS2_i --------------------------
	.section	.nv.constant0._Z23gemm_half_q_half_kernelILi2ELi2ELb1ELb1ELi32EEvPK6__halfPKjS4_S2_PS0_iiiiPKtS7_iiiiiibS2_i,"a",@progbits
	.sectionflags	@""
	.align	4
.nv.constant0._Z23gemm_half_q_half_kernelILi2ELi2ELb1ELb1ELi32EEvPK6__halfPKjS4_S2_PS0_iiiiPKtS7_iiiiiibS2_i:
	.zero		1012


//--------------------- .nv.constant0._Z23gemm_half_q_half_kernelILi1ELi32ELb1ELb1ELi64EEvPK6__halfPKjS4_S2_PS0_iiiiPKtS7_iiiiiibS2_i --------------------------
	.section	.nv.constant0._Z23gemm_half_q_half_kernelILi1ELi32ELb1ELb1ELi64EEvPK6__halfPKjS4_S2_PS0_iiiiPKtS7_iiiiiibS2_i,"a",@progbits
	.sectionflags	@""
	.align	4
.nv.constant0._Z23gemm_half_q_half_kernelILi1ELi32ELb1ELb1ELi64EEvPK6__halfPKjS4_S2_PS0_iiiiPKtS7_iiiiiibS2_i:
	.zero		1012


//--------------------- .nv.constant0._Z23gemm_half_q_half_kernelILi1ELi48ELb1ELb1ELi64EEvPK6__halfPKjS4_S2_PS0_iiiiPKtS7_iiiiiibS2_i --------------------------
	.section	.nv.constant0._Z23gemm_half_q_half_kernelILi1ELi48ELb1ELb1ELi64EEvPK6__halfPKjS4_S2_PS0_iiiiPKtS7_iiiiiibS2_i,"a",@progbits
	.sectionflags	@""
	.align	4
.nv.constant0._Z23gemm_half_q_half_kernelILi1ELi48ELb1ELb1ELi64EEvPK6__halfPKjS4_S2_PS0_iiiiPKtS7_iiiiiibS2_i:
	.zero		1012


//--------------------- .nv.constant0._Z23gemm_half_q_half_kernelILi1ELi16ELb1ELb1ELi64EEvPK6__halfPKjS4_S2_PS0_iiiiPKtS7_iiiiiibS2_i --------------------------
	.section	.nv.constant0._Z23gemm_half_q_half_kernelILi1ELi16ELb1ELb1ELi64EEvPK6__halfPKjS4_S2_PS0_iiiiPKtS7_iiiiiibS2_i,"a",@progbits
	.sectionflags	@""
	.align	4
.nv.constant0._Z23gemm_half_q_half_kernelILi1ELi16ELb1ELb1ELi64EEvPK6__halfPKjS4_S2_PS0_iiiiPKtS7_iiiiiibS2_i:
	.zero		1012


//--------------------- .nv.constant0._Z23gemm_half_q_half_kernelILi1ELi24ELb1ELb1ELi64EEvPK6__halfPKjS4_S2_PS0_iiiiPKtS7_iiiiiibS2_i --------------------------
	.section	.nv.constant0._Z23gemm_half_q_half_kernelILi1ELi24ELb1ELb1ELi64EEvPK6__halfPKjS4_S2_PS0_iiiiPKtS7_iiiiiibS2_i,"a",@progbits
	.sectionflags	@""
	.align	4
.nv.constant0._Z23gemm_half_q_half_kernelILi1ELi24ELb1ELb1ELi64EEvPK6__halfPKjS4_S2_PS0_iiiiPKtS7_iiiiiibS2_i:
	.zero		1012


//--------------------- .nv.constant0._Z23gemm_half_q_half_kernelILi1ELi8ELb1ELb1ELi64EEvPK6__halfPKjS4_S2_PS0_iiiiPKtS7_iiiiiibS2_i --------------------------
	.section	.nv.constant0._Z23gemm_half_q_half_kernelILi1ELi8ELb1ELb1ELi64EEvPK6__halfPKjS4_S2_PS0_iiiiPKtS7_iiiiiibS2_i,"a",@progbits
	.sectionflags	@""
	.align	4
.nv.constant0._Z23gemm_half_q_half_kernelILi1ELi8ELb1ELb1ELi64EEvPK6__halfPKjS4_S2_PS0_iiiiPKtS7_iiiiiibS2_i:
	.zero		1012


//--------------------- .nv.constant0._Z23gemm_half_q_half_kernelILi1ELi12ELb1ELb1ELi64EEvPK6__halfPKjS4_S2_PS0_iiiiPKtS7_iiiiiibS2_i --------------------------
	.section	.nv.constant0._Z23gemm_half_q_half_kernelILi1ELi12ELb1ELb1ELi64EEvPK6__halfPKjS4_S2_PS0_iiiiPKtS7_iiiiiibS2_i,"a",@progbits
	.sectionflags	@""
	.align	4
.nv.constant0._Z23gemm_half_q_half_kernelILi1ELi12ELb1ELb1ELi64EEvPK6__halfPKjS4_S2_PS0_iiiiPKtS7_iiiiiibS2_i:
	.zero		1012


//--------------------- .nv.constant0._Z23gemm_half_q_half_kernelILi1ELi14ELb1ELb1ELi64EEvPK6__halfPKjS4_S2_PS0_iiiiPKtS7_iiiiiibS2_i --------------------------
	.section	.nv.constant0._Z23gemm_half_q_half_kernelILi1ELi14ELb1ELb1ELi64EEvPK6__halfPKjS4_S2_PS0_iiiiPKtS7_iiiiiibS2_i,"a",@progbits
	.sectionflags	@""
	.align	4
.nv.constant0._Z23gemm_half_q_half_kernelILi1ELi14ELb1ELb1ELi64EEvPK6__halfPKjS4_S2_PS0_iiiiPKtS7_iiiiiibS2_i:
	.zero		1012


//--------------------- .nv.constant0._Z23gemm_half_q_half_kernelILi1ELi4ELb1ELb1ELi64EEvPK6__halfPKjS4_S2_PS0_iiiiPKtS7_iiiiiibS2_i --------------------------
	.section	.nv.constant0._Z23gemm_half_q_half_kernelILi1ELi4ELb1ELb1ELi64EEvPK6__halfPKjS4_S2_PS0_iiiiPKtS7_iiiiiibS2_i,"a",@progbits
	.sectionflags	@""
	.align	4
.nv.constant0._Z23gemm_half_q_half_kernelILi1ELi4ELb1ELb1ELi64EEvPK6__halfPKjS4_S2_PS0_iiiiPKtS7_iiiiiibS2_i:
	.zero		1012


//--------------------- .nv.constant0._Z23gemm_half_q_half_kernelILi1ELi6ELb1ELb1ELi64EEvPK6__halfPKjS4_S2_PS0_iiiiPKtS7_iiiiiibS2_i --------------------------
	.section	.nv.constant0._Z23gemm_half_q_half_kernelILi1ELi6ELb1ELb1ELi64EEvPK6__halfPKjS4_S2_PS0_iiiiPKtS7_iiiiiibS2_i,"a",@progbits
	.sectionflags	@""
	.align	4
.nv.constant0._Z23gemm_half_q_half_kernelILi1ELi6ELb1ELb1ELi64EEvPK6__halfPKjS4_S2_PS0_iiiiPKtS7_iiiiiibS2_i:
	.zero		1012


//--------------------- .nv.constant0._Z23gemm_half_q_half_kernelILi1ELi2ELb1ELb1ELi64EEvPK6__halfPKjS4_S2_PS0_iiiiPKtS7_iiiiiibS2_i --------------------------
	.section	.nv.constant0._Z23gemm_half_q_half_kernelILi1ELi2ELb1ELb1ELi64EEvPK6__halfPKjS4_S2_PS0_iiiiPKtS7_iiiiiibS2_i,"a",@progbits
	.sectionflags	@""
	.align	4
.nv.constant0._Z23gemm_half_q_half_kernelILi1ELi2ELb1ELb1ELi64EEvPK6__halfPKjS4_S2_PS0_iiiiPKtS7_iiiiiibS2_i:
	.zero		1012


//--------------------- .nv.constant0._Z23gemm_half_q_half_kernelILi1ELi32ELb1ELb1ELi32EEvPK6__halfPKjS4_S2_PS0_iiiiPKtS7_iiiiiibS2_i --------------------------
	.section	.nv.constant0._Z23gemm_half_q_half_kernelILi1ELi32ELb1ELb1ELi32EEvPK6__halfPKjS4_S2_PS0_iiiiPKtS7_iiiiiibS2_i,"a",@progbits
	.sectionflags	@""
	.align	4
.nv.constant0._Z23gemm_half_q_half_kernelILi1ELi32ELb1ELb1ELi32EEvPK6__halfPKjS4_S2_PS0_iiiiPKtS7_iiiiiibS2_i:
	.zero		1012


//--------------------- .nv.constant0._Z23gemm_half_q_half_kernelILi1ELi48ELb1ELb1ELi32EEvPK6__halfPKjS4_S2_PS0_iiiiPKtS7_iiiiiibS2_i --------------------------
	.section	.nv.constant0._Z23gemm_half_q_half_kernelILi1ELi48ELb1ELb1ELi32EEvPK6__halfPKjS4_S2_PS0_iiiiPKtS7_iiiiiibS2_i,"a",@progbits
	.sectionflags	@""
	.align	4
.nv.constant0._Z23gemm_half_q_half_kernelILi1ELi48ELb1ELb1ELi32EEvPK6__halfPKjS4_S2_PS0_iiiiPKtS7_iiiiiibS2_i:
	.zero		1012


//--------------------- .nv.constant0._Z23gemm_half_q_half_kernelILi1ELi16ELb1ELb1ELi32EEvPK6__halfPKjS4_S2_PS0_iiiiPKtS7_iiiiiibS2_i --------------------------
	.section	.nv.constant0._Z23gemm_half_q_half_kernelILi1ELi16ELb1ELb1ELi32EEvPK6__halfPKjS4_S2_PS0_iiiiPKtS7_iiiiiibS2_i,"a",@progbits
	.sectionflags	@""
	.align	4
.nv.constant0._Z23gemm_half_q_half_kernelILi1ELi16ELb1ELb1ELi32EEvPK6__halfPKjS4_S2_PS0_iiiiPKtS7_iiiiiibS2_i:
	.zero		1012


//--------------------- .nv.constant0._Z23gemm_half_q_half_kernelILi1ELi24ELb1ELb1ELi32EEvPK6__halfPKjS4_S2_PS0_iiiiPKtS7_iiiiiibS2_i --------------------------
	.section	.nv.constant0._Z23gemm_half_q_half_kernelILi1ELi24ELb1ELb1ELi32EEvPK6__halfPKjS4_S2_PS0_iiiiPKtS7_iiiiiibS2_i,"a",@progbits
	.sectionflags	@""
	.align	4
.nv.constant0._Z23gemm_half_q_half_kernelILi1ELi24ELb1ELb1ELi32EEvPK6__halfPKjS4_S2_PS0_iiiiPKtS7_iiiiiibS2_i:
	.zero		1012


//--------------------- .nv.constant0._Z23gemm_half_q_half_kernelILi1ELi8ELb1ELb1ELi32EEvPK6__halfPKjS4_S2_PS0_iiiiPKtS7_iiiiiibS2_i --------------------------
	.section	.nv.constant0._Z23gemm_half_q_half_kernelILi1ELi8ELb1ELb1ELi32EEvPK6__halfPKjS4_S2_PS0_iiiiPKtS7_iiiiiibS2_i,"a",@progbits
	.sectionflags	@""
	.align	4
.nv.constant0._Z23gemm_half_q_half_kernelILi1ELi8ELb1ELb1ELi32EEvPK6__halfPKjS4_S2_PS0_iiiiPKtS7_iiiiiibS2_i:
	.zero		1012


//--------------------- .nv.constant0._Z23gemm_half_q_half_kernelILi1ELi12ELb1ELb1ELi32EEvPK6__halfPKjS4_S2_PS0_iiiiPKtS7_iiiiiibS2_i --------------------------
	.section	.nv.constant0._Z23gemm_half_q_half_kernelILi1ELi12ELb1ELb1ELi32EEvPK6__halfPKjS4_S2_PS0_iiiiPKtS7_iiiiiibS2_i,"a",@progbits
	.sectionflags	@""
	.align	4
.nv.constant0._Z23gemm_half_q_half_kernelILi1ELi12ELb1ELb1ELi32EEvPK6__halfPKjS4_S2_PS0_iiiiPKtS7_iiiiiibS2_i:
	.zero		1012


//--------------------- .nv.constant0._Z23gemm_half_q_half_kernelILi1ELi14ELb1ELb1ELi32EEvPK6__halfPKjS4_S2_PS0_iiiiPKtS7_iiiiiibS2_i --------------------------
	.section	.nv.constant0._Z23gemm_half_q_half_kernelILi1ELi14ELb1ELb1ELi32EEvPK6__halfPKjS4_S2_PS0_iiiiPKtS7_iiiiiibS2_i,"a",@progbits
	.sectionflags	@""
	.align	4
.nv.constant0._Z23gemm_half_q_half_kernelILi1ELi14ELb1ELb1ELi32EEvPK6__halfPKjS4_S2_PS0_iiiiPKtS7_iiiiiibS2_i:
	.zero		1012


//--------------------- .nv.constant0._Z23gemm_half_q_half_kernelILi1ELi4ELb1ELb1ELi32EEvPK6__halfPKjS4_S2_PS0_iiiiPKtS7_iiiiiibS2_i --------------------------
	.section	.nv.constant0._Z23gemm_half_q_half_kernelILi1ELi4ELb1ELb1ELi32EEvPK6__halfPKjS4_S2_PS0_iiiiPKtS7_iiiiiibS2_i,"a",@progbits
	.sectionflags	@""
	.align	4
.nv.constant0._Z23gemm_half_q_half_kernelILi1ELi4ELb1ELb1ELi32EEvPK6__halfPKjS4_S2_PS0_iiiiPKtS7_iiiiiibS2_i:
	.zero		1012


//--------------------- .nv.constant0._Z23gemm_half_q_half_kernelILi1ELi6ELb1ELb1ELi32EEvPK6__halfPKjS4_S2_PS0_iiiiPKtS7_iiiiiibS2_i --------------------------
	.section	.nv.constant0._Z23gemm_half_q_half_kernelILi1ELi6ELb1ELb1ELi32EEvPK6__halfPKjS4_S2_PS0_iiiiPKtS7_iiiiiibS2_i,"a",@progbits
	.sectionflags	@""
	.align	4
.nv.constant0._Z23gemm_half_q_half_kernelILi1ELi6ELb1ELb1ELi32EEvPK6__halfPKjS4_S2_PS0_iiiiPKtS7_iiiiiibS2_i:
	.zero		1012


//--------------------- .nv.constant0._Z23gemm_half_q_half_kernelILi1ELi2ELb1ELb1ELi32EEvPK6__halfPKjS4_S2_PS0_iiiiPKtS7_iiiiiibS2_i --------------------------
	.section	.nv.constant0._Z23gemm_half_q_half_kernelILi1ELi2ELb1ELb1ELi32EEvPK6__halfPKjS4_S2_PS0_iiiiPKtS7_iiiiiibS2_i,"a",@progbits
	.sectionflags	@""
	.align	4
.nv.constant0._Z23gemm_half_q_half_kernelILi1ELi2ELb1ELb1ELi32EEvPK6__halfPKjS4_S2_PS0_iiiiPKtS7_iiiiiibS2_i:
	.zero		1012


//--------------------- SYMBOLS --------------------------

	.type		.nv.reservedSmem.offset0,@object
	.size		.nv.reservedSmem.offset0,0x4
	.type		.nv.reservedSmem.cap,@object
	.size		.nv.reservedSmem.cap,0x4
